	.target	sm_80

	.elftype	@"ET_EXEC"


//--------------------- .note.nv.tkinfo           --------------------------
	.section	.note.nv.tkinfo,"",@"SHT_NOTE"
	.sectionflags	@"SHF_NOTE_NV_TKINFO"
	.tkinfo
        /*0018*/ 	.word	0x00000002
        /*0030*/ 	.string	""
        /*0030*/ 	.string	"ptxas"
        /*0030*/ 	.string	"Cuda compilation tools, release 13.0, V13.0.88"
        /*0030*/ 	.string	"Build cuda_13.0.r13.0/compiler.36424714_0"
        /*0030*/ 	.string	"-arch sm_80 -m 64 "



//--------------------- .note.nv.cuinfo           --------------------------
	.section	.note.nv.cuinfo,"",@"SHT_NOTE"
	.sectionflags	@"SHF_NOTE_NV_CUINFO"
        /*0018*/ 	.short	0x0002
        /*001a*/ 	.short	0x0050
        /*001c*/ 	.short	0x0082
	.zero		2


//--------------------- .nv.info                  --------------------------
	.section	.nv.info,"",@"SHT_CUDA_INFO"
	.align	4


	//----- nvinfo : EIATTR_REGCOUNT
	.align		4
        /*0000*/ 	.byte	0x04, 0x2f
        /*0002*/ 	.short	(.L_12 - .L_11)
	.align		4
.L_11:
        /*0004*/ 	.word	index@(_ZN7cutlass13device_kernelIN5flash19enable_sm80_to_sm89INS1_16FlashAttnFwdSm80INS1_25CollectiveMainloopFwdSm80ILi8ELi2ELb0EN4cute5tupleIJNS5_1CILi128EEENS7_ILi64EEENS7_ILi192EEEEEELi192ENS_6half_tEfNS_4arch4Sm80ELb1ELb0ELb0ELb1ELb1ELb1ELb1ELb0EEENS1_21CollectiveEpilogueFwdINS6_IJS8_SA_S9_EEENS6_IJNS7_ILi1EEESI_SI_EEESC_SE_Li256ELb1ELb1ELb0ELb0EEENS1_19SingleTileSchedulerILb1ELb0ELb1ELi128EEEEEEEEEvNT_6ParamsE)
        /*0008*/ 	.word	0x000000eb


	//----- nvinfo : EIATTR_FRAME_SIZE
	.align		4
.L_12:
        /*000c*/ 	.byte	0x04, 0x11
        /*000e*/ 	.short	(.L_14 - .L_13)
	.align		4
.L_13:
        /*0010*/ 	.word	index@(_ZN7cutlass13device_kernelIN5flash19enable_sm80_to_sm89INS1_16FlashAttnFwdSm80INS1_25CollectiveMainloopFwdSm80ILi8ELi2ELb0EN4cute5tupleIJNS5_1CILi128EEENS7_ILi64EEENS7_ILi192EEEEEELi192ENS_6half_tEfNS_4arch4Sm80ELb1ELb0ELb0ELb1ELb1ELb1ELb1ELb0EEENS1_21CollectiveEpilogueFwdINS6_IJS8_SA_S9_EEENS6_IJNS7_ILi1EEESI_SI_EEESC_SE_Li256ELb1ELb1ELb0ELb0EEENS1_19SingleTileSchedulerILb1ELb0ELb1ELi128EEEEEEEEEvNT_6ParamsE)
        /*0014*/ 	.word	0x00000000


	//----- nvinfo : EIATTR_REGCOUNT
	.align		4
.L_14:
        /*0018*/ 	.byte	0x04, 0x2f
        /*001a*/ 	.short	(.L_16 - .L_15)
	.align		4
.L_15:
        /*001c*/ 	.word	index@(_ZN7cutlass13device_kernelIN5flash19enable_sm80_to_sm89INS1_16FlashAttnFwdSm80INS1_25CollectiveMainloopFwdSm80ILi8ELi2ELb0EN4cute5tupleIJNS5_1CILi128EEENS7_ILi64EEENS7_ILi192EEEEEELi192ENS_6half_tEfNS_4arch4Sm80ELb1ELb0ELb0ELb1ELb1ELb0ELb1ELb0EEENS1_21CollectiveEpilogueFwdINS6_IJS8_SA_S9_EEENS6_IJNS7_ILi1EEESI_SI_EEESC_SE_Li256ELb1ELb1ELb0ELb0EEENS1_19SingleTileSchedulerILb1ELb0ELb1ELi128EEEEEEEEEvNT_6ParamsE)
        /*0020*/ 	.word	0x000000e8


	//----- nvinfo : EIATTR_FRAME_SIZE
	.align		4
.L_16:
        /*0024*/ 	.byte	0x04, 0x11
        /*0026*/ 	.short	(.L_18 - .L_17)
	.align		4
.L_17:
        /*0028*/ 	.word	index@(_ZN7cutlass13device_kernelIN5flash19enable_sm80_to_sm89INS1_16FlashAttnFwdSm80INS1_25CollectiveMainloopFwdSm80ILi8ELi2ELb0EN4cute5tupleIJNS5_1CILi128EEENS7_ILi64EEENS7_ILi192EEEEEELi192ENS_6half_tEfNS_4arch4Sm80ELb1ELb0ELb0ELb1ELb1ELb0ELb1ELb0EEENS1_21CollectiveEpilogueFwdINS6_IJS8_SA_S9_EEENS6_IJNS7_ILi1EEESI_SI_EEESC_SE_Li256ELb1ELb1ELb0ELb0EEENS1_19SingleTileSchedulerILb1ELb0ELb1ELi128EEEEEEEEEvNT_6ParamsE)
        /*002c*/ 	.word	0x00000000


	//----- nvinfo : EIATTR_REGCOUNT
	.align		4
.L_18:
        /*0030*/ 	.byte	0x04, 0x2f
        /*0032*/ 	.short	(.L_20 - .L_19)
	.align		4
.L_19:
        /*0034*/ 	.word	index@(_ZN7cutlass13device_kernelIN5flash19enable_sm80_to_sm89INS1_16FlashAttnFwdSm80INS1_25CollectiveMainloopFwdSm80ILi8ELi2ELb0EN4cute5tupleIJNS5_1CILi128EEENS7_ILi64EEENS7_ILi192EEEEEELi192ENS_6half_tEfNS_4arch4Sm80ELb1ELb0ELb0ELb0ELb1ELb0ELb1ELb0EEENS1_21CollectiveEpilogueFwdINS6_IJS8_SA_S9_EEENS6_IJNS7_ILi1EEESI_SI_EEESC_SE_Li256ELb0ELb1ELb0ELb0EEENS1_30DynamicPersistentTileSchedulerILi256ELi256ELb0ELb1ELb0EEEEEEEEEvNT_6ParamsE)
        /*0038*/ 	.word	0x000000ff


	//----- nvinfo : EIATTR_FRAME_SIZE
	.align		4
.L_20:
        /*003c*/ 	.byte	0x04, 0x11
        /*003e*/ 	.short	(.L_22 - .L_21)
	.align		4
.L_21:
        /*0040*/ 	.word	index@($__internal_3_$__cuda_sm70_shflsync_idx_p)
        /*0044*/ 	.word	0x00000000


	//----- nvinfo : EIATTR_FRAME_SIZE
	.align		4
.L_22:
        /*0048*/ 	.byte	0x04, 0x11
        /*004a*/ 	.short	(.L_24 - .L_23)
	.align		4
.L_23:
        /*004c*/ 	.word	index@($__internal_2_$__cuda_sm70_shflsync_bfly_p)
        /*0050*/ 	.word	0x00000000


	//----- nvinfo : EIATTR_FRAME_SIZE
	.align		4
.L_24:
        /*0054*/ 	.byte	0x04, 0x11
        /*0056*/ 	.short	(.L_26 - .L_25)
	.align		4
.L_25:
        /*0058*/ 	.word	index@(_ZN7cutlass13device_kernelIN5flash19enable_sm80_to_sm89INS1_16FlashAttnFwdSm80INS1_25CollectiveMainloopFwdSm80ILi8ELi2ELb0EN4cute5tupleIJNS5_1CILi128EEENS7_ILi64EEENS7_ILi192EEEEEELi192ENS_6half_tEfNS_4arch4Sm80ELb1ELb0ELb0ELb0ELb1ELb0ELb1ELb0EEENS1_21CollectiveEpilogueFwdINS6_IJS8_SA_S9_EEENS6_IJNS7_ILi1EEESI_SI_EEESC_SE_Li256ELb0ELb1ELb0ELb0EEENS1_30DynamicPersistentTileSchedulerILi256ELi256ELb0ELb1ELb0EEEEEEEEEvNT_6ParamsE)
        /*005c*/ 	.word	0x00000038


	//----- nvinfo : EIATTR_REGCOUNT
	.align		4
.L_26:
        /*0060*/ 	.byte	0x04, 0x2f
        /*0062*/ 	.short	(.L_28 - .L_27)
	.align		4
.L_27:
        /*0064*/ 	.word	index@(_ZN7cutlass13device_kernelIN5flash19enable_sm80_to_sm89INS1_16FlashAttnFwdSm80INS1_25CollectiveMainloopFwdSm80ILi8ELi2ELb0EN4cute5tupleIJNS5_1CILi128EEENS7_ILi64EEENS7_ILi192EEEEEELi192ENS_6half_tEfNS_4arch4Sm80ELb0ELb1ELb0ELb1ELb1ELb1ELb1ELb0EEENS1_21CollectiveEpilogueFwdINS6_IJS8_SA_S9_EEENS6_IJNS7_ILi1EEESI_SI_EEESC_SE_Li256ELb1ELb1ELb0ELb0EEENS1_19SingleTileSchedulerILb1ELb0ELb1ELi128EEEEEEEEEvNT_6ParamsE)
        /*0068*/ 	.word	0x000000e5


	//----- nvinfo : EIATTR_FRAME_SIZE
	.align		4
.L_28:
        /*006c*/ 	.byte	0x04, 0x11
        /*006e*/ 	.short	(.L_30 - .L_29)
	.align		4
.L_29:
        /*0070*/ 	.word	index@(_ZN7cutlass13device_kernelIN5flash19enable_sm80_to_sm89INS1_16FlashAttnFwdSm80INS1_25CollectiveMainloopFwdSm80ILi8ELi2ELb0EN4cute5tupleIJNS5_1CILi128EEENS7_ILi64EEENS7_ILi192EEEEEELi192ENS_6half_tEfNS_4arch4Sm80ELb0ELb1ELb0ELb1ELb1ELb1ELb1ELb0EEENS1_21CollectiveEpilogueFwdINS6_IJS8_SA_S9_EEENS6_IJNS7_ILi1EEESI_SI_EEESC_SE_Li256ELb1ELb1ELb0ELb0EEENS1_19SingleTileSchedulerILb1ELb0ELb1ELi128EEEEEEEEEvNT_6ParamsE)
        /*0074*/ 	.word	0x00000000


	//----- nvinfo : EIATTR_REGCOUNT
	.align		4
.L_30:
        /*0078*/ 	.byte	0x04, 0x2f
        /*007a*/ 	.short	(.L_32 - .L_31)
	.align		4
.L_31:
        /*007c*/ 	.word	index@(_ZN7cutlass13device_kernelIN5flash19enable_sm80_to_sm89INS1_16FlashAttnFwdSm80INS1_25CollectiveMainloopFwdSm80ILi8ELi2ELb0EN4cute5tupleIJNS5_1CILi128EEENS7_ILi64EEENS7_ILi192EEEEEELi192ENS_6half_tEfNS_4arch4Sm80ELb0ELb1ELb0ELb1ELb1ELb0ELb1ELb0EEENS1_21CollectiveEpilogueFwdINS6_IJS8_SA_S9_EEENS6_IJNS7_ILi1EEESI_SI_EEESC_SE_Li256ELb1ELb1ELb0ELb0EEENS1_19SingleTileSchedulerILb1ELb0ELb1ELi128EEEEEEEEEvNT_6ParamsE)
        /*0080*/ 	.word	0x000000ea


	//----- nvinfo : EIATTR_FRAME_SIZE
	.align		4
.L_32:
        /*0084*/ 	.byte	0x04, 0x11
        /*0086*/ 	.short	(.L_34 - .L_33)
	.align		4
.L_33:
        /*0088*/ 	.word	index@(_ZN7cutlass13device_kernelIN5flash19enable_sm80_to_sm89INS1_16FlashAttnFwdSm80INS1_25CollectiveMainloopFwdSm80ILi8ELi2ELb0EN4cute5tupleIJNS5_1CILi128EEENS7_ILi64EEENS7_ILi192EEEEEELi192ENS_6half_tEfNS_4arch4Sm80ELb0ELb1ELb0ELb1ELb1ELb0ELb1ELb0EEENS1_21CollectiveEpilogueFwdINS6_IJS8_SA_S9_EEENS6_IJNS7_ILi1EEESI_SI_EEESC_SE_Li256ELb1ELb1ELb0ELb0EEENS1_19SingleTileSchedulerILb1ELb0ELb1ELi128EEEEEEEEEvNT_6ParamsE)
        /*008c*/ 	.word	0x00000000


	//----- nvinfo : EIATTR_REGCOUNT
	.align		4
.L_34:
        /*0090*/ 	.byte	0x04, 0x2f
        /*0092*/ 	.short	(.L_36 - .L_35)
	.align		4
.L_35:
        /*0094*/ 	.word	index@(_ZN7cutlass13device_kernelIN5flash19enable_sm80_to_sm89INS1_16FlashAttnFwdSm80INS1_25CollectiveMainloopFwdSm80ILi8ELi2ELb0EN4cute5tupleIJNS5_1CILi128EEENS7_ILi64EEENS7_ILi192EEEEEELi192ENS_6half_tEfNS_4arch4Sm80ELb0ELb1ELb0ELb0ELb1ELb0ELb1ELb0EEENS1_21CollectiveEpilogueFwdINS6_IJS8_SA_S9_EEENS6_IJNS7_ILi1EEESI_SI_EEESC_SE_Li256ELb0ELb1ELb0ELb0EEENS1_19SingleTileSchedulerILb0ELb0ELb1ELi128EEEEEEEEEvNT_6ParamsE)
        /*0098*/ 	.word	0x000000ec


	//----- nvinfo : EIATTR_FRAME_SIZE
	.align		4
.L_36:
        /*009c*/ 	.byte	0x04, 0x11
        /*009e*/ 	.short	(.L_38 - .L_37)
	.align		4
.L_37:
        /*00a0*/ 	.word	index@(_ZN7cutlass13device_kernelIN5flash19enable_sm80_to_sm89INS1_16FlashAttnFwdSm80INS1_25CollectiveMainloopFwdSm80ILi8ELi2ELb0EN4cute5tupleIJNS5_1CILi128EEENS7_ILi64EEENS7_ILi192EEEEEELi192ENS_6half_tEfNS_4arch4Sm80ELb0ELb1ELb0ELb0ELb1ELb0ELb1ELb0EEENS1_21CollectiveEpilogueFwdINS6_IJS8_SA_S9_EEENS6_IJNS7_ILi1EEESI_SI_EEESC_SE_Li256ELb0ELb1ELb0ELb0EEENS1_19SingleTileSchedulerILb0ELb0ELb1ELi128EEEEEEEEEvNT_6ParamsE)
        /*00a4*/ 	.word	0x00000000


	//----- nvinfo : EIATTR_REGCOUNT
	.align		4
.L_38:
        /*00a8*/ 	.byte	0x04, 0x2f
        /*00aa*/ 	.short	(.L_40 - .L_39)
	.align		4
.L_39:
        /*00ac*/ 	.word	index@(_ZN7cutlass13device_kernelIN5flash19enable_sm80_to_sm89INS1_16FlashAttnFwdSm80INS1_25CollectiveMainloopFwdSm80ILi8ELi2ELb0EN4cute5tupleIJNS5_1CILi128EEENS7_ILi64EEENS7_ILi192EEEEEELi192ENS_6half_tEfNS_4arch4Sm80ELb0ELb0ELb0ELb1ELb1ELb1ELb1ELb0EEENS1_21CollectiveEpilogueFwdINS6_IJS8_SA_S9_EEENS6_IJNS7_ILi1EEESI_SI_EEESC_SE_Li256ELb1ELb1ELb0ELb0EEENS1_19SingleTileSchedulerILb1ELb0ELb1ELi128EEEEEEEEEvNT_6ParamsE)
        /*00b0*/ 	.word	0x000000df


	//----- nvinfo : EIATTR_FRAME_SIZE
	.align		4
.L_40:
        /*00b4*/ 	.byte	0x04, 0x11
        /*00b6*/ 	.short	(.L_42 - .L_41)
	.align		4
.L_41:
        /*00b8*/ 	.word	index@(_ZN7cutlass13device_kernelIN5flash19enable_sm80_to_sm89INS1_16FlashAttnFwdSm80INS1_25CollectiveMainloopFwdSm80ILi8ELi2ELb0EN4cute5tupleIJNS5_1CILi128EEENS7_ILi64EEENS7_ILi192EEEEEELi192ENS_6half_tEfNS_4arch4Sm80ELb0ELb0ELb0ELb1ELb1ELb1ELb1ELb0EEENS1_21CollectiveEpilogueFwdINS6_IJS8_SA_S9_EEENS6_IJNS7_ILi1EEESI_SI_EEESC_SE_Li256ELb1ELb1ELb0ELb0EEENS1_19SingleTileSchedulerILb1ELb0ELb1ELi128EEEEEEEEEvNT_6ParamsE)
        /*00bc*/ 	.word	0x00000000


	//----- nvinfo : EIATTR_REGCOUNT
	.align		4
.L_42:
        /*00c0*/ 	.byte	0x04, 0x2f
        /*00c2*/ 	.short	(.L_44 - .L_43)
	.align		4
.L_43:
        /*00c4*/ 	.word	index@(_ZN7cutlass13device_kernelIN5flash19enable_sm80_to_sm89INS1_16FlashAttnFwdSm80INS1_25CollectiveMainloopFwdSm80ILi8ELi2ELb0EN4cute5tupleIJNS5_1CILi128EEENS7_ILi64EEENS7_ILi192EEEEEELi192ENS_6half_tEfNS_4arch4Sm80ELb0ELb0ELb0ELb1ELb1ELb0ELb1ELb0EEENS1_21CollectiveEpilogueFwdINS6_IJS8_SA_S9_EEENS6_IJNS7_ILi1EEESI_SI_EEESC_SE_Li256ELb1ELb1ELb0ELb0EEENS1_19SingleTileSchedulerILb1ELb0ELb1ELi128EEEEEEEEEvNT_6ParamsE)
        /*00c8*/ 	.word	0x000000f6


	//----- nvinfo : EIATTR_FRAME_SIZE
	.align		4
.L_44:
        /*00cc*/ 	.byte	0x04, 0x11
        /*00ce*/ 	.short	(.L_46 - .L_45)
	.align		4
.L_45:
        /*00d0*/ 	.word	index@(_ZN7cutlass13device_kernelIN5flash19enable_sm80_to_sm89INS1_16FlashAttnFwdSm80INS1_25CollectiveMainloopFwdSm80ILi8ELi2ELb0EN4cute5tupleIJNS5_1CILi128EEENS7_ILi64EEENS7_ILi192EEEEEELi192ENS_6half_tEfNS_4arch4Sm80ELb0ELb0ELb0ELb1ELb1ELb0ELb1ELb0EEENS1_21CollectiveEpilogueFwdINS6_IJS8_SA_S9_EEENS6_IJNS7_ILi1EEESI_SI_EEESC_SE_Li256ELb1ELb1ELb0ELb0EEENS1_19SingleTileSchedulerILb1ELb0ELb1ELi128EEEEEEEEEvNT_6ParamsE)
        /*00d4*/ 	.word	0x00000000


	//----- nvinfo : EIATTR_REGCOUNT
	.align		4
.L_46:
        /*00d8*/ 	.byte	0x04, 0x2f
        /*00da*/ 	.short	(.L_48 - .L_47)
	.align		4
.L_47:
        /*00dc*/ 	.word	index@(_ZN7cutlass13device_kernelIN5flash19enable_sm80_to_sm89INS1_16FlashAttnFwdSm80INS1_25CollectiveMainloopFwdSm80ILi8ELi2ELb0EN4cute5tupleIJNS5_1CILi128EEENS7_ILi64EEENS7_ILi192EEEEEELi192ENS_6half_tEfNS_4arch4Sm80ELb0ELb0ELb0ELb0ELb1ELb0ELb1ELb0EEENS1_21CollectiveEpilogueFwdINS6_IJS8_SA_S9_EEENS6_IJNS7_ILi1EEESI_SI_EEESC_SE_Li256ELb0ELb1ELb0ELb0EEENS1_19SingleTileSchedulerILb0ELb0ELb1ELi128EEEEEEEEEvNT_6ParamsE)
        /*00e0*/ 	.word	0x000000f4


	//----- nvinfo : EIATTR_FRAME_SIZE
	.align		4
.L_48:
        /*00e4*/ 	.byte	0x04, 0x11
        /*00e6*/ 	.short	(.L_50 - .L_49)
	.align		4
.L_49:
        /*00e8*/ 	.word	index@(_ZN7cutlass13device_kernelIN5flash19enable_sm80_to_sm89INS1_16FlashAttnFwdSm80INS1_25CollectiveMainloopFwdSm80ILi8ELi2ELb0EN4cute5tupleIJNS5_1CILi128EEENS7_ILi64EEENS7_ILi192EEEEEELi192ENS_6half_tEfNS_4arch4Sm80ELb0ELb0ELb0ELb0ELb1ELb0ELb1ELb0EEENS1_21CollectiveEpilogueFwdINS6_IJS8_SA_S9_EEENS6_IJNS7_ILi1EEESI_SI_EEESC_SE_Li256ELb0ELb1ELb0ELb0EEENS1_19SingleTileSchedulerILb0ELb0ELb1ELi128EEEEEEEEEvNT_6ParamsE)
        /*00ec*/ 	.word	0x00000000


	//----- nvinfo : EIATTR_REGCOUNT
	.align		4
.L_50:
        /*00f0*/ 	.byte	0x04, 0x2f
        /*00f2*/ 	.short	(.L_52 - .L_51)
	.align		4
.L_51:
        /*00f4*/ 	.word	index@(_ZN7cutlass13device_kernelIN5flash19enable_sm80_to_sm89INS1_16FlashAttnFwdSm80INS1_25CollectiveMainloopFwdSm80ILi8ELi1ELb0EN4cute5tupleIJNS5_1CILi128EEENS7_ILi64EEENS7_ILi192EEEEEELi192ENS_6half_tEfNS_4arch4Sm80ELb1ELb0ELb0ELb1ELb1ELb1ELb1ELb0EEENS1_21CollectiveEpilogueFwdINS6_IJS8_SA_S9_EEENS6_IJNS7_ILi1EEESI_SI_EEESC_SE_Li256ELb1ELb1ELb0ELb0EEENS1_19SingleTileSchedulerILb1ELb0ELb1ELi128EEEEEEEEEvNT_6ParamsE)
        /*00f8*/ 	.word	0x000000ec


	//----- nvinfo : EIATTR_FRAME_SIZE
	.align		4
.L_52:
        /*00fc*/ 	.byte	0x04, 0x11
        /*00fe*/ 	.short	(.L_54 - .L_53)
	.align		4
.L_53:
        /*0100*/ 	.word	index@(_ZN7cutlass13device_kernelIN5flash19enable_sm80_to_sm89INS1_16FlashAttnFwdSm80INS1_25CollectiveMainloopFwdSm80ILi8ELi1ELb0EN4cute5tupleIJNS5_1CILi128EEENS7_ILi64EEENS7_ILi192EEEEEELi192ENS_6half_tEfNS_4arch4Sm80ELb1ELb0ELb0ELb1ELb1ELb1ELb1ELb0EEENS1_21CollectiveEpilogueFwdINS6_IJS8_SA_S9_EEENS6_IJNS7_ILi1EEESI_SI_EEESC_SE_Li256ELb1ELb1ELb0ELb0EEENS1_19SingleTileSchedulerILb1ELb0ELb1ELi128EEEEEEEEEvNT_6ParamsE)
        /*0104*/ 	.word	0x00000000


	//----- nvinfo : EIATTR_REGCOUNT
	.align		4
.L_54:
        /*0108*/ 	.byte	0x04, 0x2f
        /*010a*/ 	.short	(.L_56 - .L_55)
	.align		4
.L_55:
        /*010c*/ 	.word	index@(_ZN7cutlass13device_kernelIN5flash19enable_sm80_to_sm89INS1_16FlashAttnFwdSm80INS1_25CollectiveMainloopFwdSm80ILi8ELi1ELb0EN4cute5tupleIJNS5_1CILi128EEENS7_ILi64EEENS7_ILi192EEEEEELi192ENS_6half_tEfNS_4arch4Sm80ELb1ELb0ELb0ELb1ELb1ELb0ELb1ELb0EEENS1_21CollectiveEpilogueFwdINS6_IJS8_SA_S9_EEENS6_IJNS7_ILi1EEESI_SI_EEESC_SE_Li256ELb1ELb1ELb0ELb0EEENS1_19SingleTileSchedulerILb1ELb0ELb1ELi128EEEEEEEEEvNT_6ParamsE)
        /*0110*/ 	.word	0x000000f1


	//----- nvinfo : EIATTR_FRAME_SIZE
	.align		4
.L_56:
        /*0114*/ 	.byte	0x04, 0x11
        /*0116*/ 	.short	(.L_58 - .L_57)
	.align		4
.L_57:
        /*0118*/ 	.word	index@(_ZN7cutlass13device_kernelIN5flash19enable_sm80_to_sm89INS1_16FlashAttnFwdSm80INS1_25CollectiveMainloopFwdSm80ILi8ELi1ELb0EN4cute5tupleIJNS5_1CILi128EEENS7_ILi64EEENS7_ILi192EEEEEELi192ENS_6half_tEfNS_4arch4Sm80ELb1ELb0ELb0ELb1ELb1ELb0ELb1ELb0EEENS1_21CollectiveEpilogueFwdINS6_IJS8_SA_S9_EEENS6_IJNS7_ILi1EEESI_SI_EEESC_SE_Li256ELb1ELb1ELb0ELb0EEENS1_19SingleTileSchedulerILb1ELb0ELb1ELi128EEEEEEEEEvNT_6ParamsE)
        /*011c*/ 	.word	0x00000000


	//----- nvinfo : EIATTR_REGCOUNT
	.align		4
.L_58:
        /*0120*/ 	.byte	0x04, 0x2f
        /*0122*/ 	.short	(.L_60 - .L_59)
	.align		4
.L_59:
        /*0124*/ 	.word	index@(_ZN7cutlass13device_kernelIN5flash19enable_sm80_to_sm89INS1_16FlashAttnFwdSm80INS1_25CollectiveMainloopFwdSm80ILi8ELi1ELb0EN4cute5tupleIJNS5_1CILi128EEENS7_ILi64EEENS7_ILi192EEEEEELi192ENS_6half_tEfNS_4arch4Sm80ELb1ELb0ELb0ELb0ELb1ELb0ELb1ELb0EEENS1_21CollectiveEpilogueFwdINS6_IJS8_SA_S9_EEENS6_IJNS7_ILi1EEESI_SI_EEESC_SE_Li256ELb0ELb1ELb0ELb0EEENS1_30DynamicPersistentTileSchedulerILi256ELi256ELb0ELb1ELb0EEEEEEEEEvNT_6ParamsE)
        /*0128*/ 	.word	0x000000fb


	//----- nvinfo : EIATTR_FRAME_SIZE
	.align		4
.L_60:
        /*012c*/ 	.byte	0x04, 0x11
        /*012e*/ 	.short	(.L_62 - .L_61)
	.align		4
.L_61:
        /*0130*/ 	.word	index@($__internal_1_$__cuda_sm70_shflsync_idx_p)
        /*0134*/ 	.word	0x00000000


	//----- nvinfo : EIATTR_FRAME_SIZE
	.align		4
.L_62:
        /*0138*/ 	.byte	0x04, 0x11
        /*013a*/ 	.short	(.L_64 - .L_63)
	.align		4
.L_63:
        /*013c*/ 	.word	index@($__internal_0_$__cuda_sm70_shflsync_bfly_p)
        /*0140*/ 	.word	0x00000000


	//----- nvinfo : EIATTR_FRAME_SIZE
	.align		4
.L_64:
        /*0144*/ 	.byte	0x04, 0x11
        /*0146*/ 	.short	(.L_66 - .L_65)
	.align		4
.L_65:
        /*0148*/ 	.word	index@(_ZN7cutlass13device_kernelIN5flash19enable_sm80_to_sm89INS1_16FlashAttnFwdSm80INS1_25CollectiveMainloopFwdSm80ILi8ELi1ELb0EN4cute5tupleIJNS5_1CILi128EEENS7_ILi64EEENS7_ILi192EEEEEELi192ENS_6half_tEfNS_4arch4Sm80ELb1ELb0ELb0ELb0ELb1ELb0ELb1ELb0EEENS1_21CollectiveEpilogueFwdINS6_IJS8_SA_S9_EEENS6_IJNS7_ILi1EEESI_SI_EEESC_SE_Li256ELb0ELb1ELb0ELb0EEENS1_30DynamicPersistentTileSchedulerILi256ELi256ELb0ELb1ELb0EEEEEEEEEvNT_6ParamsE)
        /*014c*/ 	.word	0x00000000


	//----- nvinfo : EIATTR_REGCOUNT
	.align		4
.L_66:
        /*0150*/ 	.byte	0x04, 0x2f
        /*0152*/ 	.short	(.L_68 - .L_67)
	.align		4
.L_67:
        /*0154*/ 	.word	index@(_ZN7cutlass13device_kernelIN5flash19enable_sm80_to_sm89INS1_16FlashAttnFwdSm80INS1_25CollectiveMainloopFwdSm80ILi8ELi1ELb0EN4cute5tupleIJNS5_1CILi128EEENS7_ILi64EEENS7_ILi192EEEEEELi192ENS_6half_tEfNS_4arch4Sm80ELb0ELb1ELb0ELb1ELb1ELb1ELb1ELb0EEENS1_21CollectiveEpilogueFwdINS6_IJS8_SA_S9_EEENS6_IJNS7_ILi1EEESI_SI_EEESC_SE_Li256ELb1ELb1ELb0ELb0EEENS1_19SingleTileSchedulerILb1ELb0ELb1ELi128EEEEEEEEEvNT_6ParamsE)
        /*0158*/ 	.word	0x000000f2


	//----- nvinfo : EIATTR_FRAME_SIZE
	.align		4
.L_68:
        /*015c*/ 	.byte	0x04, 0x11
        /*015e*/ 	.short	(.L_70 - .L_69)
	.align		4
.L_69:
        /*0160*/ 	.word	index@(_ZN7cutlass13device_kernelIN5flash19enable_sm80_to_sm89INS1_16FlashAttnFwdSm80INS1_25CollectiveMainloopFwdSm80ILi8ELi1ELb0EN4cute5tupleIJNS5_1CILi128EEENS7_ILi64EEENS7_ILi192EEEEEELi192ENS_6half_tEfNS_4arch4Sm80ELb0ELb1ELb0ELb1ELb1ELb1ELb1ELb0EEENS1_21CollectiveEpilogueFwdINS6_IJS8_SA_S9_EEENS6_IJNS7_ILi1EEESI_SI_EEESC_SE_Li256ELb1ELb1ELb0ELb0EEENS1_19SingleTileSchedulerILb1ELb0ELb1ELi128EEEEEEEEEvNT_6ParamsE)
        /*0164*/ 	.word	0x00000000


	//----- nvinfo : EIATTR_REGCOUNT
	.align		4
.L_70:
        /*0168*/ 	.byte	0x04, 0x2f
        /*016a*/ 	.short	(.L_72 - .L_71)
	.align		4
.L_71:
        /*016c*/ 	.word	index@(_ZN7cutlass13device_kernelIN5flash19enable_sm80_to_sm89INS1_16FlashAttnFwdSm80INS1_25CollectiveMainloopFwdSm80ILi8ELi1ELb0EN4cute5tupleIJNS5_1CILi128EEENS7_ILi64EEENS7_ILi192EEEEEELi192ENS_6half_tEfNS_4arch4Sm80ELb0ELb1ELb0ELb1ELb1ELb0ELb1ELb0EEENS1_21CollectiveEpilogueFwdINS6_IJS8_SA_S9_EEENS6_IJNS7_ILi1EEESI_SI_EEESC_SE_Li256ELb1ELb1ELb0ELb0EEENS1_19SingleTileSchedulerILb1ELb0ELb1ELi128EEEEEEEEEvNT_6ParamsE)
        /*0170*/ 	.word	0x000000ed


	//----- nvinfo : EIATTR_FRAME_SIZE
	.align		4
.L_72:
        /*0174*/ 	.byte	0x04, 0x11
        /*0176*/ 	.short	(.L_74 - .L_73)
	.align		4
.L_73:
        /*0178*/ 	.word	index@(_ZN7cutlass13device_kernelIN5flash19enable_sm80_to_sm89INS1_16FlashAttnFwdSm80INS1_25CollectiveMainloopFwdSm80ILi8ELi1ELb0EN4cute5tupleIJNS5_1CILi128EEENS7_ILi64EEENS7_ILi192EEEEEELi192ENS_6half_tEfNS_4arch4Sm80ELb0ELb1ELb0ELb1ELb1ELb0ELb1ELb0EEENS1_21CollectiveEpilogueFwdINS6_IJS8_SA_S9_EEENS6_IJNS7_ILi1EEESI_SI_EEESC_SE_Li256ELb1ELb1ELb0ELb0EEENS1_19SingleTileSchedulerILb1ELb0ELb1ELi128EEEEEEEEEvNT_6ParamsE)
        /*017c*/ 	.word	0x00000000


	//----- nvinfo : EIATTR_REGCOUNT
	.align		4
.L_74:
        /*0180*/ 	.byte	0x04, 0x2f
        /*0182*/ 	.short	(.L_76 - .L_75)
	.align		4
.L_75:
        /*0184*/ 	.word	index@(_ZN7cutlass13device_kernelIN5flash19enable_sm80_to_sm89INS1_16FlashAttnFwdSm80INS1_25CollectiveMainloopFwdSm80ILi8ELi1ELb0EN4cute5tupleIJNS5_1CILi128EEENS7_ILi64EEENS7_ILi192EEEEEELi192ENS_6half_tEfNS_4arch4Sm80ELb0ELb1ELb0ELb0ELb1ELb0ELb1ELb0EEENS1_21CollectiveEpilogueFwdINS6_IJS8_SA_S9_EEENS6_IJNS7_ILi1EEESI_SI_EEESC_SE_Li256ELb0ELb1ELb0ELb0EEENS1_19SingleTileSchedulerILb0ELb0ELb1ELi128EEEEEEEEEvNT_6ParamsE)
        /*0188*/ 	.word	0x000000ed


	//----- nvinfo : EIATTR_FRAME_SIZE
	.align		4
.L_76:
        /*018c*/ 	.byte	0x04, 0x11
        /*018e*/ 	.short	(.L_78 - .L_77)
	.align		4
.L_77:
        /*0190*/ 	.word	index@(_ZN7cutlass13device_kernelIN5flash19enable_sm80_to_sm89INS1_16FlashAttnFwdSm80INS1_25CollectiveMainloopFwdSm80ILi8ELi1ELb0EN4cute5tupleIJNS5_1CILi128EEENS7_ILi64EEENS7_ILi192EEEEEELi192ENS_6half_tEfNS_4arch4Sm80ELb0ELb1ELb0ELb0ELb1ELb0ELb1ELb0EEENS1_21CollectiveEpilogueFwdINS6_IJS8_SA_S9_EEENS6_IJNS7_ILi1EEESI_SI_EEESC_SE_Li256ELb0ELb1ELb0ELb0EEENS1_19SingleTileSchedulerILb0ELb0ELb1ELi128EEEEEEEEEvNT_6ParamsE)
        /*0194*/ 	.word	0x00000000


	//----- nvinfo : EIATTR_REGCOUNT
	.align		4
.L_78:
        /*0198*/ 	.byte	0x04, 0x2f
        /*019a*/ 	.short	(.L_80 - .L_79)
	.align		4
.L_79:
        /*019c*/ 	.word	index@(_ZN7cutlass13device_kernelIN5flash19enable_sm80_to_sm89INS1_16FlashAttnFwdSm80INS1_25CollectiveMainloopFwdSm80ILi8ELi1ELb0EN4cute5tupleIJNS5_1CILi128EEENS7_ILi64EEENS7_ILi192EEEEEELi192ENS_6half_tEfNS_4arch4Sm80ELb0ELb0ELb0ELb1ELb1ELb1ELb1ELb0EEENS1_21CollectiveEpilogueFwdINS6_IJS8_SA_S9_EEENS6_IJNS7_ILi1EEESI_SI_EEESC_SE_Li256ELb1ELb1ELb0ELb0EEENS1_19SingleTileSchedulerILb1ELb0ELb1ELi128EEEEEEEEEvNT_6ParamsE)
        /*01a0*/ 	.word	0x000000ea


	//----- nvinfo : EIATTR_FRAME_SIZE
	.align		4
.L_80:
        /*01a4*/ 	.byte	0x04, 0x11
        /*01a6*/ 	.short	(.L_82 - .L_81)
	.align		4
.L_81:
        /*01a8*/ 	.word	index@(_ZN7cutlass13device_kernelIN5flash19enable_sm80_to_sm89INS1_16FlashAttnFwdSm80INS1_25CollectiveMainloopFwdSm80ILi8ELi1ELb0EN4cute5tupleIJNS5_1CILi128EEENS7_ILi64EEENS7_ILi192EEEEEELi192ENS_6half_tEfNS_4arch4Sm80ELb0ELb0ELb0ELb1ELb1ELb1ELb1ELb0EEENS1_21CollectiveEpilogueFwdINS6_IJS8_SA_S9_EEENS6_IJNS7_ILi1EEESI_SI_EEESC_SE_Li256ELb1ELb1ELb0ELb0EEENS1_19SingleTileSchedulerILb1ELb0ELb1ELi128EEEEEEEEEvNT_6ParamsE)
        /*01ac*/ 	.word	0x00000000


	//----- nvinfo : EIATTR_REGCOUNT
	.align		4
.L_82:
        /*01b0*/ 	.byte	0x04, 0x2f
        /*01b2*/ 	.short	(.L_84 - .L_83)
	.align		4
.L_83:
        /*01b4*/ 	.word	index@(_ZN7cutlass13device_kernelIN5flash19enable_sm80_to_sm89INS1_16FlashAttnFwdSm80INS1_25CollectiveMainloopFwdSm80ILi8ELi1ELb0EN4cute5tupleIJNS5_1CILi128EEENS7_ILi64EEENS7_ILi192EEEEEELi192ENS_6half_tEfNS_4arch4Sm80ELb0ELb0ELb0ELb1ELb1ELb0ELb1ELb0EEENS1_21CollectiveEpilogueFwdINS6_IJS8_SA_S9_EEENS6_IJNS7_ILi1EEESI_SI_EEESC_SE_Li256ELb1ELb1ELb0ELb0EEENS1_19SingleTileSchedulerILb1ELb0ELb1ELi128EEEEEEEEEvNT_6ParamsE)
        /*01b8*/ 	.word	0x000000e6


	//----- nvinfo : EIATTR_FRAME_SIZE
	.align		4
.L_84:
        /*01bc*/ 	.byte	0x04, 0x11
        /*01be*/ 	.short	(.L_86 - .L_85)
	.align		4
.L_85:
        /*01c0*/ 	.word	index@(_ZN7cutlass13device_kernelIN5flash19enable_sm80_to_sm89INS1_16FlashAttnFwdSm80INS1_25CollectiveMainloopFwdSm80ILi8ELi1ELb0EN4cute5tupleIJNS5_1CILi128EEENS7_ILi64EEENS7_ILi192EEEEEELi192ENS_6half_tEfNS_4arch4Sm80ELb0ELb0ELb0ELb1ELb1ELb0ELb1ELb0EEENS1_21CollectiveEpilogueFwdINS6_IJS8_SA_S9_EEENS6_IJNS7_ILi1EEESI_SI_EEESC_SE_Li256ELb1ELb1ELb0ELb0EEENS1_19SingleTileSchedulerILb1ELb0ELb1ELi128EEEEEEEEEvNT_6ParamsE)
        /*01c4*/ 	.word	0x00000000


	//----- nvinfo : EIATTR_REGCOUNT
	.align		4
.L_86:
        /*01c8*/ 	.byte	0x04, 0x2f
        /*01ca*/ 	.short	(.L_88 - .L_87)
	.align		4
.L_87:
        /*01cc*/ 	.word	index@(_ZN7cutlass13device_kernelIN5flash19enable_sm80_to_sm89INS1_16FlashAttnFwdSm80INS1_25CollectiveMainloopFwdSm80ILi8ELi1ELb0EN4cute5tupleIJNS5_1CILi128EEENS7_ILi64EEENS7_ILi192EEEEEELi192ENS_6half_tEfNS_4arch4Sm80ELb0ELb0ELb0ELb0ELb1ELb0ELb1ELb0EEENS1_21CollectiveEpilogueFwdINS6_IJS8_SA_S9_EEENS6_IJNS7_ILi1EEESI_SI_EEESC_SE_Li256ELb0ELb1ELb0ELb0EEENS1_19SingleTileSchedulerILb0ELb0ELb1ELi128EEEEEEEEEvNT_6ParamsE)
        /*01d0*/ 	.word	0x000000ee


	//----- nvinfo : EIATTR_FRAME_SIZE
	.align		4
.L_88:
        /*01d4*/ 	.byte	0x04, 0x11
        /*01d6*/ 	.short	(.L_90 - .L_89)
	.align		4
.L_89:
        /*01d8*/ 	.word	index@(_ZN7cutlass13device_kernelIN5flash19enable_sm80_to_sm89INS1_16FlashAttnFwdSm80INS1_25CollectiveMainloopFwdSm80ILi8ELi1ELb0EN4cute5tupleIJNS5_1CILi128EEENS7_ILi64EEENS7_ILi192EEEEEELi192ENS_6half_tEfNS_4arch4Sm80ELb0ELb0ELb0ELb0ELb1ELb0ELb1ELb0EEENS1_21CollectiveEpilogueFwdINS6_IJS8_SA_S9_EEENS6_IJNS7_ILi1EEESI_SI_EEESC_SE_Li256ELb0ELb1ELb0ELb0EEENS1_19SingleTileSchedulerILb0ELb0ELb1ELi128EEEEEEEEEvNT_6ParamsE)
        /*01dc*/ 	.word	0x00000000


	//----- nvinfo : EIATTR_MIN_STACK_SIZE
	.align		4
.L_90:
        /*01e0*/ 	.byte	0x04, 0x12
        /*01e2*/ 	.short	(.L_92 - .L_91)
	.align		4
.L_91:
        /*01e4*/ 	.word	index@(_ZN7cutlass13device_kernelIN5flash19enable_sm80_to_sm89INS1_16FlashAttnFwdSm80INS1_25CollectiveMainloopFwdSm80ILi8ELi1ELb0EN4cute5tupleIJNS5_1CILi128EEENS7_ILi64EEENS7_ILi192EEEEEELi192ENS_6half_tEfNS_4arch4Sm80ELb0ELb0ELb0ELb0ELb1ELb0ELb1ELb0EEENS1_21CollectiveEpilogueFwdINS6_IJS8_SA_S9_EEENS6_IJNS7_ILi1EEESI_SI_EEESC_SE_Li256ELb0ELb1ELb0ELb0EEENS1_19SingleTileSchedulerILb0ELb0ELb1ELi128EEEEEEEEEvNT_6ParamsE)
        /*01e8*/ 	.word	0x00000000


	//----- nvinfo : EIATTR_MIN_STACK_SIZE
	.align		4
.L_92:
        /*01ec*/ 	.byte	0x04, 0x12
        /*01ee*/ 	.short	(.L_94 - .L_93)
	.align		4
.L_93:
        /*01f0*/ 	.word	index@(_ZN7cutlass13device_kernelIN5flash19enable_sm80_to_sm89INS1_16FlashAttnFwdSm80INS1_25CollectiveMainloopFwdSm80ILi8ELi1ELb0EN4cute5tupleIJNS5_1CILi128EEENS7_ILi64EEENS7_ILi192EEEEEELi192ENS_6half_tEfNS_4arch4Sm80ELb0ELb0ELb0ELb1ELb1ELb0ELb1ELb0EEENS1_21CollectiveEpilogueFwdINS6_IJS8_SA_S9_EEENS6_IJNS7_ILi1EEESI_SI_EEESC_SE_Li256ELb1ELb1ELb0ELb0EEENS1_19SingleTileSchedulerILb1ELb0ELb1ELi128EEEEEEEEEvNT_6ParamsE)
        /*01f4*/ 	.word	0x00000000


	//----- nvinfo : EIATTR_MIN_STACK_SIZE
	.align		4
.L_94:
        /*01f8*/ 	.byte	0x04, 0x12
        /*01fa*/ 	.short	(.L_96 - .L_95)
	.align		4
.L_95:
        /*01fc*/ 	.word	index@(_ZN7cutlass13device_kernelIN5flash19enable_sm80_to_sm89INS1_16FlashAttnFwdSm80INS1_25CollectiveMainloopFwdSm80ILi8ELi1ELb0EN4cute5tupleIJNS5_1CILi128EEENS7_ILi64EEENS7_ILi192EEEEEELi192ENS_6half_tEfNS_4arch4Sm80ELb0ELb0ELb0ELb1ELb1ELb1ELb1ELb0EEENS1_21CollectiveEpilogueFwdINS6_IJS8_SA_S9_EEENS6_IJNS7_ILi1EEESI_SI_EEESC_SE_Li256ELb1ELb1ELb0ELb0EEENS1_19SingleTileSchedulerILb1ELb0ELb1ELi128EEEEEEEEEvNT_6ParamsE)
        /*0200*/ 	.word	0x00000000


	//----- nvinfo : EIATTR_MIN_STACK_SIZE
	.align		4
.L_96:
        /*0204*/ 	.byte	0x04, 0x12
        /*0206*/ 	.short	(.L_98 - .L_97)
	.align		4
.L_97:
        /*0208*/ 	.word	index@(_ZN7cutlass13device_kernelIN5flash19enable_sm80_to_sm89INS1_16FlashAttnFwdSm80INS1_25CollectiveMainloopFwdSm80ILi8ELi1ELb0EN4cute5tupleIJNS5_1CILi128EEENS7_ILi64EEENS7_ILi192EEEEEELi192ENS_6half_tEfNS_4arch4Sm80ELb0ELb1ELb0ELb0ELb1ELb0ELb1ELb0EEENS1_21CollectiveEpilogueFwdINS6_IJS8_SA_S9_EEENS6_IJNS7_ILi1EEESI_SI_EEESC_SE_Li256ELb0ELb1ELb0ELb0EEENS1_19SingleTileSchedulerILb0ELb0ELb1ELi128EEEEEEEEEvNT_6ParamsE)
        /*020c*/ 	.word	0x00000000


	//----- nvinfo : EIATTR_MIN_STACK_SIZE
	.align		4
.L_98:
        /*0210*/ 	.byte	0x04, 0x12
        /*0212*/ 	.short	(.L_100 - .L_99)
	.align		4
.L_99:
        /*0214*/ 	.word	index@(_ZN7cutlass13device_kernelIN5flash19enable_sm80_to_sm89INS1_16FlashAttnFwdSm80INS1_25CollectiveMainloopFwdSm80ILi8ELi1ELb0EN4cute5tupleIJNS5_1CILi128EEENS7_ILi64EEENS7_ILi192EEEEEELi192ENS_6half_tEfNS_4arch4Sm80ELb0ELb1ELb0ELb1ELb1ELb0ELb1ELb0EEENS1_21CollectiveEpilogueFwdINS6_IJS8_SA_S9_EEENS6_IJNS7_ILi1EEESI_SI_EEESC_SE_Li256ELb1ELb1ELb0ELb0EEENS1_19SingleTileSchedulerILb1ELb0ELb1ELi128EEEEEEEEEvNT_6ParamsE)
        /*0218*/ 	.word	0x00000000


	//----- nvinfo : EIATTR_MIN_STACK_SIZE
	.align		4
.L_100:
        /*021c*/ 	.byte	0x04, 0x12
        /*021e*/ 	.short	(.L_102 - .L_101)
	.align		4
.L_101:
        /*0220*/ 	.word	index@(_ZN7cutlass13device_kernelIN5flash19enable_sm80_to_sm89INS1_16FlashAttnFwdSm80INS1_25CollectiveMainloopFwdSm80ILi8ELi1ELb0EN4cute5tupleIJNS5_1CILi128EEENS7_ILi64EEENS7_ILi192EEEEEELi192ENS_6half_tEfNS_4arch4Sm80ELb0ELb1ELb0ELb1ELb1ELb1ELb1ELb0EEENS1_21CollectiveEpilogueFwdINS6_IJS8_SA_S9_EEENS6_IJNS7_ILi1EEESI_SI_EEESC_SE_Li256ELb1ELb1ELb0ELb0EEENS1_19SingleTileSchedulerILb1ELb0ELb1ELi128EEEEEEEEEvNT_6ParamsE)
        /*0224*/ 	.word	0x00000000


	//----- nvinfo : EIATTR_MIN_STACK_SIZE
	.align		4
.L_102:
        /*0228*/ 	.byte	0x04, 0x12
        /*022a*/ 	.short	(.L_104 - .L_103)
	.align		4
.L_103:
        /*022c*/ 	.word	index@(_ZN7cutlass13device_kernelIN5flash19enable_sm80_to_sm89INS1_16FlashAttnFwdSm80INS1_25CollectiveMainloopFwdSm80ILi8ELi1ELb0EN4cute5tupleIJNS5_1CILi128EEENS7_ILi64EEENS7_ILi192EEEEEELi192ENS_6half_tEfNS_4arch4Sm80ELb1ELb0ELb0ELb0ELb1ELb0ELb1ELb0EEENS1_21CollectiveEpilogueFwdINS6_IJS8_SA_S9_EEENS6_IJNS7_ILi1EEESI_SI_EEESC_SE_Li256ELb0ELb1ELb0ELb0EEENS1_30DynamicPersistentTileSchedulerILi256ELi256ELb0ELb1ELb0EEEEEEEEEvNT_6ParamsE)
        /*0230*/ 	.word	0x00000000


	//----- nvinfo : EIATTR_MIN_STACK_SIZE
	.align		4
.L_104:
        /*0234*/ 	.byte	0x04, 0x12
        /*0236*/ 	.short	(.L_106 - .L_105)
	.align		4
.L_105:
        /*0238*/ 	.word	index@(_ZN7cutlass13device_kernelIN5flash19enable_sm80_to_sm89INS1_16FlashAttnFwdSm80INS1_25CollectiveMainloopFwdSm80ILi8ELi1ELb0EN4cute5tupleIJNS5_1CILi128EEENS7_ILi64EEENS7_ILi192EEEEEELi192ENS_6half_tEfNS_4arch4Sm80ELb1ELb0ELb0ELb1ELb1ELb0ELb1ELb0EEENS1_21CollectiveEpilogueFwdINS6_IJS8_SA_S9_EEENS6_IJNS7_ILi1EEESI_SI_EEESC_SE_Li256ELb1ELb1ELb0ELb0EEENS1_19SingleTileSchedulerILb1ELb0ELb1ELi128EEEEEEEEEvNT_6ParamsE)
        /*023c*/ 	.word	0x00000000


	//----- nvinfo : EIATTR_MIN_STACK_SIZE
	.align		4
.L_106:
        /*0240*/ 	.byte	0x04, 0x12
        /*0242*/ 	.short	(.L_108 - .L_107)
	.align		4
.L_107:
        /*0244*/ 	.word	index@(_ZN7cutlass13device_kernelIN5flash19enable_sm80_to_sm89INS1_16FlashAttnFwdSm80INS1_25CollectiveMainloopFwdSm80ILi8ELi1ELb0EN4cute5tupleIJNS5_1CILi128EEENS7_ILi64EEENS7_ILi192EEEEEELi192ENS_6half_tEfNS_4arch4Sm80ELb1ELb0ELb0ELb1ELb1ELb1ELb1ELb0EEENS1_21CollectiveEpilogueFwdINS6_IJS8_SA_S9_EEENS6_IJNS7_ILi1EEESI_SI_EEESC_SE_Li256ELb1ELb1ELb0ELb0EEENS1_19SingleTileSchedulerILb1ELb0ELb1ELi128EEEEEEEEEvNT_6ParamsE)
        /*0248*/ 	.word	0x00000000


	//----- nvinfo : EIATTR_MIN_STACK_SIZE
	.align		4
.L_108:
        /*024c*/ 	.byte	0x04, 0x12
        /*024e*/ 	.short	(.L_110 - .L_109)
	.align		4
.L_109:
        /*0250*/ 	.word	index@(_ZN7cutlass13device_kernelIN5flash19enable_sm80_to_sm89INS1_16FlashAttnFwdSm80INS1_25CollectiveMainloopFwdSm80ILi8ELi2ELb0EN4cute5tupleIJNS5_1CILi128EEENS7_ILi64EEENS7_ILi192EEEEEELi192ENS_6half_tEfNS_4arch4Sm80ELb0ELb0ELb0ELb0ELb1ELb0ELb1ELb0EEENS1_21CollectiveEpilogueFwdINS6_IJS8_SA_S9_EEENS6_IJNS7_ILi1EEESI_SI_EEESC_SE_Li256ELb0ELb1ELb0ELb0EEENS1_19SingleTileSchedulerILb0ELb0ELb1ELi128EEEEEEEEEvNT_6ParamsE)
        /*0254*/ 	.word	0x00000000


	//----- nvinfo : EIATTR_MIN_STACK_SIZE
	.align		4
.L_110:
        /*0258*/ 	.byte	0x04, 0x12
        /*025a*/ 	.short	(.L_112 - .L_111)
	.align		4
.L_111:
        /*025c*/ 	.word	index@(_ZN7cutlass13device_kernelIN5flash19enable_sm80_to_sm89INS1_16FlashAttnFwdSm80INS1_25CollectiveMainloopFwdSm80ILi8ELi2ELb0EN4cute5tupleIJNS5_1CILi128EEENS7_ILi64EEENS7_ILi192EEEEEELi192ENS_6half_tEfNS_4arch4Sm80ELb0ELb0ELb0ELb1ELb1ELb0ELb1ELb0EEENS1_21CollectiveEpilogueFwdINS6_IJS8_SA_S9_EEENS6_IJNS7_ILi1EEESI_SI_EEESC_SE_Li256ELb1ELb1ELb0ELb0EEENS1_19SingleTileSchedulerILb1ELb0ELb1ELi128EEEEEEEEEvNT_6ParamsE)
        /*0260*/ 	.word	0x00000000


	//----- nvinfo : EIATTR_MIN_STACK_SIZE
	.align		4
.L_112:
        /*0264*/ 	.byte	0x04, 0x12
        /*0266*/ 	.short	(.L_114 - .L_113)
	.align		4
.L_113:
        /*0268*/ 	.word	index@(_ZN7cutlass13device_kernelIN5flash19enable_sm80_to_sm89INS1_16FlashAttnFwdSm80INS1_25CollectiveMainloopFwdSm80ILi8ELi2ELb0EN4cute5tupleIJNS5_1CILi128EEENS7_ILi64EEENS7_ILi192EEEEEELi192ENS_6half_tEfNS_4arch4Sm80ELb0ELb0ELb0ELb1ELb1ELb1ELb1ELb0EEENS1_21CollectiveEpilogueFwdINS6_IJS8_SA_S9_EEENS6_IJNS7_ILi1EEESI_SI_EEESC_SE_Li256ELb1ELb1ELb0ELb0EEENS1_19SingleTileSchedulerILb1ELb0ELb1ELi128EEEEEEEEEvNT_6ParamsE)
        /*026c*/ 	.word	0x00000000


	//----- nvinfo : EIATTR_MIN_STACK_SIZE
	.align		4
.L_114:
        /*0270*/ 	.byte	0x04, 0x12
        /*0272*/ 	.short	(.L_116 - .L_115)
	.align		4
.L_115:
        /*0274*/ 	.word	index@(_ZN7cutlass13device_kernelIN5flash19enable_sm80_to_sm89INS1_16FlashAttnFwdSm80INS1_25CollectiveMainloopFwdSm80ILi8ELi2ELb0EN4cute5tupleIJNS5_1CILi128EEENS7_ILi64EEENS7_ILi192EEEEEELi192ENS_6half_tEfNS_4arch4Sm80ELb0ELb1ELb0ELb0ELb1ELb0ELb1ELb0EEENS1_21CollectiveEpilogueFwdINS6_IJS8_SA_S9_EEENS6_IJNS7_ILi1EEESI_SI_EEESC_SE_Li256ELb0ELb1ELb0ELb0EEENS1_19SingleTileSchedulerILb0ELb0ELb1ELi128EEEEEEEEEvNT_6ParamsE)
        /*0278*/ 	.word	0x00000000


	//----- nvinfo : EIATTR_MIN_STACK_SIZE
	.align		4
.L_116:
        /*027c*/ 	.byte	0x04, 0x12
        /*027e*/ 	.short	(.L_118 - .L_117)
	.align		4
.L_117:
        /*0280*/ 	.word	index@(_ZN7cutlass13device_kernelIN5flash19enable_sm80_to_sm89INS1_16FlashAttnFwdSm80INS1_25CollectiveMainloopFwdSm80ILi8ELi2ELb0EN4cute5tupleIJNS5_1CILi128EEENS7_ILi64EEENS7_ILi192EEEEEELi192ENS_6half_tEfNS_4arch4Sm80ELb0ELb1ELb0ELb1ELb1ELb0ELb1ELb0EEENS1_21CollectiveEpilogueFwdINS6_IJS8_SA_S9_EEENS6_IJNS7_ILi1EEESI_SI_EEESC_SE_Li256ELb1ELb1ELb0ELb0EEENS1_19SingleTileSchedulerILb1ELb0ELb1ELi128EEEEEEEEEvNT_6ParamsE)
        /*0284*/ 	.word	0x00000000


	//----- nvinfo : EIATTR_MIN_STACK_SIZE
	.align		4
.L_118:
        /*0288*/ 	.byte	0x04, 0x12
        /*028a*/ 	.short	(.L_120 - .L_119)
	.align		4
.L_119:
        /*028c*/ 	.word	index@(_ZN7cutlass13device_kernelIN5flash19enable_sm80_to_sm89INS1_16FlashAttnFwdSm80INS1_25CollectiveMainloopFwdSm80ILi8ELi2ELb0EN4cute5tupleIJNS5_1CILi128EEENS7_ILi64EEENS7_ILi192EEEEEELi192ENS_6half_tEfNS_4arch4Sm80ELb0ELb1ELb0ELb1ELb1ELb1ELb1ELb0EEENS1_21CollectiveEpilogueFwdINS6_IJS8_SA_S9_EEENS6_IJNS7_ILi1EEESI_SI_EEESC_SE_Li256ELb1ELb1ELb0ELb0EEENS1_19SingleTileSchedulerILb1ELb0ELb1ELi128EEEEEEEEEvNT_6ParamsE)
        /*0290*/ 	.word	0x00000000


	//----- nvinfo : EIATTR_MIN_STACK_SIZE
	.align		4
.L_120:
        /*0294*/ 	.byte	0x04, 0x12
        /*0296*/ 	.short	(.L_122 - .L_121)
	.align		4
.L_121:
        /*0298*/ 	.word	index@(_ZN7cutlass13device_kernelIN5flash19enable_sm80_to_sm89INS1_16FlashAttnFwdSm80INS1_25CollectiveMainloopFwdSm80ILi8ELi2ELb0EN4cute5tupleIJNS5_1CILi128EEENS7_ILi64EEENS7_ILi192EEEEEELi192ENS_6half_tEfNS_4arch4Sm80ELb1ELb0ELb0ELb0ELb1ELb0ELb1ELb0EEENS1_21CollectiveEpilogueFwdINS6_IJS8_SA_S9_EEENS6_IJNS7_ILi1EEESI_SI_EEESC_SE_Li256ELb0ELb1ELb0ELb0EEENS1_30DynamicPersistentTileSchedulerILi256ELi256ELb0ELb1ELb0EEEEEEEEEvNT_6ParamsE)
        /*029c*/ 	.word	0x00000038


	//----- nvinfo : EIATTR_MIN_STACK_SIZE
	.align		4
.L_122:
        /*02a0*/ 	.byte	0x04, 0x12
        /*02a2*/ 	.short	(.L_124 - .L_123)
	.align		4
.L_123:
        /*02a4*/ 	.word	index@(_ZN7cutlass13device_kernelIN5flash19enable_sm80_to_sm89INS1_16FlashAttnFwdSm80INS1_25CollectiveMainloopFwdSm80ILi8ELi2ELb0EN4cute5tupleIJNS5_1CILi128EEENS7_ILi64EEENS7_ILi192EEEEEELi192ENS_6half_tEfNS_4arch4Sm80ELb1ELb0ELb0ELb1ELb1ELb0ELb1ELb0EEENS1_21CollectiveEpilogueFwdINS6_IJS8_SA_S9_EEENS6_IJNS7_ILi1EEESI_SI_EEESC_SE_Li256ELb1ELb1ELb0ELb0EEENS1_19SingleTileSchedulerILb1ELb0ELb1ELi128EEEEEEEEEvNT_6ParamsE)
        /*02a8*/ 	.word	0x00000000


	//----- nvinfo : EIATTR_MIN_STACK_SIZE
	.align		4
.L_124:
        /*02ac*/ 	.byte	0x04, 0x12
        /*02ae*/ 	.short	(.L_126 - .L_125)
	.align		4
.L_125:
        /*02b0*/ 	.word	index@(_ZN7cutlass13device_kernelIN5flash19enable_sm80_to_sm89INS1_16FlashAttnFwdSm80INS1_25CollectiveMainloopFwdSm80ILi8ELi2ELb0EN4cute5tupleIJNS5_1CILi128EEENS7_ILi64EEENS7_ILi192EEEEEELi192ENS_6half_tEfNS_4arch4Sm80ELb1ELb0ELb0ELb1ELb1ELb1ELb1ELb0EEENS1_21CollectiveEpilogueFwdINS6_IJS8_SA_S9_EEENS6_IJNS7_ILi1EEESI_SI_EEESC_SE_Li256ELb1ELb1ELb0ELb0EEENS1_19SingleTileSchedulerILb1ELb0ELb1ELi128EEEEEEEEEvNT_6ParamsE)
        /*02b4*/ 	.word	0x00000000
.L_126:


//--------------------- .nv.info._ZN7cutlass13device_kernelIN5flash19enable_sm80_to_sm89INS1_16FlashAttnFwdSm80INS1_25CollectiveMainloopFwdSm80ILi8ELi1ELb0EN4cute5tupleIJNS5_1CILi128EEENS7_ILi64EEENS7_ILi192EEEEEELi192ENS_6half_tEfNS_4arch4Sm80ELb0ELb0ELb0ELb0ELb1ELb0ELb1ELb0EEENS1_21CollectiveEpilogueFwdINS6_IJS8_SA_S9_EEENS6_IJNS7_ILi1EEESI_SI_EEESC_SE_Li256ELb0ELb1ELb0ELb0EEENS1_19SingleTileSchedulerILb0ELb0ELb1ELi128EEEEEEEEEvNT_6ParamsE --------------------------
	.section	.nv.info._ZN7cutlass13device_kernelIN5flash19enable_sm80_to_sm89INS1_16FlashAttnFwdSm80INS1_25CollectiveMainloopFwdSm80ILi8ELi1ELb0EN4cute5tupleIJNS5_1CILi128EEENS7_ILi64EEENS7_ILi192EEEEEELi192ENS_6half_tEfNS_4arch4Sm80ELb0ELb0ELb0ELb0ELb1ELb0ELb1ELb0EEENS1_21CollectiveEpilogueFwdINS6_IJS8_SA_S9_EEENS6_IJNS7_ILi1EEESI_SI_EEESC_SE_Li256ELb0ELb1ELb0ELb0EEENS1_19SingleTileSchedulerILb0ELb0ELb1ELi128EEEEEEEEEvNT_6ParamsE,"",@"SHT_CUDA_INFO"
	.sectionflags	@""
	.align	4


	//----- nvinfo : EIATTR_CUDA_API_VERSION
	.align		4
        /*0000*/ 	.byte	0x04, 0x37
        /*0002*/ 	.short	(.L_128 - .L_127)
.L_127:
        /*0004*/ 	.word	0x00000082


	//----- nvinfo : EIATTR_SW2861232_WAR
	.align		4
.L_128:
        /*0008*/ 	.byte	0x01, 0x35
	.zero		2


	//----- nvinfo : EIATTR_PARAM_CBANK
	.align		4
        /*000c*/ 	.byte	0x04, 0x0a
        /*000e*/ 	.short	(.L_130 - .L_129)
	.align		4
.L_129:
        /*0010*/ 	.word	index@(.nv.constant0._ZN7cutlass13device_kernelIN5flash19enable_sm80_to_sm89INS1_16FlashAttnFwdSm80INS1_25CollectiveMainloopFwdSm80ILi8ELi1ELb0EN4cute5tupleIJNS5_1CILi128EEENS7_ILi64EEENS7_ILi192EEEEEELi192ENS_6half_tEfNS_4arch4Sm80ELb0ELb0ELb0ELb0ELb1ELb0ELb1ELb0EEENS1_21CollectiveEpilogueFwdINS6_IJS8_SA_S9_EEENS6_IJNS7_ILi1EEESI_SI_EEESC_SE_Li256ELb0ELb1ELb0ELb0EEENS1_19SingleTileSchedulerILb0ELb0ELb1ELi128EEEEEEEEEvNT_6ParamsE)
        /*0014*/ 	.short	0x0160
        /*0016*/ 	.short	0x0418


	//----- nvinfo : EIATTR_CBANK_PARAM_SIZE
	.align		4
.L_130:
        /*0018*/ 	.byte	0x03, 0x19
        /*001a*/ 	.short	0x0418


	//----- nvinfo : EIATTR_KPARAM_INFO
	.align		4
        /*001c*/ 	.byte	0x04, 0x17
        /*001e*/ 	.short	(.L_132 - .L_131)
.L_131:
        /*0020*/ 	.word	0x00000000
        /*0024*/ 	.short	0x0000
        /*0026*/ 	.short	0x0000
        /*0028*/ 	.byte	0x00, 0xf0, 0x61, 0x10


	//----- nvinfo : EIATTR_MAXREG_COUNT
	.align		4
.L_132:
        /*002c*/ 	.byte	0x03, 0x1b
        /*002e*/ 	.short	0x00ff


	//----- nvinfo : EIATTR_NUM_BARRIERS
	.align		4
        /*0030*/ 	.byte	0x02, 0x4c
        /*0032*/ 	.byte	0x02
	.zero		1


	//----- nvinfo : EIATTR_MERCURY_ISA_VERSION
	.align		4
        /*0034*/ 	.byte	0x03, 0x5f
        /*0036*/ 	.short	0x0000


	//----- nvinfo : EIATTR_COOP_GROUP_MASK_REGIDS
	.align		4
        /*0038*/ 	.byte	0x04, 0x29
        /*003a*/ 	.short	(.L_134 - .L_133)


	//   ....[0]....
.L_133:
        /*003c*/ 	.word	0xffffffff


	//   ....[1]....
        /*0040*/ 	.word	0xffffffff


	//   ....[2]....
        /*0044*/ 	.word	0xffffffff


	//   ....[3]....
        /*0048*/ 	.word	0xffffffff


	//   ....[4]....
        /*004c*/ 	.word	0xffffffff


	//   ....[5]....
        /*0050*/ 	.word	0xffffffff


	//   ....[6]....
        /*0054*/ 	.word	0xffffffff


	//   ....[7]....
        /*0058*/ 	.word	0xffffffff


	//   ....[8]....
        /*005c*/ 	.word	0xffffffff


	//   ....[9]....
        /*0060*/ 	.word	0xffffffff


	//   ....[10]....
        /*0064*/ 	.word	0xffffffff


	//   ....[11]....
        /*0068*/ 	.word	0xffffffff


	//   ....[12]....
        /*006c*/ 	.word	0xffffffff


	//   ....[13]....
        /*0070*/ 	.word	0xffffffff


	//   ....[14]....
        /*0074*/ 	.word	0xffffffff


	//   ....[15]....
        /*0078*/ 	.word	0xffffffff


	//   ....[16]....
        /*007c*/ 	.word	0xffffffff


	//   ....[17]....
        /*0080*/ 	.word	0xffffffff


	//   ....[18]....
        /*0084*/ 	.word	0xffffffff


	//   ....[19]....
        /*0088*/ 	.word	0xffffffff


	//   ....[20]....
        /*008c*/ 	.word	0xffffffff


	//   ....[21]....
        /*0090*/ 	.word	0xffffffff


	//   ....[22]....
        /*0094*/ 	.word	0xffffffff


	//   ....[23]....
        /*0098*/ 	.word	0xffffffff


	//   ....[24]....
        /*009c*/ 	.word	0xffffffff


	//   ....[25]....
        /*00a0*/ 	.word	0xffffffff


	//   ....[26]....
        /*00a4*/ 	.word	0xffffffff


	//   ....[27]....
        /*00a8*/ 	.word	0xffffffff


	//   ....[28]....
        /*00ac*/ 	.word	0xffffffff


	//   ....[29]....
        /*00b0*/ 	.word	0xffffffff


	//   ....[30]....
        /*00b4*/ 	.word	0xffffffff


	//   ....[31]....
        /*00b8*/ 	.word	0xffffffff


	//   ....[32]....
        /*00bc*/ 	.word	0xffffffff


	//   ....[33]....
        /*00c0*/ 	.word	0xffffffff


	//   ....[34]....
        /*00c4*/ 	.word	0xffffffff


	//   ....[35]....
        /*00c8*/ 	.word	0xffffffff


	//   ....[36]....
        /*00cc*/ 	.word	0xffffffff


	//   ....[37]....
        /*00d0*/ 	.word	0xffffffff


	//   ....[38]....
        /*00d4*/ 	.word	0xffffffff


	//   ....[39]....
        /*00d8*/ 	.word	0xffffffff


	//   ....[40]....
        /*00dc*/ 	.word	0xffffffff


	//   ....[41]....
        /*00e0*/ 	.word	0xffffffff


	//   ....[42]....
        /*00e4*/ 	.word	0xffffffff


	//   ....[43]....
        /*00e8*/ 	.word	0xffffffff


	//   ....[44]....
        /*00ec*/ 	.word	0xffffffff


	//   ....[45]....
        /*00f0*/ 	.word	0xffffffff


	//   ....[46]....
        /*00f4*/ 	.word	0xffffffff


	//   ....[47]....
        /*00f8*/ 	.word	0xffffffff


	//   ....[48]....
        /*00fc*/ 	.word	0xffffffff


	//   ....[49]....
        /*0100*/ 	.word	0xffffffff


	//   ....[50]....
        /*0104*/ 	.word	0xffffffff


	//   ....[51]....
        /*0108*/ 	.word	0xffffffff


	//----- nvinfo : EIATTR_COOP_GROUP_INSTR_OFFSETS
	.align		4
.L_134:
        /*010c*/ 	.byte	0x04, 0x28
        /*010e*/ 	.short	(.L_136 - .L_135)


	//   ....[0]....
.L_135:
        /*0110*/ 	.word	0x00000610


	//   ....[1]....
        /*0114*/ 	.word	0x00000650


	//   ....[2]....
        /*0118*/ 	.word	0x00000680


	//   ....[3]....
        /*011c*/ 	.word	0x000006b0


	//   ....[4]....
        /*0120*/ 	.word	0x000006e0


	//   ....[5]....
        /*0124*/ 	.word	0x00000910


	//   ....[6]....
        /*0128*/ 	.word	0x00000a90


	//   ....[7]....
        /*012c*/ 	.word	0x00000aa0


	//   ....[8]....
        /*0130*/ 	.word	0x00000f40


	//   ....[9]....
        /*0134*/ 	.word	0x00000f70


	//   ....[10]....
        /*0138*/ 	.word	0x00000fb0


	//   ....[11]....
        /*013c*/ 	.word	0x00000fe0


	//   ....[12]....
        /*0140*/ 	.word	0x00001580


	//   ....[13]....
        /*0144*/ 	.word	0x000015b0


	//   ....[14]....
        /*0148*/ 	.word	0x000015e0


	//   ....[15]....
        /*014c*/ 	.word	0x00001600


	//   ....[16]....
        /*0150*/ 	.word	0x00002480


	//   ....[17]....
        /*0154*/ 	.word	0x000024b0


	//   ....[18]....
        /*0158*/ 	.word	0x000024e0


	//   ....[19]....
        /*015c*/ 	.word	0x00002500


	//   ....[20]....
        /*0160*/ 	.word	0x00002cb0


	//   ....[21]....
        /*0164*/ 	.word	0x00002ce0


	//   ....[22]....
        /*0168*/ 	.word	0x00002d10


	//   ....[23]....
        /*016c*/ 	.word	0x00002d30


	//   ....[24]....
        /*0170*/ 	.word	0x000040b0


	//   ....[25]....
        /*0174*/ 	.word	0x000040c0


	//   ....[26]....
        /*0178*/ 	.word	0x00004140


	//   ....[27]....
        /*017c*/ 	.word	0x00004170


	//   ....[28]....
        /*0180*/ 	.word	0x000043b0


	//   ....[29]....
        /*0184*/ 	.word	0x000043c0


	//   ....[30]....
        /*0188*/ 	.word	0x000043d0


	//   ....[31]....
        /*018c*/ 	.word	0x000043f0


	//   ....[32]....
        /*0190*/ 	.word	0x00005180


	//   ....[33]....
        /*0194*/ 	.word	0x000051a0


	//   ....[34]....
        /*0198*/ 	.word	0x000051d0


	//   ....[35]....
        /*019c*/ 	.word	0x000051e0


	//   ....[36]....
        /*01a0*/ 	.word	0x00006860


	//   ....[37]....
        /*01a4*/ 	.word	0x000068a0


	//   ....[38]....
        /*01a8*/ 	.word	0x00006980


	//   ....[39]....
        /*01ac*/ 	.word	0x000069b0


	//   ....[40]....
        /*01b0*/ 	.word	0x00007d30


	//   ....[41]....
        /*01b4*/ 	.word	0x00007d40


	//   ....[42]....
        /*01b8*/ 	.word	0x00007d60


	//   ....[43]....
        /*01bc*/ 	.word	0x00007d70


	//   ....[44]....
        /*01c0*/ 	.word	0x00007d80


	//   ....[45]....
        /*01c4*/ 	.word	0x00007e60


	//   ....[46]....
        /*01c8*/ 	.word	0x00007fc0


	//   ....[47]....
        /*01cc*/ 	.word	0x00007ff0


	//   ....[48]....
        /*01d0*/ 	.word	0x00008120


	//   ....[49]....
        /*01d4*/ 	.word	0x00008150


	//   ....[50]....
        /*01d8*/ 	.word	0x00008280


	//   ....[51]....
        /*01dc*/ 	.word	0x000082a0


	//----- nvinfo : EIATTR_EXIT_INSTR_OFFSETS
	.align		4
.L_136:
        /*01e0*/ 	.byte	0x04, 0x1c
        /*01e2*/ 	.short	(.L_138 - .L_137)


	//   ....[0]....
.L_137:
        /*01e4*/ 	.word	0x00000030


	//   ....[1]....
        /*01e8*/ 	.word	0x000082b0


	//   ....[2]....
        /*01ec*/ 	.word	0x00008360


	//   ....[3]....
        /*01f0*/ 	.word	0x000083c0


	//----- nvinfo : EIATTR_CTAIDZ_USED
	.align		4
.L_138:
        /*01f4*/ 	.byte	0x01, 0x04
	.zero		2


	//----- nvinfo : EIATTR_MAX_THREADS
	.align		4
        /*01f8*/ 	.byte	0x04, 0x05
        /*01fa*/ 	.short	(.L_140 - .L_139)
.L_139:
        /*01fc*/ 	.word	0x00000100
        /*0200*/ 	.word	0x00000001
        /*0204*/ 	.word	0x00000001


	//----- nvinfo : EIATTR_CRS_STACK_SIZE
	.align		4
.L_140:
        /*0208*/ 	.byte	0x04, 0x1e
        /*020a*/ 	.short	(.L_142 - .L_141)
.L_141:
        /*020c*/ 	.word	0x00000000
.L_142:


//--------------------- .nv.info._ZN7cutlass13device_kernelIN5flash19enable_sm80_to_sm89INS1_16FlashAttnFwdSm80INS1_25CollectiveMainloopFwdSm80ILi8ELi1ELb0EN4cute5tupleIJNS5_1CILi128EEENS7_ILi64EEENS7_ILi192EEEEEELi192ENS_6half_tEfNS_4arch4Sm80ELb0ELb0ELb0ELb1ELb1ELb0ELb1ELb0EEENS1_21CollectiveEpilogueFwdINS6_IJS8_SA_S9_EEENS6_IJNS7_ILi1EEESI_SI_EEESC_SE_Li256ELb1ELb1ELb0ELb0EEENS1_19SingleTileSchedulerILb1ELb0ELb1ELi128EEEEEEEEEvNT_6ParamsE --------------------------
	.section	.nv.info._ZN7cutlass13device_kernelIN5flash19enable_sm80_to_sm89INS1_16FlashAttnFwdSm80INS1_25CollectiveMainloopFwdSm80ILi8ELi1ELb0EN4cute5tupleIJNS5_1CILi128EEENS7_ILi64EEENS7_ILi192EEEEEELi192ENS_6half_tEfNS_4arch4Sm80ELb0ELb0ELb0ELb1ELb1ELb0ELb1ELb0EEENS1_21CollectiveEpilogueFwdINS6_IJS8_SA_S9_EEENS6_IJNS7_ILi1EEESI_SI_EEESC_SE_Li256ELb1ELb1ELb0ELb0EEENS1_19SingleTileSchedulerILb1ELb0ELb1ELi128EEEEEEEEEvNT_6ParamsE,"",@"SHT_CUDA_INFO"
	.sectionflags	@""
	.align	4


	//----- nvinfo : EIATTR_CUDA_API_VERSION
	.align		4
        /*0000*/ 	.byte	0x04, 0x37
        /*0002*/ 	.short	(.L_144 - .L_143)
.L_143:
        /*0004*/ 	.word	0x00000082


	//----- nvinfo : EIATTR_SW2861232_WAR
	.align		4
.L_144:
        /*0008*/ 	.byte	0x01, 0x35
	.zero		2


	//----- nvinfo : EIATTR_PARAM_CBANK
	.align		4
        /*000c*/ 	.byte	0x04, 0x0a
        /*000e*/ 	.short	(.L_146 - .L_145)
	.align		4
.L_145:
        /*0010*/ 	.word	index@(.nv.constant0._ZN7cutlass13device_kernelIN5flash19enable_sm80_to_sm89INS1_16FlashAttnFwdSm80INS1_25CollectiveMainloopFwdSm80ILi8ELi1ELb0EN4cute5tupleIJNS5_1CILi128EEENS7_ILi64EEENS7_ILi192EEEEEELi192ENS_6half_tEfNS_4arch4Sm80ELb0ELb0ELb0ELb1ELb1ELb0ELb1ELb0EEENS1_21CollectiveEpilogueFwdINS6_IJS8_SA_S9_EEENS6_IJNS7_ILi1EEESI_SI_EEESC_SE_Li256ELb1ELb1ELb0ELb0EEENS1_19SingleTileSchedulerILb1ELb0ELb1ELi128EEEEEEEEEvNT_6ParamsE)
        /*0014*/ 	.short	0x0160
        /*0016*/ 	.short	0x0418


	//----- nvinfo : EIATTR_CBANK_PARAM_SIZE
	.align		4
.L_146:
        /*0018*/ 	.byte	0x03, 0x19
        /*001a*/ 	.short	0x0418


	//----- nvinfo : EIATTR_KPARAM_INFO
	.align		4
        /*001c*/ 	.byte	0x04, 0x17
        /*001e*/ 	.short	(.L_148 - .L_147)
.L_147:
        /*0020*/ 	.word	0x00000000
        /*0024*/ 	.short	0x0000
        /*0026*/ 	.short	0x0000
        /*0028*/ 	.byte	0x00, 0xf0, 0x61, 0x10


	//----- nvinfo : EIATTR_MAXREG_COUNT
	.align		4
.L_148:
        /*002c*/ 	.byte	0x03, 0x1b
        /*002e*/ 	.short	0x00ff


	//----- nvinfo : EIATTR_NUM_BARRIERS
	.align		4
        /*0030*/ 	.byte	0x02, 0x4c
        /*0032*/ 	.byte	0x02
	.zero		1


	//----- nvinfo : EIATTR_MERCURY_ISA_VERSION
	.align		4
        /*0034*/ 	.byte	0x03, 0x5f
        /*0036*/ 	.short	0x0000


	//----- nvinfo : EIATTR_COOP_GROUP_MASK_REGIDS
	.align		4
        /*0038*/ 	.byte	0x04, 0x29
        /*003a*/ 	.short	(.L_150 - .L_149)


	//   ....[0]....
.L_149:
        /*003c*/ 	.word	0xffffffff


	//   ....[1]....
        /*0040*/ 	.word	0xffffffff


	//   ....[2]....
        /*0044*/ 	.word	0xffffffff


	//   ....[3]....
        /*0048*/ 	.word	0xffffffff


	//   ....[4]....
        /*004c*/ 	.word	0xffffffff


	//   ....[5]....
        /*0050*/ 	.word	0xffffffff


	//   ....[6]....
        /*0054*/ 	.word	0xffffffff


	//   ....[7]....
        /*0058*/ 	.word	0xffffffff


	//   ....[8]....
        /*005c*/ 	.word	0xffffffff


	//   ....[9]....
        /*0060*/ 	.word	0xffffffff


	//   ....[10]....
        /*0064*/ 	.word	0xffffffff


	//   ....[11]....
        /*0068*/ 	.word	0xffffffff


	//   ....[12]....
        /*006c*/ 	.word	0xffffffff


	//   ....[13]....
        /*0070*/ 	.word	0xffffffff


	//   ....[14]....
        /*0074*/ 	.word	0xffffffff


	//   ....[15]....
        /*0078*/ 	.word	0xffffffff


	//   ....[16]....
        /*007c*/ 	.word	0xffffffff


	//   ....[17]....
        /*0080*/ 	.word	0xffffffff


	//   ....[18]....
        /*0084*/ 	.word	0xffffffff


	//   ....[19]....
        /*0088*/ 	.word	0xffffffff


	//   ....[20]....
        /*008c*/ 	.word	0xffffffff


	//   ....[21]....
        /*0090*/ 	.word	0xffffffff


	//   ....[22]....
        /*0094*/ 	.word	0xffffffff


	//   ....[23]....
        /*0098*/ 	.word	0xffffffff


	//   ....[24]....
        /*009c*/ 	.word	0xffffffff


	//   ....[25]....
        /*00a0*/ 	.word	0xffffffff


	//   ....[26]....
        /*00a4*/ 	.word	0xffffffff


	//   ....[27]....
        /*00a8*/ 	.word	0xffffffff


	//   ....[28]....
        /*00ac*/ 	.word	0xffffffff


	//   ....[29]....
        /*00b0*/ 	.word	0xffffffff


	//   ....[30]....
        /*00b4*/ 	.word	0xffffffff


	//   ....[31]....
        /*00b8*/ 	.word	0xffffffff


	//   ....[32]....
        /*00bc*/ 	.word	0xffffffff


	//   ....[33]....
        /*00c0*/ 	.word	0xffffffff


	//   ....[34]....
        /*00c4*/ 	.word	0xffffffff


	//   ....[35]....
        /*00c8*/ 	.word	0xffffffff


	//   ....[36]....
        /*00cc*/ 	.word	0xffffffff


	//   ....[37]....
        /*00d0*/ 	.word	0xffffffff


	//   ....[38]....
        /*00d4*/ 	.word	0xffffffff


	//   ....[39]....
        /*00d8*/ 	.word	0xffffffff


	//   ....[40]....
        /*00dc*/ 	.word	0xffffffff


	//   ....[41]....
        /*00e0*/ 	.word	0xffffffff


	//   ....[42]....
        /*00e4*/ 	.word	0xffffffff


	//   ....[43]....
        /*00e8*/ 	.word	0xffffffff


	//   ....[44]....
        /*00ec*/ 	.word	0xffffffff


	//   ....[45]....
        /*00f0*/ 	.word	0xffffffff


	//   ....[46]....
        /*00f4*/ 	.word	0xffffffff


	//   ....[47]....
        /*00f8*/ 	.word	0xffffffff


	//   ....[48]....
        /*00fc*/ 	.word	0xffffffff


	//   ....[49]....
        /*0100*/ 	.word	0xffffffff


	//   ....[50]....
        /*0104*/ 	.word	0xffffffff


	//   ....[51]....
        /*0108*/ 	.word	0xffffffff


	//   ....[52]....
        /*010c*/ 	.word	0xffffffff


	//   ....[53]....
        /*0110*/ 	.word	0xffffffff


	//   ....[54]....
        /*0114*/ 	.word	0xffffffff


	//   ....[55]....
        /*0118*/ 	.word	0xffffffff


	//   ....[56]....
        /*011c*/ 	.word	0xffffffff


	//   ....[57]....
        /*0120*/ 	.word	0xffffffff


	//   ....[58]....
        /*0124*/ 	.word	0xffffffff


	//   ....[59]....
        /*0128*/ 	.word	0xffffffff


	//   ....[60]....
        /*012c*/ 	.word	0xffffffff


	//----- nvinfo : EIATTR_COOP_GROUP_INSTR_OFFSETS
	.align		4
.L_150:
        /*0130*/ 	.byte	0x04, 0x28
        /*0132*/ 	.short	(.L_152 - .L_151)


	//   ....[0]....
.L_151:
        /*0134*/ 	.word	0x00000090


	//   ....[1]....
        /*0138*/ 	.word	0x00001060


	//   ....[2]....
        /*013c*/ 	.word	0x00001090


	//   ....[3]....
        /*0140*/ 	.word	0x00001290


	//   ....[4]....
        /*0144*/ 	.word	0x000012c0


	//   ....[5]....
        /*0148*/ 	.word	0x000013e0


	//   ....[6]....
        /*014c*/ 	.word	0x00001410


	//   ....[7]....
        /*0150*/ 	.word	0x00001520


	//   ....[8]....
        /*0154*/ 	.word	0x00001560


	//   ....[9]....
        /*0158*/ 	.word	0x00001c50


	//   ....[10]....
        /*015c*/ 	.word	0x00001c90


	//   ....[11]....
        /*0160*/ 	.word	0x00001cd0


	//   ....[12]....
        /*0164*/ 	.word	0x00001d00


	//   ....[13]....
        /*0168*/ 	.word	0x00001d30


	//   ....[14]....
        /*016c*/ 	.word	0x00001d60


	//   ....[15]....
        /*0170*/ 	.word	0x00001d90


	//   ....[16]....
        /*0174*/ 	.word	0x00001dd0


	//   ....[17]....
        /*0178*/ 	.word	0x00002e10


	//   ....[18]....
        /*017c*/ 	.word	0x00002e40


	//   ....[19]....
        /*0180*/ 	.word	0x00002e60


	//   ....[20]....
        /*0184*/ 	.word	0x00002e70


	//   ....[21]....
        /*0188*/ 	.word	0x000035f0


	//   ....[22]....
        /*018c*/ 	.word	0x00003650


	//   ....[23]....
        /*0190*/ 	.word	0x00003680


	//   ....[24]....
        /*0194*/ 	.word	0x000036a0


	//   ....[25]....
        /*0198*/ 	.word	0x00004890


	//   ....[26]....
        /*019c*/ 	.word	0x000048a0


	//   ....[27]....
        /*01a0*/ 	.word	0x000048b0


	//   ....[28]....
        /*01a4*/ 	.word	0x000048c0


	//   ....[29]....
        /*01a8*/ 	.word	0x00004b70


	//   ....[30]....
        /*01ac*/ 	.word	0x00004b80


	//   ....[31]....
        /*01b0*/ 	.word	0x00004b90


	//   ....[32]....
        /*01b4*/ 	.word	0x00004bb0


	//   ....[33]....
        /*01b8*/ 	.word	0x00005900


	//   ....[34]....
        /*01bc*/ 	.word	0x00005920


	//   ....[35]....
        /*01c0*/ 	.word	0x00005950


	//   ....[36]....
        /*01c4*/ 	.word	0x00005960


	//   ....[37]....
        /*01c8*/ 	.word	0x00007000


	//   ....[38]....
        /*01cc*/ 	.word	0x00007030


	//   ....[39]....
        /*01d0*/ 	.word	0x00007080


	//   ....[40]....
        /*01d4*/ 	.word	0x00007090


	//   ....[41]....
        /*01d8*/ 	.word	0x000086f0


	//   ....[42]....
        /*01dc*/ 	.word	0x00008730


	//   ....[43]....
        /*01e0*/ 	.word	0x00008770


	//   ....[44]....
        /*01e4*/ 	.word	0x000087b0


	//   ....[45]....
        /*01e8*/ 	.word	0x000089b0


	//   ....[46]....
        /*01ec*/ 	.word	0x000089c0


	//   ....[47]....
        /*01f0*/ 	.word	0x00008b40


	//   ....[48]....
        /*01f4*/ 	.word	0x00008b70


	//   ....[49]....
        /*01f8*/ 	.word	0x00008cc0


	//   ....[50]....
        /*01fc*/ 	.word	0x00008cf0


	//   ....[51]....
        /*0200*/ 	.word	0x00008e40


	//   ....[52]....
        /*0204*/ 	.word	0x00008e60


	//   ....[53]....
        /*0208*/ 	.word	0x00009780


	//   ....[54]....
        /*020c*/ 	.word	0x000097b0


	//   ....[55]....
        /*0210*/ 	.word	0x000098e0


	//   ....[56]....
        /*0214*/ 	.word	0x00009910


	//   ....[57]....
        /*0218*/ 	.word	0x00009a40


	//   ....[58]....
        /*021c*/ 	.word	0x00009a70


	//   ....[59]....
        /*0220*/ 	.word	0x00009ba0


	//   ....[60]....
        /*0224*/ 	.word	0x00009bc0


	//----- nvinfo : EIATTR_EXIT_INSTR_OFFSETS
	.align		4
.L_152:
        /*0228*/ 	.byte	0x04, 0x1c
        /*022a*/ 	.short	(.L_154 - .L_153)


	//   ....[0]....
.L_153:
        /*022c*/ 	.word	0x00000440


	//   ....[1]....
        /*0230*/ 	.word	0x00008e70


	//   ....[2]....
        /*0234*/ 	.word	0x00008f40


	//   ....[3]....
        /*0238*/ 	.word	0x00008fa0


	//   ....[4]....
        /*023c*/ 	.word	0x00009bd0


	//   ....[5]....
        /*0240*/ 	.word	0x00009c80


	//   ....[6]....
        /*0244*/ 	.word	0x00009ce0


	//----- nvinfo : EIATTR_CTAIDZ_USED
	.align		4
.L_154:
        /*0248*/ 	.byte	0x01, 0x04
	.zero		2


	//----- nvinfo : EIATTR_MAX_THREADS
	.align		4
        /*024c*/ 	.byte	0x04, 0x05
        /*024e*/ 	.short	(.L_156 - .L_155)
.L_155:
        /*0250*/ 	.word	0x00000100
        /*0254*/ 	.word	0x00000001
        /*0258*/ 	.word	0x00000001


	//----- nvinfo : EIATTR_CRS_STACK_SIZE
	.align		4
.L_156:
        /*025c*/ 	.byte	0x04, 0x1e
        /*025e*/ 	.short	(.L_158 - .L_157)
.L_157:
        /*0260*/ 	.word	0x00000000
.L_158:


//--------------------- .nv.info._ZN7cutlass13device_kernelIN5flash19enable_sm80_to_sm89INS1_16FlashAttnFwdSm80INS1_25CollectiveMainloopFwdSm80ILi8ELi1ELb0EN4cute5tupleIJNS5_1CILi128EEENS7_ILi64EEENS7_ILi192EEEEEELi192ENS_6half_tEfNS_4arch4Sm80ELb0ELb0ELb0ELb1ELb1ELb1ELb1ELb0EEENS1_21CollectiveEpilogueFwdINS6_IJS8_SA_S9_EEENS6_IJNS7_ILi1EEESI_SI_EEESC_SE_Li256ELb1ELb1ELb0ELb0EEENS1_19SingleTileSchedulerILb1ELb0ELb1ELi128EEEEEEEEEvNT_6ParamsE --------------------------
	.section	.nv.info._ZN7cutlass13device_kernelIN5flash19enable_sm80_to_sm89INS1_16FlashAttnFwdSm80INS1_25CollectiveMainloopFwdSm80ILi8ELi1ELb0EN4cute5tupleIJNS5_1CILi128EEENS7_ILi64EEENS7_ILi192EEEEEELi192ENS_6half_tEfNS_4arch4Sm80ELb0ELb0ELb0ELb1ELb1ELb1ELb1ELb0EEENS1_21CollectiveEpilogueFwdINS6_IJS8_SA_S9_EEENS6_IJNS7_ILi1EEESI_SI_EEESC_SE_Li256ELb1ELb1ELb0ELb0EEENS1_19SingleTileSchedulerILb1ELb0ELb1ELi128EEEEEEEEEvNT_6ParamsE,"",@"SHT_CUDA_INFO"
	.sectionflags	@""
	.align	4


	//----- nvinfo : EIATTR_CUDA_API_VERSION
	.align		4
        /*0000*/ 	.byte	0x04, 0x37
        /*0002*/ 	.short	(.L_160 - .L_159)
.L_159:
        /*0004*/ 	.word	0x00000082


	//----- nvinfo : EIATTR_SW2861232_WAR
	.align		4
.L_160:
        /*0008*/ 	.byte	0x01, 0x35
	.zero		2


	//----- nvinfo : EIATTR_PARAM_CBANK
	.align		4
        /*000c*/ 	.byte	0x04, 0x0a
        /*000e*/ 	.short	(.L_162 - .L_161)
	.align		4
.L_161:
        /*0010*/ 	.word	index@(.nv.constant0._ZN7cutlass13device_kernelIN5flash19enable_sm80_to_sm89INS1_16FlashAttnFwdSm80INS1_25CollectiveMainloopFwdSm80ILi8ELi1ELb0EN4cute5tupleIJNS5_1CILi128EEENS7_ILi64EEENS7_ILi192EEEEEELi192ENS_6half_tEfNS_4arch4Sm80ELb0ELb0ELb0ELb1ELb1ELb1ELb1ELb0EEENS1_21CollectiveEpilogueFwdINS6_IJS8_SA_S9_EEENS6_IJNS7_ILi1EEESI_SI_EEESC_SE_Li256ELb1ELb1ELb0ELb0EEENS1_19SingleTileSchedulerILb1ELb0ELb1ELi128EEEEEEEEEvNT_6ParamsE)
        /*0014*/ 	.short	0x0160
        /*0016*/ 	.short	0x0418


	//----- nvinfo : EIATTR_CBANK_PARAM_SIZE
	.align		4
.L_162:
        /*0018*/ 	.byte	0x03, 0x19
        /*001a*/ 	.short	0x0418


	//----- nvinfo : EIATTR_KPARAM_INFO
	.align		4
        /*001c*/ 	.byte	0x04, 0x17
        /*001e*/ 	.short	(.L_164 - .L_163)
.L_163:
        /*0020*/ 	.word	0x00000000
        /*0024*/ 	.short	0x0000
        /*0026*/ 	.short	0x0000
        /*0028*/ 	.byte	0x00, 0xf0, 0x61, 0x10


	//----- nvinfo : EIATTR_MAXREG_COUNT
	.align		4
.L_164:
        /*002c*/ 	.byte	0x03, 0x1b
        /*002e*/ 	.short	0x00ff


	//----- nvinfo : EIATTR_NUM_BARRIERS
	.align		4
        /*0030*/ 	.byte	0x02, 0x4c
        /*0032*/ 	.byte	0x02
	.zero		1


	//----- nvinfo : EIATTR_MERCURY_ISA_VERSION
	.align		4
        /*0034*/ 	.byte	0x03, 0x5f
        /*0036*/ 	.short	0x0000


	//----- nvinfo : EIATTR_COOP_GROUP_MASK_REGIDS
	.align		4
        /*0038*/ 	.byte	0x04, 0x29
        /*003a*/ 	.short	(.L_166 - .L_165)


	//   ....[0]....
.L_165:
        /*003c*/ 	.word	0xffffffff


	//   ....[1]....
        /*0040*/ 	.word	0xffffffff


	//   ....[2]....
        /*0044*/ 	.word	0xffffffff


	//   ....[3]....
        /*0048*/ 	.word	0xffffffff


	//   ....[4]....
        /*004c*/ 	.word	0xffffffff


	//   ....[5]....
        /*0050*/ 	.word	0xffffffff


	//   ....[6]....
        /*0054*/ 	.word	0xffffffff


	//   ....[7]....
        /*0058*/ 	.word	0xffffffff


	//   ....[8]....
        /*005c*/ 	.word	0xffffffff


	//   ....[9]....
        /*0060*/ 	.word	0xffffffff


	//   ....[10]....
        /*0064*/ 	.word	0xffffffff


	//   ....[11]....
        /*0068*/ 	.word	0xffffffff


	//   ....[12]....
        /*006c*/ 	.word	0xffffffff


	//   ....[13]....
        /*0070*/ 	.word	0xffffffff


	//   ....[14]....
        /*0074*/ 	.word	0xffffffff


	//   ....[15]....
        /*0078*/ 	.word	0xffffffff


	//   ....[16]....
        /*007c*/ 	.word	0xffffffff


	//   ....[17]....
        /*0080*/ 	.word	0xffffffff


	//   ....[18]....
        /*0084*/ 	.word	0xffffffff


	//   ....[19]....
        /*0088*/ 	.word	0xffffffff


	//   ....[20]....
        /*008c*/ 	.word	0xffffffff


	//   ....[21]....
        /*0090*/ 	.word	0xffffffff


	//   ....[22]....
        /*0094*/ 	.word	0xffffffff


	//   ....[23]....
        /*0098*/ 	.word	0xffffffff


	//   ....[24]....
        /*009c*/ 	.word	0xffffffff


	//   ....[25]....
        /*00a0*/ 	.word	0xffffffff


	//   ....[26]....
        /*00a4*/ 	.word	0xffffffff


	//   ....[27]....
        /*00a8*/ 	.word	0xffffffff


	//   ....[28]....
        /*00ac*/ 	.word	0xffffffff


	//   ....[29]....
        /*00b0*/ 	.word	0xffffffff


	//   ....[30]....
        /*00b4*/ 	.word	0xffffffff


	//   ....[31]....
        /*00b8*/ 	.word	0xffffffff


	//   ....[32]....
        /*00bc*/ 	.word	0xffffffff


	//   ....[33]....
        /*00c0*/ 	.word	0xffffffff


	//   ....[34]....
        /*00c4*/ 	.word	0xffffffff


	//   ....[35]....
        /*00c8*/ 	.word	0xffffffff


	//   ....[36]....
        /*00cc*/ 	.word	0xffffffff


	//   ....[37]....
        /*00d0*/ 	.word	0xffffffff


	//   ....[38]....
        /*00d4*/ 	.word	0xffffffff


	//   ....[39]....
        /*00d8*/ 	.word	0xffffffff


	//   ....[40]....
        /*00dc*/ 	.word	0xffffffff


	//   ....[41]....
        /*00e0*/ 	.word	0xffffffff


	//   ....[42]....
        /*00e4*/ 	.word	0xffffffff


	//   ....[43]....
        /*00e8*/ 	.word	0xffffffff


	//   ....[44]....
        /*00ec*/ 	.word	0xffffffff


	//   ....[45]....
        /*00f0*/ 	.word	0xffffffff


	//   ....[46]....
        /*00f4*/ 	.word	0xffffffff


	//   ....[47]....
        /*00f8*/ 	.word	0xffffffff


	//   ....[48]....
        /*00fc*/ 	.word	0xffffffff


	//   ....[49]....
        /*0100*/ 	.word	0xffffffff


	//   ....[50]....
        /*0104*/ 	.word	0xffffffff


	//   ....[51]....
        /*0108*/ 	.word	0xffffffff


	//   ....[52]....
        /*010c*/ 	.word	0xffffffff


	//   ....[53]....
        /*0110*/ 	.word	0xffffffff


	//   ....[54]....
        /*0114*/ 	.word	0xffffffff


	//   ....[55]....
        /*0118*/ 	.word	0xffffffff


	//   ....[56]....
        /*011c*/ 	.word	0xffffffff


	//   ....[57]....
        /*0120*/ 	.word	0xffffffff


	//   ....[58]....
        /*0124*/ 	.word	0xffffffff


	//   ....[59]....
        /*0128*/ 	.word	0xffffffff


	//   ....[60]....
        /*012c*/ 	.word	0xffffffff


	//   ....[61]....
        /*0130*/ 	.word	0xffffffff


	//   ....[62]....
        /*0134*/ 	.word	0xffffffff


	//   ....[63]....
        /*0138*/ 	.word	0xffffffff


	//   ....[64]....
        /*013c*/ 	.word	0xffffffff


	//   ....[65]....
        /*0140*/ 	.word	0xffffffff


	//   ....[66]....
        /*0144*/ 	.word	0xffffffff


	//   ....[67]....
        /*0148*/ 	.word	0xffffffff


	//   ....[68]....
        /*014c*/ 	.word	0xffffffff


	//----- nvinfo : EIATTR_COOP_GROUP_INSTR_OFFSETS
	.align		4
.L_166:
        /*0150*/ 	.byte	0x04, 0x28
        /*0152*/ 	.short	(.L_168 - .L_167)


	//   ....[0]....
.L_167:
        /*0154*/ 	.word	0x00000060


	//   ....[1]....
        /*0158*/ 	.word	0x00001f20


	//   ....[2]....
        /*015c*/ 	.word	0x00001f30


	//   ....[3]....
        /*0160*/ 	.word	0x00003a60


	//   ....[4]....
        /*0164*/ 	.word	0x00003a70


	//   ....[5]....
        /*0168*/ 	.word	0x000053f0


	//   ....[6]....
        /*016c*/ 	.word	0x00005410


	//   ....[7]....
        /*0170*/ 	.word	0x000058f0


	//   ....[8]....
        /*0174*/ 	.word	0x00005920


	//   ....[9]....
        /*0178*/ 	.word	0x00006470


	//   ....[10]....
        /*017c*/ 	.word	0x00006530


	//   ....[11]....
        /*0180*/ 	.word	0x000066f0


	//   ....[12]....
        /*0184*/ 	.word	0x00006720


	//   ....[13]....
        /*0188*/ 	.word	0x00006840


	//   ....[14]....
        /*018c*/ 	.word	0x00006870


	//   ....[15]....
        /*0190*/ 	.word	0x00006990


	//   ....[16]....
        /*0194*/ 	.word	0x000069e0


	//   ....[17]....
        /*0198*/ 	.word	0x00006e20


	//   ....[18]....
        /*019c*/ 	.word	0x00006e50


	//   ....[19]....
        /*01a0*/ 	.word	0x00006e80


	//   ....[20]....
        /*01a4*/ 	.word	0x00006ea0


	//   ....[21]....
        /*01a8*/ 	.word	0x0000ce40


	//   ....[22]....
        /*01ac*/ 	.word	0x0000ce80


	//   ....[23]....
        /*01b0*/ 	.word	0x0000ceb0


	//   ....[24]....
        /*01b4*/ 	.word	0x0000cef0


	//   ....[25]....
        /*01b8*/ 	.word	0x0000e000


	//   ....[26]....
        /*01bc*/ 	.word	0x0000e030


	//   ....[27]....
        /*01c0*/ 	.word	0x0000e050


	//   ....[28]....
        /*01c4*/ 	.word	0x0000e060


	//   ....[29]....
        /*01c8*/ 	.word	0x0000e7e0


	//   ....[30]....
        /*01cc*/ 	.word	0x0000e840


	//   ....[31]....
        /*01d0*/ 	.word	0x0000e870


	//   ....[32]....
        /*01d4*/ 	.word	0x0000e890


	//   ....[33]....
        /*01d8*/ 	.word	0x0000faf0


	//   ....[34]....
        /*01dc*/ 	.word	0x0000fb00


	//   ....[35]....
        /*01e0*/ 	.word	0x0000fb10


	//   ....[36]....
        /*01e4*/ 	.word	0x0000fb20


	//   ....[37]....
        /*01e8*/ 	.word	0x0000fd80


	//   ....[38]....
        /*01ec*/ 	.word	0x0000fd90


	//   ....[39]....
        /*01f0*/ 	.word	0x0000fdf0


	//   ....[40]....
        /*01f4*/ 	.word	0x0000fe10


	//   ....[41]....
        /*01f8*/ 	.word	0x00010b60


	//   ....[42]....
        /*01fc*/ 	.word	0x00010b80


	//   ....[43]....
        /*0200*/ 	.word	0x00010bb0


	//   ....[44]....
        /*0204*/ 	.word	0x00010bc0


	//   ....[45]....
        /*0208*/ 	.word	0x00012260


	//   ....[46]....
        /*020c*/ 	.word	0x00012290


	//   ....[47]....
        /*0210*/ 	.word	0x000122e0


	//   ....[48]....
        /*0214*/ 	.word	0x000122f0


	//   ....[49]....
        /*0218*/ 	.word	0x00013830


	//   ....[50]....
        /*021c*/ 	.word	0x00013870


	//   ....[51]....
        /*0220*/ 	.word	0x000138b0


	//   ....[52]....
        /*0224*/ 	.word	0x000138f0


	//   ....[53]....
        /*0228*/ 	.word	0x00013ac0


	//   ....[54]....
        /*022c*/ 	.word	0x00013ad0


	//   ....[55]....
        /*0230*/ 	.word	0x00013c50


	//   ....[56]....
        /*0234*/ 	.word	0x00013c80


	//   ....[57]....
        /*0238*/ 	.word	0x00013dd0


	//   ....[58]....
        /*023c*/ 	.word	0x00013e00


	//   ....[59]....
        /*0240*/ 	.word	0x00013f50


	//   ....[60]....
        /*0244*/ 	.word	0x00013f70


	//   ....[61]....
        /*0248*/ 	.word	0x00014740


	//   ....[62]....
        /*024c*/ 	.word	0x00014760


	//   ....[63]....
        /*0250*/ 	.word	0x00014890


	//   ....[64]....
        /*0254*/ 	.word	0x000148c0


	//   ....[65]....
        /*0258*/ 	.word	0x000149f0


	//   ....[66]....
        /*025c*/ 	.word	0x00014a20


	//   ....[67]....
        /*0260*/ 	.word	0x00014b50


	//   ....[68]....
        /*0264*/ 	.word	0x00014b70


	//----- nvinfo : EIATTR_EXIT_INSTR_OFFSETS
	.align		4
.L_168:
        /*0268*/ 	.byte	0x04, 0x1c
        /*026a*/ 	.short	(.L_170 - .L_169)


	//   ....[0]....
.L_169:
        /*026c*/ 	.word	0x00000310


	//   ....[1]....
        /*0270*/ 	.word	0x00013f80


	//   ....[2]....
        /*0274*/ 	.word	0x00014050


	//   ....[3]....
        /*0278*/ 	.word	0x000140b0


	//   ....[4]....
        /*027c*/ 	.word	0x00014b80


	//   ....[5]....
        /*0280*/ 	.word	0x00014c30


	//   ....[6]....
        /*0284*/ 	.word	0x00014c90


	//----- nvinfo : EIATTR_CTAIDZ_USED
	.align		4
.L_170:
        /*0288*/ 	.byte	0x01, 0x04
	.zero		2


	//----- nvinfo : EIATTR_MAX_THREADS
	.align		4
        /*028c*/ 	.byte	0x04, 0x05
        /*028e*/ 	.short	(.L_172 - .L_171)
.L_171:
        /*0290*/ 	.word	0x00000100
        /*0294*/ 	.word	0x00000001
        /*0298*/ 	.word	0x00000001


	//----- nvinfo : EIATTR_CRS_STACK_SIZE
	.align		4
.L_172:
        /*029c*/ 	.byte	0x04, 0x1e
        /*029e*/ 	.short	(.L_174 - .L_173)
.L_173:
        /*02a0*/ 	.word	0x00000000
.L_174:


//--------------------- .nv.info._ZN7cutlass13device_kernelIN5flash19enable_sm80_to_sm89INS1_16FlashAttnFwdSm80INS1_25CollectiveMainloopFwdSm80ILi8ELi1ELb0EN4cute5tupleIJNS5_1CILi128EEENS7_ILi64EEENS7_ILi192EEEEEELi192ENS_6half_tEfNS_4arch4Sm80ELb0ELb1ELb0ELb0ELb1ELb0ELb1ELb0EEENS1_21CollectiveEpilogueFwdINS6_IJS8_SA_S9_EEENS6_IJNS7_ILi1EEESI_SI_EEESC_SE_Li256ELb0ELb1ELb0ELb0EEENS1_19SingleTileSchedulerILb0ELb0ELb1ELi128EEEEEEEEEvNT_6ParamsE --------------------------
	.section	.nv.info._ZN7cutlass13device_kernelIN5flash19enable_sm80_to_sm89INS1_16FlashAttnFwdSm80INS1_25CollectiveMainloopFwdSm80ILi8ELi1ELb0EN4cute5tupleIJNS5_1CILi128EEENS7_ILi64EEENS7_ILi192EEEEEELi192ENS_6half_tEfNS_4arch4Sm80ELb0ELb1ELb0ELb0ELb1ELb0ELb1ELb0EEENS1_21CollectiveEpilogueFwdINS6_IJS8_SA_S9_EEENS6_IJNS7_ILi1EEESI_SI_EEESC_SE_Li256ELb0ELb1ELb0ELb0EEENS1_19SingleTileSchedulerILb0ELb0ELb1ELi128EEEEEEEEEvNT_6ParamsE,"",@"SHT_CUDA_INFO"
	.sectionflags	@""
	.align	4


	//----- nvinfo : EIATTR_CUDA_API_VERSION
	.align		4
        /*0000*/ 	.byte	0x04, 0x37
        /*0002*/ 	.short	(.L_176 - .L_175)
.L_175:
        /*0004*/ 	.word	0x00000082


	//----- nvinfo : EIATTR_SW2861232_WAR
	.align		4
.L_176:
        /*0008*/ 	.byte	0x01, 0x35
	.zero		2


	//----- nvinfo : EIATTR_PARAM_CBANK
	.align		4
        /*000c*/ 	.byte	0x04, 0x0a
        /*000e*/ 	.short	(.L_178 - .L_177)
	.align		4
.L_177:
        /*0010*/ 	.word	index@(.nv.constant0._ZN7cutlass13device_kernelIN5flash19enable_sm80_to_sm89INS1_16FlashAttnFwdSm80INS1_25CollectiveMainloopFwdSm80ILi8ELi1ELb0EN4cute5tupleIJNS5_1CILi128EEENS7_ILi64EEENS7_ILi192EEEEEELi192ENS_6half_tEfNS_4arch4Sm80ELb0ELb1ELb0ELb0ELb1ELb0ELb1ELb0EEENS1_21CollectiveEpilogueFwdINS6_IJS8_SA_S9_EEENS6_IJNS7_ILi1EEESI_SI_EEESC_SE_Li256ELb0ELb1ELb0ELb0EEENS1_19SingleTileSchedulerILb0ELb0ELb1ELi128EEEEEEEEEvNT_6ParamsE)
        /*0014*/ 	.short	0x0160
        /*0016*/ 	.short	0x0418


	//----- nvinfo : EIATTR_CBANK_PARAM_SIZE
	.align		4
.L_178:
        /*0018*/ 	.byte	0x03, 0x19
        /*001a*/ 	.short	0x0418


	//----- nvinfo : EIATTR_KPARAM_INFO
	.align		4
        /*001c*/ 	.byte	0x04, 0x17
        /*001e*/ 	.short	(.L_180 - .L_179)
.L_179:
        /*0020*/ 	.word	0x00000000
        /*0024*/ 	.short	0x0000
        /*0026*/ 	.short	0x0000
        /*0028*/ 	.byte	0x00, 0xf0, 0x61, 0x10


	//----- nvinfo : EIATTR_MAXREG_COUNT
	.align		4
.L_180:
        /*002c*/ 	.byte	0x03, 0x1b
        /*002e*/ 	.short	0x00ff


	//----- nvinfo : EIATTR_NUM_BARRIERS
	.align		4
        /*0030*/ 	.byte	0x02, 0x4c
        /*0032*/ 	.byte	0x02
	.zero		1


	//----- nvinfo : EIATTR_MERCURY_ISA_VERSION
	.align		4
        /*0034*/ 	.byte	0x03, 0x5f
        /*0036*/ 	.short	0x0000


	//----- nvinfo : EIATTR_COOP_GROUP_MASK_REGIDS
	.align		4
        /*0038*/ 	.byte	0x04, 0x29
        /*003a*/ 	.short	(.L_182 - .L_181)


	//   ....[0]....
.L_181:
        /*003c*/ 	.word	0xffffffff


	//   ....[1]....
        /*0040*/ 	.word	0xffffffff


	//   ....[2]....
        /*0044*/ 	.word	0xffffffff


	//   ....[3]....
        /*0048*/ 	.word	0xffffffff


	//   ....[4]....
        /*004c*/ 	.word	0xffffffff


	//   ....[5]....
        /*0050*/ 	.word	0xffffffff


	//   ....[6]....
        /*0054*/ 	.word	0xffffffff


	//   ....[7]....
        /*0058*/ 	.word	0xffffffff


	//   ....[8]....
        /*005c*/ 	.word	0xffffffff


	//   ....[9]....
        /*0060*/ 	.word	0xffffffff


	//   ....[10]....
        /*0064*/ 	.word	0xffffffff


	//   ....[11]....
        /*0068*/ 	.word	0xffffffff


	//   ....[12]....
        /*006c*/ 	.word	0xffffffff


	//   ....[13]....
        /*0070*/ 	.word	0xffffffff


	//   ....[14]....
        /*0074*/ 	.word	0xffffffff


	//   ....[15]....
        /*0078*/ 	.word	0xffffffff


	//   ....[16]....
        /*007c*/ 	.word	0xffffffff


	//   ....[17]....
        /*0080*/ 	.word	0xffffffff


	//   ....[18]....
        /*0084*/ 	.word	0xffffffff


	//   ....[19]....
        /*0088*/ 	.word	0xffffffff


	//   ....[20]....
        /*008c*/ 	.word	0xffffffff


	//   ....[21]....
        /*0090*/ 	.word	0xffffffff


	//   ....[22]....
        /*0094*/ 	.word	0xffffffff


	//   ....[23]....
        /*0098*/ 	.word	0xffffffff


	//   ....[24]....
        /*009c*/ 	.word	0xffffffff


	//   ....[25]....
        /*00a0*/ 	.word	0xffffffff


	//   ....[26]....
        /*00a4*/ 	.word	0xffffffff


	//   ....[27]....
        /*00a8*/ 	.word	0xffffffff


	//   ....[28]....
        /*00ac*/ 	.word	0xffffffff


	//   ....[29]....
        /*00b0*/ 	.word	0xffffffff


	//   ....[30]....
        /*00b4*/ 	.word	0xffffffff


	//   ....[31]....
        /*00b8*/ 	.word	0xffffffff


	//   ....[32]....
        /*00bc*/ 	.word	0xffffffff


	//   ....[33]....
        /*00c0*/ 	.word	0xffffffff


	//   ....[34]....
        /*00c4*/ 	.word	0xffffffff


	//   ....[35]....
        /*00c8*/ 	.word	0xffffffff


	//   ....[36]....
        /*00cc*/ 	.word	0xffffffff


	//   ....[37]....
        /*00d0*/ 	.word	0xffffffff


	//   ....[38]....
        /*00d4*/ 	.word	0xffffffff


	//   ....[39]....
        /*00d8*/ 	.word	0xffffffff


	//   ....[40]....
        /*00dc*/ 	.word	0xffffffff


	//   ....[41]....
        /*00e0*/ 	.word	0xffffffff


	//   ....[42]....
        /*00e4*/ 	.word	0xffffffff


	//   ....[43]....
        /*00e8*/ 	.word	0xffffffff


	//   ....[44]....
        /*00ec*/ 	.word	0xffffffff


	//   ....[45]....
        /*00f0*/ 	.word	0xffffffff


	//   ....[46]....
        /*00f4*/ 	.word	0xffffffff


	//   ....[47]....
        /*00f8*/ 	.word	0xffffffff


	//   ....[48]....
        /*00fc*/ 	.word	0xffffffff


	//   ....[49]....
        /*0100*/ 	.word	0xffffffff


	//   ....[50]....
        /*0104*/ 	.word	0xffffffff


	//   ....[51]....
        /*0108*/ 	.word	0xffffffff


	//   ....[52]....
        /*010c*/ 	.word	0xffffffff


	//   ....[53]....
        /*0110*/ 	.word	0xffffffff


	//   ....[54]....
        /*0114*/ 	.word	0xffffffff


	//   ....[55]....
        /*0118*/ 	.word	0xffffffff


	//   ....[56]....
        /*011c*/ 	.word	0xffffffff


	//   ....[57]....
        /*0120*/ 	.word	0xffffffff


	//   ....[58]....
        /*0124*/ 	.word	0xffffffff


	//   ....[59]....
        /*0128*/ 	.word	0xffffffff


	//   ....[60]....
        /*012c*/ 	.word	0xffffffff


	//   ....[61]....
        /*0130*/ 	.word	0xffffffff


	//   ....[62]....
        /*0134*/ 	.word	0xffffffff


	//   ....[63]....
        /*0138*/ 	.word	0xffffffff


	//   ....[64]....
        /*013c*/ 	.word	0xffffffff


	//   ....[65]....
        /*0140*/ 	.word	0xffffffff


	//   ....[66]....
        /*0144*/ 	.word	0xffffffff


	//   ....[67]....
        /*0148*/ 	.word	0xffffffff


	//   ....[68]....
        /*014c*/ 	.word	0xffffffff


	//   ....[69]....
        /*0150*/ 	.word	0xffffffff


	//   ....[70]....
        /*0154*/ 	.word	0xffffffff


	//   ....[71]....
        /*0158*/ 	.word	0xffffffff


	//   ....[72]....
        /*015c*/ 	.word	0xffffffff


	//   ....[73]....
        /*0160*/ 	.word	0xffffffff


	//   ....[74]....
        /*0164*/ 	.word	0xffffffff


	//   ....[75]....
        /*0168*/ 	.word	0xffffffff


	//   ....[76]....
        /*016c*/ 	.word	0xffffffff


	//   ....[77]....
        /*0170*/ 	.word	0xffffffff


	//   ....[78]....
        /*0174*/ 	.word	0xffffffff


	//   ....[79]....
        /*0178*/ 	.word	0xffffffff


	//   ....[80]....
        /*017c*/ 	.word	0xffffffff


	//   ....[81]....
        /*0180*/ 	.word	0xffffffff


	//   ....[82]....
        /*0184*/ 	.word	0xffffffff


	//   ....[83]....
        /*0188*/ 	.word	0xffffffff


	//   ....[84]....
        /*018c*/ 	.word	0xffffffff


	//   ....[85]....
        /*0190*/ 	.word	0xffffffff


	//   ....[86]....
        /*0194*/ 	.word	0xffffffff


	//   ....[87]....
        /*0198*/ 	.word	0xffffffff


	//   ....[88]....
        /*019c*/ 	.word	0xffffffff


	//   ....[89]....
        /*01a0*/ 	.word	0xffffffff


	//----- nvinfo : EIATTR_COOP_GROUP_INSTR_OFFSETS
	.align		4
.L_182:
        /*01a4*/ 	.byte	0x04, 0x28
        /*01a6*/ 	.short	(.L_184 - .L_183)


	//   ....[0]....
.L_183:
        /*01a8*/ 	.word	0x00000ec0


	//   ....[1]....
        /*01ac*/ 	.word	0x00000f00


	//   ....[2]....
        /*01b0*/ 	.word	0x00000f30


	//   ....[3]....
        /*01b4*/ 	.word	0x00000f70


	//   ....[4]....
        /*01b8*/ 	.word	0x00000fa0


	//   ....[5]....
        /*01bc*/ 	.word	0x00001070


	//   ....[6]....
        /*01c0*/ 	.word	0x000010d0


	//   ....[7]....
        /*01c4*/ 	.word	0x000010e0


	//   ....[8]....
        /*01c8*/ 	.word	0x00001650


	//   ....[9]....
        /*01cc*/ 	.word	0x00001680


	//   ....[10]....
        /*01d0*/ 	.word	0x000016b0


	//   ....[11]....
        /*01d4*/ 	.word	0x000016e0


	//   ....[12]....
        /*01d8*/ 	.word	0x00001720


	//   ....[13]....
        /*01dc*/ 	.word	0x00001760


	//   ....[14]....
        /*01e0*/ 	.word	0x00001780


	//   ....[15]....
        /*01e4*/ 	.word	0x000017b0


	//   ....[16]....
        /*01e8*/ 	.word	0x00002a20


	//   ....[17]....
        /*01ec*/ 	.word	0x00002a40


	//   ....[18]....
        /*01f0*/ 	.word	0x00002a50


	//   ....[19]....
        /*01f4*/ 	.word	0x00002a60


	//   ....[20]....
        /*01f8*/ 	.word	0x00002da0


	//   ....[21]....
        /*01fc*/ 	.word	0x00003000


	//   ....[22]....
        /*0200*/ 	.word	0x00003890


	//   ....[23]....
        /*0204*/ 	.word	0x00003b60


	//   ....[24]....
        /*0208*/ 	.word	0x00003b70


	//   ....[25]....
        /*020c*/ 	.word	0x00003bd0


	//   ....[26]....
        /*0210*/ 	.word	0x00004f70


	//   ....[27]....
        /*0214*/ 	.word	0x00004f90


	//   ....[28]....
        /*0218*/ 	.word	0x00004fb0


	//   ....[29]....
        /*021c*/ 	.word	0x00004fc0


	//   ....[30]....
        /*0220*/ 	.word	0x00005c70


	//   ....[31]....
        /*0224*/ 	.word	0x00005c90


	//   ....[32]....
        /*0228*/ 	.word	0x00005ca0


	//   ....[33]....
        /*022c*/ 	.word	0x00005cb0


	//   ....[34]....
        /*0230*/ 	.word	0x00005eb0


	//   ....[35]....
        /*0234*/ 	.word	0x00006190


	//   ....[36]....
        /*0238*/ 	.word	0x00006be0


	//   ....[37]....
        /*023c*/ 	.word	0x00006d50


	//   ....[38]....
        /*0240*/ 	.word	0x00006d60


	//   ....[39]....
        /*0244*/ 	.word	0x00006d80


	//   ....[40]....
        /*0248*/ 	.word	0x00008a30


	//   ....[41]....
        /*024c*/ 	.word	0x00008a40


	//   ....[42]....
        /*0250*/ 	.word	0x00008a50


	//   ....[43]....
        /*0254*/ 	.word	0x00008a60


	//   ....[44]....
        /*0258*/ 	.word	0x00009720


	//   ....[45]....
        /*025c*/ 	.word	0x00009730


	//   ....[46]....
        /*0260*/ 	.word	0x00009740


	//   ....[47]....
        /*0264*/ 	.word	0x00009750


	//   ....[48]....
        /*0268*/ 	.word	0x00009b10


	//   ....[49]....
        /*026c*/ 	.word	0x00009b30


	//   ....[50]....
        /*0270*/ 	.word	0x00009b70


	//   ....[51]....
        /*0274*/ 	.word	0x00009b80


	//   ....[52]....
        /*0278*/ 	.word	0x0000b480


	//   ....[53]....
        /*027c*/ 	.word	0x0000b4a0


	//   ....[54]....
        /*0280*/ 	.word	0x0000b4b0


	//   ....[55]....
        /*0284*/ 	.word	0x0000b4d0


	//   ....[56]....
        /*0288*/ 	.word	0x0000c100


	//   ....[57]....
        /*028c*/ 	.word	0x0000c110


	//   ....[58]....
        /*0290*/ 	.word	0x0000c120


	//   ....[59]....
        /*0294*/ 	.word	0x0000c130


	//   ....[60]....
        /*0298*/ 	.word	0x0000c310


	//   ....[61]....
        /*029c*/ 	.word	0x0000c5d0


	//   ....[62]....
        /*02a0*/ 	.word	0x0000d100


	//   ....[63]....
        /*02a4*/ 	.word	0x0000d150


	//   ....[64]....
        /*02a8*/ 	.word	0x0000d170


	//   ....[65]....
        /*02ac*/ 	.word	0x0000d190


	//   ....[66]....
        /*02b0*/ 	.word	0x0000e8e0


	//   ....[67]....
        /*02b4*/ 	.word	0x0000e910


	//   ....[68]....
        /*02b8*/ 	.word	0x0000e950


	//   ....[69]....
        /*02bc*/ 	.word	0x0000e960


	//   ....[70]....
        /*02c0*/ 	.word	0x0000fed0


	//   ....[71]....
        /*02c4*/ 	.word	0x0000fee0


	//   ....[72]....
        /*02c8*/ 	.word	0x0000ff00


	//   ....[73]....
        /*02cc*/ 	.word	0x0000ff20


	//   ....[74]....
        /*02d0*/ 	.word	0x0000ff50


	//   ....[75]....
        /*02d4*/ 	.word	0x0000ff70


	//   ....[76]....
        /*02d8*/ 	.word	0x000101a0


	//   ....[77]....
        /*02dc*/ 	.word	0x000101d0


	//   ....[78]....
        /*02e0*/ 	.word	0x00010320


	//   ....[79]....
        /*02e4*/ 	.word	0x00010350


	//   ....[80]....
        /*02e8*/ 	.word	0x000104a0


	//   ....[81]....
        /*02ec*/ 	.word	0x000104c0


	//   ....[82]....
        /*02f0*/ 	.word	0x00010b90


	//   ....[83]....
        /*02f4*/ 	.word	0x00010bb0


	//   ....[84]....
        /*02f8*/ 	.word	0x00010ce0


	//   ....[85]....
        /*02fc*/ 	.word	0x00010d10


	//   ....[86]....
        /*0300*/ 	.word	0x00010e40


	//   ....[87]....
        /*0304*/ 	.word	0x00010e70


	//   ....[88]....
        /*0308*/ 	.word	0x00010fa0


	//   ....[89]....
        /*030c*/ 	.word	0x00010fc0


	//----- nvinfo : EIATTR_EXIT_INSTR_OFFSETS
	.align		4
.L_184:
        /*0310*/ 	.byte	0x04, 0x1c
        /*0312*/ 	.short	(.L_186 - .L_185)


	//   ....[0]....
.L_185:
        /*0314*/ 	.word	0x00000030


	//   ....[1]....
        /*0318*/ 	.word	0x000104d0


	//   ....[2]....
        /*031c*/ 	.word	0x000105a0


	//   ....[3]....
        /*0320*/ 	.word	0x00010600


	//   ....[4]....
        /*0324*/ 	.word	0x00010fd0


	//   ....[5]....
        /*0328*/ 	.word	0x00011080


	//   ....[6]....
        /*032c*/ 	.word	0x000110e0


	//----- nvinfo : EIATTR_CTAIDZ_USED
	.align		4
.L_186:
        /*0330*/ 	.byte	0x01, 0x04
	.zero		2


	//----- nvinfo : EIATTR_MAX_THREADS
	.align		4
        /*0334*/ 	.byte	0x04, 0x05
        /*0336*/ 	.short	(.L_188 - .L_187)
.L_187:
        /*0338*/ 	.word	0x00000100
        /*033c*/ 	.word	0x00000001
        /*0340*/ 	.word	0x00000001


	//----- nvinfo : EIATTR_CRS_STACK_SIZE
	.align		4
.L_188:
        /*0344*/ 	.byte	0x04, 0x1e
        /*0346*/ 	.short	(.L_190 - .L_189)
.L_189:
        /*0348*/ 	.word	0x00000000
.L_190:


//--------------------- .nv.info._ZN7cutlass13device_kernelIN5flash19enable_sm80_to_sm89INS1_16FlashAttnFwdSm80INS1_25CollectiveMainloopFwdSm80ILi8ELi1ELb0EN4cute5tupleIJNS5_1CILi128EEENS7_ILi64EEENS7_ILi192EEEEEELi192ENS_6half_tEfNS_4arch4Sm80ELb0ELb1ELb0ELb1ELb1ELb0ELb1ELb0EEENS1_21CollectiveEpilogueFwdINS6_IJS8_SA_S9_EEENS6_IJNS7_ILi1EEESI_SI_EEESC_SE_Li256ELb1ELb1ELb0ELb0EEENS1_19SingleTileSchedulerILb1ELb0ELb1ELi128EEEEEEEEEvNT_6ParamsE --------------------------
	.section	.nv.info._ZN7cutlass13device_kernelIN5flash19enable_sm80_to_sm89INS1_16FlashAttnFwdSm80INS1_25CollectiveMainloopFwdSm80ILi8ELi1ELb0EN4cute5tupleIJNS5_1CILi128EEENS7_ILi64EEENS7_ILi192EEEEEELi192ENS_6half_tEfNS_4arch4Sm80ELb0ELb1ELb0ELb1ELb1ELb0ELb1ELb0EEENS1_21CollectiveEpilogueFwdINS6_IJS8_SA_S9_EEENS6_IJNS7_ILi1EEESI_SI_EEESC_SE_Li256ELb1ELb1ELb0ELb0EEENS1_19SingleTileSchedulerILb1ELb0ELb1ELi128EEEEEEEEEvNT_6ParamsE,"",@"SHT_CUDA_INFO"
	.sectionflags	@""
	.align	4


	//----- nvinfo : EIATTR_CUDA_API_VERSION
	.align		4
        /*0000*/ 	.byte	0x04, 0x37
        /*0002*/ 	.short	(.L_192 - .L_191)
.L_191:
        /*0004*/ 	.word	0x00000082


	//----- nvinfo : EIATTR_SW2861232_WAR
	.align		4
.L_192:
        /*0008*/ 	.byte	0x01, 0x35
	.zero		2


	//----- nvinfo : EIATTR_PARAM_CBANK
	.align		4
        /*000c*/ 	.byte	0x04, 0x0a
        /*000e*/ 	.short	(.L_194 - .L_193)
	.align		4
.L_193:
        /*0010*/ 	.word	index@(.nv.constant0._ZN7cutlass13device_kernelIN5flash19enable_sm80_to_sm89INS1_16FlashAttnFwdSm80INS1_25CollectiveMainloopFwdSm80ILi8ELi1ELb0EN4cute5tupleIJNS5_1CILi128EEENS7_ILi64EEENS7_ILi192EEEEEELi192ENS_6half_tEfNS_4arch4Sm80ELb0ELb1ELb0ELb1ELb1ELb0ELb1ELb0EEENS1_21CollectiveEpilogueFwdINS6_IJS8_SA_S9_EEENS6_IJNS7_ILi1EEESI_SI_EEESC_SE_Li256ELb1ELb1ELb0ELb0EEENS1_19SingleTileSchedulerILb1ELb0ELb1ELi128EEEEEEEEEvNT_6ParamsE)
        /*0014*/ 	.short	0x0160
        /*0016*/ 	.short	0x0418


	//----- nvinfo : EIATTR_CBANK_PARAM_SIZE
	.align		4
.L_194:
        /*0018*/ 	.byte	0x03, 0x19
        /*001a*/ 	.short	0x0418


	//----- nvinfo : EIATTR_KPARAM_INFO
	.align		4
        /*001c*/ 	.byte	0x04, 0x17
        /*001e*/ 	.short	(.L_196 - .L_195)
.L_195:
        /*0020*/ 	.word	0x00000000
        /*0024*/ 	.short	0x0000
        /*0026*/ 	.short	0x0000
        /*0028*/ 	.byte	0x00, 0xf0, 0x61, 0x10


	//----- nvinfo : EIATTR_MAXREG_COUNT
	.align		4
.L_196:
        /*002c*/ 	.byte	0x03, 0x1b
        /*002e*/ 	.short	0x00ff


	//----- nvinfo : EIATTR_NUM_BARRIERS
	.align		4
        /*0030*/ 	.byte	0x02, 0x4c
        /*0032*/ 	.byte	0x02
	.zero		1


	//----- nvinfo : EIATTR_MERCURY_ISA_VERSION
	.align		4
        /*0034*/ 	.byte	0x03, 0x5f
        /*0036*/ 	.short	0x0000


	//----- nvinfo : EIATTR_COOP_GROUP_MASK_REGIDS
	.align		4
        /*0038*/ 	.byte	0x04, 0x29
        /*003a*/ 	.short	(.L_198 - .L_197)


	//   ....[0]....
.L_197:
        /*003c*/ 	.word	0xffffffff


	//   ....[1]....
        /*0040*/ 	.word	0xffffffff


	//   ....[2]....
        /*0044*/ 	.word	0xffffffff


	//   ....[3]....
        /*0048*/ 	.word	0xffffffff


	//   ....[4]....
        /*004c*/ 	.word	0xffffffff


	//   ....[5]....
        /*0050*/ 	.word	0xffffffff


	//   ....[6]....
        /*0054*/ 	.word	0xffffffff


	//   ....[7]....
        /*0058*/ 	.word	0xffffffff


	//   ....[8]....
        /*005c*/ 	.word	0xffffffff


	//   ....[9]....
        /*0060*/ 	.word	0xffffffff


	//   ....[10]....
        /*0064*/ 	.word	0xffffffff


	//   ....[11]....
        /*0068*/ 	.word	0xffffffff


	//   ....[12]....
        /*006c*/ 	.word	0xffffffff


	//   ....[13]....
        /*0070*/ 	.word	0xffffffff


	//   ....[14]....
        /*0074*/ 	.word	0xffffffff


	//   ....[15]....
        /*0078*/ 	.word	0xffffffff


	//   ....[16]....
        /*007c*/ 	.word	0xffffffff


	//   ....[17]....
        /*0080*/ 	.word	0xffffffff


	//   ....[18]....
        /*0084*/ 	.word	0xffffffff


	//   ....[19]....
        /*0088*/ 	.word	0xffffffff


	//   ....[20]....
        /*008c*/ 	.word	0xffffffff


	//   ....[21]....
        /*0090*/ 	.word	0xffffffff


	//   ....[22]....
        /*0094*/ 	.word	0xffffffff


	//   ....[23]....
        /*0098*/ 	.word	0xffffffff


	//   ....[24]....
        /*009c*/ 	.word	0xffffffff


	//   ....[25]....
        /*00a0*/ 	.word	0xffffffff


	//   ....[26]....
        /*00a4*/ 	.word	0xffffffff


	//   ....[27]....
        /*00a8*/ 	.word	0xffffffff


	//   ....[28]....
        /*00ac*/ 	.word	0xffffffff


	//   ....[29]....
        /*00b0*/ 	.word	0xffffffff


	//   ....[30]....
        /*00b4*/ 	.word	0xffffffff


	//   ....[31]....
        /*00b8*/ 	.word	0xffffffff


	//   ....[32]....
        /*00bc*/ 	.word	0xffffffff


	//   ....[33]....
        /*00c0*/ 	.word	0xffffffff


	//   ....[34]....
        /*00c4*/ 	.word	0xffffffff


	//   ....[35]....
        /*00c8*/ 	.word	0xffffffff


	//   ....[36]....
        /*00cc*/ 	.word	0xffffffff


	//   ....[37]....
        /*00d0*/ 	.word	0xffffffff


	//   ....[38]....
        /*00d4*/ 	.word	0xffffffff


	//   ....[39]....
        /*00d8*/ 	.word	0xffffffff


	//   ....[40]....
        /*00dc*/ 	.word	0xffffffff


	//   ....[41]....
        /*00e0*/ 	.word	0xffffffff


	//   ....[42]....
        /*00e4*/ 	.word	0xffffffff


	//   ....[43]....
        /*00e8*/ 	.word	0xffffffff


	//   ....[44]....
        /*00ec*/ 	.word	0xffffffff


	//   ....[45]....
        /*00f0*/ 	.word	0xffffffff


	//   ....[46]....
        /*00f4*/ 	.word	0xffffffff


	//   ....[47]....
        /*00f8*/ 	.word	0xffffffff


	//   ....[48]....
        /*00fc*/ 	.word	0xffffffff


	//   ....[49]....
        /*0100*/ 	.word	0xffffffff


	//   ....[50]....
        /*0104*/ 	.word	0xffffffff


	//   ....[51]....
        /*0108*/ 	.word	0xffffffff


	//   ....[52]....
        /*010c*/ 	.word	0xffffffff


	//   ....[53]....
        /*0110*/ 	.word	0xffffffff


	//   ....[54]....
        /*0114*/ 	.word	0xffffffff


	//   ....[55]....
        /*0118*/ 	.word	0xffffffff


	//   ....[56]....
        /*011c*/ 	.word	0xffffffff


	//   ....[57]....
        /*0120*/ 	.word	0xffffffff


	//   ....[58]....
        /*0124*/ 	.word	0xffffffff


	//   ....[59]....
        /*0128*/ 	.word	0xffffffff


	//   ....[60]....
        /*012c*/ 	.word	0xffffffff


	//   ....[61]....
        /*0130*/ 	.word	0xffffffff


	//   ....[62]....
        /*0134*/ 	.word	0xffffffff


	//   ....[63]....
        /*0138*/ 	.word	0xffffffff


	//   ....[64]....
        /*013c*/ 	.word	0xffffffff


	//   ....[65]....
        /*0140*/ 	.word	0xffffffff


	//   ....[66]....
        /*0144*/ 	.word	0xffffffff


	//   ....[67]....
        /*0148*/ 	.word	0xffffffff


	//   ....[68]....
        /*014c*/ 	.word	0xffffffff


	//   ....[69]....
        /*0150*/ 	.word	0xffffffff


	//   ....[70]....
        /*0154*/ 	.word	0xffffffff


	//   ....[71]....
        /*0158*/ 	.word	0xffffffff


	//   ....[72]....
        /*015c*/ 	.word	0xffffffff


	//   ....[73]....
        /*0160*/ 	.word	0xffffffff


	//   ....[74]....
        /*0164*/ 	.word	0xffffffff


	//   ....[75]....
        /*0168*/ 	.word	0xffffffff


	//   ....[76]....
        /*016c*/ 	.word	0xffffffff


	//   ....[77]....
        /*0170*/ 	.word	0xffffffff


	//   ....[78]....
        /*0174*/ 	.word	0xffffffff


	//   ....[79]....
        /*0178*/ 	.word	0xffffffff


	//   ....[80]....
        /*017c*/ 	.word	0xffffffff


	//   ....[81]....
        /*0180*/ 	.word	0xffffffff


	//   ....[82]....
        /*0184*/ 	.word	0xffffffff


	//   ....[83]....
        /*0188*/ 	.word	0xffffffff


	//   ....[84]....
        /*018c*/ 	.word	0xffffffff


	//   ....[85]....
        /*0190*/ 	.word	0xffffffff


	//   ....[86]....
        /*0194*/ 	.word	0xffffffff


	//   ....[87]....
        /*0198*/ 	.word	0xffffffff


	//   ....[88]....
        /*019c*/ 	.word	0xffffffff


	//   ....[89]....
        /*01a0*/ 	.word	0xffffffff


	//   ....[90]....
        /*01a4*/ 	.word	0xffffffff


	//----- nvinfo : EIATTR_COOP_GROUP_INSTR_OFFSETS
	.align		4
.L_198:
        /*01a8*/ 	.byte	0x04, 0x28
        /*01aa*/ 	.short	(.L_200 - .L_199)


	//   ....[0]....
.L_199:
        /*01ac*/ 	.word	0x00000090


	//   ....[1]....
        /*01b0*/ 	.word	0x00001540


	//   ....[2]....
        /*01b4*/ 	.word	0x00001570


	//   ....[3]....
        /*01b8*/ 	.word	0x000017a0


	//   ....[4]....
        /*01bc*/ 	.word	0x000017d0


	//   ....[5]....
        /*01c0*/ 	.word	0x000018f0


	//   ....[6]....
        /*01c4*/ 	.word	0x00001920


	//   ....[7]....
        /*01c8*/ 	.word	0x00001a50


	//   ....[8]....
        /*01cc*/ 	.word	0x00001aa0


	//   ....[9]....
        /*01d0*/ 	.word	0x000020f0


	//   ....[10]....
        /*01d4*/ 	.word	0x00002110


	//   ....[11]....
        /*01d8*/ 	.word	0x00002140


	//   ....[12]....
        /*01dc*/ 	.word	0x00002160


	//   ....[13]....
        /*01e0*/ 	.word	0x000021a0


	//   ....[14]....
        /*01e4*/ 	.word	0x000021d0


	//   ....[15]....
        /*01e8*/ 	.word	0x00002200


	//   ....[16]....
        /*01ec*/ 	.word	0x00002230


	//   ....[17]....
        /*01f0*/ 	.word	0x000032f0


	//   ....[18]....
        /*01f4*/ 	.word	0x00003330


	//   ....[19]....
        /*01f8*/ 	.word	0x00003350


	//   ....[20]....
        /*01fc*/ 	.word	0x00003360


	//   ....[21]....
        /*0200*/ 	.word	0x000036d0


	//   ....[22]....
        /*0204*/ 	.word	0x00003ad0


	//   ....[23]....
        /*0208*/ 	.word	0x00004410


	//   ....[24]....
        /*020c*/ 	.word	0x00004440


	//   ....[25]....
        /*0210*/ 	.word	0x00004460


	//   ....[26]....
        /*0214*/ 	.word	0x00004480


	//   ....[27]....
        /*0218*/ 	.word	0x000058a0


	//   ....[28]....
        /*021c*/ 	.word	0x000058c0


	//   ....[29]....
        /*0220*/ 	.word	0x000058e0


	//   ....[30]....
        /*0224*/ 	.word	0x000058f0


	//   ....[31]....
        /*0228*/ 	.word	0x000065a0


	//   ....[32]....
        /*022c*/ 	.word	0x000065c0


	//   ....[33]....
        /*0230*/ 	.word	0x000065d0


	//   ....[34]....
        /*0234*/ 	.word	0x000065e0


	//   ....[35]....
        /*0238*/ 	.word	0x000067e0


	//   ....[36]....
        /*023c*/ 	.word	0x00006aa0


	//   ....[37]....
        /*0240*/ 	.word	0x000074a0


	//   ....[38]....
        /*0244*/ 	.word	0x00007650


	//   ....[39]....
        /*0248*/ 	.word	0x00007660


	//   ....[40]....
        /*024c*/ 	.word	0x000076d0


	//   ....[41]....
        /*0250*/ 	.word	0x00009320


	//   ....[42]....
        /*0254*/ 	.word	0x00009340


	//   ....[43]....
        /*0258*/ 	.word	0x00009360


	//   ....[44]....
        /*025c*/ 	.word	0x00009370


	//   ....[45]....
        /*0260*/ 	.word	0x0000a030


	//   ....[46]....
        /*0264*/ 	.word	0x0000a040


	//   ....[47]....
        /*0268*/ 	.word	0x0000a050


	//   ....[48]....
        /*026c*/ 	.word	0x0000a060


	//   ....[49]....
        /*0270*/ 	.word	0x0000a430


	//   ....[50]....
        /*0274*/ 	.word	0x0000a450


	//   ....[51]....
        /*0278*/ 	.word	0x0000a480


	//   ....[52]....
        /*027c*/ 	.word	0x0000a490


	//   ....[53]....
        /*0280*/ 	.word	0x0000bd90


	//   ....[54]....
        /*0284*/ 	.word	0x0000bdb0


	//   ....[55]....
        /*0288*/ 	.word	0x0000bdc0


	//   ....[56]....
        /*028c*/ 	.word	0x0000bde0


	//   ....[57]....
        /*0290*/ 	.word	0x0000ca10


	//   ....[58]....
        /*0294*/ 	.word	0x0000ca20


	//   ....[59]....
        /*0298*/ 	.word	0x0000ca30


	//   ....[60]....
        /*029c*/ 	.word	0x0000ca40


	//   ....[61]....
        /*02a0*/ 	.word	0x0000cc20


	//   ....[62]....
        /*02a4*/ 	.word	0x0000cee0


	//   ....[63]....
        /*02a8*/ 	.word	0x0000da10


	//   ....[64]....
        /*02ac*/ 	.word	0x0000da60


	//   ....[65]....
        /*02b0*/ 	.word	0x0000da80


	//   ....[66]....
        /*02b4*/ 	.word	0x0000daa0


	//   ....[67]....
        /*02b8*/ 	.word	0x0000f1f0


	//   ....[68]....
        /*02bc*/ 	.word	0x0000f220


	//   ....[69]....
        /*02c0*/ 	.word	0x0000f260


	//   ....[70]....
        /*02c4*/ 	.word	0x0000f270


	//   ....[71]....
        /*02c8*/ 	.word	0x00010860


	//   ....[72]....
        /*02cc*/ 	.word	0x000108d0


	//   ....[73]....
        /*02d0*/ 	.word	0x00010910


	//   ....[74]....
        /*02d4*/ 	.word	0x00010950


	//   ....[75]....
        /*02d8*/ 	.word	0x00010ba0


	//   ....[76]....
        /*02dc*/ 	.word	0x00010bb0


	//   ....[77]....
        /*02e0*/ 	.word	0x00010d30


	//   ....[78]....
        /*02e4*/ 	.word	0x00010d60


	//   ....[79]....
        /*02e8*/ 	.word	0x00010eb0


	//   ....[80]....
        /*02ec*/ 	.word	0x00010ee0


	//   ....[81]....
        /*02f0*/ 	.word	0x00011030


	//   ....[82]....
        /*02f4*/ 	.word	0x00011050


	//   ....[83]....
        /*02f8*/ 	.word	0x00011990


	//   ....[84]....
        /*02fc*/ 	.word	0x000119a0


	//   ....[85]....
        /*0300*/ 	.word	0x00011ad0


	//   ....[86]....
        /*0304*/ 	.word	0x00011b00


	//   ....[87]....
        /*0308*/ 	.word	0x00011c30


	//   ....[88]....
        /*030c*/ 	.word	0x00011c60


	//   ....[89]....
        /*0310*/ 	.word	0x00011d90


	//   ....[90]....
        /*0314*/ 	.word	0x00011db0


	//----- nvinfo : EIATTR_EXIT_INSTR_OFFSETS
	.align		4
.L_200:
        /*0318*/ 	.byte	0x04, 0x1c
        /*031a*/ 	.short	(.L_202 - .L_201)


	//   ....[0]....
.L_201:
        /*031c*/ 	.word	0x00000440


	//   ....[1]....
        /*0320*/ 	.word	0x00011060


	//   ....[2]....
        /*0324*/ 	.word	0x00011130


	//   ....[3]....
        /*0328*/ 	.word	0x00011190


	//   ....[4]....
        /*032c*/ 	.word	0x00011dc0


	//   ....[5]....
        /*0330*/ 	.word	0x00011e70


	//   ....[6]....
        /*0334*/ 	.word	0x00011ed0


	//----- nvinfo : EIATTR_CTAIDZ_USED
	.align		4
.L_202:
        /*0338*/ 	.byte	0x01, 0x04
	.zero		2


	//----- nvinfo : EIATTR_MAX_THREADS
	.align		4
        /*033c*/ 	.byte	0x04, 0x05
        /*033e*/ 	.short	(.L_204 - .L_203)
.L_203:
        /*0340*/ 	.word	0x00000100
        /*0344*/ 	.word	0x00000001
        /*0348*/ 	.word	0x00000001


	//----- nvinfo : EIATTR_CRS_STACK_SIZE
	.align		4
.L_204:
        /*034c*/ 	.byte	0x04, 0x1e
        /*034e*/ 	.short	(.L_206 - .L_205)
.L_205:
        /*0350*/ 	.word	0x00000000
.L_206:


//--------------------- .nv.info._ZN7cutlass13device_kernelIN5flash19enable_sm80_to_sm89INS1_16FlashAttnFwdSm80INS1_25CollectiveMainloopFwdSm80ILi8ELi1ELb0EN4cute5tupleIJNS5_1CILi128EEENS7_ILi64EEENS7_ILi192EEEEEELi192ENS_6half_tEfNS_4arch4Sm80ELb0ELb1ELb0ELb1ELb1ELb1ELb1ELb0EEENS1_21CollectiveEpilogueFwdINS6_IJS8_SA_S9_EEENS6_IJNS7_ILi1EEESI_SI_EEESC_SE_Li256ELb1ELb1ELb0ELb0EEENS1_19SingleTileSchedulerILb1ELb0ELb1ELi128EEEEEEEEEvNT_6ParamsE --------------------------
	.section	.nv.info._ZN7cutlass13device_kernelIN5flash19enable_sm80_to_sm89INS1_16FlashAttnFwdSm80INS1_25CollectiveMainloopFwdSm80ILi8ELi1ELb0EN4cute5tupleIJNS5_1CILi128EEENS7_ILi64EEENS7_ILi192EEEEEELi192ENS_6half_tEfNS_4arch4Sm80ELb0ELb1ELb0ELb1ELb1ELb1ELb1ELb0EEENS1_21CollectiveEpilogueFwdINS6_IJS8_SA_S9_EEENS6_IJNS7_ILi1EEESI_SI_EEESC_SE_Li256ELb1ELb1ELb0ELb0EEENS1_19SingleTileSchedulerILb1ELb0ELb1ELi128EEEEEEEEEvNT_6ParamsE,"",@"SHT_CUDA_INFO"
	.sectionflags	@""
	.align	4


	//----- nvinfo : EIATTR_CUDA_API_VERSION
	.align		4
        /*0000*/ 	.byte	0x04, 0x37
        /*0002*/ 	.short	(.L_208 - .L_207)
.L_207:
        /*0004*/ 	.word	0x00000082


	//----- nvinfo : EIATTR_SW2861232_WAR
	.align		4
.L_208:
        /*0008*/ 	.byte	0x01, 0x35
	.zero		2


	//----- nvinfo : EIATTR_PARAM_CBANK
	.align		4
        /*000c*/ 	.byte	0x04, 0x0a
        /*000e*/ 	.short	(.L_210 - .L_209)
	.align		4
.L_209:
        /*0010*/ 	.word	index@(.nv.constant0._ZN7cutlass13device_kernelIN5flash19enable_sm80_to_sm89INS1_16FlashAttnFwdSm80INS1_25CollectiveMainloopFwdSm80ILi8ELi1ELb0EN4cute5tupleIJNS5_1CILi128EEENS7_ILi64EEENS7_ILi192EEEEEELi192ENS_6half_tEfNS_4arch4Sm80ELb0ELb1ELb0ELb1ELb1ELb1ELb1ELb0EEENS1_21CollectiveEpilogueFwdINS6_IJS8_SA_S9_EEENS6_IJNS7_ILi1EEESI_SI_EEESC_SE_Li256ELb1ELb1ELb0ELb0EEENS1_19SingleTileSchedulerILb1ELb0ELb1ELi128EEEEEEEEEvNT_6ParamsE)
        /*0014*/ 	.short	0x0160
        /*0016*/ 	.short	0x0418


	//----- nvinfo : EIATTR_CBANK_PARAM_SIZE
	.align		4
.L_210:
        /*0018*/ 	.byte	0x03, 0x19
        /*001a*/ 	.short	0x0418


	//----- nvinfo : EIATTR_KPARAM_INFO
	.align		4
        /*001c*/ 	.byte	0x04, 0x17
        /*001e*/ 	.short	(.L_212 - .L_211)
.L_211:
        /*0020*/ 	.word	0x00000000
        /*0024*/ 	.short	0x0000
        /*0026*/ 	.short	0x0000
        /*0028*/ 	.byte	0x00, 0xf0, 0x61, 0x10


	//----- nvinfo : EIATTR_MAXREG_COUNT
	.align		4
.L_212:
        /*002c*/ 	.byte	0x03, 0x1b
        /*002e*/ 	.short	0x00ff


	//----- nvinfo : EIATTR_NUM_BARRIERS
	.align		4
        /*0030*/ 	.byte	0x02, 0x4c
        /*0032*/ 	.byte	0x02
	.zero		1


	//----- nvinfo : EIATTR_MERCURY_ISA_VERSION
	.align		4
        /*0034*/ 	.byte	0x03, 0x5f
        /*0036*/ 	.short	0x0000


	//----- nvinfo : EIATTR_COOP_GROUP_MASK_REGIDS
	.align		4
        /*0038*/ 	.byte	0x04, 0x29
        /*003a*/ 	.short	(.L_214 - .L_213)


	//   ....[0]....
.L_213:
        /*003c*/ 	.word	0xffffffff


	//   ....[1]....
        /*0040*/ 	.word	0xffffffff


	//   ....[2]....
        /*0044*/ 	.word	0xffffffff


	//   ....[3]....
        /*0048*/ 	.word	0xffffffff


	//   ....[4]....
        /*004c*/ 	.word	0xffffffff


	//   ....[5]....
        /*0050*/ 	.word	0xffffffff


	//   ....[6]....
        /*0054*/ 	.word	0xffffffff


	//   ....[7]....
        /*0058*/ 	.word	0xffffffff


	//   ....[8]....
        /*005c*/ 	.word	0xffffffff


	//   ....[9]....
        /*0060*/ 	.word	0xffffffff


	//   ....[10]....
        /*0064*/ 	.word	0xffffffff


	//   ....[11]....
        /*0068*/ 	.word	0xffffffff


	//   ....[12]....
        /*006c*/ 	.word	0xffffffff


	//   ....[13]....
        /*0070*/ 	.word	0xffffffff


	//   ....[14]....
        /*0074*/ 	.word	0xffffffff


	//   ....[15]....
        /*0078*/ 	.word	0xffffffff


	//   ....[16]....
        /*007c*/ 	.word	0xffffffff


	//   ....[17]....
        /*0080*/ 	.word	0xffffffff


	//   ....[18]....
        /*0084*/ 	.word	0xffffffff


	//   ....[19]....
        /*0088*/ 	.word	0xffffffff


	//   ....[20]....
        /*008c*/ 	.word	0xffffffff


	//   ....[21]....
        /*0090*/ 	.word	0xffffffff


	//   ....[22]....
        /*0094*/ 	.word	0xffffffff


	//   ....[23]....
        /*0098*/ 	.word	0xffffffff


	//   ....[24]....
        /*009c*/ 	.word	0xffffffff


	//   ....[25]....
        /*00a0*/ 	.word	0xffffffff


	//   ....[26]....
        /*00a4*/ 	.word	0xffffffff


	//   ....[27]....
        /*00a8*/ 	.word	0xffffffff


	//   ....[28]....
        /*00ac*/ 	.word	0xffffffff


	//   ....[29]....
        /*00b0*/ 	.word	0xffffffff


	//   ....[30]....
        /*00b4*/ 	.word	0xffffffff


	//   ....[31]....
        /*00b8*/ 	.word	0xffffffff


	//   ....[32]....
        /*00bc*/ 	.word	0xffffffff


	//   ....[33]....
        /*00c0*/ 	.word	0xffffffff


	//   ....[34]....
        /*00c4*/ 	.word	0xffffffff


	//   ....[35]....
        /*00c8*/ 	.word	0xffffffff


	//   ....[36]....
        /*00cc*/ 	.word	0xffffffff


	//   ....[37]....
        /*00d0*/ 	.word	0xffffffff


	//   ....[38]....
        /*00d4*/ 	.word	0xffffffff


	//   ....[39]....
        /*00d8*/ 	.word	0xffffffff


	//   ....[40]....
        /*00dc*/ 	.word	0xffffffff


	//   ....[41]....
        /*00e0*/ 	.word	0xffffffff


	//   ....[42]....
        /*00e4*/ 	.word	0xffffffff


	//   ....[43]....
        /*00e8*/ 	.word	0xffffffff


	//   ....[44]....
        /*00ec*/ 	.word	0xffffffff


	//   ....[45]....
        /*00f0*/ 	.word	0xffffffff


	//   ....[46]....
        /*00f4*/ 	.word	0xffffffff


	//   ....[47]....
        /*00f8*/ 	.word	0xffffffff


	//   ....[48]....
        /*00fc*/ 	.word	0xffffffff


	//   ....[49]....
        /*0100*/ 	.word	0xffffffff


	//   ....[50]....
        /*0104*/ 	.word	0xffffffff


	//   ....[51]....
        /*0108*/ 	.word	0xffffffff


	//   ....[52]....
        /*010c*/ 	.word	0xffffffff


	//   ....[53]....
        /*0110*/ 	.word	0xffffffff


	//   ....[54]....
        /*0114*/ 	.word	0xffffffff


	//   ....[55]....
        /*0118*/ 	.word	0xffffffff


	//   ....[56]....
        /*011c*/ 	.word	0xffffffff


	//   ....[57]....
        /*0120*/ 	.word	0xffffffff


	//   ....[58]....
        /*0124*/ 	.word	0xffffffff


	//   ....[59]....
        /*0128*/ 	.word	0xffffffff


	//   ....[60]....
        /*012c*/ 	.word	0xffffffff


	//   ....[61]....
        /*0130*/ 	.word	0xffffffff


	//   ....[62]....
        /*0134*/ 	.word	0xffffffff


	//   ....[63]....
        /*0138*/ 	.word	0xffffffff


	//   ....[64]....
        /*013c*/ 	.word	0xffffffff


	//   ....[65]....
        /*0140*/ 	.word	0xffffffff


	//   ....[66]....
        /*0144*/ 	.word	0xffffffff


	//   ....[67]....
        /*0148*/ 	.word	0xffffffff


	//   ....[68]....
        /*014c*/ 	.word	0xffffffff


	//   ....[69]....
        /*0150*/ 	.word	0xffffffff


	//   ....[70]....
        /*0154*/ 	.word	0xffffffff


	//   ....[71]....
        /*0158*/ 	.word	0xffffffff


	//   ....[72]....
        /*015c*/ 	.word	0xffffffff


	//   ....[73]....
        /*0160*/ 	.word	0xffffffff


	//   ....[74]....
        /*0164*/ 	.word	0xffffffff


	//   ....[75]....
        /*0168*/ 	.word	0xffffffff


	//   ....[76]....
        /*016c*/ 	.word	0xffffffff


	//   ....[77]....
        /*0170*/ 	.word	0xffffffff


	//   ....[78]....
        /*0174*/ 	.word	0xffffffff


	//   ....[79]....
        /*0178*/ 	.word	0xffffffff


	//   ....[80]....
        /*017c*/ 	.word	0xffffffff


	//   ....[81]....
        /*0180*/ 	.word	0xffffffff


	//   ....[82]....
        /*0184*/ 	.word	0xffffffff


	//   ....[83]....
        /*0188*/ 	.word	0xffffffff


	//   ....[84]....
        /*018c*/ 	.word	0xffffffff


	//   ....[85]....
        /*0190*/ 	.word	0xffffffff


	//   ....[86]....
        /*0194*/ 	.word	0xffffffff


	//   ....[87]....
        /*0198*/ 	.word	0xffffffff


	//   ....[88]....
        /*019c*/ 	.word	0xffffffff


	//   ....[89]....
        /*01a0*/ 	.word	0xffffffff


	//   ....[90]....
        /*01a4*/ 	.word	0xffffffff


	//   ....[91]....
        /*01a8*/ 	.word	0xffffffff


	//   ....[92]....
        /*01ac*/ 	.word	0xffffffff


	//   ....[93]....
        /*01b0*/ 	.word	0xffffffff


	//   ....[94]....
        /*01b4*/ 	.word	0xffffffff


	//   ....[95]....
        /*01b8*/ 	.word	0xffffffff


	//   ....[96]....
        /*01bc*/ 	.word	0xffffffff


	//   ....[97]....
        /*01c0*/ 	.word	0xffffffff


	//   ....[98]....
        /*01c4*/ 	.word	0xffffffff


	//   ....[99]....
        /*01c8*/ 	.word	0xffffffff


	//   ....[100]....
        /*01cc*/ 	.word	0xffffffff


	//   ....[101]....
        /*01d0*/ 	.word	0xffffffff


	//   ....[102]....
        /*01d4*/ 	.word	0xffffffff


	//   ....[103]....
        /*01d8*/ 	.word	0xffffffff


	//   ....[104]....
        /*01dc*/ 	.word	0xffffffff


	//   ....[105]....
        /*01e0*/ 	.word	0xffffffff


	//   ....[106]....
        /*01e4*/ 	.word	0xffffffff


	//   ....[107]....
        /*01e8*/ 	.word	0xffffffff


	//   ....[108]....
        /*01ec*/ 	.word	0xffffffff


	//   ....[109]....
        /*01f0*/ 	.word	0xffffffff


	//   ....[110]....
        /*01f4*/ 	.word	0xffffffff


	//   ....[111]....
        /*01f8*/ 	.word	0xffffffff


	//   ....[112]....
        /*01fc*/ 	.word	0xffffffff


	//   ....[113]....
        /*0200*/ 	.word	0xffffffff


	//   ....[114]....
        /*0204*/ 	.word	0xffffffff


	//----- nvinfo : EIATTR_COOP_GROUP_INSTR_OFFSETS
	.align		4
.L_214:
        /*0208*/ 	.byte	0x04, 0x28
        /*020a*/ 	.short	(.L_216 - .L_215)


	//   ....[0]....
.L_215:
        /*020c*/ 	.word	0x00000090


	//   ....[1]....
        /*0210*/ 	.word	0x00002830


	//   ....[2]....
        /*0214*/ 	.word	0x00002840


	//   ....[3]....
        /*0218*/ 	.word	0x00004370


	//   ....[4]....
        /*021c*/ 	.word	0x00004380


	//   ....[5]....
        /*0220*/ 	.word	0x00005d00


	//   ....[6]....
        /*0224*/ 	.word	0x00005d20


	//   ....[7]....
        /*0228*/ 	.word	0x00006210


	//   ....[8]....
        /*022c*/ 	.word	0x00006230


	//   ....[9]....
        /*0230*/ 	.word	0x000073f0


	//   ....[10]....
        /*0234*/ 	.word	0x00007420


	//   ....[11]....
        /*0238*/ 	.word	0x00007650


	//   ....[12]....
        /*023c*/ 	.word	0x00007680


	//   ....[13]....
        /*0240*/ 	.word	0x000077a0


	//   ....[14]....
        /*0244*/ 	.word	0x000077d0


	//   ....[15]....
        /*0248*/ 	.word	0x000078f0


	//   ....[16]....
        /*024c*/ 	.word	0x00007940


	//   ....[17]....
        /*0250*/ 	.word	0x00007e20


	//   ....[18]....
        /*0254*/ 	.word	0x00007e50


	//   ....[19]....
        /*0258*/ 	.word	0x00007e60


	//   ....[20]....
        /*025c*/ 	.word	0x00007e70


	//   ....[21]....
        /*0260*/ 	.word	0x00008350


	//   ....[22]....
        /*0264*/ 	.word	0x00008380


	//   ....[23]....
        /*0268*/ 	.word	0x000083c0


	//   ....[24]....
        /*026c*/ 	.word	0x000083e0


	//   ....[25]....
        /*0270*/ 	.word	0x00008810


	//   ....[26]....
        /*0274*/ 	.word	0x00008850


	//   ....[27]....
        /*0278*/ 	.word	0x00008890


	//   ....[28]....
        /*027c*/ 	.word	0x00008900


	//   ....[29]....
        /*0280*/ 	.word	0x0000b880


	//   ....[30]....
        /*0284*/ 	.word	0x0000b8e0


	//   ....[31]....
        /*0288*/ 	.word	0x0000b8f0


	//   ....[32]....
        /*028c*/ 	.word	0x0000b900


	//   ....[33]....
        /*0290*/ 	.word	0x0000bb80


	//   ....[34]....
        /*0294*/ 	.word	0x0000bbc0


	//   ....[35]....
        /*0298*/ 	.word	0x0000bc00


	//   ....[36]....
        /*029c*/ 	.word	0x0000bc70


	//   ....[37]....
        /*02a0*/ 	.word	0x0000f050


	//   ....[38]....
        /*02a4*/ 	.word	0x0000f0a0


	//   ....[39]....
        /*02a8*/ 	.word	0x0000f0e0


	//   ....[40]....
        /*02ac*/ 	.word	0x0000f120


	//   ....[41]....
        /*02b0*/ 	.word	0x000101e0


	//   ....[42]....
        /*02b4*/ 	.word	0x00010200


	//   ....[43]....
        /*02b8*/ 	.word	0x00010230


	//   ....[44]....
        /*02bc*/ 	.word	0x00010250


	//   ....[45]....
        /*02c0*/ 	.word	0x00010570


	//   ....[46]....
        /*02c4*/ 	.word	0x00010950


	//   ....[47]....
        /*02c8*/ 	.word	0x000111b0


	//   ....[48]....
        /*02cc*/ 	.word	0x000112a0


	//   ....[49]....
        /*02d0*/ 	.word	0x000112b0


	//   ....[50]....
        /*02d4*/ 	.word	0x00011300


	//   ....[51]....
        /*02d8*/ 	.word	0x00012730


	//   ....[52]....
        /*02dc*/ 	.word	0x00012740


	//   ....[53]....
        /*02e0*/ 	.word	0x00012750


	//   ....[54]....
        /*02e4*/ 	.word	0x00012760


	//   ....[55]....
        /*02e8*/ 	.word	0x00013410


	//   ....[56]....
        /*02ec*/ 	.word	0x00013420


	//   ....[57]....
        /*02f0*/ 	.word	0x00013430


	//   ....[58]....
        /*02f4*/ 	.word	0x00013440


	//   ....[59]....
        /*02f8*/ 	.word	0x00013620


	//   ....[60]....
        /*02fc*/ 	.word	0x00013890


	//   ....[61]....
        /*0300*/ 	.word	0x00014210


	//   ....[62]....
        /*0304*/ 	.word	0x00014230


	//   ....[63]....
        /*0308*/ 	.word	0x00014250


	//   ....[64]....
        /*030c*/ 	.word	0x00014270


	//   ....[65]....
        /*0310*/ 	.word	0x00015ee0


	//   ....[66]....
        /*0314*/ 	.word	0x00015ef0


	//   ....[67]....
        /*0318*/ 	.word	0x00015f00


	//   ....[68]....
        /*031c*/ 	.word	0x00015f10


	//   ....[69]....
        /*0320*/ 	.word	0x00016bc0


	//   ....[70]....
        /*0324*/ 	.word	0x00016bd0


	//   ....[71]....
        /*0328*/ 	.word	0x00016be0


	//   ....[72]....
        /*032c*/ 	.word	0x00016bf0


	//   ....[73]....
        /*0330*/ 	.word	0x00016fa0


	//   ....[74]....
        /*0334*/ 	.word	0x00016fc0


	//   ....[75]....
        /*0338*/ 	.word	0x00016ff0


	//   ....[76]....
        /*033c*/ 	.word	0x00017000


	//   ....[77]....
        /*0340*/ 	.word	0x00018930


	//   ....[78]....
        /*0344*/ 	.word	0x00018950


	//   ....[79]....
        /*0348*/ 	.word	0x00018960


	//   ....[80]....
        /*034c*/ 	.word	0x00018980


	//   ....[81]....
        /*0350*/ 	.word	0x000195b0


	//   ....[82]....
        /*0354*/ 	.word	0x000195c0


	//   ....[83]....
        /*0358*/ 	.word	0x000195d0


	//   ....[84]....
        /*035c*/ 	.word	0x000195e0


	//   ....[85]....
        /*0360*/ 	.word	0x000197a0


	//   ....[86]....
        /*0364*/ 	.word	0x00019a10


	//   ....[87]....
        /*0368*/ 	.word	0x0001a340


	//   ....[88]....
        /*036c*/ 	.word	0x0001a390


	//   ....[89]....
        /*0370*/ 	.word	0x0001a3b0


	//   ....[90]....
        /*0374*/ 	.word	0x0001a3d0


	//   ....[91]....
        /*0378*/ 	.word	0x0001bb40


	//   ....[92]....
        /*037c*/ 	.word	0x0001bb70


	//   ....[93]....
        /*0380*/ 	.word	0x0001bbc0


	//   ....[94]....
        /*0384*/ 	.word	0x0001bbd0


	//   ....[95]....
        /*0388*/ 	.word	0x0001d1c0


	//   ....[96]....
        /*038c*/ 	.word	0x0001d240


	//   ....[97]....
        /*0390*/ 	.word	0x0001d280


	//   ....[98]....
        /*0394*/ 	.word	0x0001d2c0


	//   ....[99]....
        /*0398*/ 	.word	0x0001d4f0


	//   ....[100]....
        /*039c*/ 	.word	0x0001d500


	//   ....[101]....
        /*03a0*/ 	.word	0x0001d680


	//   ....[102]....
        /*03a4*/ 	.word	0x0001d6b0


	//   ....[103]....
        /*03a8*/ 	.word	0x0001d800


	//   ....[104]....
        /*03ac*/ 	.word	0x0001d830


	//   ....[105]....
        /*03b0*/ 	.word	0x0001d980


	//   ....[106]....
        /*03b4*/ 	.word	0x0001d9a0


	//   ....[107]....
        /*03b8*/ 	.word	0x0001e2e0


	//   ....[108]....
        /*03bc*/ 	.word	0x0001e2f0


	//   ....[109]....
        /*03c0*/ 	.word	0x0001e420


	//   ....[110]....
        /*03c4*/ 	.word	0x0001e450


	//   ....[111]....
        /*03c8*/ 	.word	0x0001e580


	//   ....[112]....
        /*03cc*/ 	.word	0x0001e5b0


	//   ....[113]....
        /*03d0*/ 	.word	0x0001e6e0


	//   ....[114]....
        /*03d4*/ 	.word	0x0001e700


	//----- nvinfo : EIATTR_EXIT_INSTR_OFFSETS
	.align		4
.L_216:
        /*03d8*/ 	.byte	0x04, 0x1c
        /*03da*/ 	.short	(.L_218 - .L_217)


	//   ....[0]....
.L_217:
        /*03dc*/ 	.word	0x00000440


	//   ....[1]....
        /*03e0*/ 	.word	0x0001d9b0


	//   ....[2]....
        /*03e4*/ 	.word	0x0001da80


	//   ....[3]....
        /*03e8*/ 	.word	0x0001dae0


	//   ....[4]....
        /*03ec*/ 	.word	0x0001e710


	//   ....[5]....
        /*03f0*/ 	.word	0x0001e7c0


	//   ....[6]....
        /*03f4*/ 	.word	0x0001e820


	//----- nvinfo : EIATTR_CTAIDZ_USED
	.align		4
.L_218:
        /*03f8*/ 	.byte	0x01, 0x04
	.zero		2


	//----- nvinfo : EIATTR_MAX_THREADS
	.align		4
        /*03fc*/ 	.byte	0x04, 0x05
        /*03fe*/ 	.short	(.L_220 - .L_219)
.L_219:
        /*0400*/ 	.word	0x00000100
        /*0404*/ 	.word	0x00000001
        /*0408*/ 	.word	0x00000001


	//----- nvinfo : EIATTR_CRS_STACK_SIZE
	.align		4
.L_220:
        /*040c*/ 	.byte	0x04, 0x1e
        /*040e*/ 	.short	(.L_222 - .L_221)
.L_221:
        /*0410*/ 	.word	0x00000000
.L_222:


//--------------------- .nv.info._ZN7cutlass13device_kernelIN5flash19enable_sm80_to_sm89INS1_16FlashAttnFwdSm80INS1_25CollectiveMainloopFwdSm80ILi8ELi1ELb0EN4cute5tupleIJNS5_1CILi128EEENS7_ILi64EEENS7_ILi192EEEEEELi192ENS_6half_tEfNS_4arch4Sm80ELb1ELb0ELb0ELb0ELb1ELb0ELb1ELb0EEENS1_21CollectiveEpilogueFwdINS6_IJS8_SA_S9_EEENS6_IJNS7_ILi1EEESI_SI_EEESC_SE_Li256ELb0ELb1ELb0ELb0EEENS1_30DynamicPersistentTileSchedulerILi256ELi256ELb0ELb1ELb0EEEEEEEEEvNT_6ParamsE --------------------------
	.section	.nv.info._ZN7cutlass13device_kernelIN5flash19enable_sm80_to_sm89INS1_16FlashAttnFwdSm80INS1_25CollectiveMainloopFwdSm80ILi8ELi1ELb0EN4cute5tupleIJNS5_1CILi128EEENS7_ILi64EEENS7_ILi192EEEEEELi192ENS_6half_tEfNS_4arch4Sm80ELb1ELb0ELb0ELb0ELb1ELb0ELb1ELb0EEENS1_21CollectiveEpilogueFwdINS6_IJS8_SA_S9_EEENS6_IJNS7_ILi1EEESI_SI_EEESC_SE_Li256ELb0ELb1ELb0ELb0EEENS1_30DynamicPersistentTileSchedulerILi256ELi256ELb0ELb1ELb0EEEEEEEEEvNT_6ParamsE,"",@"SHT_CUDA_INFO"
	.sectionflags	@""
	.align	4


	//----- nvinfo : EIATTR_CUDA_API_VERSION
	.align		4
        /*0000*/ 	.byte	0x04, 0x37
        /*0002*/ 	.short	(.L_224 - .L_223)
.L_223:
        /*0004*/ 	.word	0x00000082


	//----- nvinfo : EIATTR_SW2861232_WAR
	.align		4
.L_224:
        /*0008*/ 	.byte	0x01, 0x35
	.zero		2


	//----- nvinfo : EIATTR_PARAM_CBANK
	.align		4
        /*000c*/ 	.byte	0x04, 0x0a
        /*000e*/ 	.short	(.L_226 - .L_225)
	.align		4
.L_225:
        /*0010*/ 	.word	index@(.nv.constant0._ZN7cutlass13device_kernelIN5flash19enable_sm80_to_sm89INS1_16FlashAttnFwdSm80INS1_25CollectiveMainloopFwdSm80ILi8ELi1ELb0EN4cute5tupleIJNS5_1CILi128EEENS7_ILi64EEENS7_ILi192EEEEEELi192ENS_6half_tEfNS_4arch4Sm80ELb1ELb0ELb0ELb0ELb1ELb0ELb1ELb0EEENS1_21CollectiveEpilogueFwdINS6_IJS8_SA_S9_EEENS6_IJNS7_ILi1EEESI_SI_EEESC_SE_Li256ELb0ELb1ELb0ELb0EEENS1_30DynamicPersistentTileSchedulerILi256ELi256ELb0ELb1ELb0EEEEEEEEEvNT_6ParamsE)
        /*0014*/ 	.short	0x0160
        /*0016*/ 	.short	0x0428


	//----- nvinfo : EIATTR_CBANK_PARAM_SIZE
	.align		4
.L_226:
        /*0018*/ 	.byte	0x03, 0x19
        /*001a*/ 	.short	0x0428


	//----- nvinfo : EIATTR_KPARAM_INFO
	.align		4
        /*001c*/ 	.byte	0x04, 0x17
        /*001e*/ 	.short	(.L_228 - .L_227)
.L_227:
        /*0020*/ 	.word	0x00000000
        /*0024*/ 	.short	0x0000
        /*0026*/ 	.short	0x0000
        /*0028*/ 	.byte	0x00, 0xf0, 0xa1, 0x10


	//----- nvinfo : EIATTR_MAXREG_COUNT
	.align		4
.L_228:
        /*002c*/ 	.byte	0x03, 0x1b
        /*002e*/ 	.short	0x00ff


	//----- nvinfo : EIATTR_NUM_BARRIERS
	.align		4
        /*0030*/ 	.byte	0x02, 0x4c
        /*0032*/ 	.byte	0x06
	.zero		1


	//----- nvinfo : EIATTR_MERCURY_ISA_VERSION
	.align		4
        /*0034*/ 	.byte	0x03, 0x5f
        /*0036*/ 	.short	0x0000


	//----- nvinfo : EIATTR_INT_WARP_WIDE_INSTR_OFFSETS
	.align		4
        /*0038*/ 	.byte	0x04, 0x31
        /*003a*/ 	.short	(.L_230 - .L_229)


	//   ....[0]....
.L_229:
        /*003c*/ 	.word	0x0000ad20


	//   ....[1]....
        /*0040*/ 	.word	0x0000adc0


	//----- nvinfo : EIATTR_COOP_GROUP_MASK_REGIDS
	.align		4
.L_230:
        /*0044*/ 	.byte	0x04, 0x29
        /*0046*/ 	.short	(.L_232 - .L_231)


	//   ....[0]....
.L_231:
        /*0048*/ 	.word	0xffffffff


	//   ....[1]....
        /*004c*/ 	.word	0xffffffff


	//   ....[2]....
        /*0050*/ 	.word	0xffffffff


	//   ....[3]....
        /*0054*/ 	.word	0xffffffff


	//   ....[4]....
        /*0058*/ 	.word	0xffffffff


	//   ....[5]....
        /*005c*/ 	.word	0xffffffff


	//   ....[6]....
        /*0060*/ 	.word	0xffffffff


	//   ....[7]....
        /*0064*/ 	.word	0xffffffff


	//   ....[8]....
        /*0068*/ 	.word	0xffffffff


	//   ....[9]....
        /*006c*/ 	.word	0xffffffff


	//   ....[10]....
        /*0070*/ 	.word	0xffffffff


	//   ....[11]....
        /*0074*/ 	.word	0xffffffff


	//   ....[12]....
        /*0078*/ 	.word	0xffffffff


	//   ....[13]....
        /*007c*/ 	.word	0xffffffff


	//   ....[14]....
        /*0080*/ 	.word	0xffffffff


	//   ....[15]....
        /*0084*/ 	.word	0xffffffff


	//   ....[16]....
        /*0088*/ 	.word	0xffffffff


	//   ....[17]....
        /*008c*/ 	.word	0xffffffff


	//   ....[18]....
        /*0090*/ 	.word	0xffffffff


	//   ....[19]....
        /*0094*/ 	.word	0xffffffff


	//   ....[20]....
        /*0098*/ 	.word	0xffffffff


	//   ....[21]....
        /*009c*/ 	.word	0xffffffff


	//   ....[22]....
        /*00a0*/ 	.word	0xffffffff


	//   ....[23]....
        /*00a4*/ 	.word	0xffffffff


	//   ....[24]....
        /*00a8*/ 	.word	0xffffffff


	//   ....[25]....
        /*00ac*/ 	.word	0xffffffff


	//   ....[26]....
        /*00b0*/ 	.word	0xffffffff


	//   ....[27]....
        /*00b4*/ 	.word	0xffffffff


	//   ....[28]....
        /*00b8*/ 	.word	0xffffffff


	//   ....[29]....
        /*00bc*/ 	.word	0xffffffff


	//   ....[30]....
        /*00c0*/ 	.word	0xffffffff


	//   ....[31]....
        /*00c4*/ 	.word	0xffffffff


	//   ....[32]....
        /*00c8*/ 	.word	0xffffffff


	//   ....[33]....
        /*00cc*/ 	.word	0xffffffff


	//   ....[34]....
        /*00d0*/ 	.word	0xffffffff


	//   ....[35]....
        /*00d4*/ 	.word	0xffffffff


	//   ....[36]....
        /*00d8*/ 	.word	0xffffffff


	//   ....[37]....
        /*00dc*/ 	.word	0xffffffff


	//   ....[38]....
        /*00e0*/ 	.word	0xffffffff


	//   ....[39]....
        /*00e4*/ 	.word	0xffffffff


	//   ....[40]....
        /*00e8*/ 	.word	0xffffffff


	//   ....[41]....
        /*00ec*/ 	.word	0xffffffff


	//   ....[42]....
        /*00f0*/ 	.word	0xffffffff


	//   ....[43]....
        /*00f4*/ 	.word	0xffffffff


	//   ....[44]....
        /*00f8*/ 	.word	0xffffffff


	//   ....[45]....
        /*00fc*/ 	.word	0xffffffff


	//   ....[46]....
        /*0100*/ 	.word	0xffffffff


	//   ....[47]....
        /*0104*/ 	.word	0xffffffff


	//   ....[48]....
        /*0108*/ 	.word	0xffffffff


	//   ....[49]....
        /*010c*/ 	.word	0xffffffff


	//   ....[50]....
        /*0110*/ 	.word	0xffffffff


	//   ....[51]....
        /*0114*/ 	.word	0xffffffff


	//   ....[52]....
        /*0118*/ 	.word	0xffffffff


	//   ....[53]....
        /*011c*/ 	.word	0xffffffff


	//   ....[54]....
        /*0120*/ 	.word	0xffffffff


	//   ....[55]....
        /*0124*/ 	.word	0xffffffff


	//   ....[56]....
        /*0128*/ 	.word	0xffffffff


	//   ....[57]....
        /*012c*/ 	.word	0xffffffff


	//   ....[58]....
        /*0130*/ 	.word	0xffffffff


	//   ....[59]....
        /*0134*/ 	.word	0xffffffff


	//   ....[60]....
        /*0138*/ 	.word	0xffffffff


	//   ....[61]....
        /*013c*/ 	.word	0xffffffff


	//   ....[62]....
        /*0140*/ 	.word	0xffffffff


	//   ....[63]....
        /*0144*/ 	.word	0xffffffff


	//   ....[64]....
        /*0148*/ 	.word	0xffffffff


	//   ....[65]....
        /*014c*/ 	.word	0xffffffff


	//   ....[66]....
        /*0150*/ 	.word	0xffffffff


	//   ....[67]....
        /*0154*/ 	.word	0xffffffff


	//   ....[68]....
        /*0158*/ 	.word	0xffffffff


	//   ....[69]....
        /*015c*/ 	.word	0xffffffff


	//   ....[70]....
        /*0160*/ 	.word	0xffffffff


	//   ....[71]....
        /*0164*/ 	.word	0xffffffff


	//   ....[72]....
        /*0168*/ 	.word	0xffffffff


	//   ....[73]....
        /*016c*/ 	.word	0xffffffff


	//   ....[74]....
        /*0170*/ 	.word	0xffffffff


	//   ....[75]....
        /*0174*/ 	.word	0xffffffff


	//   ....[76]....
        /*0178*/ 	.word	0xffffffff


	//   ....[77]....
        /*017c*/ 	.word	0xffffffff


	//   ....[78]....
        /*0180*/ 	.word	0xffffffff


	//   ....[79]....
        /*0184*/ 	.word	0xffffffff


	//   ....[80]....
        /*0188*/ 	.word	0xffffffff


	//   ....[81]....
        /*018c*/ 	.word	0xffffffff


	//   ....[82]....
        /*0190*/ 	.word	0xffffffff


	//   ....[83]....
        /*0194*/ 	.word	0xffffffff


	//   ....[84]....
        /*0198*/ 	.word	0xffffffff


	//   ....[85]....
        /*019c*/ 	.word	0xffffffff


	//   ....[86]....
        /*01a0*/ 	.word	0xffffffff


	//   ....[87]....
        /*01a4*/ 	.word	0xffffffff


	//   ....[88]....
        /*01a8*/ 	.word	0xffffffff


	//   ....[89]....
        /*01ac*/ 	.word	0xffffffff


	//   ....[90]....
        /*01b0*/ 	.word	0xffffffff


	//   ....[91]....
        /*01b4*/ 	.word	0xffffffff


	//   ....[92]....
        /*01b8*/ 	.word	0xffffffff


	//   ....[93]....
        /*01bc*/ 	.word	0xffffffff


	//   ....[94]....
        /*01c0*/ 	.word	0xffffffff


	//   ....[95]....
        /*01c4*/ 	.word	0xffffffff


	//   ....[96]....
        /*01c8*/ 	.word	0xffffffff


	//   ....[97]....
        /*01cc*/ 	.word	0xffffffff


	//   ....[98]....
        /*01d0*/ 	.word	0xffffffff


	//   ....[99]....
        /*01d4*/ 	.word	0xffffffff


	//   ....[100]....
        /*01d8*/ 	.word	0xffffffff


	//   ....[101]....
        /*01dc*/ 	.word	0xffffffff


	//   ....[102]....
        /*01e0*/ 	.word	0xffffffff


	//   ....[103]....
        /*01e4*/ 	.word	0xffffffff


	//   ....[104]....
        /*01e8*/ 	.word	0xffffffff


	//   ....[105]....
        /*01ec*/ 	.word	0xffffffff


	//   ....[106]....
        /*01f0*/ 	.word	0xffffffff


	//   ....[107]....
        /*01f4*/ 	.word	0xffffffff


	//   ....[108]....
        /*01f8*/ 	.word	0xffffffff


	//   ....[109]....
        /*01fc*/ 	.word	0xffffffff


	//   ....[110]....
        /*0200*/ 	.word	0xffffffff


	//   ....[111]....
        /*0204*/ 	.word	0xffffffff


	//   ....[112]....
        /*0208*/ 	.word	0xffffffff


	//   ....[113]....
        /*020c*/ 	.word	0xffffffff


	//   ....[114]....
        /*0210*/ 	.word	0xffffffff


	//   ....[115]....
        /*0214*/ 	.word	0xffffffff


	//   ....[116]....
        /*0218*/ 	.word	0xffffffff


	//   ....[117]....
        /*021c*/ 	.word	0xffffffff


	//   ....[118]....
        /*0220*/ 	.word	0xffffffff


	//   ....[119]....
        /*0224*/ 	.word	0xffffffff


	//   ....[120]....
        /*0228*/ 	.word	0xffffffff


	//   ....[121]....
        /*022c*/ 	.word	0xffffffff


	//   ....[122]....
        /*0230*/ 	.word	0xffffffff


	//   ....[123]....
        /*0234*/ 	.word	0xffffffff


	//   ....[124]....
        /*0238*/ 	.word	0xffffffff


	//   ....[125]....
        /*023c*/ 	.word	0xffffffff


	//   ....[126]....
        /*0240*/ 	.word	0xffffffff


	//   ....[127]....
        /*0244*/ 	.word	0xffffffff


	//   ....[128]....
        /*0248*/ 	.word	0xffffffff


	//   ....[129]....
        /*024c*/ 	.word	0xffffffff


	//   ....[130]....
        /*0250*/ 	.word	0xffffffff


	//   ....[131]....
        /*0254*/ 	.word	0xffffffff


	//   ....[132]....
        /*0258*/ 	.word	0xffffffff


	//   ....[133]....
        /*025c*/ 	.word	0xffffffff


	//----- nvinfo : EIATTR_COOP_GROUP_INSTR_OFFSETS
	.align		4
.L_232:
        /*0260*/ 	.byte	0x04, 0x28
        /*0262*/ 	.short	(.L_234 - .L_233)


	//   ....[0]....
.L_233:
        /*0264*/ 	.word	0x00000040


	//   ....[1]....
        /*0268*/ 	.word	0x00000050


	//   ....[2]....
        /*026c*/ 	.word	0x00001150


	//   ....[3]....
        /*0270*/ 	.word	0x00001170


	//   ....[4]....
        /*0274*/ 	.word	0x000012c0


	//   ....[5]....
        /*0278*/ 	.word	0x000012d0


	//   ....[6]....
        /*027c*/ 	.word	0x00001400


	//   ....[7]....
        /*0280*/ 	.word	0x00001420


	//   ....[8]....
        /*0284*/ 	.word	0x00001550


	//   ....[9]....
        /*0288*/ 	.word	0x00001560


	//   ....[10]....
        /*028c*/ 	.word	0x00001a20


	//   ....[11]....
        /*0290*/ 	.word	0x00001a40


	//   ....[12]....
        /*0294*/ 	.word	0x00001a50


	//   ....[13]....
        /*0298*/ 	.word	0x00001a70


	//   ....[14]....
        /*029c*/ 	.word	0x00001cd0


	//   ....[15]....
        /*02a0*/ 	.word	0x00001ce0


	//   ....[16]....
        /*02a4*/ 	.word	0x00001cf0


	//   ....[17]....
        /*02a8*/ 	.word	0x00001d30


	//   ....[18]....
        /*02ac*/ 	.word	0x00002b40


	//   ....[19]....
        /*02b0*/ 	.word	0x00002b60


	//   ....[20]....
        /*02b4*/ 	.word	0x00002b90


	//   ....[21]....
        /*02b8*/ 	.word	0x00002bb0


	//   ....[22]....
        /*02bc*/ 	.word	0x00002e90


	//   ....[23]....
        /*02c0*/ 	.word	0x000030f0


	//   ....[24]....
        /*02c4*/ 	.word	0x000034f0


	//   ....[25]....
        /*02c8*/ 	.word	0x00003510


	//   ....[26]....
        /*02cc*/ 	.word	0x00003530


	//   ....[27]....
        /*02d0*/ 	.word	0x00003550


	//   ....[28]....
        /*02d4*/ 	.word	0x000048f0


	//   ....[29]....
        /*02d8*/ 	.word	0x00004910


	//   ....[30]....
        /*02dc*/ 	.word	0x00004940


	//   ....[31]....
        /*02e0*/ 	.word	0x00004960


	//   ....[32]....
        /*02e4*/ 	.word	0x00005740


	//   ....[33]....
        /*02e8*/ 	.word	0x00005760


	//   ....[34]....
        /*02ec*/ 	.word	0x00005790


	//   ....[35]....
        /*02f0*/ 	.word	0x000057b0


	//   ....[36]....
        /*02f4*/ 	.word	0x00005a90


	//   ....[37]....
        /*02f8*/ 	.word	0x00005cd0


	//   ....[38]....
        /*02fc*/ 	.word	0x000060d0


	//   ....[39]....
        /*0300*/ 	.word	0x000060f0


	//   ....[40]....
        /*0304*/ 	.word	0x00006110


	//   ....[41]....
        /*0308*/ 	.word	0x00006130


	//   ....[42]....
        /*030c*/ 	.word	0x00007b70


	//   ....[43]....
        /*0310*/ 	.word	0x00007b90


	//   ....[44]....
        /*0314*/ 	.word	0x00007bd0


	//   ....[45]....
        /*0318*/ 	.word	0x00007c10


	//   ....[46]....
        /*031c*/ 	.word	0x00008960


	//   ....[47]....
        /*0320*/ 	.word	0x00008980


	//   ....[48]....
        /*0324*/ 	.word	0x000089b0


	//   ....[49]....
        /*0328*/ 	.word	0x000089d0


	//   ....[50]....
        /*032c*/ 	.word	0x00008d90


	//   ....[51]....
        /*0330*/ 	.word	0x00008da0


	//   ....[52]....
        /*0334*/ 	.word	0x00008dd0


	//   ....[53]....
        /*0338*/ 	.word	0x00008de0


	//   ....[54]....
        /*033c*/ 	.word	0x0000a510


	//   ....[55]....
        /*0340*/ 	.word	0x0000a540


	//   ....[56]....
        /*0344*/ 	.word	0x0000a550


	//   ....[57]....
        /*0348*/ 	.word	0x0000a580


	//   ....[58]....
        /*034c*/ 	.word	0x0000b4c0


	//   ....[59]....
        /*0350*/ 	.word	0x0000b750


	//   ....[60]....
        /*0354*/ 	.word	0x0000b7a0


	//   ....[61]....
        /*0358*/ 	.word	0x0000b7d0


	//   ....[62]....
        /*035c*/ 	.word	0x0000b810


	//   ....[63]....
        /*0360*/ 	.word	0x0000b9d0


	//   ....[64]....
        /*0364*/ 	.word	0x0000b9e0


	//   ....[65]....
        /*0368*/ 	.word	0x0000bb10


	//   ....[66]....
        /*036c*/ 	.word	0x0000bb40


	//   ....[67]....
        /*0370*/ 	.word	0x0000bc40


	//   ....[68]....
        /*0374*/ 	.word	0x0000bc70


	//   ....[69]....
        /*0378*/ 	.word	0x0000bd70


	//   ....[70]....
        /*037c*/ 	.word	0x0000bd90


	//   ....[71]....
        /*0380*/ 	.word	0x0000c2a0


	//   ....[72]....
        /*0384*/ 	.word	0x0000c2c0


	//   ....[73]....
        /*0388*/ 	.word	0x0000c410


	//   ....[74]....
        /*038c*/ 	.word	0x0000c420


	//   ....[75]....
        /*0390*/ 	.word	0x0000c550


	//   ....[76]....
        /*0394*/ 	.word	0x0000c570


	//   ....[77]....
        /*0398*/ 	.word	0x0000c6a0


	//   ....[78]....
        /*039c*/ 	.word	0x0000c6b0


	//   ....[79]....
        /*03a0*/ 	.word	0x0000c830


	//   ....[80]....
        /*03a4*/ 	.word	0x0000c910


	//   ....[81]....
        /*03a8*/ 	.word	0x0000c980


	//   ....[82]....
        /*03ac*/ 	.word	0x0000c9e0


	//   ....[83]....
        /*03b0*/ 	.word	0x0000ca40


	//   ....[84]....
        /*03b4*/ 	.word	0x0000caa0


	//   ....[85]....
        /*03b8*/ 	.word	0x0000cb10


	//   ....[86]....
        /*03bc*/ 	.word	0x0000cb70


	//   ....[87]....
        /*03c0*/ 	.word	0x0000cbd0


	//   ....[88]....
        /*03c4*/ 	.word	0x0000cc30


	//   ....[89]....
        /*03c8*/ 	.word	0x0000cca0


	//   ....[90]....
        /*03cc*/ 	.word	0x0000ce10


	//   ....[91]....
        /*03d0*/ 	.word	0x0000ce70


	//   ....[92]....
        /*03d4*/ 	.word	0x0000cec0


	//   ....[93]....
        /*03d8*/ 	.word	0x0000cf10


	//   ....[94]....
        /*03dc*/ 	.word	0x0000d340


	//   ....[95]....
        /*03e0*/ 	.word	0x0000d380


	//   ....[96]....
        /*03e4*/ 	.word	0x0000d3d0


	//   ....[97]....
        /*03e8*/ 	.word	0x0000d410


	//   ....[98]....
        /*03ec*/ 	.word	0x0000d470


	//   ....[99]....
        /*03f0*/ 	.word	0x0000d4e0


	//   ....[100]....
        /*03f4*/ 	.word	0x0000d650


	//   ....[101]....
        /*03f8*/ 	.word	0x0000d6b0


	//   ....[102]....
        /*03fc*/ 	.word	0x0000d710


	//   ....[103]....
        /*0400*/ 	.word	0x0000d780


	//   ....[104]....
        /*0404*/ 	.word	0x0000d8f0


	//   ....[105]....
        /*0408*/ 	.word	0x0000d950


	//   ....[106]....
        /*040c*/ 	.word	0x0000d9a0


	//   ....[107]....
        /*0410*/ 	.word	0x0000d9f0


	//   ....[108]....
        /*0414*/ 	.word	0x0000de30


	//   ....[109]....
        /*0418*/ 	.word	0x0000de70


	//   ....[110]....
        /*041c*/ 	.word	0x0000dec0


	//   ....[111]....
        /*0420*/ 	.word	0x0000df00


	//   ....[112]....
        /*0424*/ 	.word	0x0000df60


	//   ....[113]....
        /*0428*/ 	.word	0x0000dfc0


	//   ....[114]....
        /*042c*/ 	.word	0x0000e030


	//   ....[115]....
        /*0430*/ 	.word	0x0000e170


	//   ....[116]....
        /*0434*/ 	.word	0x0000e1d0


	//   ....[117]....
        /*0438*/ 	.word	0x0000e210


	//   ....[118]....
        /*043c*/ 	.word	0x0000e250


	//   ....[119]....
        /*0440*/ 	.word	0x0000e2a0


	//   ....[120]....
        /*0444*/ 	.word	0x0000e2e0


	//   ....[121]....
        /*0448*/ 	.word	0x0000e340


	//   ....[122]....
        /*044c*/ 	.word	0x0000e380


	//   ....[123]....
        /*0450*/ 	.word	0x0000e3d0


	//   ....[124]....
        /*0454*/ 	.word	0x0000e420


	//   ....[125]....
        /*0458*/ 	.word	0x0000e480


	//   ....[126]....
        /*045c*/ 	.word	0x0000e4f0


	//   ....[127]....
        /*0460*/ 	.word	0x0000e550


	//   ....[128]....
        /*0464*/ 	.word	0x0000e5b0


	//   ....[129]....
        /*0468*/ 	.word	0x0000e610


	//   ....[130]....
        /*046c*/ 	.word	0x0000e680


	//   ....[131]....
        /*0470*/ 	.word	0x0000e6e0


	//   ....[132]....
        /*0474*/ 	.word	0x0000e740


	//   ....[133]....
        /*0478*/ 	.word	0x0000e7a0


	//----- nvinfo : EIATTR_EXIT_INSTR_OFFSETS
	.align		4
.L_234:
        /*047c*/ 	.byte	0x04, 0x1c
        /*047e*/ 	.short	(.L_236 - .L_235)


	//   ....[0]....
.L_235:
        /*0480*/ 	.word	0x00000090


	//   ....[1]....
        /*0484*/ 	.word	0x0000c8c0


	//----- nvinfo : EIATTR_MAX_THREADS
	.align		4
.L_236:
        /*0488*/ 	.byte	0x04, 0x05
        /*048a*/ 	.short	(.L_238 - .L_237)
.L_237:
        /*048c*/ 	.word	0x00000100
        /*0490*/ 	.word	0x00000001
        /*0494*/ 	.word	0x00000001


	//----- nvinfo : EIATTR_CRS_STACK_SIZE
	.align		4
.L_238:
        /*0498*/ 	.byte	0x04, 0x1e
        /*049a*/ 	.short	(.L_240 - .L_239)
.L_239:
        /*049c*/ 	.word	0x00000000
.L_240:


//--------------------- .nv.info._ZN7cutlass13device_kernelIN5flash19enable_sm80_to_sm89INS1_16FlashAttnFwdSm80INS1_25CollectiveMainloopFwdSm80ILi8ELi1ELb0EN4cute5tupleIJNS5_1CILi128EEENS7_ILi64EEENS7_ILi192EEEEEELi192ENS_6half_tEfNS_4arch4Sm80ELb1ELb0ELb0ELb1ELb1ELb0ELb1ELb0EEENS1_21CollectiveEpilogueFwdINS6_IJS8_SA_S9_EEENS6_IJNS7_ILi1EEESI_SI_EEESC_SE_Li256ELb1ELb1ELb0ELb0EEENS1_19SingleTileSchedulerILb1ELb0ELb1ELi128EEEEEEEEEvNT_6ParamsE --------------------------
	.section	.nv.info._ZN7cutlass13device_kernelIN5flash19enable_sm80_to_sm89INS1_16FlashAttnFwdSm80INS1_25CollectiveMainloopFwdSm80ILi8ELi1ELb0EN4cute5tupleIJNS5_1CILi128EEENS7_ILi64EEENS7_ILi192EEEEEELi192ENS_6half_tEfNS_4arch4Sm80ELb1ELb0ELb0ELb1ELb1ELb0ELb1ELb0EEENS1_21CollectiveEpilogueFwdINS6_IJS8_SA_S9_EEENS6_IJNS7_ILi1EEESI_SI_EEESC_SE_Li256ELb1ELb1ELb0ELb0EEENS1_19SingleTileSchedulerILb1ELb0ELb1ELi128EEEEEEEEEvNT_6ParamsE,"",@"SHT_CUDA_INFO"
	.sectionflags	@""
	.align	4


	//----- nvinfo : EIATTR_CUDA_API_VERSION
	.align		4
        /*0000*/ 	.byte	0x04, 0x37
        /*0002*/ 	.short	(.L_242 - .L_241)
.L_241:
        /*0004*/ 	.word	0x00000082


	//----- nvinfo : EIATTR_SW2861232_WAR
	.align		4
.L_242:
        /*0008*/ 	.byte	0x01, 0x35
	.zero		2


	//----- nvinfo : EIATTR_PARAM_CBANK
	.align		4
        /*000c*/ 	.byte	0x04, 0x0a
        /*000e*/ 	.short	(.L_244 - .L_243)
	.align		4
.L_243:
        /*0010*/ 	.word	index@(.nv.constant0._ZN7cutlass13device_kernelIN5flash19enable_sm80_to_sm89INS1_16FlashAttnFwdSm80INS1_25CollectiveMainloopFwdSm80ILi8ELi1ELb0EN4cute5tupleIJNS5_1CILi128EEENS7_ILi64EEENS7_ILi192EEEEEELi192ENS_6half_tEfNS_4arch4Sm80ELb1ELb0ELb0ELb1ELb1ELb0ELb1ELb0EEENS1_21CollectiveEpilogueFwdINS6_IJS8_SA_S9_EEENS6_IJNS7_ILi1EEESI_SI_EEESC_SE_Li256ELb1ELb1ELb0ELb0EEENS1_19SingleTileSchedulerILb1ELb0ELb1ELi128EEEEEEEEEvNT_6ParamsE)
        /*0014*/ 	.short	0x0160
        /*0016*/ 	.short	0x0418


	//----- nvinfo : EIATTR_CBANK_PARAM_SIZE
	.align		4
.L_244:
        /*0018*/ 	.byte	0x03, 0x19
        /*001a*/ 	.short	0x0418


	//----- nvinfo : EIATTR_KPARAM_INFO
	.align		4
        /*001c*/ 	.byte	0x04, 0x17
        /*001e*/ 	.short	(.L_246 - .L_245)
.L_245:
        /*0020*/ 	.word	0x00000000
        /*0024*/ 	.short	0x0000
        /*0026*/ 	.short	0x0000
        /*0028*/ 	.byte	0x00, 0xf0, 0x61, 0x10


	//----- nvinfo : EIATTR_MAXREG_COUNT
	.align		4
.L_246:
        /*002c*/ 	.byte	0x03, 0x1b
        /*002e*/ 	.short	0x00ff


	//----- nvinfo : EIATTR_NUM_BARRIERS
	.align		4
        /*0030*/ 	.byte	0x02, 0x4c
        /*0032*/ 	.byte	0x02
	.zero		1


	//----- nvinfo : EIATTR_MERCURY_ISA_VERSION
	.align		4
        /*0034*/ 	.byte	0x03, 0x5f
        /*0036*/ 	.short	0x0000


	//----- nvinfo : EIATTR_COOP_GROUP_MASK_REGIDS
	.align		4
        /*0038*/ 	.byte	0x04, 0x29
        /*003a*/ 	.short	(.L_248 - .L_247)


	//   ....[0]....
.L_247:
        /*003c*/ 	.word	0xffffffff


	//   ....[1]....
        /*0040*/ 	.word	0xffffffff


	//   ....[2]....
        /*0044*/ 	.word	0xffffffff


	//   ....[3]....
        /*0048*/ 	.word	0xffffffff


	//   ....[4]....
        /*004c*/ 	.word	0xffffffff


	//   ....[5]....
        /*0050*/ 	.word	0xffffffff


	//   ....[6]....
        /*0054*/ 	.word	0xffffffff


	//   ....[7]....
        /*0058*/ 	.word	0xffffffff


	//   ....[8]....
        /*005c*/ 	.word	0xffffffff


	//   ....[9]....
        /*0060*/ 	.word	0xffffffff


	//   ....[10]....
        /*0064*/ 	.word	0xffffffff


	//   ....[11]....
        /*0068*/ 	.word	0xffffffff


	//   ....[12]....
        /*006c*/ 	.word	0xffffffff


	//   ....[13]....
        /*0070*/ 	.word	0xffffffff


	//   ....[14]....
        /*0074*/ 	.word	0xffffffff


	//   ....[15]....
        /*0078*/ 	.word	0xffffffff


	//   ....[16]....
        /*007c*/ 	.word	0xffffffff


	//   ....[17]....
        /*0080*/ 	.word	0xffffffff


	//   ....[18]....
        /*0084*/ 	.word	0xffffffff


	//   ....[19]....
        /*0088*/ 	.word	0xffffffff


	//   ....[20]....
        /*008c*/ 	.word	0xffffffff


	//   ....[21]....
        /*0090*/ 	.word	0xffffffff


	//   ....[22]....
        /*0094*/ 	.word	0xffffffff


	//   ....[23]....
        /*0098*/ 	.word	0xffffffff


	//   ....[24]....
        /*009c*/ 	.word	0xffffffff


	//   ....[25]....
        /*00a0*/ 	.word	0xffffffff


	//   ....[26]....
        /*00a4*/ 	.word	0xffffffff


	//   ....[27]....
        /*00a8*/ 	.word	0xffffffff


	//   ....[28]....
        /*00ac*/ 	.word	0xffffffff


	//   ....[29]....
        /*00b0*/ 	.word	0xffffffff


	//   ....[30]....
        /*00b4*/ 	.word	0xffffffff


	//   ....[31]....
        /*00b8*/ 	.word	0xffffffff


	//   ....[32]....
        /*00bc*/ 	.word	0xffffffff


	//   ....[33]....
        /*00c0*/ 	.word	0xffffffff


	//   ....[34]....
        /*00c4*/ 	.word	0xffffffff


	//   ....[35]....
        /*00c8*/ 	.word	0xffffffff


	//   ....[36]....
        /*00cc*/ 	.word	0xffffffff


	//   ....[37]....
        /*00d0*/ 	.word	0xffffffff


	//   ....[38]....
        /*00d4*/ 	.word	0xffffffff


	//   ....[39]....
        /*00d8*/ 	.word	0xffffffff


	//   ....[40]....
        /*00dc*/ 	.word	0xffffffff


	//   ....[41]....
        /*00e0*/ 	.word	0xffffffff


	//   ....[42]....
        /*00e4*/ 	.word	0xffffffff


	//   ....[43]....
        /*00e8*/ 	.word	0xffffffff


	//   ....[44]....
        /*00ec*/ 	.word	0xffffffff


	//   ....[45]....
        /*00f0*/ 	.word	0xffffffff


	//   ....[46]....
        /*00f4*/ 	.word	0xffffffff


	//   ....[47]....
        /*00f8*/ 	.word	0xffffffff


	//   ....[48]....
        /*00fc*/ 	.word	0xffffffff


	//   ....[49]....
        /*0100*/ 	.word	0xffffffff


	//   ....[50]....
        /*0104*/ 	.word	0xffffffff


	//   ....[51]....
        /*0108*/ 	.word	0xffffffff


	//   ....[52]....
        /*010c*/ 	.word	0xffffffff


	//   ....[53]....
        /*0110*/ 	.word	0xffffffff


	//   ....[54]....
        /*0114*/ 	.word	0xffffffff


	//   ....[55]....
        /*0118*/ 	.word	0xffffffff


	//   ....[56]....
        /*011c*/ 	.word	0xffffffff


	//   ....[57]....
        /*0120*/ 	.word	0xffffffff


	//   ....[58]....
        /*0124*/ 	.word	0xffffffff


	//   ....[59]....
        /*0128*/ 	.word	0xffffffff


	//   ....[60]....
        /*012c*/ 	.word	0xffffffff


	//   ....[61]....
        /*0130*/ 	.word	0xffffffff


	//   ....[62]....
        /*0134*/ 	.word	0xffffffff


	//   ....[63]....
        /*0138*/ 	.word	0xffffffff


	//   ....[64]....
        /*013c*/ 	.word	0xffffffff


	//   ....[65]....
        /*0140*/ 	.word	0xffffffff


	//   ....[66]....
        /*0144*/ 	.word	0xffffffff


	//   ....[67]....
        /*0148*/ 	.word	0xffffffff


	//   ....[68]....
        /*014c*/ 	.word	0xffffffff


	//   ....[69]....
        /*0150*/ 	.word	0xffffffff


	//   ....[70]....
        /*0154*/ 	.word	0xffffffff


	//   ....[71]....
        /*0158*/ 	.word	0xffffffff


	//   ....[72]....
        /*015c*/ 	.word	0xffffffff


	//   ....[73]....
        /*0160*/ 	.word	0xffffffff


	//   ....[74]....
        /*0164*/ 	.word	0xffffffff


	//   ....[75]....
        /*0168*/ 	.word	0xffffffff


	//   ....[76]....
        /*016c*/ 	.word	0xffffffff


	//----- nvinfo : EIATTR_COOP_GROUP_INSTR_OFFSETS
	.align		4
.L_248:
        /*0170*/ 	.byte	0x04, 0x28
        /*0172*/ 	.short	(.L_250 - .L_249)


	//   ....[0]....
.L_249:
        /*0174*/ 	.word	0x00000090


	//   ....[1]....
        /*0178*/ 	.word	0x00001190


	//   ....[2]....
        /*017c*/ 	.word	0x000011c0


	//   ....[3]....
        /*0180*/ 	.word	0x000013f0


	//   ....[4]....
        /*0184*/ 	.word	0x00001420


	//   ....[5]....
        /*0188*/ 	.word	0x00001540


	//   ....[6]....
        /*018c*/ 	.word	0x00001570


	//   ....[7]....
        /*0190*/ 	.word	0x00001690


	//   ....[8]....
        /*0194*/ 	.word	0x00001700


	//   ....[9]....
        /*0198*/ 	.word	0x00001e70


	//   ....[10]....
        /*019c*/ 	.word	0x00001e90


	//   ....[11]....
        /*01a0*/ 	.word	0x00001ec0


	//   ....[12]....
        /*01a4*/ 	.word	0x00001ee0


	//   ....[13]....
        /*01a8*/ 	.word	0x00001f00


	//   ....[14]....
        /*01ac*/ 	.word	0x00001f10


	//   ....[15]....
        /*01b0*/ 	.word	0x00001f20


	//   ....[16]....
        /*01b4*/ 	.word	0x00001f40


	//   ....[17]....
        /*01b8*/ 	.word	0x00002f90


	//   ....[18]....
        /*01bc*/ 	.word	0x00002fc0


	//   ....[19]....
        /*01c0*/ 	.word	0x00002fd0


	//   ....[20]....
        /*01c4*/ 	.word	0x00002fe0


	//   ....[21]....
        /*01c8*/ 	.word	0x000033e0


	//   ....[22]....
        /*01cc*/ 	.word	0x00003400


	//   ....[23]....
        /*01d0*/ 	.word	0x00003b10


	//   ....[24]....
        /*01d4*/ 	.word	0x00003b50


	//   ....[25]....
        /*01d8*/ 	.word	0x00003b70


	//   ....[26]....
        /*01dc*/ 	.word	0x00003b90


	//   ....[27]....
        /*01e0*/ 	.word	0x00004e20


	//   ....[28]....
        /*01e4*/ 	.word	0x00004e30


	//   ....[29]....
        /*01e8*/ 	.word	0x00004e40


	//   ....[30]....
        /*01ec*/ 	.word	0x00004e50


	//   ....[31]....
        /*01f0*/ 	.word	0x00005b10


	//   ....[32]....
        /*01f4*/ 	.word	0x00005b20


	//   ....[33]....
        /*01f8*/ 	.word	0x00005b30


	//   ....[34]....
        /*01fc*/ 	.word	0x00005b40


	//   ....[35]....
        /*0200*/ 	.word	0x00005d10


	//   ....[36]....
        /*0204*/ 	.word	0x00005d20


	//   ....[37]....
        /*0208*/ 	.word	0x00006270


	//   ....[38]....
        /*020c*/ 	.word	0x000063a0


	//   ....[39]....
        /*0210*/ 	.word	0x000063b0


	//   ....[40]....
        /*0214*/ 	.word	0x00006420


	//   ....[41]....
        /*0218*/ 	.word	0x00007d70


	//   ....[42]....
        /*021c*/ 	.word	0x00007d80


	//   ....[43]....
        /*0220*/ 	.word	0x00007d90


	//   ....[44]....
        /*0224*/ 	.word	0x00007da0


	//   ....[45]....
        /*0228*/ 	.word	0x00008080


	//   ....[46]....
        /*022c*/ 	.word	0x000080a0


	//   ....[47]....
        /*0230*/ 	.word	0x000080b0


	//   ....[48]....
        /*0234*/ 	.word	0x000080d0


	//   ....[49]....
        /*0238*/ 	.word	0x00008db0


	//   ....[50]....
        /*023c*/ 	.word	0x00008dd0


	//   ....[51]....
        /*0240*/ 	.word	0x00008e10


	//   ....[52]....
        /*0244*/ 	.word	0x00008e20


	//   ....[53]....
        /*0248*/ 	.word	0x0000a4b0


	//   ....[54]....
        /*024c*/ 	.word	0x0000a4e0


	//   ....[55]....
        /*0250*/ 	.word	0x0000a520


	//   ....[56]....
        /*0254*/ 	.word	0x0000a530


	//   ....[57]....
        /*0258*/ 	.word	0x0000bb20


	//   ....[58]....
        /*025c*/ 	.word	0x0000bb90


	//   ....[59]....
        /*0260*/ 	.word	0x0000bbd0


	//   ....[60]....
        /*0264*/ 	.word	0x0000bc10


	//   ....[61]....
        /*0268*/ 	.word	0x0000be60


	//   ....[62]....
        /*026c*/ 	.word	0x0000be70


	//   ....[63]....
        /*0270*/ 	.word	0x0000bff0


	//   ....[64]....
        /*0274*/ 	.word	0x0000c020


	//   ....[65]....
        /*0278*/ 	.word	0x0000c170


	//   ....[66]....
        /*027c*/ 	.word	0x0000c1a0


	//   ....[67]....
        /*0280*/ 	.word	0x0000c2f0


	//   ....[68]....
        /*0284*/ 	.word	0x0000c310


	//   ....[69]....
        /*0288*/ 	.word	0x0000cc50


	//   ....[70]....
        /*028c*/ 	.word	0x0000cc60


	//   ....[71]....
        /*0290*/ 	.word	0x0000cd90


	//   ....[72]....
        /*0294*/ 	.word	0x0000cdc0


	//   ....[73]....
        /*0298*/ 	.word	0x0000cef0


	//   ....[74]....
        /*029c*/ 	.word	0x0000cf20


	//   ....[75]....
        /*02a0*/ 	.word	0x0000d050


	//   ....[76]....
        /*02a4*/ 	.word	0x0000d070


	//----- nvinfo : EIATTR_EXIT_INSTR_OFFSETS
	.align		4
.L_250:
        /*02a8*/ 	.byte	0x04, 0x1c
        /*02aa*/ 	.short	(.L_252 - .L_251)


	//   ....[0]....
.L_251:
        /*02ac*/ 	.word	0x00000440


	//   ....[1]....
        /*02b0*/ 	.word	0x0000c320


	//   ....[2]....
        /*02b4*/ 	.word	0x0000c3f0


	//   ....[3]....
        /*02b8*/ 	.word	0x0000c450


	//   ....[4]....
        /*02bc*/ 	.word	0x0000d080


	//   ....[5]....
        /*02c0*/ 	.word	0x0000d130


	//   ....[6]....
        /*02c4*/ 	.word	0x0000d190


	//----- nvinfo : EIATTR_CTAIDZ_USED
	.align		4
.L_252:
        /*02c8*/ 	.byte	0x01, 0x04
	.zero		2


	//----- nvinfo : EIATTR_MAX_THREADS
	.align		4
        /*02cc*/ 	.byte	0x04, 0x05
        /*02ce*/ 	.short	(.L_254 - .L_253)
.L_253:
        /*02d0*/ 	.word	0x00000100
        /*02d4*/ 	.word	0x00000001
        /*02d8*/ 	.word	0x00000001


	//----- nvinfo : EIATTR_CRS_STACK_SIZE
	.align		4
.L_254:
        /*02dc*/ 	.byte	0x04, 0x1e
        /*02de*/ 	.short	(.L_256 - .L_255)
.L_255:
        /*02e0*/ 	.word	0x00000000
.L_256:


//--------------------- .nv.info._ZN7cutlass13device_kernelIN5flash19enable_sm80_to_sm89INS1_16FlashAttnFwdSm80INS1_25CollectiveMainloopFwdSm80ILi8ELi1ELb0EN4cute5tupleIJNS5_1CILi128EEENS7_ILi64EEENS7_ILi192EEEEEELi192ENS_6half_tEfNS_4arch4Sm80ELb1ELb0ELb0ELb1ELb1ELb1ELb1ELb0EEENS1_21CollectiveEpilogueFwdINS6_IJS8_SA_S9_EEENS6_IJNS7_ILi1EEESI_SI_EEESC_SE_Li256ELb1ELb1ELb0ELb0EEENS1_19SingleTileSchedulerILb1ELb0ELb1ELi128EEEEEEEEEvNT_6ParamsE --------------------------
	.section	.nv.info._ZN7cutlass13device_kernelIN5flash19enable_sm80_to_sm89INS1_16FlashAttnFwdSm80INS1_25CollectiveMainloopFwdSm80ILi8ELi1ELb0EN4cute5tupleIJNS5_1CILi128EEENS7_ILi64EEENS7_ILi192EEEEEELi192ENS_6half_tEfNS_4arch4Sm80ELb1ELb0ELb0ELb1ELb1ELb1ELb1ELb0EEENS1_21CollectiveEpilogueFwdINS6_IJS8_SA_S9_EEENS6_IJNS7_ILi1EEESI_SI_EEESC_SE_Li256ELb1ELb1ELb0ELb0EEENS1_19SingleTileSchedulerILb1ELb0ELb1ELi128EEEEEEEEEvNT_6ParamsE,"",@"SHT_CUDA_INFO"
	.sectionflags	@""
	.align	4


	//----- nvinfo : EIATTR_CUDA_API_VERSION
	.align		4
        /*0000*/ 	.byte	0x04, 0x37
        /*0002*/ 	.short	(.L_258 - .L_257)
.L_257:
        /*0004*/ 	.word	0x00000082


	//----- nvinfo : EIATTR_SW2861232_WAR
	.align		4
.L_258:
        /*0008*/ 	.byte	0x01, 0x35
	.zero		2


	//----- nvinfo : EIATTR_PARAM_CBANK
	.align		4
        /*000c*/ 	.byte	0x04, 0x0a
        /*000e*/ 	.short	(.L_260 - .L_259)
	.align		4
.L_259:
        /*0010*/ 	.word	index@(.nv.constant0._ZN7cutlass13device_kernelIN5flash19enable_sm80_to_sm89INS1_16FlashAttnFwdSm80INS1_25CollectiveMainloopFwdSm80ILi8ELi1ELb0EN4cute5tupleIJNS5_1CILi128EEENS7_ILi64EEENS7_ILi192EEEEEELi192ENS_6half_tEfNS_4arch4Sm80ELb1ELb0ELb0ELb1ELb1ELb1ELb1ELb0EEENS1_21CollectiveEpilogueFwdINS6_IJS8_SA_S9_EEENS6_IJNS7_ILi1EEESI_SI_EEESC_SE_Li256ELb1ELb1ELb0ELb0EEENS1_19SingleTileSchedulerILb1ELb0ELb1ELi128EEEEEEEEEvNT_6ParamsE)
        /*0014*/ 	.short	0x0160
        /*0016*/ 	.short	0x0418


	//----- nvinfo : EIATTR_CBANK_PARAM_SIZE
	.align		4
.L_260:
        /*0018*/ 	.byte	0x03, 0x19
        /*001a*/ 	.short	0x0418


	//----- nvinfo : EIATTR_KPARAM_INFO
	.align		4
        /*001c*/ 	.byte	0x04, 0x17
        /*001e*/ 	.short	(.L_262 - .L_261)
.L_261:
        /*0020*/ 	.word	0x00000000
        /*0024*/ 	.short	0x0000
        /*0026*/ 	.short	0x0000
        /*0028*/ 	.byte	0x00, 0xf0, 0x61, 0x10


	//----- nvinfo : EIATTR_MAXREG_COUNT
	.align		4
.L_262:
        /*002c*/ 	.byte	0x03, 0x1b
        /*002e*/ 	.short	0x00ff


	//----- nvinfo : EIATTR_NUM_BARRIERS
	.align		4
        /*0030*/ 	.byte	0x02, 0x4c
        /*0032*/ 	.byte	0x02
	.zero		1


	//----- nvinfo : EIATTR_MERCURY_ISA_VERSION
	.align		4
        /*0034*/ 	.byte	0x03, 0x5f
        /*0036*/ 	.short	0x0000


	//----- nvinfo : EIATTR_COOP_GROUP_MASK_REGIDS
	.align		4
        /*0038*/ 	.byte	0x04, 0x29
        /*003a*/ 	.short	(.L_264 - .L_263)


	//   ....[0]....
.L_263:
        /*003c*/ 	.word	0xffffffff


	//   ....[1]....
        /*0040*/ 	.word	0xffffffff


	//   ....[2]....
        /*0044*/ 	.word	0xffffffff


	//   ....[3]....
        /*0048*/ 	.word	0xffffffff


	//   ....[4]....
        /*004c*/ 	.word	0xffffffff


	//   ....[5]....
        /*0050*/ 	.word	0xffffffff


	//   ....[6]....
        /*0054*/ 	.word	0xffffffff


	//   ....[7]....
        /*0058*/ 	.word	0xffffffff


	//   ....[8]....
        /*005c*/ 	.word	0xffffffff


	//   ....[9]....
        /*0060*/ 	.word	0xffffffff


	//   ....[10]....
        /*0064*/ 	.word	0xffffffff


	//   ....[11]....
        /*0068*/ 	.word	0xffffffff


	//   ....[12]....
        /*006c*/ 	.word	0xffffffff


	//   ....[13]....
        /*0070*/ 	.word	0xffffffff


	//   ....[14]....
        /*0074*/ 	.word	0xffffffff


	//   ....[15]....
        /*0078*/ 	.word	0xffffffff


	//   ....[16]....
        /*007c*/ 	.word	0xffffffff


	//   ....[17]....
        /*0080*/ 	.word	0xffffffff


	//   ....[18]....
        /*0084*/ 	.word	0xffffffff


	//   ....[19]....
        /*0088*/ 	.word	0xffffffff


	//   ....[20]....
        /*008c*/ 	.word	0xffffffff


	//   ....[21]....
        /*0090*/ 	.word	0xffffffff


	//   ....[22]....
        /*0094*/ 	.word	0xffffffff


	//   ....[23]....
        /*0098*/ 	.word	0xffffffff


	//   ....[24]....
        /*009c*/ 	.word	0xffffffff


	//   ....[25]....
        /*00a0*/ 	.word	0xffffffff


	//   ....[26]....
        /*00a4*/ 	.word	0xffffffff


	//   ....[27]....
        /*00a8*/ 	.word	0xffffffff


	//   ....[28]....
        /*00ac*/ 	.word	0xffffffff


	//   ....[29]....
        /*00b0*/ 	.word	0xffffffff


	//   ....[30]....
        /*00b4*/ 	.word	0xffffffff


	//   ....[31]....
        /*00b8*/ 	.word	0xffffffff


	//   ....[32]....
        /*00bc*/ 	.word	0xffffffff


	//   ....[33]....
        /*00c0*/ 	.word	0xffffffff


	//   ....[34]....
        /*00c4*/ 	.word	0xffffffff


	//   ....[35]....
        /*00c8*/ 	.word	0xffffffff


	//   ....[36]....
        /*00cc*/ 	.word	0xffffffff


	//   ....[37]....
        /*00d0*/ 	.word	0xffffffff


	//   ....[38]....
        /*00d4*/ 	.word	0xffffffff


	//   ....[39]....
        /*00d8*/ 	.word	0xffffffff


	//   ....[40]....
        /*00dc*/ 	.word	0xffffffff


	//   ....[41]....
        /*00e0*/ 	.word	0xffffffff


	//   ....[42]....
        /*00e4*/ 	.word	0xffffffff


	//   ....[43]....
        /*00e8*/ 	.word	0xffffffff


	//   ....[44]....
        /*00ec*/ 	.word	0xffffffff


	//   ....[45]....
        /*00f0*/ 	.word	0xffffffff


	//   ....[46]....
        /*00f4*/ 	.word	0xffffffff


	//   ....[47]....
        /*00f8*/ 	.word	0xffffffff


	//   ....[48]....
        /*00fc*/ 	.word	0xffffffff


	//   ....[49]....
        /*0100*/ 	.word	0xffffffff


	//   ....[50]....
        /*0104*/ 	.word	0xffffffff


	//   ....[51]....
        /*0108*/ 	.word	0xffffffff


	//   ....[52]....
        /*010c*/ 	.word	0xffffffff


	//   ....[53]....
        /*0110*/ 	.word	0xffffffff


	//   ....[54]....
        /*0114*/ 	.word	0xffffffff


	//   ....[55]....
        /*0118*/ 	.word	0xffffffff


	//   ....[56]....
        /*011c*/ 	.word	0xffffffff


	//   ....[57]....
        /*0120*/ 	.word	0xffffffff


	//   ....[58]....
        /*0124*/ 	.word	0xffffffff


	//   ....[59]....
        /*0128*/ 	.word	0xffffffff


	//   ....[60]....
        /*012c*/ 	.word	0xffffffff


	//   ....[61]....
        /*0130*/ 	.word	0xffffffff


	//   ....[62]....
        /*0134*/ 	.word	0xffffffff


	//   ....[63]....
        /*0138*/ 	.word	0xffffffff


	//   ....[64]....
        /*013c*/ 	.word	0xffffffff


	//   ....[65]....
        /*0140*/ 	.word	0xffffffff


	//   ....[66]....
        /*0144*/ 	.word	0xffffffff


	//   ....[67]....
        /*0148*/ 	.word	0xffffffff


	//   ....[68]....
        /*014c*/ 	.word	0xffffffff


	//   ....[69]....
        /*0150*/ 	.word	0xffffffff


	//   ....[70]....
        /*0154*/ 	.word	0xffffffff


	//   ....[71]....
        /*0158*/ 	.word	0xffffffff


	//   ....[72]....
        /*015c*/ 	.word	0xffffffff


	//   ....[73]....
        /*0160*/ 	.word	0xffffffff


	//   ....[74]....
        /*0164*/ 	.word	0xffffffff


	//   ....[75]....
        /*0168*/ 	.word	0xffffffff


	//   ....[76]....
        /*016c*/ 	.word	0xffffffff


	//   ....[77]....
        /*0170*/ 	.word	0xffffffff


	//   ....[78]....
        /*0174*/ 	.word	0xffffffff


	//   ....[79]....
        /*0178*/ 	.word	0xffffffff


	//   ....[80]....
        /*017c*/ 	.word	0xffffffff


	//   ....[81]....
        /*0180*/ 	.word	0xffffffff


	//   ....[82]....
        /*0184*/ 	.word	0xffffffff


	//   ....[83]....
        /*0188*/ 	.word	0xffffffff


	//   ....[84]....
        /*018c*/ 	.word	0xffffffff


	//   ....[85]....
        /*0190*/ 	.word	0xffffffff


	//   ....[86]....
        /*0194*/ 	.word	0xffffffff


	//   ....[87]....
        /*0198*/ 	.word	0xffffffff


	//   ....[88]....
        /*019c*/ 	.word	0xffffffff


	//   ....[89]....
        /*01a0*/ 	.word	0xffffffff


	//   ....[90]....
        /*01a4*/ 	.word	0xffffffff


	//   ....[91]....
        /*01a8*/ 	.word	0xffffffff


	//   ....[92]....
        /*01ac*/ 	.word	0xffffffff


	//   ....[93]....
        /*01b0*/ 	.word	0xffffffff


	//   ....[94]....
        /*01b4*/ 	.word	0xffffffff


	//   ....[95]....
        /*01b8*/ 	.word	0xffffffff


	//   ....[96]....
        /*01bc*/ 	.word	0xffffffff


	//   ....[97]....
        /*01c0*/ 	.word	0xffffffff


	//   ....[98]....
        /*01c4*/ 	.word	0xffffffff


	//   ....[99]....
        /*01c8*/ 	.word	0xffffffff


	//   ....[100]....
        /*01cc*/ 	.word	0xffffffff


	//----- nvinfo : EIATTR_COOP_GROUP_INSTR_OFFSETS
	.align		4
.L_264:
        /*01d0*/ 	.byte	0x04, 0x28
        /*01d2*/ 	.short	(.L_266 - .L_265)


	//   ....[0]....
.L_265:
        /*01d4*/ 	.word	0x00000090


	//   ....[1]....
        /*01d8*/ 	.word	0x00002460


	//   ....[2]....
        /*01dc*/ 	.word	0x00002470


	//   ....[3]....
        /*01e0*/ 	.word	0x00003fa0


	//   ....[4]....
        /*01e4*/ 	.word	0x00003fb0


	//   ....[5]....
        /*01e8*/ 	.word	0x00005930


	//   ....[6]....
        /*01ec*/ 	.word	0x00005950


	//   ....[7]....
        /*01f0*/ 	.word	0x00005e30


	//   ....[8]....
        /*01f4*/ 	.word	0x00005e90


	//   ....[9]....
        /*01f8*/ 	.word	0x00006b30


	//   ....[10]....
        /*01fc*/ 	.word	0x00006b70


	//   ....[11]....
        /*0200*/ 	.word	0x00006da0


	//   ....[12]....
        /*0204*/ 	.word	0x00006dd0


	//   ....[13]....
        /*0208*/ 	.word	0x00006ef0


	//   ....[14]....
        /*020c*/ 	.word	0x00006f20


	//   ....[15]....
        /*0210*/ 	.word	0x00007040


	//   ....[16]....
        /*0214*/ 	.word	0x00007090


	//   ....[17]....
        /*0218*/ 	.word	0x00007580


	//   ....[18]....
        /*021c*/ 	.word	0x000075a0


	//   ....[19]....
        /*0220*/ 	.word	0x000075b0


	//   ....[20]....
        /*0224*/ 	.word	0x000075c0


	//   ....[21]....
        /*0228*/ 	.word	0x00007aa0


	//   ....[22]....
        /*022c*/ 	.word	0x00007ad0


	//   ....[23]....
        /*0230*/ 	.word	0x00007b20


	//   ....[24]....
        /*0234*/ 	.word	0x00007b30


	//   ....[25]....
        /*0238*/ 	.word	0x00007f60


	//   ....[26]....
        /*023c*/ 	.word	0x00007fa0


	//   ....[27]....
        /*0240*/ 	.word	0x00007fe0


	//   ....[28]....
        /*0244*/ 	.word	0x00008050


	//   ....[29]....
        /*0248*/ 	.word	0x0000b030


	//   ....[30]....
        /*024c*/ 	.word	0x0000b050


	//   ....[31]....
        /*0250*/ 	.word	0x0000b060


	//   ....[32]....
        /*0254*/ 	.word	0x0000b070


	//   ....[33]....
        /*0258*/ 	.word	0x0000b2f0


	//   ....[34]....
        /*025c*/ 	.word	0x0000b330


	//   ....[35]....
        /*0260*/ 	.word	0x0000b370


	//   ....[36]....
        /*0264*/ 	.word	0x0000b3e0


	//   ....[37]....
        /*0268*/ 	.word	0x0000e800


	//   ....[38]....
        /*026c*/ 	.word	0x0000e850


	//   ....[39]....
        /*0270*/ 	.word	0x0000e8a0


	//   ....[40]....
        /*0274*/ 	.word	0x0000e8e0


	//   ....[41]....
        /*0278*/ 	.word	0x0000f970


	//   ....[42]....
        /*027c*/ 	.word	0x0000f9a0


	//   ....[43]....
        /*0280*/ 	.word	0x0000f9d0


	//   ....[44]....
        /*0284*/ 	.word	0x0000f9f0


	//   ....[45]....
        /*0288*/ 	.word	0x0000fdf0


	//   ....[46]....
        /*028c*/ 	.word	0x0000fe30


	//   ....[47]....
        /*0290*/ 	.word	0x00010560


	//   ....[48]....
        /*0294*/ 	.word	0x00010580


	//   ....[49]....
        /*0298*/ 	.word	0x000105a0


	//   ....[50]....
        /*029c*/ 	.word	0x000105c0


	//   ....[51]....
        /*02a0*/ 	.word	0x00011940


	//   ....[52]....
        /*02a4*/ 	.word	0x00011950


	//   ....[53]....
        /*02a8*/ 	.word	0x00011960


	//   ....[54]....
        /*02ac*/ 	.word	0x00011970


	//   ....[55]....
        /*02b0*/ 	.word	0x00012630


	//   ....[56]....
        /*02b4*/ 	.word	0x00012640


	//   ....[57]....
        /*02b8*/ 	.word	0x00012650


	//   ....[58]....
        /*02bc*/ 	.word	0x00012660


	//   ....[59]....
        /*02c0*/ 	.word	0x00012820


	//   ....[60]....
        /*02c4*/ 	.word	0x00012830


	//   ....[61]....
        /*02c8*/ 	.word	0x00012e80


	//   ....[62]....
        /*02cc*/ 	.word	0x00012e90


	//   ....[63]....
        /*02d0*/ 	.word	0x00012eb0


	//   ....[64]....
        /*02d4*/ 	.word	0x00012ed0


	//   ....[65]....
        /*02d8*/ 	.word	0x00014960


	//   ....[66]....
        /*02dc*/ 	.word	0x00014970


	//   ....[67]....
        /*02e0*/ 	.word	0x00014980


	//   ....[68]....
        /*02e4*/ 	.word	0x00014990


	//   ....[69]....
        /*02e8*/ 	.word	0x00014c60


	//   ....[70]....
        /*02ec*/ 	.word	0x00014c80


	//   ....[71]....
        /*02f0*/ 	.word	0x00014c90


	//   ....[72]....
        /*02f4*/ 	.word	0x00014cb0


	//   ....[73]....
        /*02f8*/ 	.word	0x00015980


	//   ....[74]....
        /*02fc*/ 	.word	0x000159a0


	//   ....[75]....
        /*0300*/ 	.word	0x000159e0


	//   ....[76]....
        /*0304*/ 	.word	0x000159f0


	//   ....[77]....
        /*0308*/ 	.word	0x000170a0


	//   ....[78]....
        /*030c*/ 	.word	0x000170d0


	//   ....[79]....
        /*0310*/ 	.word	0x00017120


	//   ....[80]....
        /*0314*/ 	.word	0x00017130


	//   ....[81]....
        /*0318*/ 	.word	0x00018720


	//   ....[82]....
        /*031c*/ 	.word	0x000187a0


	//   ....[83]....
        /*0320*/ 	.word	0x000187e0


	//   ....[84]....
        /*0324*/ 	.word	0x00018820


	//   ....[85]....
        /*0328*/ 	.word	0x00018a50


	//   ....[86]....
        /*032c*/ 	.word	0x00018a60


	//   ....[87]....
        /*0330*/ 	.word	0x00018be0


	//   ....[88]....
        /*0334*/ 	.word	0x00018c10


	//   ....[89]....
        /*0338*/ 	.word	0x00018d60


	//   ....[90]....
        /*033c*/ 	.word	0x00018d90


	//   ....[91]....
        /*0340*/ 	.word	0x00018ee0


	//   ....[92]....
        /*0344*/ 	.word	0x00018f00


	//   ....[93]....
        /*0348*/ 	.word	0x00019840


	//   ....[94]....
        /*034c*/ 	.word	0x00019850


	//   ....[95]....
        /*0350*/ 	.word	0x00019980


	//   ....[96]....
        /*0354*/ 	.word	0x000199b0


	//   ....[97]....
        /*0358*/ 	.word	0x00019ae0


	//   ....[98]....
        /*035c*/ 	.word	0x00019b10


	//   ....[99]....
        /*0360*/ 	.word	0x00019c40


	//   ....[100]....
        /*0364*/ 	.word	0x00019c60


	//----- nvinfo : EIATTR_EXIT_INSTR_OFFSETS
	.align		4
.L_266:
        /*0368*/ 	.byte	0x04, 0x1c
        /*036a*/ 	.short	(.L_268 - .L_267)


	//   ....[0]....
.L_267:
        /*036c*/ 	.word	0x00000440


	//   ....[1]....
        /*0370*/ 	.word	0x00018f10


	//   ....[2]....
        /*0374*/ 	.word	0x00018fe0


	//   ....[3]....
        /*0378*/ 	.word	0x00019040


	//   ....[4]....
        /*037c*/ 	.word	0x00019c70


	//   ....[5]....
        /*0380*/ 	.word	0x00019d20


	//   ....[6]....
        /*0384*/ 	.word	0x00019d80


	//----- nvinfo : EIATTR_CTAIDZ_USED
	.align		4
.L_268:
        /*0388*/ 	.byte	0x01, 0x04
	.zero		2


	//----- nvinfo : EIATTR_MAX_THREADS
	.align		4
        /*038c*/ 	.byte	0x04, 0x05
        /*038e*/ 	.short	(.L_270 - .L_269)
.L_269:
        /*0390*/ 	.word	0x00000100
        /*0394*/ 	.word	0x00000001
        /*0398*/ 	.word	0x00000001


	//----- nvinfo : EIATTR_CRS_STACK_SIZE
	.align		4
.L_270:
        /*039c*/ 	.byte	0x04, 0x1e
        /*039e*/ 	.short	(.L_272 - .L_271)
.L_271:
        /*03a0*/ 	.word	0x00000000
.L_272:


//--------------------- .nv.info._ZN7cutlass13device_kernelIN5flash19enable_sm80_to_sm89INS1_16FlashAttnFwdSm80INS1_25CollectiveMainloopFwdSm80ILi8ELi2ELb0EN4cute5tupleIJNS5_1CILi128EEENS7_ILi64EEENS7_ILi192EEEEEELi192ENS_6half_tEfNS_4arch4Sm80ELb0ELb0ELb0ELb0ELb1ELb0ELb1ELb0EEENS1_21CollectiveEpilogueFwdINS6_IJS8_SA_S9_EEENS6_IJNS7_ILi1EEESI_SI_EEESC_SE_Li256ELb0ELb1ELb0ELb0EEENS1_19SingleTileSchedulerILb0ELb0ELb1ELi128EEEEEEEEEvNT_6ParamsE --------------------------
	.section	.nv.info._ZN7cutlass13device_kernelIN5flash19enable_sm80_to_sm89INS1_16FlashAttnFwdSm80INS1_25CollectiveMainloopFwdSm80ILi8ELi2ELb0EN4cute5tupleIJNS5_1CILi128EEENS7_ILi64EEENS7_ILi192EEEEEELi192ENS_6half_tEfNS_4arch4Sm80ELb0ELb0ELb0ELb0ELb1ELb0ELb1ELb0EEENS1_21CollectiveEpilogueFwdINS6_IJS8_SA_S9_EEENS6_IJNS7_ILi1EEESI_SI_EEESC_SE_Li256ELb0ELb1ELb0ELb0EEENS1_19SingleTileSchedulerILb0ELb0ELb1ELi128EEEEEEEEEvNT_6ParamsE,"",@"SHT_CUDA_INFO"
	.sectionflags	@""
	.align	4


	//----- nvinfo : EIATTR_CUDA_API_VERSION
	.align		4
        /*0000*/ 	.byte	0x04, 0x37
        /*0002*/ 	.short	(.L_274 - .L_273)
.L_273:
        /*0004*/ 	.word	0x00000082


	//----- nvinfo : EIATTR_SW2861232_WAR
	.align		4
.L_274:
        /*0008*/ 	.byte	0x01, 0x35
	.zero		2


	//----- nvinfo : EIATTR_PARAM_CBANK
	.align		4
        /*000c*/ 	.byte	0x04, 0x0a
        /*000e*/ 	.short	(.L_276 - .L_275)
	.align		4
.L_275:
        /*0010*/ 	.word	index@(.nv.constant0._ZN7cutlass13device_kernelIN5flash19enable_sm80_to_sm89INS1_16FlashAttnFwdSm80INS1_25CollectiveMainloopFwdSm80ILi8ELi2ELb0EN4cute5tupleIJNS5_1CILi128EEENS7_ILi64EEENS7_ILi192EEEEEELi192ENS_6half_tEfNS_4arch4Sm80ELb0ELb0ELb0ELb0ELb1ELb0ELb1ELb0EEENS1_21CollectiveEpilogueFwdINS6_IJS8_SA_S9_EEENS6_IJNS7_ILi1EEESI_SI_EEESC_SE_Li256ELb0ELb1ELb0ELb0EEENS1_19SingleTileSchedulerILb0ELb0ELb1ELi128EEEEEEEEEvNT_6ParamsE)
        /*0014*/ 	.short	0x0160
        /*0016*/ 	.short	0x0418


	//----- nvinfo : EIATTR_CBANK_PARAM_SIZE
	.align		4
.L_276:
        /*0018*/ 	.byte	0x03, 0x19
        /*001a*/ 	.short	0x0418


	//----- nvinfo : EIATTR_KPARAM_INFO
	.align		4
        /*001c*/ 	.byte	0x04, 0x17
        /*001e*/ 	.short	(.L_278 - .L_277)
.L_277:
        /*0020*/ 	.word	0x00000000
        /*0024*/ 	.short	0x0000
        /*0026*/ 	.short	0x0000
        /*0028*/ 	.byte	0x00, 0xf0, 0x61, 0x10


	//----- nvinfo : EIATTR_MAXREG_COUNT
	.align		4
.L_278:
        /*002c*/ 	.byte	0x03, 0x1b
        /*002e*/ 	.short	0x00ff


	//----- nvinfo : EIATTR_NUM_BARRIERS
	.align		4
        /*0030*/ 	.byte	0x02, 0x4c
        /*0032*/ 	.byte	0x02
	.zero		1


	//----- nvinfo : EIATTR_MERCURY_ISA_VERSION
	.align		4
        /*0034*/ 	.byte	0x03, 0x5f
        /*0036*/ 	.short	0x0000


	//----- nvinfo : EIATTR_COOP_GROUP_MASK_REGIDS
	.align		4
        /*0038*/ 	.byte	0x04, 0x29
        /*003a*/ 	.short	(.L_280 - .L_279)


	//   ....[0]....
.L_279:
        /*003c*/ 	.word	0xffffffff


	//   ....[1]....
        /*0040*/ 	.word	0xffffffff


	//   ....[2]....
        /*0044*/ 	.word	0xffffffff


	//   ....[3]....
        /*0048*/ 	.word	0xffffffff


	//   ....[4]....
        /*004c*/ 	.word	0xffffffff


	//   ....[5]....
        /*0050*/ 	.word	0xffffffff


	//   ....[6]....
        /*0054*/ 	.word	0xffffffff


	//   ....[7]....
        /*0058*/ 	.word	0xffffffff


	//   ....[8]....
        /*005c*/ 	.word	0xffffffff


	//   ....[9]....
        /*0060*/ 	.word	0xffffffff


	//   ....[10]....
        /*0064*/ 	.word	0xffffffff


	//   ....[11]....
        /*0068*/ 	.word	0xffffffff


	//   ....[12]....
        /*006c*/ 	.word	0xffffffff


	//   ....[13]....
        /*0070*/ 	.word	0xffffffff


	//   ....[14]....
        /*0074*/ 	.word	0xffffffff


	//   ....[15]....
        /*0078*/ 	.word	0xffffffff


	//   ....[16]....
        /*007c*/ 	.word	0xffffffff


	//   ....[17]....
        /*0080*/ 	.word	0xffffffff


	//   ....[18]....
        /*0084*/ 	.word	0xffffffff


	//   ....[19]....
        /*0088*/ 	.word	0xffffffff


	//   ....[20]....
        /*008c*/ 	.word	0xffffffff


	//   ....[21]....
        /*0090*/ 	.word	0xffffffff


	//   ....[22]....
        /*0094*/ 	.word	0xffffffff


	//   ....[23]....
        /*0098*/ 	.word	0xffffffff


	//   ....[24]....
        /*009c*/ 	.word	0xffffffff


	//   ....[25]....
        /*00a0*/ 	.word	0xffffffff


	//   ....[26]....
        /*00a4*/ 	.word	0xffffffff


	//   ....[27]....
        /*00a8*/ 	.word	0xffffffff


	//   ....[28]....
        /*00ac*/ 	.word	0xffffffff


	//   ....[29]....
        /*00b0*/ 	.word	0xffffffff


	//   ....[30]....
        /*00b4*/ 	.word	0xffffffff


	//   ....[31]....
        /*00b8*/ 	.word	0xffffffff


	//   ....[32]....
        /*00bc*/ 	.word	0xffffffff


	//   ....[33]....
        /*00c0*/ 	.word	0xffffffff


	//   ....[34]....
        /*00c4*/ 	.word	0xffffffff


	//   ....[35]....
        /*00c8*/ 	.word	0xffffffff


	//   ....[36]....
        /*00cc*/ 	.word	0xffffffff


	//   ....[37]....
        /*00d0*/ 	.word	0xffffffff


	//   ....[38]....
        /*00d4*/ 	.word	0xffffffff


	//   ....[39]....
        /*00d8*/ 	.word	0xffffffff


	//   ....[40]....
        /*00dc*/ 	.word	0xffffffff


	//   ....[41]....
        /*00e0*/ 	.word	0xffffffff


	//   ....[42]....
        /*00e4*/ 	.word	0xffffffff


	//   ....[43]....
        /*00e8*/ 	.word	0xffffffff


	//   ....[44]....
        /*00ec*/ 	.word	0xffffffff


	//   ....[45]....
        /*00f0*/ 	.word	0xffffffff


	//   ....[46]....
        /*00f4*/ 	.word	0xffffffff


	//   ....[47]....
        /*00f8*/ 	.word	0xffffffff


	//   ....[48]....
        /*00fc*/ 	.word	0xffffffff


	//   ....[49]....
        /*0100*/ 	.word	0xffffffff


	//   ....[50]....
        /*0104*/ 	.word	0xffffffff


	//   ....[51]....
        /*0108*/ 	.word	0xffffffff


	//   ....[52]....
        /*010c*/ 	.word	0xffffffff


	//   ....[53]....
        /*0110*/ 	.word	0xffffffff


	//   ....[54]....
        /*0114*/ 	.word	0xffffffff


	//   ....[55]....
        /*0118*/ 	.word	0xffffffff


	//   ....[56]....
        /*011c*/ 	.word	0xffffffff


	//   ....[57]....
        /*0120*/ 	.word	0xffffffff


	//   ....[58]....
        /*0124*/ 	.word	0xffffffff


	//   ....[59]....
        /*0128*/ 	.word	0xffffffff


	//----- nvinfo : EIATTR_COOP_GROUP_INSTR_OFFSETS
	.align		4
.L_280:
        /*012c*/ 	.byte	0x04, 0x28
        /*012e*/ 	.short	(.L_282 - .L_281)


	//   ....[0]....
.L_281:
        /*0130*/ 	.word	0x000005e0


	//   ....[1]....
        /*0134*/ 	.word	0x00000620


	//   ....[2]....
        /*0138*/ 	.word	0x00000660


	//   ....[3]....
        /*013c*/ 	.word	0x00000690


	//   ....[4]....
        /*0140*/ 	.word	0x000006c0


	//   ....[5]....
        /*0144*/ 	.word	0x00000700


	//   ....[6]....
        /*0148*/ 	.word	0x00000830


	//   ....[7]....
        /*014c*/ 	.word	0x00000840


	//   ....[8]....
        /*0150*/ 	.word	0x00000d80


	//   ....[9]....
        /*0154*/ 	.word	0x00000da0


	//   ....[10]....
        /*0158*/ 	.word	0x00000dd0


	//   ....[11]....
        /*015c*/ 	.word	0x00000df0


	//   ....[12]....
        /*0160*/ 	.word	0x00000e10


	//   ....[13]....
        /*0164*/ 	.word	0x00000e20


	//   ....[14]....
        /*0168*/ 	.word	0x00000e30


	//   ....[15]....
        /*016c*/ 	.word	0x00000e50


	//   ....[16]....
        /*0170*/ 	.word	0x00001480


	//   ....[17]....
        /*0174*/ 	.word	0x000014a0


	//   ....[18]....
        /*0178*/ 	.word	0x00001500


	//   ....[19]....
        /*017c*/ 	.word	0x00001520


	//   ....[20]....
        /*0180*/ 	.word	0x00001a50


	//   ....[21]....
        /*0184*/ 	.word	0x00001a80


	//   ....[22]....
        /*0188*/ 	.word	0x00001af0


	//   ....[23]....
        /*018c*/ 	.word	0x00001b10


	//   ....[24]....
        /*0190*/ 	.word	0x00002f60


	//   ....[25]....
        /*0194*/ 	.word	0x00002ff0


	//   ....[26]....
        /*0198*/ 	.word	0x000030a0


	//   ....[27]....
        /*019c*/ 	.word	0x000031d0


	//   ....[28]....
        /*01a0*/ 	.word	0x00004280


	//   ....[29]....
        /*01a4*/ 	.word	0x00004290


	//   ....[30]....
        /*01a8*/ 	.word	0x000042a0


	//   ....[31]....
        /*01ac*/ 	.word	0x000042b0


	//   ....[32]....
        /*01b0*/ 	.word	0x00004720


	//   ....[33]....
        /*01b4*/ 	.word	0x00004750


	//   ....[34]....
        /*01b8*/ 	.word	0x00004780


	//   ....[35]....
        /*01bc*/ 	.word	0x00004790


	//   ....[36]....
        /*01c0*/ 	.word	0x000054f0


	//   ....[37]....
        /*01c4*/ 	.word	0x00005510


	//   ....[38]....
        /*01c8*/ 	.word	0x00005530


	//   ....[39]....
        /*01cc*/ 	.word	0x00005550


	//   ....[40]....
        /*01d0*/ 	.word	0x00006e30


	//   ....[41]....
        /*01d4*/ 	.word	0x00006e50


	//   ....[42]....
        /*01d8*/ 	.word	0x00006e70


	//   ....[43]....
        /*01dc*/ 	.word	0x00006e90


	//   ....[44]....
        /*01e0*/ 	.word	0x000070a0


	//   ....[45]....
        /*01e4*/ 	.word	0x000070e0


	//   ....[46]....
        /*01e8*/ 	.word	0x000071a0


	//   ....[47]....
        /*01ec*/ 	.word	0x000071d0


	//   ....[48]....
        /*01f0*/ 	.word	0x00008580


	//   ....[49]....
        /*01f4*/ 	.word	0x00008590


	//   ....[50]....
        /*01f8*/ 	.word	0x000085b0


	//   ....[51]....
        /*01fc*/ 	.word	0x000085c0


	//   ....[52]....
        /*0200*/ 	.word	0x000086c0


	//   ....[53]....
        /*0204*/ 	.word	0x000086d0


	//   ....[54]....
        /*0208*/ 	.word	0x00008800


	//   ....[55]....
        /*020c*/ 	.word	0x00008830


	//   ....[56]....
        /*0210*/ 	.word	0x00008930


	//   ....[57]....
        /*0214*/ 	.word	0x00008960


	//   ....[58]....
        /*0218*/ 	.word	0x00008a60


	//   ....[59]....
        /*021c*/ 	.word	0x00008a80


	//----- nvinfo : EIATTR_EXIT_INSTR_OFFSETS
	.align		4
.L_282:
        /*0220*/ 	.byte	0x04, 0x1c
        /*0222*/ 	.short	(.L_284 - .L_283)


	//   ....[0]....
.L_283:
        /*0224*/ 	.word	0x00000030


	//   ....[1]....
        /*0228*/ 	.word	0x00008a90


	//   ....[2]....
        /*022c*/ 	.word	0x00008b30


	//   ....[3]....
        /*0230*/ 	.word	0x00008b70


	//----- nvinfo : EIATTR_CTAIDZ_USED
	.align		4
.L_284:
        /*0234*/ 	.byte	0x01, 0x04
	.zero		2


	//----- nvinfo : EIATTR_MAX_THREADS
	.align		4
        /*0238*/ 	.byte	0x04, 0x05
        /*023a*/ 	.short	(.L_286 - .L_285)
.L_285:
        /*023c*/ 	.word	0x00000100
        /*0240*/ 	.word	0x00000001
        /*0244*/ 	.word	0x00000001


	//----- nvinfo : EIATTR_CRS_STACK_SIZE
	.align		4
.L_286:
        /*0248*/ 	.byte	0x04, 0x1e
        /*024a*/ 	.short	(.L_288 - .L_287)
.L_287:
        /*024c*/ 	.word	0x00000000
.L_288:


//--------------------- .nv.info._ZN7cutlass13device_kernelIN5flash19enable_sm80_to_sm89INS1_16FlashAttnFwdSm80INS1_25CollectiveMainloopFwdSm80ILi8ELi2ELb0EN4cute5tupleIJNS5_1CILi128EEENS7_ILi64EEENS7_ILi192EEEEEELi192ENS_6half_tEfNS_4arch4Sm80ELb0ELb0ELb0ELb1ELb1ELb0ELb1ELb0EEENS1_21CollectiveEpilogueFwdINS6_IJS8_SA_S9_EEENS6_IJNS7_ILi1EEESI_SI_EEESC_SE_Li256ELb1ELb1ELb0ELb0EEENS1_19SingleTileSchedulerILb1ELb0ELb1ELi128EEEEEEEEEvNT_6ParamsE --------------------------
	.section	.nv.info._ZN7cutlass13device_kernelIN5flash19enable_sm80_to_sm89INS1_16FlashAttnFwdSm80INS1_25CollectiveMainloopFwdSm80ILi8ELi2ELb0EN4cute5tupleIJNS5_1CILi128EEENS7_ILi64EEENS7_ILi192EEEEEELi192ENS_6half_tEfNS_4arch4Sm80ELb0ELb0ELb0ELb1ELb1ELb0ELb1ELb0EEENS1_21CollectiveEpilogueFwdINS6_IJS8_SA_S9_EEENS6_IJNS7_ILi1EEESI_SI_EEESC_SE_Li256ELb1ELb1ELb0ELb0EEENS1_19SingleTileSchedulerILb1ELb0ELb1ELi128EEEEEEEEEvNT_6ParamsE,"",@"SHT_CUDA_INFO"
	.sectionflags	@""
	.align	4


	//----- nvinfo : EIATTR_CUDA_API_VERSION
	.align		4
        /*0000*/ 	.byte	0x04, 0x37
        /*0002*/ 	.short	(.L_290 - .L_289)
.L_289:
        /*0004*/ 	.word	0x00000082


	//----- nvinfo : EIATTR_SW2861232_WAR
	.align		4
.L_290:
        /*0008*/ 	.byte	0x01, 0x35
	.zero		2


	//----- nvinfo : EIATTR_PARAM_CBANK
	.align		4
        /*000c*/ 	.byte	0x04, 0x0a
        /*000e*/ 	.short	(.L_292 - .L_291)
	.align		4
.L_291:
        /*0010*/ 	.word	index@(.nv.constant0._ZN7cutlass13device_kernelIN5flash19enable_sm80_to_sm89INS1_16FlashAttnFwdSm80INS1_25CollectiveMainloopFwdSm80ILi8ELi2ELb0EN4cute5tupleIJNS5_1CILi128EEENS7_ILi64EEENS7_ILi192EEEEEELi192ENS_6half_tEfNS_4arch4Sm80ELb0ELb0ELb0ELb1ELb1ELb0ELb1ELb0EEENS1_21CollectiveEpilogueFwdINS6_IJS8_SA_S9_EEENS6_IJNS7_ILi1EEESI_SI_EEESC_SE_Li256ELb1ELb1ELb0ELb0EEENS1_19SingleTileSchedulerILb1ELb0ELb1ELi128EEEEEEEEEvNT_6ParamsE)
        /*0014*/ 	.short	0x0160
        /*0016*/ 	.short	0x0418


	//----- nvinfo : EIATTR_CBANK_PARAM_SIZE
	.align		4
.L_292:
        /*0018*/ 	.byte	0x03, 0x19
        /*001a*/ 	.short	0x0418


	//----- nvinfo : EIATTR_KPARAM_INFO
	.align		4
        /*001c*/ 	.byte	0x04, 0x17
        /*001e*/ 	.short	(.L_294 - .L_293)
.L_293:
        /*0020*/ 	.word	0x00000000
        /*0024*/ 	.short	0x0000
        /*0026*/ 	.short	0x0000
        /*0028*/ 	.byte	0x00, 0xf0, 0x61, 0x10


	//----- nvinfo : EIATTR_MAXREG_COUNT
	.align		4
.L_294:
        /*002c*/ 	.byte	0x03, 0x1b
        /*002e*/ 	.short	0x00ff


	//----- nvinfo : EIATTR_NUM_BARRIERS
	.align		4
        /*0030*/ 	.byte	0x02, 0x4c
        /*0032*/ 	.byte	0x02
	.zero		1


	//----- nvinfo : EIATTR_MERCURY_ISA_VERSION
	.align		4
        /*0034*/ 	.byte	0x03, 0x5f
        /*0036*/ 	.short	0x0000


	//----- nvinfo : EIATTR_COOP_GROUP_MASK_REGIDS
	.align		4
        /*0038*/ 	.byte	0x04, 0x29
        /*003a*/ 	.short	(.L_296 - .L_295)


	//   ....[0]....
.L_295:
        /*003c*/ 	.word	0xffffffff


	//   ....[1]....
        /*0040*/ 	.word	0xffffffff


	//   ....[2]....
        /*0044*/ 	.word	0xffffffff


	//   ....[3]....
        /*0048*/ 	.word	0xffffffff


	//   ....[4]....
        /*004c*/ 	.word	0xffffffff


	//   ....[5]....
        /*0050*/ 	.word	0xffffffff


	//   ....[6]....
        /*0054*/ 	.word	0xffffffff


	//   ....[7]....
        /*0058*/ 	.word	0xffffffff


	//   ....[8]....
        /*005c*/ 	.word	0xffffffff


	//   ....[9]....
        /*0060*/ 	.word	0xffffffff


	//   ....[10]....
        /*0064*/ 	.word	0xffffffff


	//   ....[11]....
        /*0068*/ 	.word	0xffffffff


	//   ....[12]....
        /*006c*/ 	.word	0xffffffff


	//   ....[13]....
        /*0070*/ 	.word	0xffffffff


	//   ....[14]....
        /*0074*/ 	.word	0xffffffff


	//   ....[15]....
        /*0078*/ 	.word	0xffffffff


	//   ....[16]....
        /*007c*/ 	.word	0xffffffff


	//   ....[17]....
        /*0080*/ 	.word	0xffffffff


	//   ....[18]....
        /*0084*/ 	.word	0xffffffff


	//   ....[19]....
        /*0088*/ 	.word	0xffffffff


	//   ....[20]....
        /*008c*/ 	.word	0xffffffff


	//   ....[21]....
        /*0090*/ 	.word	0xffffffff


	//   ....[22]....
        /*0094*/ 	.word	0xffffffff


	//   ....[23]....
        /*0098*/ 	.word	0xffffffff


	//   ....[24]....
        /*009c*/ 	.word	0xffffffff


	//   ....[25]....
        /*00a0*/ 	.word	0xffffffff


	//   ....[26]....
        /*00a4*/ 	.word	0xffffffff


	//   ....[27]....
        /*00a8*/ 	.word	0xffffffff


	//   ....[28]....
        /*00ac*/ 	.word	0xffffffff


	//   ....[29]....
        /*00b0*/ 	.word	0xffffffff


	//   ....[30]....
        /*00b4*/ 	.word	0xffffffff


	//   ....[31]....
        /*00b8*/ 	.word	0xffffffff


	//   ....[32]....
        /*00bc*/ 	.word	0xffffffff


	//   ....[33]....
        /*00c0*/ 	.word	0xffffffff


	//   ....[34]....
        /*00c4*/ 	.word	0xffffffff


	//   ....[35]....
        /*00c8*/ 	.word	0xffffffff


	//   ....[36]....
        /*00cc*/ 	.word	0xffffffff


	//   ....[37]....
        /*00d0*/ 	.word	0xffffffff


	//   ....[38]....
        /*00d4*/ 	.word	0xffffffff


	//   ....[39]....
        /*00d8*/ 	.word	0xffffffff


	//   ....[40]....
        /*00dc*/ 	.word	0xffffffff


	//   ....[41]....
        /*00e0*/ 	.word	0xffffffff


	//   ....[42]....
        /*00e4*/ 	.word	0xffffffff


	//   ....[43]....
        /*00e8*/ 	.word	0xffffffff


	//   ....[44]....
        /*00ec*/ 	.word	0xffffffff


	//   ....[45]....
        /*00f0*/ 	.word	0xffffffff


	//   ....[46]....
        /*00f4*/ 	.word	0xffffffff


	//   ....[47]....
        /*00f8*/ 	.word	0xffffffff


	//   ....[48]....
        /*00fc*/ 	.word	0xffffffff


	//   ....[49]....
        /*0100*/ 	.word	0xffffffff


	//   ....[50]....
        /*0104*/ 	.word	0xffffffff


	//   ....[51]....
        /*0108*/ 	.word	0xffffffff


	//   ....[52]....
        /*010c*/ 	.word	0xffffffff


	//   ....[53]....
        /*0110*/ 	.word	0xffffffff


	//   ....[54]....
        /*0114*/ 	.word	0xffffffff


	//   ....[55]....
        /*0118*/ 	.word	0xffffffff


	//   ....[56]....
        /*011c*/ 	.word	0xffffffff


	//   ....[57]....
        /*0120*/ 	.word	0xffffffff


	//   ....[58]....
        /*0124*/ 	.word	0xffffffff


	//   ....[59]....
        /*0128*/ 	.word	0xffffffff


	//   ....[60]....
        /*012c*/ 	.word	0xffffffff


	//   ....[61]....
        /*0130*/ 	.word	0xffffffff


	//   ....[62]....
        /*0134*/ 	.word	0xffffffff


	//   ....[63]....
        /*0138*/ 	.word	0xffffffff


	//   ....[64]....
        /*013c*/ 	.word	0xffffffff


	//   ....[65]....
        /*0140*/ 	.word	0xffffffff


	//   ....[66]....
        /*0144*/ 	.word	0xffffffff


	//   ....[67]....
        /*0148*/ 	.word	0xffffffff


	//   ....[68]....
        /*014c*/ 	.word	0xffffffff


	//----- nvinfo : EIATTR_COOP_GROUP_INSTR_OFFSETS
	.align		4
.L_296:
        /*0150*/ 	.byte	0x04, 0x28
        /*0152*/ 	.short	(.L_298 - .L_297)


	//   ....[0]....
.L_297:
        /*0154*/ 	.word	0x00000080


	//   ....[1]....
        /*0158*/ 	.word	0x00000cc0


	//   ....[2]....
        /*015c*/ 	.word	0x00000d20


	//   ....[3]....
        /*0160*/ 	.word	0x00000ed0


	//   ....[4]....
        /*0164*/ 	.word	0x00000f00


	//   ....[5]....
        /*0168*/ 	.word	0x00001020


	//   ....[6]....
        /*016c*/ 	.word	0x00001050


	//   ....[7]....
        /*0170*/ 	.word	0x00001160


	//   ....[8]....
        /*0174*/ 	.word	0x000011a0


	//   ....[9]....
        /*0178*/ 	.word	0x00001700


	//   ....[10]....
        /*017c*/ 	.word	0x00001730


	//   ....[11]....
        /*0180*/ 	.word	0x00001770


	//   ....[12]....
        /*0184*/ 	.word	0x00001790


	//   ....[13]....
        /*0188*/ 	.word	0x000017c0


	//   ....[14]....
        /*018c*/ 	.word	0x000017d0


	//   ....[15]....
        /*0190*/ 	.word	0x000017e0


	//   ....[16]....
        /*0194*/ 	.word	0x000018f0


	//   ....[17]....
        /*0198*/ 	.word	0x00001d70


	//   ....[18]....
        /*019c*/ 	.word	0x00001da0


	//   ....[19]....
        /*01a0*/ 	.word	0x00001dc0


	//   ....[20]....
        /*01a4*/ 	.word	0x00001e20


	//   ....[21]....
        /*01a8*/ 	.word	0x00002390


	//   ....[22]....
        /*01ac*/ 	.word	0x000023d0


	//   ....[23]....
        /*01b0*/ 	.word	0x000023f0


	//   ....[24]....
        /*01b4*/ 	.word	0x00002450


	//   ....[25]....
        /*01b8*/ 	.word	0x000035b0


	//   ....[26]....
        /*01bc*/ 	.word	0x000035d0


	//   ....[27]....
        /*01c0*/ 	.word	0x00003600


	//   ....[28]....
        /*01c4*/ 	.word	0x00003620


	//   ....[29]....
        /*01c8*/ 	.word	0x00004880


	//   ....[30]....
        /*01cc*/ 	.word	0x000048a0


	//   ....[31]....
        /*01d0*/ 	.word	0x00004920


	//   ....[32]....
        /*01d4*/ 	.word	0x00004940


	//   ....[33]....
        /*01d8*/ 	.word	0x00004d70


	//   ....[34]....
        /*01dc*/ 	.word	0x00004da0


	//   ....[35]....
        /*01e0*/ 	.word	0x00004dd0


	//   ....[36]....
        /*01e4*/ 	.word	0x00004df0


	//   ....[37]....
        /*01e8*/ 	.word	0x00005b70


	//   ....[38]....
        /*01ec*/ 	.word	0x00005b90


	//   ....[39]....
        /*01f0*/ 	.word	0x00005bb0


	//   ....[40]....
        /*01f4*/ 	.word	0x00005bd0


	//   ....[41]....
        /*01f8*/ 	.word	0x00007480


	//   ....[42]....
        /*01fc*/ 	.word	0x000074b0


	//   ....[43]....
        /*0200*/ 	.word	0x000074d0


	//   ....[44]....
        /*0204*/ 	.word	0x000074f0


	//   ....[45]....
        /*0208*/ 	.word	0x00007710


	//   ....[46]....
        /*020c*/ 	.word	0x00007740


	//   ....[47]....
        /*0210*/ 	.word	0x00007780


	//   ....[48]....
        /*0214*/ 	.word	0x00007790


	//   ....[49]....
        /*0218*/ 	.word	0x00008cb0


	//   ....[50]....
        /*021c*/ 	.word	0x00008cf0


	//   ....[51]....
        /*0220*/ 	.word	0x00008d30


	//   ....[52]....
        /*0224*/ 	.word	0x00008d60


	//   ....[53]....
        /*0228*/ 	.word	0x00008f60


	//   ....[54]....
        /*022c*/ 	.word	0x00008f70


	//   ....[55]....
        /*0230*/ 	.word	0x000090f0


	//   ....[56]....
        /*0234*/ 	.word	0x00009120


	//   ....[57]....
        /*0238*/ 	.word	0x00009270


	//   ....[58]....
        /*023c*/ 	.word	0x000092a0


	//   ....[59]....
        /*0240*/ 	.word	0x000093f0


	//   ....[60]....
        /*0244*/ 	.word	0x00009410


	//   ....[61]....
        /*0248*/ 	.word	0x00009be0


	//   ....[62]....
        /*024c*/ 	.word	0x00009c00


	//   ....[63]....
        /*0250*/ 	.word	0x00009d30


	//   ....[64]....
        /*0254*/ 	.word	0x00009d60


	//   ....[65]....
        /*0258*/ 	.word	0x00009e90


	//   ....[66]....
        /*025c*/ 	.word	0x00009ec0


	//   ....[67]....
        /*0260*/ 	.word	0x00009ff0


	//   ....[68]....
        /*0264*/ 	.word	0x0000a010


	//----- nvinfo : EIATTR_EXIT_INSTR_OFFSETS
	.align		4
.L_298:
        /*0268*/ 	.byte	0x04, 0x1c
        /*026a*/ 	.short	(.L_300 - .L_299)


	//   ....[0]....
.L_299:
        /*026c*/ 	.word	0x00000310


	//   ....[1]....
        /*0270*/ 	.word	0x00009420


	//   ....[2]....
        /*0274*/ 	.word	0x000094f0


	//   ....[3]....
        /*0278*/ 	.word	0x00009550


	//   ....[4]....
        /*027c*/ 	.word	0x0000a020


	//   ....[5]....
        /*0280*/ 	.word	0x0000a0d0


	//   ....[6]....
        /*0284*/ 	.word	0x0000a130


	//----- nvinfo : EIATTR_CTAIDZ_USED
	.align		4
.L_300:
        /*0288*/ 	.byte	0x01, 0x04
	.zero		2


	//----- nvinfo : EIATTR_MAX_THREADS
	.align		4
        /*028c*/ 	.byte	0x04, 0x05
        /*028e*/ 	.short	(.L_302 - .L_301)
.L_301:
        /*0290*/ 	.word	0x00000100
        /*0294*/ 	.word	0x00000001
        /*0298*/ 	.word	0x00000001


	//----- nvinfo : EIATTR_CRS_STACK_SIZE
	.align		4
.L_302:
        /*029c*/ 	.byte	0x04, 0x1e
        /*029e*/ 	.short	(.L_304 - .L_303)
.L_303:
        /*02a0*/ 	.word	0x00000000
.L_304:


//--------------------- .nv.info._ZN7cutlass13device_kernelIN5flash19enable_sm80_to_sm89INS1_16FlashAttnFwdSm80INS1_25CollectiveMainloopFwdSm80ILi8ELi2ELb0EN4cute5tupleIJNS5_1CILi128EEENS7_ILi64EEENS7_ILi192EEEEEELi192ENS_6half_tEfNS_4arch4Sm80ELb0ELb0ELb0ELb1ELb1ELb1ELb1ELb0EEENS1_21CollectiveEpilogueFwdINS6_IJS8_SA_S9_EEENS6_IJNS7_ILi1EEESI_SI_EEESC_SE_Li256ELb1ELb1ELb0ELb0EEENS1_19SingleTileSchedulerILb1ELb0ELb1ELi128EEEEEEEEEvNT_6ParamsE --------------------------
	.section	.nv.info._ZN7cutlass13device_kernelIN5flash19enable_sm80_to_sm89INS1_16FlashAttnFwdSm80INS1_25CollectiveMainloopFwdSm80ILi8ELi2ELb0EN4cute5tupleIJNS5_1CILi128EEENS7_ILi64EEENS7_ILi192EEEEEELi192ENS_6half_tEfNS_4arch4Sm80ELb0ELb0ELb0ELb1ELb1ELb1ELb1ELb0EEENS1_21CollectiveEpilogueFwdINS6_IJS8_SA_S9_EEENS6_IJNS7_ILi1EEESI_SI_EEESC_SE_Li256ELb1ELb1ELb0ELb0EEENS1_19SingleTileSchedulerILb1ELb0ELb1ELi128EEEEEEEEEvNT_6ParamsE,"",@"SHT_CUDA_INFO"
	.sectionflags	@""
	.align	4


	//----- nvinfo : EIATTR_CUDA_API_VERSION
	.align		4
        /*0000*/ 	.byte	0x04, 0x37
        /*0002*/ 	.short	(.L_306 - .L_305)
.L_305:
        /*0004*/ 	.word	0x00000082


	//----- nvinfo : EIATTR_SW2861232_WAR
	.align		4
.L_306:
        /*0008*/ 	.byte	0x01, 0x35
	.zero		2


	//----- nvinfo : EIATTR_PARAM_CBANK
	.align		4
        /*000c*/ 	.byte	0x04, 0x0a
        /*000e*/ 	.short	(.L_308 - .L_307)
	.align		4
.L_307:
        /*0010*/ 	.word	index@(.nv.constant0._ZN7cutlass13device_kernelIN5flash19enable_sm80_to_sm89INS1_16FlashAttnFwdSm80INS1_25CollectiveMainloopFwdSm80ILi8ELi2ELb0EN4cute5tupleIJNS5_1CILi128EEENS7_ILi64EEENS7_ILi192EEEEEELi192ENS_6half_tEfNS_4arch4Sm80ELb0ELb0ELb0ELb1ELb1ELb1ELb1ELb0EEENS1_21CollectiveEpilogueFwdINS6_IJS8_SA_S9_EEENS6_IJNS7_ILi1EEESI_SI_EEESC_SE_Li256ELb1ELb1ELb0ELb0EEENS1_19SingleTileSchedulerILb1ELb0ELb1ELi128EEEEEEEEEvNT_6ParamsE)
        /*0014*/ 	.short	0x0160
        /*0016*/ 	.short	0x0418


	//----- nvinfo : EIATTR_CBANK_PARAM_SIZE
	.align		4
.L_308:
        /*0018*/ 	.byte	0x03, 0x19
        /*001a*/ 	.short	0x0418


	//----- nvinfo : EIATTR_KPARAM_INFO
	.align		4
        /*001c*/ 	.byte	0x04, 0x17
        /*001e*/ 	.short	(.L_310 - .L_309)
.L_309:
        /*0020*/ 	.word	0x00000000
        /*0024*/ 	.short	0x0000
        /*0026*/ 	.short	0x0000
        /*0028*/ 	.byte	0x00, 0xf0, 0x61, 0x10


	//----- nvinfo : EIATTR_MAXREG_COUNT
	.align		4
.L_310:
        /*002c*/ 	.byte	0x03, 0x1b
        /*002e*/ 	.short	0x00ff


	//----- nvinfo : EIATTR_NUM_BARRIERS
	.align		4
        /*0030*/ 	.byte	0x02, 0x4c
        /*0032*/ 	.byte	0x02
	.zero		1


	//----- nvinfo : EIATTR_MERCURY_ISA_VERSION
	.align		4
        /*0034*/ 	.byte	0x03, 0x5f
        /*0036*/ 	.short	0x0000


	//----- nvinfo : EIATTR_COOP_GROUP_MASK_REGIDS
	.align		4
        /*0038*/ 	.byte	0x04, 0x29
        /*003a*/ 	.short	(.L_312 - .L_311)


	//   ....[0]....
.L_311:
        /*003c*/ 	.word	0xffffffff


	//   ....[1]....
        /*0040*/ 	.word	0xffffffff


	//   ....[2]....
        /*0044*/ 	.word	0xffffffff


	//   ....[3]....
        /*0048*/ 	.word	0xffffffff


	//   ....[4]....
        /*004c*/ 	.word	0xffffffff


	//   ....[5]....
        /*0050*/ 	.word	0xffffffff


	//   ....[6]....
        /*0054*/ 	.word	0xffffffff


	//   ....[7]....
        /*0058*/ 	.word	0xffffffff


	//   ....[8]....
        /*005c*/ 	.word	0xffffffff


	//   ....[9]....
        /*0060*/ 	.word	0xffffffff


	//   ....[10]....
        /*0064*/ 	.word	0xffffffff


	//   ....[11]....
        /*0068*/ 	.word	0xffffffff


	//   ....[12]....
        /*006c*/ 	.word	0xffffffff


	//   ....[13]....
        /*0070*/ 	.word	0xffffffff


	//   ....[14]....
        /*0074*/ 	.word	0xffffffff


	//   ....[15]....
        /*0078*/ 	.word	0xffffffff


	//   ....[16]....
        /*007c*/ 	.word	0xffffffff


	//   ....[17]....
        /*0080*/ 	.word	0xffffffff


	//   ....[18]....
        /*0084*/ 	.word	0xffffffff


	//   ....[19]....
        /*0088*/ 	.word	0xffffffff


	//   ....[20]....
        /*008c*/ 	.word	0xffffffff


	//   ....[21]....
        /*0090*/ 	.word	0xffffffff


	//   ....[22]....
        /*0094*/ 	.word	0xffffffff


	//   ....[23]....
        /*0098*/ 	.word	0xffffffff


	//   ....[24]....
        /*009c*/ 	.word	0xffffffff


	//   ....[25]....
        /*00a0*/ 	.word	0xffffffff


	//   ....[26]....
        /*00a4*/ 	.word	0xffffffff


	//   ....[27]....
        /*00a8*/ 	.word	0xffffffff


	//   ....[28]....
        /*00ac*/ 	.word	0xffffffff


	//   ....[29]....
        /*00b0*/ 	.word	0xffffffff


	//   ....[30]....
        /*00b4*/ 	.word	0xffffffff


	//   ....[31]....
        /*00b8*/ 	.word	0xffffffff


	//   ....[32]....
        /*00bc*/ 	.word	0xffffffff


	//   ....[33]....
        /*00c0*/ 	.word	0xffffffff


	//   ....[34]....
        /*00c4*/ 	.word	0xffffffff


	//   ....[35]....
        /*00c8*/ 	.word	0xffffffff


	//   ....[36]....
        /*00cc*/ 	.word	0xffffffff


	//   ....[37]....
        /*00d0*/ 	.word	0xffffffff


	//   ....[38]....
        /*00d4*/ 	.word	0xffffffff


	//   ....[39]....
        /*00d8*/ 	.word	0xffffffff


	//   ....[40]....
        /*00dc*/ 	.word	0xffffffff


	//   ....[41]....
        /*00e0*/ 	.word	0xffffffff


	//   ....[42]....
        /*00e4*/ 	.word	0xffffffff


	//   ....[43]....
        /*00e8*/ 	.word	0xffffffff


	//   ....[44]....
        /*00ec*/ 	.word	0xffffffff


	//   ....[45]....
        /*00f0*/ 	.word	0xffffffff


	//   ....[46]....
        /*00f4*/ 	.word	0xffffffff


	//   ....[47]....
        /*00f8*/ 	.word	0xffffffff


	//   ....[48]....
        /*00fc*/ 	.word	0xffffffff


	//   ....[49]....
        /*0100*/ 	.word	0xffffffff


	//   ....[50]....
        /*0104*/ 	.word	0xffffffff


	//   ....[51]....
        /*0108*/ 	.word	0xffffffff


	//   ....[52]....
        /*010c*/ 	.word	0xffffffff


	//   ....[53]....
        /*0110*/ 	.word	0xffffffff


	//   ....[54]....
        /*0114*/ 	.word	0xffffffff


	//   ....[55]....
        /*0118*/ 	.word	0xffffffff


	//   ....[56]....
        /*011c*/ 	.word	0xffffffff


	//   ....[57]....
        /*0120*/ 	.word	0xffffffff


	//   ....[58]....
        /*0124*/ 	.word	0xffffffff


	//   ....[59]....
        /*0128*/ 	.word	0xffffffff


	//   ....[60]....
        /*012c*/ 	.word	0xffffffff


	//   ....[61]....
        /*0130*/ 	.word	0xffffffff


	//   ....[62]....
        /*0134*/ 	.word	0xffffffff


	//   ....[63]....
        /*0138*/ 	.word	0xffffffff


	//   ....[64]....
        /*013c*/ 	.word	0xffffffff


	//   ....[65]....
        /*0140*/ 	.word	0xffffffff


	//   ....[66]....
        /*0144*/ 	.word	0xffffffff


	//   ....[67]....
        /*0148*/ 	.word	0xffffffff


	//   ....[68]....
        /*014c*/ 	.word	0xffffffff


	//   ....[69]....
        /*0150*/ 	.word	0xffffffff


	//   ....[70]....
        /*0154*/ 	.word	0xffffffff


	//   ....[71]....
        /*0158*/ 	.word	0xffffffff


	//   ....[72]....
        /*015c*/ 	.word	0xffffffff


	//   ....[73]....
        /*0160*/ 	.word	0xffffffff


	//   ....[74]....
        /*0164*/ 	.word	0xffffffff


	//   ....[75]....
        /*0168*/ 	.word	0xffffffff


	//   ....[76]....
        /*016c*/ 	.word	0xffffffff


	//----- nvinfo : EIATTR_COOP_GROUP_INSTR_OFFSETS
	.align		4
.L_312:
        /*0170*/ 	.byte	0x04, 0x28
        /*0172*/ 	.short	(.L_314 - .L_313)


	//   ....[0]....
.L_313:
        /*0174*/ 	.word	0x00000080


	//   ....[1]....
        /*0178*/ 	.word	0x000022b0


	//   ....[2]....
        /*017c*/ 	.word	0x000022c0


	//   ....[3]....
        /*0180*/ 	.word	0x00003df0


	//   ....[4]....
        /*0184*/ 	.word	0x00003e00


	//   ....[5]....
        /*0188*/ 	.word	0x00005910


	//   ....[6]....
        /*018c*/ 	.word	0x00005930


	//   ....[7]....
        /*0190*/ 	.word	0x00005df0


	//   ....[8]....
        /*0194*/ 	.word	0x00005e00


	//   ....[9]....
        /*0198*/ 	.word	0x000069c0


	//   ....[10]....
        /*019c*/ 	.word	0x000069f0


	//   ....[11]....
        /*01a0*/ 	.word	0x00006bd0


	//   ....[12]....
        /*01a4*/ 	.word	0x00006c00


	//   ....[13]....
        /*01a8*/ 	.word	0x00006d20


	//   ....[14]....
        /*01ac*/ 	.word	0x00006d50


	//   ....[15]....
        /*01b0*/ 	.word	0x00006e60


	//   ....[16]....
        /*01b4*/ 	.word	0x00006ea0


	//   ....[17]....
        /*01b8*/ 	.word	0x000073f0


	//   ....[18]....
        /*01bc*/ 	.word	0x00007410


	//   ....[19]....
        /*01c0*/ 	.word	0x00007440


	//   ....[20]....
        /*01c4*/ 	.word	0x00007460


	//   ....[21]....
        /*01c8*/ 	.word	0x00007480


	//   ....[22]....
        /*01cc*/ 	.word	0x00007490


	//   ....[23]....
        /*01d0*/ 	.word	0x000074a0


	//   ....[24]....
        /*01d4*/ 	.word	0x000074c0


	//   ....[25]....
        /*01d8*/ 	.word	0x00007a00


	//   ....[26]....
        /*01dc*/ 	.word	0x00007a40


	//   ....[27]....
        /*01e0*/ 	.word	0x00007a60


	//   ....[28]....
        /*01e4*/ 	.word	0x00007ac0


	//   ....[29]....
        /*01e8*/ 	.word	0x0000dcf0


	//   ....[30]....
        /*01ec*/ 	.word	0x0000dd20


	//   ....[31]....
        /*01f0*/ 	.word	0x0000dd50


	//   ....[32]....
        /*01f4*/ 	.word	0x0000dd80


	//   ....[33]....
        /*01f8*/ 	.word	0x0000efc0


	//   ....[34]....
        /*01fc*/ 	.word	0x0000f050


	//   ....[35]....
        /*0200*/ 	.word	0x0000f100


	//   ....[36]....
        /*0204*/ 	.word	0x0000f220


	//   ....[37]....
        /*0208*/ 	.word	0x00010350


	//   ....[38]....
        /*020c*/ 	.word	0x00010360


	//   ....[39]....
        /*0210*/ 	.word	0x00010370


	//   ....[40]....
        /*0214*/ 	.word	0x00010380


	//   ....[41]....
        /*0218*/ 	.word	0x00010810


	//   ....[42]....
        /*021c*/ 	.word	0x00010840


	//   ....[43]....
        /*0220*/ 	.word	0x00010870


	//   ....[44]....
        /*0224*/ 	.word	0x000108b0


	//   ....[45]....
        /*0228*/ 	.word	0x00011600


	//   ....[46]....
        /*022c*/ 	.word	0x00011620


	//   ....[47]....
        /*0230*/ 	.word	0x00011640


	//   ....[48]....
        /*0234*/ 	.word	0x00011660


	//   ....[49]....
        /*0238*/ 	.word	0x00012f50


	//   ....[50]....
        /*023c*/ 	.word	0x00012f80


	//   ....[51]....
        /*0240*/ 	.word	0x00012fa0


	//   ....[52]....
        /*0244*/ 	.word	0x00012fc0


	//   ....[53]....
        /*0248*/ 	.word	0x000131c0


	//   ....[54]....
        /*024c*/ 	.word	0x000131f0


	//   ....[55]....
        /*0250*/ 	.word	0x00013240


	//   ....[56]....
        /*0254*/ 	.word	0x00013250


	//   ....[57]....
        /*0258*/ 	.word	0x000147a0


	//   ....[58]....
        /*025c*/ 	.word	0x000147e0


	//   ....[59]....
        /*0260*/ 	.word	0x00014820


	//   ....[60]....
        /*0264*/ 	.word	0x00014860


	//   ....[61]....
        /*0268*/ 	.word	0x00014a10


	//   ....[62]....
        /*026c*/ 	.word	0x00014a20


	//   ....[63]....
        /*0270*/ 	.word	0x00014ba0


	//   ....[64]....
        /*0274*/ 	.word	0x00014bd0


	//   ....[65]....
        /*0278*/ 	.word	0x00014d20


	//   ....[66]....
        /*027c*/ 	.word	0x00014d50


	//   ....[67]....
        /*0280*/ 	.word	0x00014ea0


	//   ....[68]....
        /*0284*/ 	.word	0x00014ec0


	//   ....[69]....
        /*0288*/ 	.word	0x000156a0


	//   ....[70]....
        /*028c*/ 	.word	0x000156c0


	//   ....[71]....
        /*0290*/ 	.word	0x000157f0


	//   ....[72]....
        /*0294*/ 	.word	0x00015820


	//   ....[73]....
        /*0298*/ 	.word	0x00015950


	//   ....[74]....
        /*029c*/ 	.word	0x00015980


	//   ....[75]....
        /*02a0*/ 	.word	0x00015ab0


	//   ....[76]....
        /*02a4*/ 	.word	0x00015ad0


	//----- nvinfo : EIATTR_EXIT_INSTR_OFFSETS
	.align		4
.L_314:
        /*02a8*/ 	.byte	0x04, 0x1c
        /*02aa*/ 	.short	(.L_316 - .L_315)


	//   ....[0]....
.L_315:
        /*02ac*/ 	.word	0x00000310


	//   ....[1]....
        /*02b0*/ 	.word	0x00014ed0


	//   ....[2]....
        /*02b4*/ 	.word	0x00014fa0


	//   ....[3]....
        /*02b8*/ 	.word	0x00015000


	//   ....[4]....
        /*02bc*/ 	.word	0x00015ae0


	//   ....[5]....
        /*02c0*/ 	.word	0x00015b90


	//   ....[6]....
        /*02c4*/ 	.word	0x00015bf0


	//----- nvinfo : EIATTR_CTAIDZ_USED
	.align		4
.L_316:
        /*02c8*/ 	.byte	0x01, 0x04
	.zero		2


	//----- nvinfo : EIATTR_MAX_THREADS
	.align		4
        /*02cc*/ 	.byte	0x04, 0x05
        /*02ce*/ 	.short	(.L_318 - .L_317)
.L_317:
        /*02d0*/ 	.word	0x00000100
        /*02d4*/ 	.word	0x00000001
        /*02d8*/ 	.word	0x00000001


	//----- nvinfo : EIATTR_CRS_STACK_SIZE
	.align		4
.L_318:
        /*02dc*/ 	.byte	0x04, 0x1e
        /*02de*/ 	.short	(.L_320 - .L_319)
.L_319:
        /*02e0*/ 	.word	0x00000000
.L_320:


//--------------------- .nv.info._ZN7cutlass13device_kernelIN5flash19enable_sm80_to_sm89INS1_16FlashAttnFwdSm80INS1_25CollectiveMainloopFwdSm80ILi8ELi2ELb0EN4cute5tupleIJNS5_1CILi128EEENS7_ILi64EEENS7_ILi192EEEEEELi192ENS_6half_tEfNS_4arch4Sm80ELb0ELb1ELb0ELb0ELb1ELb0ELb1ELb0EEENS1_21CollectiveEpilogueFwdINS6_IJS8_SA_S9_EEENS6_IJNS7_ILi1EEESI_SI_EEESC_SE_Li256ELb0ELb1ELb0ELb0EEENS1_19SingleTileSchedulerILb0ELb0ELb1ELi128EEEEEEEEEvNT_6ParamsE --------------------------
	.section	.nv.info._ZN7cutlass13device_kernelIN5flash19enable_sm80_to_sm89INS1_16FlashAttnFwdSm80INS1_25CollectiveMainloopFwdSm80ILi8ELi2ELb0EN4cute5tupleIJNS5_1CILi128EEENS7_ILi64EEENS7_ILi192EEEEEELi192ENS_6half_tEfNS_4arch4Sm80ELb0ELb1ELb0ELb0ELb1ELb0ELb1ELb0EEENS1_21CollectiveEpilogueFwdINS6_IJS8_SA_S9_EEENS6_IJNS7_ILi1EEESI_SI_EEESC_SE_Li256ELb0ELb1ELb0ELb0EEENS1_19SingleTileSchedulerILb0ELb0ELb1ELi128EEEEEEEEEvNT_6ParamsE,"",@"SHT_CUDA_INFO"
	.sectionflags	@""
	.align	4


	//----- nvinfo : EIATTR_CUDA_API_VERSION
	.align		4
        /*0000*/ 	.byte	0x04, 0x37
        /*0002*/ 	.short	(.L_322 - .L_321)
.L_321:
        /*0004*/ 	.word	0x00000082


	//----- nvinfo : EIATTR_SW2861232_WAR
	.align		4
.L_322:
        /*0008*/ 	.byte	0x01, 0x35
	.zero		2


	//----- nvinfo : EIATTR_PARAM_CBANK
	.align		4
        /*000c*/ 	.byte	0x04, 0x0a
        /*000e*/ 	.short	(.L_324 - .L_323)
	.align		4
.L_323:
        /*0010*/ 	.word	index@(.nv.constant0._ZN7cutlass13device_kernelIN5flash19enable_sm80_to_sm89INS1_16FlashAttnFwdSm80INS1_25CollectiveMainloopFwdSm80ILi8ELi2ELb0EN4cute5tupleIJNS5_1CILi128EEENS7_ILi64EEENS7_ILi192EEEEEELi192ENS_6half_tEfNS_4arch4Sm80ELb0ELb1ELb0ELb0ELb1ELb0ELb1ELb0EEENS1_21CollectiveEpilogueFwdINS6_IJS8_SA_S9_EEENS6_IJNS7_ILi1EEESI_SI_EEESC_SE_Li256ELb0ELb1ELb0ELb0EEENS1_19SingleTileSchedulerILb0ELb0ELb1ELi128EEEEEEEEEvNT_6ParamsE)
        /*0014*/ 	.short	0x0160
        /*0016*/ 	.short	0x0418


	//----- nvinfo : EIATTR_CBANK_PARAM_SIZE
	.align		4
.L_324:
        /*0018*/ 	.byte	0x03, 0x19
        /*001a*/ 	.short	0x0418


	//----- nvinfo : EIATTR_KPARAM_INFO
	.align		4
        /*001c*/ 	.byte	0x04, 0x17
        /*001e*/ 	.short	(.L_326 - .L_325)
.L_325:
        /*0020*/ 	.word	0x00000000
        /*0024*/ 	.short	0x0000
        /*0026*/ 	.short	0x0000
        /*0028*/ 	.byte	0x00, 0xf0, 0x61, 0x10


	//----- nvinfo : EIATTR_MAXREG_COUNT
	.align		4
.L_326:
        /*002c*/ 	.byte	0x03, 0x1b
        /*002e*/ 	.short	0x00ff


	//----- nvinfo : EIATTR_NUM_BARRIERS
	.align		4
        /*0030*/ 	.byte	0x02, 0x4c
        /*0032*/ 	.byte	0x02
	.zero		1


	//----- nvinfo : EIATTR_MERCURY_ISA_VERSION
	.align		4
        /*0034*/ 	.byte	0x03, 0x5f
        /*0036*/ 	.short	0x0000


	//----- nvinfo : EIATTR_COOP_GROUP_MASK_REGIDS
	.align		4
        /*0038*/ 	.byte	0x04, 0x29
        /*003a*/ 	.short	(.L_328 - .L_327)


	//   ....[0]....
.L_327:
        /*003c*/ 	.word	0xffffffff


	//   ....[1]....
        /*0040*/ 	.word	0xffffffff


	//   ....[2]....
        /*0044*/ 	.word	0xffffffff


	//   ....[3]....
        /*0048*/ 	.word	0xffffffff


	//   ....[4]....
        /*004c*/ 	.word	0xffffffff


	//   ....[5]....
        /*0050*/ 	.word	0xffffffff


	//   ....[6]....
        /*0054*/ 	.word	0xffffffff


	//   ....[7]....
        /*0058*/ 	.word	0xffffffff


	//   ....[8]....
        /*005c*/ 	.word	0xffffffff


	//   ....[9]....
        /*0060*/ 	.word	0xffffffff


	//   ....[10]....
        /*0064*/ 	.word	0xffffffff


	//   ....[11]....
        /*0068*/ 	.word	0xffffffff


	//   ....[12]....
        /*006c*/ 	.word	0xffffffff


	//   ....[13]....
        /*0070*/ 	.word	0xffffffff


	//   ....[14]....
        /*0074*/ 	.word	0xffffffff


	//   ....[15]....
        /*0078*/ 	.word	0xffffffff


	//   ....[16]....
        /*007c*/ 	.word	0xffffffff


	//   ....[17]....
        /*0080*/ 	.word	0xffffffff


	//   ....[18]....
        /*0084*/ 	.word	0xffffffff


	//   ....[19]....
        /*0088*/ 	.word	0xffffffff


	//   ....[20]....
        /*008c*/ 	.word	0xffffffff


	//   ....[21]....
        /*0090*/ 	.word	0xffffffff


	//   ....[22]....
        /*0094*/ 	.word	0xffffffff


	//   ....[23]....
        /*0098*/ 	.word	0xffffffff


	//   ....[24]....
        /*009c*/ 	.word	0xffffffff


	//   ....[25]....
        /*00a0*/ 	.word	0xffffffff


	//   ....[26]....
        /*00a4*/ 	.word	0xffffffff


	//   ....[27]....
        /*00a8*/ 	.word	0xffffffff


	//   ....[28]....
        /*00ac*/ 	.word	0xffffffff


	//   ....[29]....
        /*00b0*/ 	.word	0xffffffff


	//   ....[30]....
        /*00b4*/ 	.word	0xffffffff


	//   ....[31]....
        /*00b8*/ 	.word	0xffffffff


	//   ....[32]....
        /*00bc*/ 	.word	0xffffffff


	//   ....[33]....
        /*00c0*/ 	.word	0xffffffff


	//   ....[34]....
        /*00c4*/ 	.word	0xffffffff


	//   ....[35]....
        /*00c8*/ 	.word	0xffffffff


	//   ....[36]....
        /*00cc*/ 	.word	0xffffffff


	//   ....[37]....
        /*00d0*/ 	.word	0xffffffff


	//   ....[38]....
        /*00d4*/ 	.word	0xffffffff


	//   ....[39]....
        /*00d8*/ 	.word	0xffffffff


	//   ....[40]....
        /*00dc*/ 	.word	0xffffffff


	//   ....[41]....
        /*00e0*/ 	.word	0xffffffff


	//   ....[42]....
        /*00e4*/ 	.word	0xffffffff


	//   ....[43]....
        /*00e8*/ 	.word	0xffffffff


	//   ....[44]....
        /*00ec*/ 	.word	0xffffffff


	//   ....[45]....
        /*00f0*/ 	.word	0xffffffff


	//   ....[46]....
        /*00f4*/ 	.word	0xffffffff


	//   ....[47]....
        /*00f8*/ 	.word	0xffffffff


	//   ....[48]....
        /*00fc*/ 	.word	0xffffffff


	//   ....[49]....
        /*0100*/ 	.word	0xffffffff


	//   ....[50]....
        /*0104*/ 	.word	0xffffffff


	//   ....[51]....
        /*0108*/ 	.word	0xffffffff


	//   ....[52]....
        /*010c*/ 	.word	0xffffffff


	//   ....[53]....
        /*0110*/ 	.word	0xffffffff


	//   ....[54]....
        /*0114*/ 	.word	0xffffffff


	//   ....[55]....
        /*0118*/ 	.word	0xffffffff


	//   ....[56]....
        /*011c*/ 	.word	0xffffffff


	//   ....[57]....
        /*0120*/ 	.word	0xffffffff


	//   ....[58]....
        /*0124*/ 	.word	0xffffffff


	//   ....[59]....
        /*0128*/ 	.word	0xffffffff


	//   ....[60]....
        /*012c*/ 	.word	0xffffffff


	//   ....[61]....
        /*0130*/ 	.word	0xffffffff


	//   ....[62]....
        /*0134*/ 	.word	0xffffffff


	//   ....[63]....
        /*0138*/ 	.word	0xffffffff


	//   ....[64]....
        /*013c*/ 	.word	0xffffffff


	//   ....[65]....
        /*0140*/ 	.word	0xffffffff


	//   ....[66]....
        /*0144*/ 	.word	0xffffffff


	//   ....[67]....
        /*0148*/ 	.word	0xffffffff


	//   ....[68]....
        /*014c*/ 	.word	0xffffffff


	//   ....[69]....
        /*0150*/ 	.word	0xffffffff


	//   ....[70]....
        /*0154*/ 	.word	0xffffffff


	//   ....[71]....
        /*0158*/ 	.word	0xffffffff


	//   ....[72]....
        /*015c*/ 	.word	0xffffffff


	//   ....[73]....
        /*0160*/ 	.word	0xffffffff


	//   ....[74]....
        /*0164*/ 	.word	0xffffffff


	//   ....[75]....
        /*0168*/ 	.word	0xffffffff


	//   ....[76]....
        /*016c*/ 	.word	0xffffffff


	//   ....[77]....
        /*0170*/ 	.word	0xffffffff


	//   ....[78]....
        /*0174*/ 	.word	0xffffffff


	//   ....[79]....
        /*0178*/ 	.word	0xffffffff


	//   ....[80]....
        /*017c*/ 	.word	0xffffffff


	//   ....[81]....
        /*0180*/ 	.word	0xffffffff


	//   ....[82]....
        /*0184*/ 	.word	0xffffffff


	//   ....[83]....
        /*0188*/ 	.word	0xffffffff


	//   ....[84]....
        /*018c*/ 	.word	0xffffffff


	//   ....[85]....
        /*0190*/ 	.word	0xffffffff


	//   ....[86]....
        /*0194*/ 	.word	0xffffffff


	//   ....[87]....
        /*0198*/ 	.word	0xffffffff


	//   ....[88]....
        /*019c*/ 	.word	0xffffffff


	//   ....[89]....
        /*01a0*/ 	.word	0xffffffff


	//   ....[90]....
        /*01a4*/ 	.word	0xffffffff


	//   ....[91]....
        /*01a8*/ 	.word	0xffffffff


	//   ....[92]....
        /*01ac*/ 	.word	0xffffffff


	//   ....[93]....
        /*01b0*/ 	.word	0xffffffff


	//   ....[94]....
        /*01b4*/ 	.word	0xffffffff


	//   ....[95]....
        /*01b8*/ 	.word	0xffffffff


	//   ....[96]....
        /*01bc*/ 	.word	0xffffffff


	//   ....[97]....
        /*01c0*/ 	.word	0xffffffff


	//----- nvinfo : EIATTR_COOP_GROUP_INSTR_OFFSETS
	.align		4
.L_328:
        /*01c4*/ 	.byte	0x04, 0x28
        /*01c6*/ 	.short	(.L_330 - .L_329)


	//   ....[0]....
.L_329:
        /*01c8*/ 	.word	0x00000c90


	//   ....[1]....
        /*01cc*/ 	.word	0x00000cd0


	//   ....[2]....
        /*01d0*/ 	.word	0x00000d10


	//   ....[3]....
        /*01d4*/ 	.word	0x00000d40


	//   ....[4]....
        /*01d8*/ 	.word	0x00000d90


	//   ....[5]....
        /*01dc*/ 	.word	0x00000dc0


	//   ....[6]....
        /*01e0*/ 	.word	0x00000df0


	//   ....[7]....
        /*01e4*/ 	.word	0x00000f70


	//   ....[8]....
        /*01e8*/ 	.word	0x00001400


	//   ....[9]....
        /*01ec*/ 	.word	0x00001430


	//   ....[10]....
        /*01f0*/ 	.word	0x00001480


	//   ....[11]....
        /*01f4*/ 	.word	0x000014a0


	//   ....[12]....
        /*01f8*/ 	.word	0x00001550


	//   ....[13]....
        /*01fc*/ 	.word	0x00001570


	//   ....[14]....
        /*0200*/ 	.word	0x00001590


	//   ....[15]....
        /*0204*/ 	.word	0x000015b0


	//   ....[16]....
        /*0208*/ 	.word	0x00001b90


	//   ....[17]....
        /*020c*/ 	.word	0x00001bb0


	//   ....[18]....
        /*0210*/ 	.word	0x00001c10


	//   ....[19]....
        /*0214*/ 	.word	0x00001c30


	//   ....[20]....
        /*0218*/ 	.word	0x00002170


	//   ....[21]....
        /*021c*/ 	.word	0x000021a0


	//   ....[22]....
        /*0220*/ 	.word	0x000021c0


	//   ....[23]....
        /*0224*/ 	.word	0x00002220


	//   ....[24]....
        /*0228*/ 	.word	0x00002e60


	//   ....[25]....
        /*022c*/ 	.word	0x00003090


	//   ....[26]....
        /*0230*/ 	.word	0x000038c0


	//   ....[27]....
        /*0234*/ 	.word	0x00003a70


	//   ....[28]....
        /*0238*/ 	.word	0x00003c30


	//   ....[29]....
        /*023c*/ 	.word	0x00003d30


	//   ....[30]....
        /*0240*/ 	.word	0x00004df0


	//   ....[31]....
        /*0244*/ 	.word	0x00004e10


	//   ....[32]....
        /*0248*/ 	.word	0x00004e30


	//   ....[33]....
        /*024c*/ 	.word	0x00004e40


	//   ....[34]....
        /*0250*/ 	.word	0x000054b0


	//   ....[35]....
        /*0254*/ 	.word	0x000054d0


	//   ....[36]....
        /*0258*/ 	.word	0x000054f0


	//   ....[37]....
        /*025c*/ 	.word	0x00005550


	//   ....[38]....
        /*0260*/ 	.word	0x000057e0


	//   ....[39]....
        /*0264*/ 	.word	0x000062c0


	//   ....[40]....
        /*0268*/ 	.word	0x000069f0


	//   ....[41]....
        /*026c*/ 	.word	0x00006aa0


	//   ....[42]....
        /*0270*/ 	.word	0x00006d30


	//   ....[43]....
        /*0274*/ 	.word	0x00006ea0


	//   ....[44]....
        /*0278*/ 	.word	0x00008670


	//   ....[45]....
        /*027c*/ 	.word	0x00008690


	//   ....[46]....
        /*0280*/ 	.word	0x000086b0


	//   ....[47]....
        /*0284*/ 	.word	0x00008720


	//   ....[48]....
        /*0288*/ 	.word	0x00008e50


	//   ....[49]....
        /*028c*/ 	.word	0x00008e70


	//   ....[50]....
        /*0290*/ 	.word	0x00008e90


	//   ....[51]....
        /*0294*/ 	.word	0x00008f00


	//   ....[52]....
        /*0298*/ 	.word	0x00009c00


	//   ....[53]....
        /*029c*/ 	.word	0x00009c20


	//   ....[54]....
        /*02a0*/ 	.word	0x00009c40


	//   ....[55]....
        /*02a4*/ 	.word	0x00009c60


	//   ....[56]....
        /*02a8*/ 	.word	0x0000b570


	//   ....[57]....
        /*02ac*/ 	.word	0x0000b580


	//   ....[58]....
        /*02b0*/ 	.word	0x0000b590


	//   ....[59]....
        /*02b4*/ 	.word	0x0000b600


	//   ....[60]....
        /*02b8*/ 	.word	0x0000bad0


	//   ....[61]....
        /*02bc*/ 	.word	0x0000bae0


	//   ....[62]....
        /*02c0*/ 	.word	0x0000baf0


	//   ....[63]....
        /*02c4*/ 	.word	0x0000bb70


	//   ....[64]....
        /*02c8*/ 	.word	0x0000c590


	//   ....[65]....
        /*02cc*/ 	.word	0x0000c880


	//   ....[66]....
        /*02d0*/ 	.word	0x0000cfb0


	//   ....[67]....
        /*02d4*/ 	.word	0x0000d280


	//   ....[68]....
        /*02d8*/ 	.word	0x0000d2d0


	//   ....[69]....
        /*02dc*/ 	.word	0x0000d380


	//   ....[70]....
        /*02e0*/ 	.word	0x0000ec00


	//   ....[71]....
        /*02e4*/ 	.word	0x0000ec10


	//   ....[72]....
        /*02e8*/ 	.word	0x0000ec20


	//   ....[73]....
        /*02ec*/ 	.word	0x0000ec90


	//   ....[74]....
        /*02f0*/ 	.word	0x0000ee30


	//   ....[75]....
        /*02f4*/ 	.word	0x0000ee60


	//   ....[76]....
        /*02f8*/ 	.word	0x0000eea0


	//   ....[77]....
        /*02fc*/ 	.word	0x0000eeb0


	//   ....[78]....
        /*0300*/ 	.word	0x00010440


	//   ....[79]....
        /*0304*/ 	.word	0x00010450


	//   ....[80]....
        /*0308*/ 	.word	0x00010470


	//   ....[81]....
        /*030c*/ 	.word	0x00010480


	//   ....[82]....
        /*0310*/ 	.word	0x00010490


	//   ....[83]....
        /*0314*/ 	.word	0x00010580


	//   ....[84]....
        /*0318*/ 	.word	0x00010700


	//   ....[85]....
        /*031c*/ 	.word	0x00010730


	//   ....[86]....
        /*0320*/ 	.word	0x00010880


	//   ....[87]....
        /*0324*/ 	.word	0x000108b0


	//   ....[88]....
        /*0328*/ 	.word	0x00010a00


	//   ....[89]....
        /*032c*/ 	.word	0x00010a20


	//   ....[90]....
        /*0330*/ 	.word	0x000110f0


	//   ....[91]....
        /*0334*/ 	.word	0x00011110


	//   ....[92]....
        /*0338*/ 	.word	0x00011240


	//   ....[93]....
        /*033c*/ 	.word	0x00011270


	//   ....[94]....
        /*0340*/ 	.word	0x000113a0


	//   ....[95]....
        /*0344*/ 	.word	0x000113d0


	//   ....[96]....
        /*0348*/ 	.word	0x00011500


	//   ....[97]....
        /*034c*/ 	.word	0x00011520


	//----- nvinfo : EIATTR_EXIT_INSTR_OFFSETS
	.align		4
.L_330:
        /*0350*/ 	.byte	0x04, 0x1c
        /*0352*/ 	.short	(.L_332 - .L_331)


	//   ....[0]....
.L_331:
        /*0354*/ 	.word	0x00000030


	//   ....[1]....
        /*0358*/ 	.word	0x00010a30


	//   ....[2]....
        /*035c*/ 	.word	0x00010b00


	//   ....[3]....
        /*0360*/ 	.word	0x00010b60


	//   ....[4]....
        /*0364*/ 	.word	0x00011530


	//   ....[5]....
        /*0368*/ 	.word	0x000115e0


	//   ....[6]....
        /*036c*/ 	.word	0x00011640


	//----- nvinfo : EIATTR_CTAIDZ_USED
	.align		4
.L_332:
        /*0370*/ 	.byte	0x01, 0x04
	.zero		2


	//----- nvinfo : EIATTR_MAX_THREADS
	.align		4
        /*0374*/ 	.byte	0x04, 0x05
        /*0376*/ 	.short	(.L_334 - .L_333)
.L_333:
        /*0378*/ 	.word	0x00000100
        /*037c*/ 	.word	0x00000001
        /*0380*/ 	.word	0x00000001


	//----- nvinfo : EIATTR_CRS_STACK_SIZE
	.align		4
.L_334:
        /*0384*/ 	.byte	0x04, 0x1e
        /*0386*/ 	.short	(.L_336 - .L_335)
.L_335:
        /*0388*/ 	.word	0x00000000
.L_336:


//--------------------- .nv.info._ZN7cutlass13device_kernelIN5flash19enable_sm80_to_sm89INS1_16FlashAttnFwdSm80INS1_25CollectiveMainloopFwdSm80ILi8ELi2ELb0EN4cute5tupleIJNS5_1CILi128EEENS7_ILi64EEENS7_ILi192EEEEEELi192ENS_6half_tEfNS_4arch4Sm80ELb0ELb1ELb0ELb1ELb1ELb0ELb1ELb0EEENS1_21CollectiveEpilogueFwdINS6_IJS8_SA_S9_EEENS6_IJNS7_ILi1EEESI_SI_EEESC_SE_Li256ELb1ELb1ELb0ELb0EEENS1_19SingleTileSchedulerILb1ELb0ELb1ELi128EEEEEEEEEvNT_6ParamsE --------------------------
	.section	.nv.info._ZN7cutlass13device_kernelIN5flash19enable_sm80_to_sm89INS1_16FlashAttnFwdSm80INS1_25CollectiveMainloopFwdSm80ILi8ELi2ELb0EN4cute5tupleIJNS5_1CILi128EEENS7_ILi64EEENS7_ILi192EEEEEELi192ENS_6half_tEfNS_4arch4Sm80ELb0ELb1ELb0ELb1ELb1ELb0ELb1ELb0EEENS1_21CollectiveEpilogueFwdINS6_IJS8_SA_S9_EEENS6_IJNS7_ILi1EEESI_SI_EEESC_SE_Li256ELb1ELb1ELb0ELb0EEENS1_19SingleTileSchedulerILb1ELb0ELb1ELi128EEEEEEEEEvNT_6ParamsE,"",@"SHT_CUDA_INFO"
	.sectionflags	@""
	.align	4


	//----- nvinfo : EIATTR_CUDA_API_VERSION
	.align		4
        /*0000*/ 	.byte	0x04, 0x37
        /*0002*/ 	.short	(.L_338 - .L_337)
.L_337:
        /*0004*/ 	.word	0x00000082


	//----- nvinfo : EIATTR_SW2861232_WAR
	.align		4
.L_338:
        /*0008*/ 	.byte	0x01, 0x35
	.zero		2


	//----- nvinfo : EIATTR_PARAM_CBANK
	.align		4
        /*000c*/ 	.byte	0x04, 0x0a
        /*000e*/ 	.short	(.L_340 - .L_339)
	.align		4
.L_339:
        /*0010*/ 	.word	index@(.nv.constant0._ZN7cutlass13device_kernelIN5flash19enable_sm80_to_sm89INS1_16FlashAttnFwdSm80INS1_25CollectiveMainloopFwdSm80ILi8ELi2ELb0EN4cute5tupleIJNS5_1CILi128EEENS7_ILi64EEENS7_ILi192EEEEEELi192ENS_6half_tEfNS_4arch4Sm80ELb0ELb1ELb0ELb1ELb1ELb0ELb1ELb0EEENS1_21CollectiveEpilogueFwdINS6_IJS8_SA_S9_EEENS6_IJNS7_ILi1EEESI_SI_EEESC_SE_Li256ELb1ELb1ELb0ELb0EEENS1_19SingleTileSchedulerILb1ELb0ELb1ELi128EEEEEEEEEvNT_6ParamsE)
        /*0014*/ 	.short	0x0160
        /*0016*/ 	.short	0x0418


	//----- nvinfo : EIATTR_CBANK_PARAM_SIZE
	.align		4
.L_340:
        /*0018*/ 	.byte	0x03, 0x19
        /*001a*/ 	.short	0x0418


	//----- nvinfo : EIATTR_KPARAM_INFO
	.align		4
        /*001c*/ 	.byte	0x04, 0x17
        /*001e*/ 	.short	(.L_342 - .L_341)
.L_341:
        /*0020*/ 	.word	0x00000000
        /*0024*/ 	.short	0x0000
        /*0026*/ 	.short	0x0000
        /*0028*/ 	.byte	0x00, 0xf0, 0x61, 0x10


	//----- nvinfo : EIATTR_MAXREG_COUNT
	.align		4
.L_342:
        /*002c*/ 	.byte	0x03, 0x1b
        /*002e*/ 	.short	0x00ff


	//----- nvinfo : EIATTR_NUM_BARRIERS
	.align		4
        /*0030*/ 	.byte	0x02, 0x4c
        /*0032*/ 	.byte	0x02
	.zero		1


	//----- nvinfo : EIATTR_MERCURY_ISA_VERSION
	.align		4
        /*0034*/ 	.byte	0x03, 0x5f
        /*0036*/ 	.short	0x0000


	//----- nvinfo : EIATTR_COOP_GROUP_MASK_REGIDS
	.align		4
        /*0038*/ 	.byte	0x04, 0x29
        /*003a*/ 	.short	(.L_344 - .L_343)


	//   ....[0]....
.L_343:
        /*003c*/ 	.word	0xffffffff


	//   ....[1]....
        /*0040*/ 	.word	0xffffffff


	//   ....[2]....
        /*0044*/ 	.word	0xffffffff


	//   ....[3]....
        /*0048*/ 	.word	0xffffffff


	//   ....[4]....
        /*004c*/ 	.word	0xffffffff


	//   ....[5]....
        /*0050*/ 	.word	0xffffffff


	//   ....[6]....
        /*0054*/ 	.word	0xffffffff


	//   ....[7]....
        /*0058*/ 	.word	0xffffffff


	//   ....[8]....
        /*005c*/ 	.word	0xffffffff


	//   ....[9]....
        /*0060*/ 	.word	0xffffffff


	//   ....[10]....
        /*0064*/ 	.word	0xffffffff


	//   ....[11]....
        /*0068*/ 	.word	0xffffffff


	//   ....[12]....
        /*006c*/ 	.word	0xffffffff


	//   ....[13]....
        /*0070*/ 	.word	0xffffffff


	//   ....[14]....
        /*0074*/ 	.word	0xffffffff


	//   ....[15]....
        /*0078*/ 	.word	0xffffffff


	//   ....[16]....
        /*007c*/ 	.word	0xffffffff


	//   ....[17]....
        /*0080*/ 	.word	0xffffffff


	//   ....[18]....
        /*0084*/ 	.word	0xffffffff


	//   ....[19]....
        /*0088*/ 	.word	0xffffffff


	//   ....[20]....
        /*008c*/ 	.word	0xffffffff


	//   ....[21]....
        /*0090*/ 	.word	0xffffffff


	//   ....[22]....
        /*0094*/ 	.word	0xffffffff


	//   ....[23]....
        /*0098*/ 	.word	0xffffffff


	//   ....[24]....
        /*009c*/ 	.word	0xffffffff


	//   ....[25]....
        /*00a0*/ 	.word	0xffffffff


	//   ....[26]....
        /*00a4*/ 	.word	0xffffffff


	//   ....[27]....
        /*00a8*/ 	.word	0xffffffff


	//   ....[28]....
        /*00ac*/ 	.word	0xffffffff


	//   ....[29]....
        /*00b0*/ 	.word	0xffffffff


	//   ....[30]....
        /*00b4*/ 	.word	0xffffffff


	//   ....[31]....
        /*00b8*/ 	.word	0xffffffff


	//   ....[32]....
        /*00bc*/ 	.word	0xffffffff


	//   ....[33]....
        /*00c0*/ 	.word	0xffffffff


	//   ....[34]....
        /*00c4*/ 	.word	0xffffffff


	//   ....[35]....
        /*00c8*/ 	.word	0xffffffff


	//   ....[36]....
        /*00cc*/ 	.word	0xffffffff


	//   ....[37]....
        /*00d0*/ 	.word	0xffffffff


	//   ....[38]....
        /*00d4*/ 	.word	0xffffffff


	//   ....[39]....
        /*00d8*/ 	.word	0xffffffff


	//   ....[40]....
        /*00dc*/ 	.word	0xffffffff


	//   ....[41]....
        /*00e0*/ 	.word	0xffffffff


	//   ....[42]....
        /*00e4*/ 	.word	0xffffffff


	//   ....[43]....
        /*00e8*/ 	.word	0xffffffff


	//   ....[44]....
        /*00ec*/ 	.word	0xffffffff


	//   ....[45]....
        /*00f0*/ 	.word	0xffffffff


	//   ....[46]....
        /*00f4*/ 	.word	0xffffffff


	//   ....[47]....
        /*00f8*/ 	.word	0xffffffff


	//   ....[48]....
        /*00fc*/ 	.word	0xffffffff


	//   ....[49]....
        /*0100*/ 	.word	0xffffffff


	//   ....[50]....
        /*0104*/ 	.word	0xffffffff


	//   ....[51]....
        /*0108*/ 	.word	0xffffffff


	//   ....[52]....
        /*010c*/ 	.word	0xffffffff


	//   ....[53]....
        /*0110*/ 	.word	0xffffffff


	//   ....[54]....
        /*0114*/ 	.word	0xffffffff


	//   ....[55]....
        /*0118*/ 	.word	0xffffffff


	//   ....[56]....
        /*011c*/ 	.word	0xffffffff


	//   ....[57]....
        /*0120*/ 	.word	0xffffffff


	//   ....[58]....
        /*0124*/ 	.word	0xffffffff


	//   ....[59]....
        /*0128*/ 	.word	0xffffffff


	//   ....[60]....
        /*012c*/ 	.word	0xffffffff


	//   ....[61]....
        /*0130*/ 	.word	0xffffffff


	//   ....[62]....
        /*0134*/ 	.word	0xffffffff


	//   ....[63]....
        /*0138*/ 	.word	0xffffffff


	//   ....[64]....
        /*013c*/ 	.word	0xffffffff


	//   ....[65]....
        /*0140*/ 	.word	0xffffffff


	//   ....[66]....
        /*0144*/ 	.word	0xffffffff


	//   ....[67]....
        /*0148*/ 	.word	0xffffffff


	//   ....[68]....
        /*014c*/ 	.word	0xffffffff


	//   ....[69]....
        /*0150*/ 	.word	0xffffffff


	//   ....[70]....
        /*0154*/ 	.word	0xffffffff


	//   ....[71]....
        /*0158*/ 	.word	0xffffffff


	//   ....[72]....
        /*015c*/ 	.word	0xffffffff


	//   ....[73]....
        /*0160*/ 	.word	0xffffffff


	//   ....[74]....
        /*0164*/ 	.word	0xffffffff


	//   ....[75]....
        /*0168*/ 	.word	0xffffffff


	//   ....[76]....
        /*016c*/ 	.word	0xffffffff


	//   ....[77]....
        /*0170*/ 	.word	0xffffffff


	//   ....[78]....
        /*0174*/ 	.word	0xffffffff


	//   ....[79]....
        /*0178*/ 	.word	0xffffffff


	//   ....[80]....
        /*017c*/ 	.word	0xffffffff


	//   ....[81]....
        /*0180*/ 	.word	0xffffffff


	//   ....[82]....
        /*0184*/ 	.word	0xffffffff


	//   ....[83]....
        /*0188*/ 	.word	0xffffffff


	//   ....[84]....
        /*018c*/ 	.word	0xffffffff


	//   ....[85]....
        /*0190*/ 	.word	0xffffffff


	//   ....[86]....
        /*0194*/ 	.word	0xffffffff


	//   ....[87]....
        /*0198*/ 	.word	0xffffffff


	//   ....[88]....
        /*019c*/ 	.word	0xffffffff


	//   ....[89]....
        /*01a0*/ 	.word	0xffffffff


	//   ....[90]....
        /*01a4*/ 	.word	0xffffffff


	//   ....[91]....
        /*01a8*/ 	.word	0xffffffff


	//   ....[92]....
        /*01ac*/ 	.word	0xffffffff


	//   ....[93]....
        /*01b0*/ 	.word	0xffffffff


	//   ....[94]....
        /*01b4*/ 	.word	0xffffffff


	//   ....[95]....
        /*01b8*/ 	.word	0xffffffff


	//   ....[96]....
        /*01bc*/ 	.word	0xffffffff


	//   ....[97]....
        /*01c0*/ 	.word	0xffffffff


	//   ....[98]....
        /*01c4*/ 	.word	0xffffffff


	//----- nvinfo : EIATTR_COOP_GROUP_INSTR_OFFSETS
	.align		4
.L_344:
        /*01c8*/ 	.byte	0x04, 0x28
        /*01ca*/ 	.short	(.L_346 - .L_345)


	//   ....[0]....
.L_345:
        /*01cc*/ 	.word	0x00000090


	//   ....[1]....
        /*01d0*/ 	.word	0x00001570


	//   ....[2]....
        /*01d4*/ 	.word	0x000015b0


	//   ....[3]....
        /*01d8*/ 	.word	0x000017d0


	//   ....[4]....
        /*01dc*/ 	.word	0x00001800


	//   ....[5]....
        /*01e0*/ 	.word	0x00001920


	//   ....[6]....
        /*01e4*/ 	.word	0x00001950


	//   ....[7]....
        /*01e8*/ 	.word	0x00001a60


	//   ....[8]....
        /*01ec*/ 	.word	0x00001aa0


	//   ....[9]....
        /*01f0*/ 	.word	0x00001ff0


	//   ....[10]....
        /*01f4*/ 	.word	0x00002010


	//   ....[11]....
        /*01f8*/ 	.word	0x00002040


	//   ....[12]....
        /*01fc*/ 	.word	0x00002070


	//   ....[13]....
        /*0200*/ 	.word	0x00002080


	//   ....[14]....
        /*0204*/ 	.word	0x00002090


	//   ....[15]....
        /*0208*/ 	.word	0x000021d0


	//   ....[16]....
        /*020c*/ 	.word	0x000021e0


	//   ....[17]....
        /*0210*/ 	.word	0x00002630


	//   ....[18]....
        /*0214*/ 	.word	0x00002660


	//   ....[19]....
        /*0218*/ 	.word	0x00002670


	//   ....[20]....
        /*021c*/ 	.word	0x00002680


	//   ....[21]....
        /*0220*/ 	.word	0x00002b00


	//   ....[22]....
        /*0224*/ 	.word	0x00002b30


	//   ....[23]....
        /*0228*/ 	.word	0x00002b40


	//   ....[24]....
        /*022c*/ 	.word	0x00002b50


	//   ....[25]....
        /*0230*/ 	.word	0x000035e0


	//   ....[26]....
        /*0234*/ 	.word	0x00003a00


	//   ....[27]....
        /*0238*/ 	.word	0x000044d0


	//   ....[28]....
        /*023c*/ 	.word	0x000044f0


	//   ....[29]....
        /*0240*/ 	.word	0x00004510


	//   ....[30]....
        /*0244*/ 	.word	0x00004620


	//   ....[31]....
        /*0248*/ 	.word	0x00005750


	//   ....[32]....
        /*024c*/ 	.word	0x00005780


	//   ....[33]....
        /*0250*/ 	.word	0x000057a0


	//   ....[34]....
        /*0254*/ 	.word	0x000057b0


	//   ....[35]....
        /*0258*/ 	.word	0x00005e50


	//   ....[36]....
        /*025c*/ 	.word	0x00005e60


	//   ....[37]....
        /*0260*/ 	.word	0x00005e70


	//   ....[38]....
        /*0264*/ 	.word	0x00005e80


	//   ....[39]....
        /*0268*/ 	.word	0x00006a10


	//   ....[40]....
        /*026c*/ 	.word	0x00006c30


	//   ....[41]....
        /*0270*/ 	.word	0x000075c0


	//   ....[42]....
        /*0274*/ 	.word	0x00007650


	//   ....[43]....
        /*0278*/ 	.word	0x00007670


	//   ....[44]....
        /*027c*/ 	.word	0x00007690


	//   ....[45]....
        /*0280*/ 	.word	0x00008fe0


	//   ....[46]....
        /*0284*/ 	.word	0x00009000


	//   ....[47]....
        /*0288*/ 	.word	0x00009010


	//   ....[48]....
        /*028c*/ 	.word	0x00009020


	//   ....[49]....
        /*0290*/ 	.word	0x000097a0


	//   ....[50]....
        /*0294*/ 	.word	0x000097b0


	//   ....[51]....
        /*0298*/ 	.word	0x000097c0


	//   ....[52]....
        /*029c*/ 	.word	0x000097d0


	//   ....[53]....
        /*02a0*/ 	.word	0x0000a530


	//   ....[54]....
        /*02a4*/ 	.word	0x0000a550


	//   ....[55]....
        /*02a8*/ 	.word	0x0000a570


	//   ....[56]....
        /*02ac*/ 	.word	0x0000a590


	//   ....[57]....
        /*02b0*/ 	.word	0x0000be90


	//   ....[58]....
        /*02b4*/ 	.word	0x0000beb0


	//   ....[59]....
        /*02b8*/ 	.word	0x0000bec0


	//   ....[60]....
        /*02bc*/ 	.word	0x0000bed0


	//   ....[61]....
        /*02c0*/ 	.word	0x0000c3f0


	//   ....[62]....
        /*02c4*/ 	.word	0x0000c400


	//   ....[63]....
        /*02c8*/ 	.word	0x0000c410


	//   ....[64]....
        /*02cc*/ 	.word	0x0000c420


	//   ....[65]....
        /*02d0*/ 	.word	0x0000ce70


	//   ....[66]....
        /*02d4*/ 	.word	0x0000d2c0


	//   ....[67]....
        /*02d8*/ 	.word	0x0000da90


	//   ....[68]....
        /*02dc*/ 	.word	0x0000dbd0


	//   ....[69]....
        /*02e0*/ 	.word	0x0000dbe0


	//   ....[70]....
        /*02e4*/ 	.word	0x0000dc00


	//   ....[71]....
        /*02e8*/ 	.word	0x0000f4f0


	//   ....[72]....
        /*02ec*/ 	.word	0x0000f510


	//   ....[73]....
        /*02f0*/ 	.word	0x0000f530


	//   ....[74]....
        /*02f4*/ 	.word	0x0000f540


	//   ....[75]....
        /*02f8*/ 	.word	0x0000f710


	//   ....[76]....
        /*02fc*/ 	.word	0x0000f730


	//   ....[77]....
        /*0300*/ 	.word	0x0000f770


	//   ....[78]....
        /*0304*/ 	.word	0x0000f780


	//   ....[79]....
        /*0308*/ 	.word	0x00010d90


	//   ....[80]....
        /*030c*/ 	.word	0x00010dd0


	//   ....[81]....
        /*0310*/ 	.word	0x00010e60


	//   ....[82]....
        /*0314*/ 	.word	0x00010ea0


	//   ....[83]....
        /*0318*/ 	.word	0x000110b0


	//   ....[84]....
        /*031c*/ 	.word	0x000110c0


	//   ....[85]....
        /*0320*/ 	.word	0x00011240


	//   ....[86]....
        /*0324*/ 	.word	0x00011270


	//   ....[87]....
        /*0328*/ 	.word	0x000113c0


	//   ....[88]....
        /*032c*/ 	.word	0x000113f0


	//   ....[89]....
        /*0330*/ 	.word	0x00011540


	//   ....[90]....
        /*0334*/ 	.word	0x00011560


	//   ....[91]....
        /*0338*/ 	.word	0x00011ea0


	//   ....[92]....
        /*033c*/ 	.word	0x00011eb0


	//   ....[93]....
        /*0340*/ 	.word	0x00011fe0


	//   ....[94]....
        /*0344*/ 	.word	0x00012010


	//   ....[95]....
        /*0348*/ 	.word	0x00012140


	//   ....[96]....
        /*034c*/ 	.word	0x00012170


	//   ....[97]....
        /*0350*/ 	.word	0x000122a0


	//   ....[98]....
        /*0354*/ 	.word	0x000122c0


	//----- nvinfo : EIATTR_EXIT_INSTR_OFFSETS
	.align		4
.L_346:
        /*0358*/ 	.byte	0x04, 0x1c
        /*035a*/ 	.short	(.L_348 - .L_347)


	//   ....[0]....
.L_347:
        /*035c*/ 	.word	0x00000440


	//   ....[1]....
        /*0360*/ 	.word	0x00011570


	//   ....[2]....
        /*0364*/ 	.word	0x00011640


	//   ....[3]....
        /*0368*/ 	.word	0x000116a0


	//   ....[4]....
        /*036c*/ 	.word	0x000122d0


	//   ....[5]....
        /*0370*/ 	.word	0x00012380


	//   ....[6]....
        /*0374*/ 	.word	0x000123e0


	//----- nvinfo : EIATTR_CTAIDZ_USED
	.align		4
.L_348:
        /*0378*/ 	.byte	0x01, 0x04
	.zero		2


	//----- nvinfo : EIATTR_MAX_THREADS
	.align		4
        /*037c*/ 	.byte	0x04, 0x05
        /*037e*/ 	.short	(.L_350 - .L_349)
.L_349:
        /*0380*/ 	.word	0x00000100
        /*0384*/ 	.word	0x00000001
        /*0388*/ 	.word	0x00000001


	//----- nvinfo : EIATTR_CRS_STACK_SIZE
	.align		4
.L_350:
        /*038c*/ 	.byte	0x04, 0x1e
        /*038e*/ 	.short	(.L_352 - .L_351)
.L_351:
        /*0390*/ 	.word	0x00000000
.L_352:


//--------------------- .nv.info._ZN7cutlass13device_kernelIN5flash19enable_sm80_to_sm89INS1_16FlashAttnFwdSm80INS1_25CollectiveMainloopFwdSm80ILi8ELi2ELb0EN4cute5tupleIJNS5_1CILi128EEENS7_ILi64EEENS7_ILi192EEEEEELi192ENS_6half_tEfNS_4arch4Sm80ELb0ELb1ELb0ELb1ELb1ELb1ELb1ELb0EEENS1_21CollectiveEpilogueFwdINS6_IJS8_SA_S9_EEENS6_IJNS7_ILi1EEESI_SI_EEESC_SE_Li256ELb1ELb1ELb0ELb0EEENS1_19SingleTileSchedulerILb1ELb0ELb1ELi128EEEEEEEEEvNT_6ParamsE --------------------------
	.section	.nv.info._ZN7cutlass13device_kernelIN5flash19enable_sm80_to_sm89INS1_16FlashAttnFwdSm80INS1_25CollectiveMainloopFwdSm80ILi8ELi2ELb0EN4cute5tupleIJNS5_1CILi128EEENS7_ILi64EEENS7_ILi192EEEEEELi192ENS_6half_tEfNS_4arch4Sm80ELb0ELb1ELb0ELb1ELb1ELb1ELb1ELb0EEENS1_21CollectiveEpilogueFwdINS6_IJS8_SA_S9_EEENS6_IJNS7_ILi1EEESI_SI_EEESC_SE_Li256ELb1ELb1ELb0ELb0EEENS1_19SingleTileSchedulerILb1ELb0ELb1ELi128EEEEEEEEEvNT_6ParamsE,"",@"SHT_CUDA_INFO"
	.sectionflags	@""
	.align	4


	//----- nvinfo : EIATTR_CUDA_API_VERSION
	.align		4
        /*0000*/ 	.byte	0x04, 0x37
        /*0002*/ 	.short	(.L_354 - .L_353)
.L_353:
        /*0004*/ 	.word	0x00000082


	//----- nvinfo : EIATTR_SW2861232_WAR
	.align		4
.L_354:
        /*0008*/ 	.byte	0x01, 0x35
	.zero		2


	//----- nvinfo : EIATTR_PARAM_CBANK
	.align		4
        /*000c*/ 	.byte	0x04, 0x0a
        /*000e*/ 	.short	(.L_356 - .L_355)
	.align		4
.L_355:
        /*0010*/ 	.word	index@(.nv.constant0._ZN7cutlass13device_kernelIN5flash19enable_sm80_to_sm89INS1_16FlashAttnFwdSm80INS1_25CollectiveMainloopFwdSm80ILi8ELi2ELb0EN4cute5tupleIJNS5_1CILi128EEENS7_ILi64EEENS7_ILi192EEEEEELi192ENS_6half_tEfNS_4arch4Sm80ELb0ELb1ELb0ELb1ELb1ELb1ELb1ELb0EEENS1_21CollectiveEpilogueFwdINS6_IJS8_SA_S9_EEENS6_IJNS7_ILi1EEESI_SI_EEESC_SE_Li256ELb1ELb1ELb0ELb0EEENS1_19SingleTileSchedulerILb1ELb0ELb1ELi128EEEEEEEEEvNT_6ParamsE)
        /*0014*/ 	.short	0x0160
        /*0016*/ 	.short	0x0418


	//----- nvinfo : EIATTR_CBANK_PARAM_SIZE
	.align		4
.L_356:
        /*0018*/ 	.byte	0x03, 0x19
        /*001a*/ 	.short	0x0418


	//----- nvinfo : EIATTR_KPARAM_INFO
	.align		4
        /*001c*/ 	.byte	0x04, 0x17
        /*001e*/ 	.short	(.L_358 - .L_357)
.L_357:
        /*0020*/ 	.word	0x00000000
        /*0024*/ 	.short	0x0000
        /*0026*/ 	.short	0x0000
        /*0028*/ 	.byte	0x00, 0xf0, 0x61, 0x10


	//----- nvinfo : EIATTR_MAXREG_COUNT
	.align		4
.L_358:
        /*002c*/ 	.byte	0x03, 0x1b
        /*002e*/ 	.short	0x00ff


	//----- nvinfo : EIATTR_NUM_BARRIERS
	.align		4
        /*0030*/ 	.byte	0x02, 0x4c
        /*0032*/ 	.byte	0x02
	.zero		1


	//----- nvinfo : EIATTR_MERCURY_ISA_VERSION
	.align		4
        /*0034*/ 	.byte	0x03, 0x5f
        /*0036*/ 	.short	0x0000


	//----- nvinfo : EIATTR_COOP_GROUP_MASK_REGIDS
	.align		4
        /*0038*/ 	.byte	0x04, 0x29
        /*003a*/ 	.short	(.L_360 - .L_359)


	//   ....[0]....
.L_359:
        /*003c*/ 	.word	0xffffffff


	//   ....[1]....
        /*0040*/ 	.word	0xffffffff


	//   ....[2]....
        /*0044*/ 	.word	0xffffffff


	//   ....[3]....
        /*0048*/ 	.word	0xffffffff


	//   ....[4]....
        /*004c*/ 	.word	0xffffffff


	//   ....[5]....
        /*0050*/ 	.word	0xffffffff


	//   ....[6]....
        /*0054*/ 	.word	0xffffffff


	//   ....[7]....
        /*0058*/ 	.word	0xffffffff


	//   ....[8]....
        /*005c*/ 	.word	0xffffffff


	//   ....[9]....
        /*0060*/ 	.word	0xffffffff


	//   ....[10]....
        /*0064*/ 	.word	0xffffffff


	//   ....[11]....
        /*0068*/ 	.word	0xffffffff


	//   ....[12]....
        /*006c*/ 	.word	0xffffffff


	//   ....[13]....
        /*0070*/ 	.word	0xffffffff


	//   ....[14]....
        /*0074*/ 	.word	0xffffffff


	//   ....[15]....
        /*0078*/ 	.word	0xffffffff


	//   ....[16]....
        /*007c*/ 	.word	0xffffffff


	//   ....[17]....
        /*0080*/ 	.word	0xffffffff


	//   ....[18]....
        /*0084*/ 	.word	0xffffffff


	//   ....[19]....
        /*0088*/ 	.word	0xffffffff


	//   ....[20]....
        /*008c*/ 	.word	0xffffffff


	//   ....[21]....
        /*0090*/ 	.word	0xffffffff


	//   ....[22]....
        /*0094*/ 	.word	0xffffffff


	//   ....[23]....
        /*0098*/ 	.word	0xffffffff


	//   ....[24]....
        /*009c*/ 	.word	0xffffffff


	//   ....[25]....
        /*00a0*/ 	.word	0xffffffff


	//   ....[26]....
        /*00a4*/ 	.word	0xffffffff


	//   ....[27]....
        /*00a8*/ 	.word	0xffffffff


	//   ....[28]....
        /*00ac*/ 	.word	0xffffffff


	//   ....[29]....
        /*00b0*/ 	.word	0xffffffff


	//   ....[30]....
        /*00b4*/ 	.word	0xffffffff


	//   ....[31]....
        /*00b8*/ 	.word	0xffffffff


	//   ....[32]....
        /*00bc*/ 	.word	0xffffffff


	//   ....[33]....
        /*00c0*/ 	.word	0xffffffff


	//   ....[34]....
        /*00c4*/ 	.word	0xffffffff


	//   ....[35]....
        /*00c8*/ 	.word	0xffffffff


	//   ....[36]....
        /*00cc*/ 	.word	0xffffffff


	//   ....[37]....
        /*00d0*/ 	.word	0xffffffff


	//   ....[38]....
        /*00d4*/ 	.word	0xffffffff


	//   ....[39]....
        /*00d8*/ 	.word	0xffffffff


	//   ....[40]....
        /*00dc*/ 	.word	0xffffffff


	//   ....[41]....
        /*00e0*/ 	.word	0xffffffff


	//   ....[42]....
        /*00e4*/ 	.word	0xffffffff


	//   ....[43]....
        /*00e8*/ 	.word	0xffffffff


	//   ....[44]....
        /*00ec*/ 	.word	0xffffffff


	//   ....[45]....
        /*00f0*/ 	.word	0xffffffff


	//   ....[46]....
        /*00f4*/ 	.word	0xffffffff


	//   ....[47]....
        /*00f8*/ 	.word	0xffffffff


	//   ....[48]....
        /*00fc*/ 	.word	0xffffffff


	//   ....[49]....
        /*0100*/ 	.word	0xffffffff


	//   ....[50]....
        /*0104*/ 	.word	0xffffffff


	//   ....[51]....
        /*0108*/ 	.word	0xffffffff


	//   ....[52]....
        /*010c*/ 	.word	0xffffffff


	//   ....[53]....
        /*0110*/ 	.word	0xffffffff


	//   ....[54]....
        /*0114*/ 	.word	0xffffffff


	//   ....[55]....
        /*0118*/ 	.word	0xffffffff


	//   ....[56]....
        /*011c*/ 	.word	0xffffffff


	//   ....[57]....
        /*0120*/ 	.word	0xffffffff


	//   ....[58]....
        /*0124*/ 	.word	0xffffffff


	//   ....[59]....
        /*0128*/ 	.word	0xffffffff


	//   ....[60]....
        /*012c*/ 	.word	0xffffffff


	//   ....[61]....
        /*0130*/ 	.word	0xffffffff


	//   ....[62]....
        /*0134*/ 	.word	0xffffffff


	//   ....[63]....
        /*0138*/ 	.word	0xffffffff


	//   ....[64]....
        /*013c*/ 	.word	0xffffffff


	//   ....[65]....
        /*0140*/ 	.word	0xffffffff


	//   ....[66]....
        /*0144*/ 	.word	0xffffffff


	//   ....[67]....
        /*0148*/ 	.word	0xffffffff


	//   ....[68]....
        /*014c*/ 	.word	0xffffffff


	//   ....[69]....
        /*0150*/ 	.word	0xffffffff


	//   ....[70]....
        /*0154*/ 	.word	0xffffffff


	//   ....[71]....
        /*0158*/ 	.word	0xffffffff


	//   ....[72]....
        /*015c*/ 	.word	0xffffffff


	//   ....[73]....
        /*0160*/ 	.word	0xffffffff


	//   ....[74]....
        /*0164*/ 	.word	0xffffffff


	//   ....[75]....
        /*0168*/ 	.word	0xffffffff


	//   ....[76]....
        /*016c*/ 	.word	0xffffffff


	//   ....[77]....
        /*0170*/ 	.word	0xffffffff


	//   ....[78]....
        /*0174*/ 	.word	0xffffffff


	//   ....[79]....
        /*0178*/ 	.word	0xffffffff


	//   ....[80]....
        /*017c*/ 	.word	0xffffffff


	//   ....[81]....
        /*0180*/ 	.word	0xffffffff


	//   ....[82]....
        /*0184*/ 	.word	0xffffffff


	//   ....[83]....
        /*0188*/ 	.word	0xffffffff


	//   ....[84]....
        /*018c*/ 	.word	0xffffffff


	//   ....[85]....
        /*0190*/ 	.word	0xffffffff


	//   ....[86]....
        /*0194*/ 	.word	0xffffffff


	//   ....[87]....
        /*0198*/ 	.word	0xffffffff


	//   ....[88]....
        /*019c*/ 	.word	0xffffffff


	//   ....[89]....
        /*01a0*/ 	.word	0xffffffff


	//   ....[90]....
        /*01a4*/ 	.word	0xffffffff


	//   ....[91]....
        /*01a8*/ 	.word	0xffffffff


	//   ....[92]....
        /*01ac*/ 	.word	0xffffffff


	//   ....[93]....
        /*01b0*/ 	.word	0xffffffff


	//   ....[94]....
        /*01b4*/ 	.word	0xffffffff


	//   ....[95]....
        /*01b8*/ 	.word	0xffffffff


	//   ....[96]....
        /*01bc*/ 	.word	0xffffffff


	//   ....[97]....
        /*01c0*/ 	.word	0xffffffff


	//   ....[98]....
        /*01c4*/ 	.word	0xffffffff


	//   ....[99]....
        /*01c8*/ 	.word	0xffffffff


	//   ....[100]....
        /*01cc*/ 	.word	0xffffffff


	//   ....[101]....
        /*01d0*/ 	.word	0xffffffff


	//   ....[102]....
        /*01d4*/ 	.word	0xffffffff


	//   ....[103]....
        /*01d8*/ 	.word	0xffffffff


	//   ....[104]....
        /*01dc*/ 	.word	0xffffffff


	//   ....[105]....
        /*01e0*/ 	.word	0xffffffff


	//   ....[106]....
        /*01e4*/ 	.word	0xffffffff


	//   ....[107]....
        /*01e8*/ 	.word	0xffffffff


	//   ....[108]....
        /*01ec*/ 	.word	0xffffffff


	//   ....[109]....
        /*01f0*/ 	.word	0xffffffff


	//   ....[110]....
        /*01f4*/ 	.word	0xffffffff


	//   ....[111]....
        /*01f8*/ 	.word	0xffffffff


	//   ....[112]....
        /*01fc*/ 	.word	0xffffffff


	//   ....[113]....
        /*0200*/ 	.word	0xffffffff


	//   ....[114]....
        /*0204*/ 	.word	0xffffffff


	//   ....[115]....
        /*0208*/ 	.word	0xffffffff


	//   ....[116]....
        /*020c*/ 	.word	0xffffffff


	//   ....[117]....
        /*0210*/ 	.word	0xffffffff


	//   ....[118]....
        /*0214*/ 	.word	0xffffffff


	//   ....[119]....
        /*0218*/ 	.word	0xffffffff


	//   ....[120]....
        /*021c*/ 	.word	0xffffffff


	//   ....[121]....
        /*0220*/ 	.word	0xffffffff


	//   ....[122]....
        /*0224*/ 	.word	0xffffffff


	//----- nvinfo : EIATTR_COOP_GROUP_INSTR_OFFSETS
	.align		4
.L_360:
        /*0228*/ 	.byte	0x04, 0x28
        /*022a*/ 	.short	(.L_362 - .L_361)


	//   ....[0]....
.L_361:
        /*022c*/ 	.word	0x00000090


	//   ....[1]....
        /*0230*/ 	.word	0x00002a60


	//   ....[2]....
        /*0234*/ 	.word	0x00002a70


	//   ....[3]....
        /*0238*/ 	.word	0x000045a0


	//   ....[4]....
        /*023c*/ 	.word	0x000045b0


	//   ....[5]....
        /*0240*/ 	.word	0x000060c0


	//   ....[6]....
        /*0244*/ 	.word	0x000060e0


	//   ....[7]....
        /*0248*/ 	.word	0x000065a0


	//   ....[8]....
        /*024c*/ 	.word	0x000065b0


	//   ....[9]....
        /*0250*/ 	.word	0x000077b0


	//   ....[10]....
        /*0254*/ 	.word	0x000077e0


	//   ....[11]....
        /*0258*/ 	.word	0x000079c0


	//   ....[12]....
        /*025c*/ 	.word	0x000079f0


	//   ....[13]....
        /*0260*/ 	.word	0x00007b10


	//   ....[14]....
        /*0264*/ 	.word	0x00007b40


	//   ....[15]....
        /*0268*/ 	.word	0x00007c50


	//   ....[16]....
        /*026c*/ 	.word	0x00007c90


	//   ....[17]....
        /*0270*/ 	.word	0x00008200


	//   ....[18]....
        /*0274*/ 	.word	0x00008220


	//   ....[19]....
        /*0278*/ 	.word	0x00008250


	//   ....[20]....
        /*027c*/ 	.word	0x00008270


	//   ....[21]....
        /*0280*/ 	.word	0x00008280


	//   ....[22]....
        /*0284*/ 	.word	0x00008290


	//   ....[23]....
        /*0288*/ 	.word	0x000082b0


	//   ....[24]....
        /*028c*/ 	.word	0x000082c0


	//   ....[25]....
        /*0290*/ 	.word	0x00008820


	//   ....[26]....
        /*0294*/ 	.word	0x00008850


	//   ....[27]....
        /*0298*/ 	.word	0x00008870


	//   ....[28]....
        /*029c*/ 	.word	0x00008880


	//   ....[29]....
        /*02a0*/ 	.word	0x00008d20


	//   ....[30]....
        /*02a4*/ 	.word	0x00008d90


	//   ....[31]....
        /*02a8*/ 	.word	0x00008dc0


	//   ....[32]....
        /*02ac*/ 	.word	0x00008df0


	//   ....[33]....
        /*02b0*/ 	.word	0x00009250


	//   ....[34]....
        /*02b4*/ 	.word	0x00009330


	//   ....[35]....
        /*02b8*/ 	.word	0x00009380


	//   ....[36]....
        /*02bc*/ 	.word	0x000094e0


	//   ....[37]....
        /*02c0*/ 	.word	0x0000c240


	//   ....[38]....
        /*02c4*/ 	.word	0x0000c2a0


	//   ....[39]....
        /*02c8*/ 	.word	0x0000c2f0


	//   ....[40]....
        /*02cc*/ 	.word	0x0000c300


	//   ....[41]....
        /*02d0*/ 	.word	0x0000c590


	//   ....[42]....
        /*02d4*/ 	.word	0x0000c670


	//   ....[43]....
        /*02d8*/ 	.word	0x0000c820


	//   ....[44]....
        /*02dc*/ 	.word	0x0000c860


	//   ....[45]....
        /*02e0*/ 	.word	0x0000fba0


	//   ....[46]....
        /*02e4*/ 	.word	0x0000fbd0


	//   ....[47]....
        /*02e8*/ 	.word	0x0000fbe0


	//   ....[48]....
        /*02ec*/ 	.word	0x0000fbf0


	//   ....[49]....
        /*02f0*/ 	.word	0x00010630


	//   ....[50]....
        /*02f4*/ 	.word	0x00010aa0


	//   ....[51]....
        /*02f8*/ 	.word	0x00011570


	//   ....[52]....
        /*02fc*/ 	.word	0x00011590


	//   ....[53]....
        /*0300*/ 	.word	0x000115b0


	//   ....[54]....
        /*0304*/ 	.word	0x000116c0


	//   ....[55]....
        /*0308*/ 	.word	0x00012800


	//   ....[56]....
        /*030c*/ 	.word	0x00012830


	//   ....[57]....
        /*0310*/ 	.word	0x00012850


	//   ....[58]....
        /*0314*/ 	.word	0x00012860


	//   ....[59]....
        /*0318*/ 	.word	0x00012f00


	//   ....[60]....
        /*031c*/ 	.word	0x00012f40


	//   ....[61]....
        /*0320*/ 	.word	0x00012f60


	//   ....[62]....
        /*0324*/ 	.word	0x00012f80


	//   ....[63]....
        /*0328*/ 	.word	0x00013960


	//   ....[64]....
        /*032c*/ 	.word	0x00013d30


	//   ....[65]....
        /*0330*/ 	.word	0x000146c0


	//   ....[66]....
        /*0334*/ 	.word	0x00014750


	//   ....[67]....
        /*0338*/ 	.word	0x00014770


	//   ....[68]....
        /*033c*/ 	.word	0x00014790


	//   ....[69]....
        /*0340*/ 	.word	0x00016140


	//   ....[70]....
        /*0344*/ 	.word	0x00016170


	//   ....[71]....
        /*0348*/ 	.word	0x00016190


	//   ....[72]....
        /*034c*/ 	.word	0x000161b0


	//   ....[73]....
        /*0350*/ 	.word	0x00016940


	//   ....[74]....
        /*0354*/ 	.word	0x00016960


	//   ....[75]....
        /*0358*/ 	.word	0x00016970


	//   ....[76]....
        /*035c*/ 	.word	0x00016980


	//   ....[77]....
        /*0360*/ 	.word	0x000176e0


	//   ....[78]....
        /*0364*/ 	.word	0x00017700


	//   ....[79]....
        /*0368*/ 	.word	0x00017720


	//   ....[80]....
        /*036c*/ 	.word	0x00017740


	//   ....[81]....
        /*0370*/ 	.word	0x00019050


	//   ....[82]....
        /*0374*/ 	.word	0x00019070


	//   ....[83]....
        /*0378*/ 	.word	0x00019090


	//   ....[84]....
        /*037c*/ 	.word	0x00019100


	//   ....[85]....
        /*0380*/ 	.word	0x00019600


	//   ....[86]....
        /*0384*/ 	.word	0x00019610


	//   ....[87]....
        /*0388*/ 	.word	0x00019620


	//   ....[88]....
        /*038c*/ 	.word	0x00019630


	//   ....[89]....
        /*0390*/ 	.word	0x0001a070


	//   ....[90]....
        /*0394*/ 	.word	0x0001a4c0


	//   ....[91]....
        /*0398*/ 	.word	0x0001ac90


	//   ....[92]....
        /*039c*/ 	.word	0x0001add0


	//   ....[93]....
        /*03a0*/ 	.word	0x0001ade0


	//   ....[94]....
        /*03a4*/ 	.word	0x0001ae00


	//   ....[95]....
        /*03a8*/ 	.word	0x0001c710


	//   ....[96]....
        /*03ac*/ 	.word	0x0001c730


	//   ....[97]....
        /*03b0*/ 	.word	0x0001c750


	//   ....[98]....
        /*03b4*/ 	.word	0x0001c760


	//   ....[99]....
        /*03b8*/ 	.word	0x0001c930


	//   ....[100]....
        /*03bc*/ 	.word	0x0001c960


	//   ....[101]....
        /*03c0*/ 	.word	0x0001c9a0


	//   ....[102]....
        /*03c4*/ 	.word	0x0001c9b0


	//   ....[103]....
        /*03c8*/ 	.word	0x0001dfb0


	//   ....[104]....
        /*03cc*/ 	.word	0x0001e020


	//   ....[105]....
        /*03d0*/ 	.word	0x0001e060


	//   ....[106]....
        /*03d4*/ 	.word	0x0001e0a0


	//   ....[107]....
        /*03d8*/ 	.word	0x0001e2d0


	//   ....[108]....
        /*03dc*/ 	.word	0x0001e2e0


	//   ....[109]....
        /*03e0*/ 	.word	0x0001e460


	//   ....[110]....
        /*03e4*/ 	.word	0x0001e490


	//   ....[111]....
        /*03e8*/ 	.word	0x0001e5e0


	//   ....[112]....
        /*03ec*/ 	.word	0x0001e610


	//   ....[113]....
        /*03f0*/ 	.word	0x0001e760


	//   ....[114]....
        /*03f4*/ 	.word	0x0001e780


	//   ....[115]....
        /*03f8*/ 	.word	0x0001f0c0


	//   ....[116]....
        /*03fc*/ 	.word	0x0001f0d0


	//   ....[117]....
        /*0400*/ 	.word	0x0001f200


	//   ....[118]....
        /*0404*/ 	.word	0x0001f230


	//   ....[119]....
        /*0408*/ 	.word	0x0001f360


	//   ....[120]....
        /*040c*/ 	.word	0x0001f390


	//   ....[121]....
        /*0410*/ 	.word	0x0001f4c0


	//   ....[122]....
        /*0414*/ 	.word	0x0001f4e0


	//----- nvinfo : EIATTR_EXIT_INSTR_OFFSETS
	.align		4
.L_362:
        /*0418*/ 	.byte	0x04, 0x1c
        /*041a*/ 	.short	(.L_364 - .L_363)


	//   ....[0]....
.L_363:
        /*041c*/ 	.word	0x00000440


	//   ....[1]....
        /*0420*/ 	.word	0x0001e790


	//   ....[2]....
        /*0424*/ 	.word	0x0001e860


	//   ....[3]....
        /*0428*/ 	.word	0x0001e8c0


	//   ....[4]....
        /*042c*/ 	.word	0x0001f4f0


	//   ....[5]....
        /*0430*/ 	.word	0x0001f5a0


	//   ....[6]....
        /*0434*/ 	.word	0x0001f600


	//----- nvinfo : EIATTR_CTAIDZ_USED
	.align		4
.L_364:
        /*0438*/ 	.byte	0x01, 0x04
	.zero		2


	//----- nvinfo : EIATTR_MAX_THREADS
	.align		4
        /*043c*/ 	.byte	0x04, 0x05
        /*043e*/ 	.short	(.L_366 - .L_365)
.L_365:
        /*0440*/ 	.word	0x00000100
        /*0444*/ 	.word	0x00000001
        /*0448*/ 	.word	0x00000001


	//----- nvinfo : EIATTR_CRS_STACK_SIZE
	.align		4
.L_366:
        /*044c*/ 	.byte	0x04, 0x1e
        /*044e*/ 	.short	(.L_368 - .L_367)
.L_367:
        /*0450*/ 	.word	0x00000000
.L_368:


//--------------------- .nv.info._ZN7cutlass13device_kernelIN5flash19enable_sm80_to_sm89INS1_16FlashAttnFwdSm80INS1_25CollectiveMainloopFwdSm80ILi8ELi2ELb0EN4cute5tupleIJNS5_1CILi128EEENS7_ILi64EEENS7_ILi192EEEEEELi192ENS_6half_tEfNS_4arch4Sm80ELb1ELb0ELb0ELb0ELb1ELb0ELb1ELb0EEENS1_21CollectiveEpilogueFwdINS6_IJS8_SA_S9_EEENS6_IJNS7_ILi1EEESI_SI_EEESC_SE_Li256ELb0ELb1ELb0ELb0EEENS1_30DynamicPersistentTileSchedulerILi256ELi256ELb0ELb1ELb0EEEEEEEEEvNT_6ParamsE --------------------------
	.section	.nv.info._ZN7cutlass13device_kernelIN5flash19enable_sm80_to_sm89INS1_16FlashAttnFwdSm80INS1_25CollectiveMainloopFwdSm80ILi8ELi2ELb0EN4cute5tupleIJNS5_1CILi128EEENS7_ILi64EEENS7_ILi192EEEEEELi192ENS_6half_tEfNS_4arch4Sm80ELb1ELb0ELb0ELb0ELb1ELb0ELb1ELb0EEENS1_21CollectiveEpilogueFwdINS6_IJS8_SA_S9_EEENS6_IJNS7_ILi1EEESI_SI_EEESC_SE_Li256ELb0ELb1ELb0ELb0EEENS1_30DynamicPersistentTileSchedulerILi256ELi256ELb0ELb1ELb0EEEEEEEEEvNT_6ParamsE,"",@"SHT_CUDA_INFO"
	.sectionflags	@""
	.align	4


	//----- nvinfo : EIATTR_CUDA_API_VERSION
	.align		4
        /*0000*/ 	.byte	0x04, 0x37
        /*0002*/ 	.short	(.L_370 - .L_369)
.L_369:
        /*0004*/ 	.word	0x00000082


	//----- nvinfo : EIATTR_SW2861232_WAR
	.align		4
.L_370:
        /*0008*/ 	.byte	0x01, 0x35
	.zero		2


	//----- nvinfo : EIATTR_PARAM_CBANK
	.align		4
        /*000c*/ 	.byte	0x04, 0x0a
        /*000e*/ 	.short	(.L_372 - .L_371)
	.align		4
.L_371:
        /*0010*/ 	.word	index@(.nv.constant0._ZN7cutlass13device_kernelIN5flash19enable_sm80_to_sm89INS1_16FlashAttnFwdSm80INS1_25CollectiveMainloopFwdSm80ILi8ELi2ELb0EN4cute5tupleIJNS5_1CILi128EEENS7_ILi64EEENS7_ILi192EEEEEELi192ENS_6half_tEfNS_4arch4Sm80ELb1ELb0ELb0ELb0ELb1ELb0ELb1ELb0EEENS1_21CollectiveEpilogueFwdINS6_IJS8_SA_S9_EEENS6_IJNS7_ILi1EEESI_SI_EEESC_SE_Li256ELb0ELb1ELb0ELb0EEENS1_30DynamicPersistentTileSchedulerILi256ELi256ELb0ELb1ELb0EEEEEEEEEvNT_6ParamsE)
        /*0014*/ 	.short	0x0160
        /*0016*/ 	.short	0x0428


	//----- nvinfo : EIATTR_CBANK_PARAM_SIZE
	.align		4
.L_372:
        /*0018*/ 	.byte	0x03, 0x19
        /*001a*/ 	.short	0x0428


	//----- nvinfo : EIATTR_KPARAM_INFO
	.align		4
        /*001c*/ 	.byte	0x04, 0x17
        /*001e*/ 	.short	(.L_374 - .L_373)
.L_373:
        /*0020*/ 	.word	0x00000000
        /*0024*/ 	.short	0x0000
        /*0026*/ 	.short	0x0000
        /*0028*/ 	.byte	0x00, 0xf0, 0xa1, 0x10


	//----- nvinfo : EIATTR_MAXREG_COUNT
	.align		4
.L_374:
        /*002c*/ 	.byte	0x03, 0x1b
        /*002e*/ 	.short	0x00ff


	//----- nvinfo : EIATTR_NUM_BARRIERS
	.align		4
        /*0030*/ 	.byte	0x02, 0x4c
        /*0032*/ 	.byte	0x06
	.zero		1


	//----- nvinfo : EIATTR_ANNOTATIONS
	.align		4
        /*0034*/ 	.byte	0x04, 0x55
        /*0036*/ 	.short	(.L_376 - .L_375)


	//   ....[0]....
.L_375:
        /*0038*/ 	.word	0x00000001
        /*003c*/ 	.byte	0x70, 0x00, 0x00, 0x00, 0x01, 0x00, 0x00, 0x00, 0xb0, 0x04, 0x00, 0x00, 0x01, 0x00, 0x00, 0x00
        /* <DEDUP_REMOVED lines=14> */
        /*012c*/ 	.byte	0xb0, 0xdb, 0x00, 0x00, 0x01, 0x00, 0x00, 0x00, 0xe0, 0xdb, 0x00, 0x00


	//----- nvinfo : EIATTR_MERCURY_ISA_VERSION
	.align		4
.L_376:
        /*0138*/ 	.byte	0x03, 0x5f
        /*013a*/ 	.short	0x0000


	//----- nvinfo : EIATTR_INT_WARP_WIDE_INSTR_OFFSETS
	.align		4
        /*013c*/ 	.byte	0x04, 0x31
        /*013e*/ 	.short	(.L_378 - .L_377)


	//   ....[0]....
.L_377:
        /*0140*/ 	.word	0x0000be20


	//   ....[1]....
        /*0144*/ 	.word	0x0000bea0


	//----- nvinfo : EIATTR_COOP_GROUP_MASK_REGIDS
	.align		4
.L_378:
        /*0148*/ 	.byte	0x04, 0x29
        /*014a*/ 	.short	(.L_380 - .L_379)


	//   ....[0]....
.L_379:
        /*014c*/ 	.word	0xffffffff


	//   ....[1]....
        /*0150*/ 	.word	0xffffffff


	//   ....[2]....
        /*0154*/ 	.word	0xffffffff


	//   ....[3]....
        /*0158*/ 	.word	0xffffffff


	//   ....[4]....
        /*015c*/ 	.word	0xffffffff


	//   ....[5]....
        /*0160*/ 	.word	0xffffffff


	//   ....[6]....
        /*0164*/ 	.word	0xffffffff


	//   ....[7]....
        /*0168*/ 	.word	0xffffffff


	//   ....[8]....
        /*016c*/ 	.word	0xffffffff


	//   ....[9]....
        /*0170*/ 	.word	0xffffffff


	//   ....[10]....
        /*0174*/ 	.word	0xffffffff


	//   ....[11]....
        /*0178*/ 	.word	0xffffffff


	//   ....[12]....
        /*017c*/ 	.word	0xffffffff


	//   ....[13]....
        /*0180*/ 	.word	0xffffffff


	//   ....[14]....
        /*0184*/ 	.word	0xffffffff


	//   ....[15]....
        /*0188*/ 	.word	0xffffffff


	//   ....[16]....
        /*018c*/ 	.word	0xffffffff


	//   ....[17]....
        /*0190*/ 	.word	0xffffffff


	//   ....[18]....
        /*0194*/ 	.word	0xffffffff


	//   ....[19]....
        /*0198*/ 	.word	0xffffffff


	//   ....[20]....
        /*019c*/ 	.word	0xffffffff


	//   ....[21]....
        /*01a0*/ 	.word	0xffffffff


	//   ....[22]....
        /*01a4*/ 	.word	0xffffffff


	//   ....[23]....
        /*01a8*/ 	.word	0xffffffff


	//   ....[24]....
        /*01ac*/ 	.word	0xffffffff


	//   ....[25]....
        /*01b0*/ 	.word	0xffffffff


	//   ....[26]....
        /*01b4*/ 	.word	0xffffffff


	//   ....[27]....
        /*01b8*/ 	.word	0xffffffff


	//   ....[28]....
        /*01bc*/ 	.word	0xffffffff


	//   ....[29]....
        /*01c0*/ 	.word	0xffffffff


	//   ....[30]....
        /*01c4*/ 	.word	0xffffffff


	//   ....[31]....
        /*01c8*/ 	.word	0xffffffff


	//   ....[32]....
        /*01cc*/ 	.word	0xffffffff


	//   ....[33]....
        /*01d0*/ 	.word	0xffffffff


	//   ....[34]....
        /*01d4*/ 	.word	0xffffffff


	//   ....[35]....
        /*01d8*/ 	.word	0xffffffff


	//   ....[36]....
        /*01dc*/ 	.word	0xffffffff


	//   ....[37]....
        /*01e0*/ 	.word	0xffffffff


	//   ....[38]....
        /*01e4*/ 	.word	0xffffffff


	//   ....[39]....
        /*01e8*/ 	.word	0xffffffff


	//   ....[40]....
        /*01ec*/ 	.word	0xffffffff


	//   ....[41]....
        /*01f0*/ 	.word	0xffffffff


	//   ....[42]....
        /*01f4*/ 	.word	0xffffffff


	//   ....[43]....
        /*01f8*/ 	.word	0xffffffff


	//   ....[44]....
        /*01fc*/ 	.word	0xffffffff


	//   ....[45]....
        /*0200*/ 	.word	0xffffffff


	//   ....[46]....
        /*0204*/ 	.word	0xffffffff


	//   ....[47]....
        /*0208*/ 	.word	0xffffffff


	//   ....[48]....
        /*020c*/ 	.word	0xffffffff


	//   ....[49]....
        /*0210*/ 	.word	0xffffffff


	//   ....[50]....
        /*0214*/ 	.word	0xffffffff


	//   ....[51]....
        /*0218*/ 	.word	0xffffffff


	//   ....[52]....
        /*021c*/ 	.word	0xffffffff


	//   ....[53]....
        /*0220*/ 	.word	0xffffffff


	//   ....[54]....
        /*0224*/ 	.word	0xffffffff


	//   ....[55]....
        /*0228*/ 	.word	0xffffffff


	//   ....[56]....
        /*022c*/ 	.word	0xffffffff


	//   ....[57]....
        /*0230*/ 	.word	0xffffffff


	//   ....[58]....
        /*0234*/ 	.word	0xffffffff


	//   ....[59]....
        /*0238*/ 	.word	0xffffffff


	//   ....[60]....
        /*023c*/ 	.word	0xffffffff


	//   ....[61]....
        /*0240*/ 	.word	0xffffffff


	//   ....[62]....
        /*0244*/ 	.word	0xffffffff


	//   ....[63]....
        /*0248*/ 	.word	0xffffffff


	//   ....[64]....
        /*024c*/ 	.word	0xffffffff


	//   ....[65]....
        /*0250*/ 	.word	0xffffffff


	//   ....[66]....
        /*0254*/ 	.word	0xffffffff


	//   ....[67]....
        /*0258*/ 	.word	0xffffffff


	//   ....[68]....
        /*025c*/ 	.word	0xffffffff


	//   ....[69]....
        /*0260*/ 	.word	0xffffffff


	//   ....[70]....
        /*0264*/ 	.word	0xffffffff


	//   ....[71]....
        /*0268*/ 	.word	0xffffffff


	//   ....[72]....
        /*026c*/ 	.word	0xffffffff


	//   ....[73]....
        /*0270*/ 	.word	0xffffffff


	//   ....[74]....
        /*0274*/ 	.word	0xffffffff


	//   ....[75]....
        /*0278*/ 	.word	0xffffffff


	//   ....[76]....
        /*027c*/ 	.word	0xffffffff


	//   ....[77]....
        /*0280*/ 	.word	0xffffffff


	//   ....[78]....
        /*0284*/ 	.word	0xffffffff


	//   ....[79]....
        /*0288*/ 	.word	0xffffffff


	//   ....[80]....
        /*028c*/ 	.word	0xffffffff


	//   ....[81]....
        /*0290*/ 	.word	0xffffffff


	//   ....[82]....
        /*0294*/ 	.word	0xffffffff


	//   ....[83]....
        /*0298*/ 	.word	0xffffffff


	//   ....[84]....
        /*029c*/ 	.word	0xffffffff


	//   ....[85]....
        /*02a0*/ 	.word	0xffffffff


	//   ....[86]....
        /*02a4*/ 	.word	0xffffffff


	//   ....[87]....
        /*02a8*/ 	.word	0xffffffff


	//   ....[88]....
        /*02ac*/ 	.word	0xffffffff


	//   ....[89]....
        /*02b0*/ 	.word	0xffffffff


	//   ....[90]....
        /*02b4*/ 	.word	0xffffffff


	//   ....[91]....
        /*02b8*/ 	.word	0xffffffff


	//   ....[92]....
        /*02bc*/ 	.word	0xffffffff


	//   ....[93]....
        /*02c0*/ 	.word	0xffffffff


	//   ....[94]....
        /*02c4*/ 	.word	0xffffffff


	//   ....[95]....
        /*02c8*/ 	.word	0xffffffff


	//   ....[96]....
        /*02cc*/ 	.word	0xffffffff


	//   ....[97]....
        /*02d0*/ 	.word	0xffffffff


	//   ....[98]....
        /*02d4*/ 	.word	0xffffffff


	//   ....[99]....
        /*02d8*/ 	.word	0xffffffff


	//   ....[100]....
        /*02dc*/ 	.word	0xffffffff


	//   ....[101]....
        /*02e0*/ 	.word	0xffffffff


	//   ....[102]....
        /*02e4*/ 	.word	0xffffffff


	//   ....[103]....
        /*02e8*/ 	.word	0xffffffff


	//   ....[104]....
        /*02ec*/ 	.word	0xffffffff


	//   ....[105]....
        /*02f0*/ 	.word	0xffffffff


	//   ....[106]....
        /*02f4*/ 	.word	0xffffffff


	//   ....[107]....
        /*02f8*/ 	.word	0xffffffff


	//   ....[108]....
        /*02fc*/ 	.word	0xffffffff


	//   ....[109]....
        /*0300*/ 	.word	0xffffffff


	//   ....[110]....
        /*0304*/ 	.word	0xffffffff


	//   ....[111]....
        /*0308*/ 	.word	0xffffffff


	//   ....[112]....
        /*030c*/ 	.word	0xffffffff


	//   ....[113]....
        /*0310*/ 	.word	0xffffffff


	//   ....[114]....
        /*0314*/ 	.word	0xffffffff


	//   ....[115]....
        /*0318*/ 	.word	0xffffffff


	//   ....[116]....
        /*031c*/ 	.word	0xffffffff


	//   ....[117]....
        /*0320*/ 	.word	0xffffffff


	//   ....[118]....
        /*0324*/ 	.word	0xffffffff


	//   ....[119]....
        /*0328*/ 	.word	0xffffffff


	//   ....[120]....
        /*032c*/ 	.word	0xffffffff


	//   ....[121]....
        /*0330*/ 	.word	0xffffffff


	//   ....[122]....
        /*0334*/ 	.word	0xffffffff


	//   ....[123]....
        /*0338*/ 	.word	0xffffffff


	//   ....[124]....
        /*033c*/ 	.word	0xffffffff


	//   ....[125]....
        /*0340*/ 	.word	0xffffffff


	//   ....[126]....
        /*0344*/ 	.word	0xffffffff


	//   ....[127]....
        /*0348*/ 	.word	0xffffffff


	//   ....[128]....
        /*034c*/ 	.word	0xffffffff


	//   ....[129]....
        /*0350*/ 	.word	0xffffffff


	//   ....[130]....
        /*0354*/ 	.word	0xffffffff


	//   ....[131]....
        /*0358*/ 	.word	0xffffffff


	//   ....[132]....
        /*035c*/ 	.word	0xffffffff


	//   ....[133]....
        /*0360*/ 	.word	0xffffffff


	//   ....[134]....
        /*0364*/ 	.word	0xffffffff


	//   ....[135]....
        /*0368*/ 	.word	0xffffffff


	//   ....[136]....
        /*036c*/ 	.word	0xffffffff


	//----- nvinfo : EIATTR_COOP_GROUP_INSTR_OFFSETS
	.align		4
.L_380:
        /*0370*/ 	.byte	0x04, 0x28
        /*0372*/ 	.short	(.L_382 - .L_381)


	//   ....[0]....
.L_381:
        /*0374*/ 	.word	0x00000050


	//   ....[1]....
        /*0378*/ 	.word	0x00001320


	//   ....[2]....
        /*037c*/ 	.word	0x00001340


	//   ....[3]....
        /*0380*/ 	.word	0x000014c0


	//   ....[4]....
        /*0384*/ 	.word	0x000014d0


	//   ....[5]....
        /*0388*/ 	.word	0x00001630


	//   ....[6]....
        /*038c*/ 	.word	0x00001650


	//   ....[7]....
        /*0390*/ 	.word	0x000017b0


	//   ....[8]....
        /*0394*/ 	.word	0x000017c0


	//   ....[9]....
        /*0398*/ 	.word	0x00001cd0


	//   ....[10]....
        /*039c*/ 	.word	0x00001cf0


	//   ....[11]....
        /*03a0*/ 	.word	0x00001d20


	//   ....[12]....
        /*03a4*/ 	.word	0x00001d40


	//   ....[13]....
        /*03a8*/ 	.word	0x00001e30


	//   ....[14]....
        /*03ac*/ 	.word	0x00001e50


	//   ....[15]....
        /*03b0*/ 	.word	0x00001e80


	//   ....[16]....
        /*03b4*/ 	.word	0x00001f50


	//   ....[17]....
        /*03b8*/ 	.word	0x00002310


	//   ....[18]....
        /*03bc*/ 	.word	0x00002330


	//   ....[19]....
        /*03c0*/ 	.word	0x000023c0


	//   ....[20]....
        /*03c4*/ 	.word	0x00002420


	//   ....[21]....
        /*03c8*/ 	.word	0x00002880


	//   ....[22]....
        /*03cc*/ 	.word	0x000028a0


	//   ....[23]....
        /*03d0*/ 	.word	0x000029a0


	//   ....[24]....
        /*03d4*/ 	.word	0x000029c0


	//   ....[25]....
        /*03d8*/ 	.word	0x000034f0


	//   ....[26]....
        /*03dc*/ 	.word	0x00003500


	//   ....[27]....
        /*03e0*/ 	.word	0x00003bf0


	//   ....[28]....
        /*03e4*/ 	.word	0x00003c80


	//   ....[29]....
        /*03e8*/ 	.word	0x00003ca0


	//   ....[30]....
        /*03ec*/ 	.word	0x00003cc0


	//   ....[31]....
        /*03f0*/ 	.word	0x00004f80


	//   ....[32]....
        /*03f4*/ 	.word	0x00004fa0


	//   ....[33]....
        /*03f8*/ 	.word	0x000050a0


	//   ....[34]....
        /*03fc*/ 	.word	0x000050c0


	//   ....[35]....
        /*0400*/ 	.word	0x00005630


	//   ....[36]....
        /*0404*/ 	.word	0x00005650


	//   ....[37]....
        /*0408*/ 	.word	0x00005740


	//   ....[38]....
        /*040c*/ 	.word	0x00005760


	//   ....[39]....
        /*0410*/ 	.word	0x000061e0


	//   ....[40]....
        /*0414*/ 	.word	0x00006200


	//   ....[41]....
        /*0418*/ 	.word	0x00006920


	//   ....[42]....
        /*041c*/ 	.word	0x000069a0


	//   ....[43]....
        /*0420*/ 	.word	0x000069c0


	//   ....[44]....
        /*0424*/ 	.word	0x000069e0


	//   ....[45]....
        /*0428*/ 	.word	0x000083b0


	//   ....[46]....
        /*042c*/ 	.word	0x000083d0


	//   ....[47]....
        /*0430*/ 	.word	0x000084c0


	//   ....[48]....
        /*0434*/ 	.word	0x000084e0


	//   ....[49]....
        /*0438*/ 	.word	0x00008a20


	//   ....[50]....
        /*043c*/ 	.word	0x00008a40


	//   ....[51]....
        /*0440*/ 	.word	0x00008ae0


	//   ....[52]....
        /*0444*/ 	.word	0x00008b30


	//   ....[53]....
        /*0448*/ 	.word	0x000098a0


	//   ....[54]....
        /*044c*/ 	.word	0x000098c0


	//   ....[55]....
        /*0450*/ 	.word	0x00009910


	//   ....[56]....
        /*0454*/ 	.word	0x00009930


	//   ....[57]....
        /*0458*/ 	.word	0x0000b280


	//   ....[58]....
        /*045c*/ 	.word	0x0000b2a0


	//   ....[59]....
        /*0460*/ 	.word	0x0000b340


	//   ....[60]....
        /*0464*/ 	.word	0x0000b3a0


	//   ....[61]....
        /*0468*/ 	.word	0x0000b5f0


	//   ....[62]....
        /*046c*/ 	.word	0x0000b620


	//   ....[63]....
        /*0470*/ 	.word	0x0000b630


	//   ....[64]....
        /*0474*/ 	.word	0x0000b660


	//   ....[65]....
        /*0478*/ 	.word	0x0000c680


	//   ....[66]....
        /*047c*/ 	.word	0x0000c9c0


	//   ....[67]....
        /*0480*/ 	.word	0x0000c9d0


	//   ....[68]....
        /*0484*/ 	.word	0x0000c9f0


	//   ....[69]....
        /*0488*/ 	.word	0x0000ca10


	//   ....[70]....
        /*048c*/ 	.word	0x0000cc10


	//   ....[71]....
        /*0490*/ 	.word	0x0000cc30


	//   ....[72]....
        /*0494*/ 	.word	0x0000cd70


	//   ....[73]....
        /*0498*/ 	.word	0x0000cda0


	//   ....[74]....
        /*049c*/ 	.word	0x0000cea0


	//   ....[75]....
        /*04a0*/ 	.word	0x0000ced0


	//   ....[76]....
        /*04a4*/ 	.word	0x0000cfd0


	//   ....[77]....
        /*04a8*/ 	.word	0x0000cff0


	//   ....[78]....
        /*04ac*/ 	.word	0x0000d510


	//   ....[79]....
        /*04b0*/ 	.word	0x0000d530


	//   ....[80]....
        /*04b4*/ 	.word	0x0000d6b0


	//   ....[81]....
        /*04b8*/ 	.word	0x0000d6c0


	//   ....[82]....
        /*04bc*/ 	.word	0x0000d820


	//   ....[83]....
        /*04c0*/ 	.word	0x0000d840


	//   ....[84]....
        /*04c4*/ 	.word	0x0000d9a0


	//   ....[85]....
        /*04c8*/ 	.word	0x0000d9b0


	//   ....[86]....
        /*04cc*/ 	.word	0x0000db80


	//   ....[87]....
        /*04d0*/ 	.word	0x0000dc70


	//   ....[88]....
        /*04d4*/ 	.word	0x0000dce0


	//   ....[89]....
        /*04d8*/ 	.word	0x0000dd50


	//   ....[90]....
        /*04dc*/ 	.word	0x0000ddb0


	//   ....[91]....
        /*04e0*/ 	.word	0x0000de20


	//   ....[92]....
        /*04e4*/ 	.word	0x0000de90


	//   ....[93]....
        /*04e8*/ 	.word	0x0000df00


	//   ....[94]....
        /*04ec*/ 	.word	0x0000df60


	//   ....[95]....
        /*04f0*/ 	.word	0x0000dfd0


	//   ....[96]....
        /*04f4*/ 	.word	0x0000e040


	//   ....[97]....
        /*04f8*/ 	.word	0x0000e1b0


	//   ....[98]....
        /*04fc*/ 	.word	0x0000e210


	//   ....[99]....
        /*0500*/ 	.word	0x0000e280


	//   ....[100]....
        /*0504*/ 	.word	0x0000e2f0


	//   ....[101]....
        /*0508*/ 	.word	0x0000e460


	//   ....[102]....
        /*050c*/ 	.word	0x0000e4c0


	//   ....[103]....
        /*0510*/ 	.word	0x0000e530


	//   ....[104]....
        /*0514*/ 	.word	0x0000e5a0


	//   ....[105]....
        /*0518*/ 	.word	0x0000e710


	//   ....[106]....
        /*051c*/ 	.word	0x0000e770


	//   ....[107]....
        /*0520*/ 	.word	0x0000e7e0


	//   ....[108]....
        /*0524*/ 	.word	0x0000e850


	//   ....[109]....
        /*0528*/ 	.word	0x0000e9d0


	//   ....[110]....
        /*052c*/ 	.word	0x0000ea30


	//   ....[111]....
        /*0530*/ 	.word	0x0000eaa0


	//   ....[112]....
        /*0534*/ 	.word	0x0000eb10


	//   ....[113]....
        /*0538*/ 	.word	0x0000ec90


	//   ....[114]....
        /*053c*/ 	.word	0x0000ecf0


	//   ....[115]....
        /*0540*/ 	.word	0x0000ed60


	//   ....[116]....
        /*0544*/ 	.word	0x0000edd0


	//   ....[117]....
        /*0548*/ 	.word	0x0000ef50


	//   ....[118]....
        /*054c*/ 	.word	0x0000efb0


	//   ....[119]....
        /*0550*/ 	.word	0x0000f010


	//   ....[120]....
        /*0554*/ 	.word	0x0000f080


	//   ....[121]....
        /*0558*/ 	.word	0x0000f0f0


	//   ....[122]....
        /*055c*/ 	.word	0x0000f270


	//   ....[123]....
        /*0560*/ 	.word	0x0000f2d0


	//   ....[124]....
        /*0564*/ 	.word	0x0000f330


	//   ....[125]....
        /*0568*/ 	.word	0x0000f390


	//   ....[126]....
        /*056c*/ 	.word	0x0000f3e0


	//   ....[127]....
        /*0570*/ 	.word	0x0000f430


	//   ....[128]....
        /*0574*/ 	.word	0x0000f4a0


	//   ....[129]....
        /*0578*/ 	.word	0x0000f510


	//   ....[130]....
        /*057c*/ 	.word	0x0000f580


	//   ....[131]....
        /*0580*/ 	.word	0x0000f5e0


	//   ....[132]....
        /*0584*/ 	.word	0x0000f650


	//   ....[133]....
        /*0588*/ 	.word	0x0000f6c0


	//   ....[134]....
        /*058c*/ 	.word	0x0000f730


	//   ....[135]....
        /*0590*/ 	.word	0x0000f790


	//   ....[136]....
        /*0594*/ 	.word	0x0000f800


	//----- nvinfo : EIATTR_EXIT_INSTR_OFFSETS
	.align		4
.L_382:
        /*0598*/ 	.byte	0x04, 0x1c
        /*059a*/ 	.short	(.L_384 - .L_383)


	//   ....[0]....
.L_383:
        /*059c*/ 	.word	0x000000a0


	//   ....[1]....
        /*05a0*/ 	.word	0x0000dc20


	//----- nvinfo : EIATTR_MAX_THREADS
	.align		4
.L_384:
        /*05a4*/ 	.byte	0x04, 0x05
        /*05a6*/ 	.short	(.L_386 - .L_385)
.L_385:
        /*05a8*/ 	.word	0x00000100
        /*05ac*/ 	.word	0x00000001
        /*05b0*/ 	.word	0x00000001


	//----- nvinfo : EIATTR_CRS_STACK_SIZE
	.align		4
.L_386:
        /*05b4*/ 	.byte	0x04, 0x1e
        /*05b6*/ 	.short	(.L_388 - .L_387)
.L_387:
        /*05b8*/ 	.word	0x00000000
.L_388:


//--------------------- .nv.info._ZN7cutlass13device_kernelIN5flash19enable_sm80_to_sm89INS1_16FlashAttnFwdSm80INS1_25CollectiveMainloopFwdSm80ILi8ELi2ELb0EN4cute5tupleIJNS5_1CILi128EEENS7_ILi64EEENS7_ILi192EEEEEELi192ENS_6half_tEfNS_4arch4Sm80ELb1ELb0ELb0ELb1ELb1ELb0ELb1ELb0EEENS1_21CollectiveEpilogueFwdINS6_IJS8_SA_S9_EEENS6_IJNS7_ILi1EEESI_SI_EEESC_SE_Li256ELb1ELb1ELb0ELb0EEENS1_19SingleTileSchedulerILb1ELb0ELb1ELi128EEEEEEEEEvNT_6ParamsE --------------------------
	.section	.nv.info._ZN7cutlass13device_kernelIN5flash19enable_sm80_to_sm89INS1_16FlashAttnFwdSm80INS1_25CollectiveMainloopFwdSm80ILi8ELi2ELb0EN4cute5tupleIJNS5_1CILi128EEENS7_ILi64EEENS7_ILi192EEEEEELi192ENS_6half_tEfNS_4arch4Sm80ELb1ELb0ELb0ELb1ELb1ELb0ELb1ELb0EEENS1_21CollectiveEpilogueFwdINS6_IJS8_SA_S9_EEENS6_IJNS7_ILi1EEESI_SI_EEESC_SE_Li256ELb1ELb1ELb0ELb0EEENS1_19SingleTileSchedulerILb1ELb0ELb1ELi128EEEEEEEEEvNT_6ParamsE,"",@"SHT_CUDA_INFO"
	.sectionflags	@""
	.align	4


	//----- nvinfo : EIATTR_CUDA_API_VERSION
	.align		4
        /*0000*/ 	.byte	0x04, 0x37
        /*0002*/ 	.short	(.L_390 - .L_389)
.L_389:
        /*0004*/ 	.word	0x00000082


	//----- nvinfo : EIATTR_SW2861232_WAR
	.align		4
.L_390:
        /*0008*/ 	.byte	0x01, 0x35
	.zero		2


	//----- nvinfo : EIATTR_PARAM_CBANK
	.align		4
        /*000c*/ 	.byte	0x04, 0x0a
        /*000e*/ 	.short	(.L_392 - .L_391)
	.align		4
.L_391:
        /*0010*/ 	.word	index@(.nv.constant0._ZN7cutlass13device_kernelIN5flash19enable_sm80_to_sm89INS1_16FlashAttnFwdSm80INS1_25CollectiveMainloopFwdSm80ILi8ELi2ELb0EN4cute5tupleIJNS5_1CILi128EEENS7_ILi64EEENS7_ILi192EEEEEELi192ENS_6half_tEfNS_4arch4Sm80ELb1ELb0ELb0ELb1ELb1ELb0ELb1ELb0EEENS1_21CollectiveEpilogueFwdINS6_IJS8_SA_S9_EEENS6_IJNS7_ILi1EEESI_SI_EEESC_SE_Li256ELb1ELb1ELb0ELb0EEENS1_19SingleTileSchedulerILb1ELb0ELb1ELi128EEEEEEEEEvNT_6ParamsE)
        /*0014*/ 	.short	0x0160
        /*0016*/ 	.short	0x0418


	//----- nvinfo : EIATTR_CBANK_PARAM_SIZE
	.align		4
.L_392:
        /*0018*/ 	.byte	0x03, 0x19
        /*001a*/ 	.short	0x0418


	//----- nvinfo : EIATTR_KPARAM_INFO
	.align		4
        /*001c*/ 	.byte	0x04, 0x17
        /*001e*/ 	.short	(.L_394 - .L_393)
.L_393:
        /*0020*/ 	.word	0x00000000
        /*0024*/ 	.short	0x0000
        /*0026*/ 	.short	0x0000
        /*0028*/ 	.byte	0x00, 0xf0, 0x61, 0x10


	//----- nvinfo : EIATTR_MAXREG_COUNT
	.align		4
.L_394:
        /*002c*/ 	.byte	0x03, 0x1b
        /*002e*/ 	.short	0x00ff


	//----- nvinfo : EIATTR_NUM_BARRIERS
	.align		4
        /*0030*/ 	.byte	0x02, 0x4c
        /*0032*/ 	.byte	0x02
	.zero		1


	//----- nvinfo : EIATTR_MERCURY_ISA_VERSION
	.align		4
        /*0034*/ 	.byte	0x03, 0x5f
        /*0036*/ 	.short	0x0000


	//----- nvinfo : EIATTR_COOP_GROUP_MASK_REGIDS
	.align		4
        /*0038*/ 	.byte	0x04, 0x29
        /*003a*/ 	.short	(.L_396 - .L_395)


	//   ....[0]....
.L_395:
        /*003c*/ 	.word	0xffffffff


	//   ....[1]....
        /*0040*/ 	.word	0xffffffff


	//   ....[2]....
        /*0044*/ 	.word	0xffffffff


	//   ....[3]....
        /*0048*/ 	.word	0xffffffff


	//   ....[4]....
        /*004c*/ 	.word	0xffffffff


	//   ....[5]....
        /*0050*/ 	.word	0xffffffff


	//   ....[6]....
        /*0054*/ 	.word	0xffffffff


	//   ....[7]....
        /*0058*/ 	.word	0xffffffff


	//   ....[8]....
        /*005c*/ 	.word	0xffffffff


	//   ....[9]....
        /*0060*/ 	.word	0xffffffff


	//   ....[10]....
        /*0064*/ 	.word	0xffffffff


	//   ....[11]....
        /*0068*/ 	.word	0xffffffff


	//   ....[12]....
        /*006c*/ 	.word	0xffffffff


	//   ....[13]....
        /*0070*/ 	.word	0xffffffff


	//   ....[14]....
        /*0074*/ 	.word	0xffffffff


	//   ....[15]....
        /*0078*/ 	.word	0xffffffff


	//   ....[16]....
        /*007c*/ 	.word	0xffffffff


	//   ....[17]....
        /*0080*/ 	.word	0xffffffff


	//   ....[18]....
        /*0084*/ 	.word	0xffffffff


	//   ....[19]....
        /*0088*/ 	.word	0xffffffff


	//   ....[20]....
        /*008c*/ 	.word	0xffffffff


	//   ....[21]....
        /*0090*/ 	.word	0xffffffff


	//   ....[22]....
        /*0094*/ 	.word	0xffffffff


	//   ....[23]....
        /*0098*/ 	.word	0xffffffff


	//   ....[24]....
        /*009c*/ 	.word	0xffffffff


	//   ....[25]....
        /*00a0*/ 	.word	0xffffffff


	//   ....[26]....
        /*00a4*/ 	.word	0xffffffff


	//   ....[27]....
        /*00a8*/ 	.word	0xffffffff


	//   ....[28]....
        /*00ac*/ 	.word	0xffffffff


	//   ....[29]....
        /*00b0*/ 	.word	0xffffffff


	//   ....[30]....
        /*00b4*/ 	.word	0xffffffff


	//   ....[31]....
        /*00b8*/ 	.word	0xffffffff


	//   ....[32]....
        /*00bc*/ 	.word	0xffffffff


	//   ....[33]....
        /*00c0*/ 	.word	0xffffffff


	//   ....[34]....
        /*00c4*/ 	.word	0xffffffff


	//   ....[35]....
        /*00c8*/ 	.word	0xffffffff


	//   ....[36]....
        /*00cc*/ 	.word	0xffffffff


	//   ....[37]....
        /*00d0*/ 	.word	0xffffffff


	//   ....[38]....
        /*00d4*/ 	.word	0xffffffff


	//   ....[39]....
        /*00d8*/ 	.word	0xffffffff


	//   ....[40]....
        /*00dc*/ 	.word	0xffffffff


	//   ....[41]....
        /*00e0*/ 	.word	0xffffffff


	//   ....[42]....
        /*00e4*/ 	.word	0xffffffff


	//   ....[43]....
        /*00e8*/ 	.word	0xffffffff


	//   ....[44]....
        /*00ec*/ 	.word	0xffffffff


	//   ....[45]....
        /*00f0*/ 	.word	0xffffffff


	//   ....[46]....
        /*00f4*/ 	.word	0xffffffff


	//   ....[47]....
        /*00f8*/ 	.word	0xffffffff


	//   ....[48]....
        /*00fc*/ 	.word	0xffffffff


	//   ....[49]....
        /*0100*/ 	.word	0xffffffff


	//   ....[50]....
        /*0104*/ 	.word	0xffffffff


	//   ....[51]....
        /*0108*/ 	.word	0xffffffff


	//   ....[52]....
        /*010c*/ 	.word	0xffffffff


	//   ....[53]....
        /*0110*/ 	.word	0xffffffff


	//   ....[54]....
        /*0114*/ 	.word	0xffffffff


	//   ....[55]....
        /*0118*/ 	.word	0xffffffff


	//   ....[56]....
        /*011c*/ 	.word	0xffffffff


	//   ....[57]....
        /*0120*/ 	.word	0xffffffff


	//   ....[58]....
        /*0124*/ 	.word	0xffffffff


	//   ....[59]....
        /*0128*/ 	.word	0xffffffff


	//   ....[60]....
        /*012c*/ 	.word	0xffffffff


	//   ....[61]....
        /*0130*/ 	.word	0xffffffff


	//   ....[62]....
        /*0134*/ 	.word	0xffffffff


	//   ....[63]....
        /*0138*/ 	.word	0xffffffff


	//   ....[64]....
        /*013c*/ 	.word	0xffffffff


	//   ....[65]....
        /*0140*/ 	.word	0xffffffff


	//   ....[66]....
        /*0144*/ 	.word	0xffffffff


	//   ....[67]....
        /*0148*/ 	.word	0xffffffff


	//   ....[68]....
        /*014c*/ 	.word	0xffffffff


	//   ....[69]....
        /*0150*/ 	.word	0xffffffff


	//   ....[70]....
        /*0154*/ 	.word	0xffffffff


	//   ....[71]....
        /*0158*/ 	.word	0xffffffff


	//   ....[72]....
        /*015c*/ 	.word	0xffffffff


	//   ....[73]....
        /*0160*/ 	.word	0xffffffff


	//   ....[74]....
        /*0164*/ 	.word	0xffffffff


	//   ....[75]....
        /*0168*/ 	.word	0xffffffff


	//   ....[76]....
        /*016c*/ 	.word	0xffffffff


	//   ....[77]....
        /*0170*/ 	.word	0xffffffff


	//   ....[78]....
        /*0174*/ 	.word	0xffffffff


	//   ....[79]....
        /*0178*/ 	.word	0xffffffff


	//   ....[80]....
        /*017c*/ 	.word	0xffffffff


	//   ....[81]....
        /*0180*/ 	.word	0xffffffff


	//   ....[82]....
        /*0184*/ 	.word	0xffffffff


	//   ....[83]....
        /*0188*/ 	.word	0xffffffff


	//   ....[84]....
        /*018c*/ 	.word	0xffffffff


	//----- nvinfo : EIATTR_COOP_GROUP_INSTR_OFFSETS
	.align		4
.L_396:
        /*0190*/ 	.byte	0x04, 0x28
        /*0192*/ 	.short	(.L_398 - .L_397)


	//   ....[0]....
.L_397:
        /*0194*/ 	.word	0x00000090


	//   ....[1]....
        /*0198*/ 	.word	0x00001320


	//   ....[2]....
        /*019c*/ 	.word	0x00001370


	//   ....[3]....
        /*01a0*/ 	.word	0x000015a0


	//   ....[4]....
        /*01a4*/ 	.word	0x000015d0


	//   ....[5]....
        /*01a8*/ 	.word	0x000016f0


	//   ....[6]....
        /*01ac*/ 	.word	0x00001720


	//   ....[7]....
        /*01b0*/ 	.word	0x00001830


	//   ....[8]....
        /*01b4*/ 	.word	0x00001870


	//   ....[9]....
        /*01b8*/ 	.word	0x00001df0


	//   ....[10]....
        /*01bc*/ 	.word	0x00001e20


	//   ....[11]....
        /*01c0*/ 	.word	0x00001e40


	//   ....[12]....
        /*01c4*/ 	.word	0x00001e50


	//   ....[13]....
        /*01c8*/ 	.word	0x00001f10


	//   ....[14]....
        /*01cc*/ 	.word	0x00001f30


	//   ....[15]....
        /*01d0*/ 	.word	0x00001f40


	//   ....[16]....
        /*01d4*/ 	.word	0x00001f50


	//   ....[17]....
        /*01d8*/ 	.word	0x00002430


	//   ....[18]....
        /*01dc*/ 	.word	0x00002460


	//   ....[19]....
        /*01e0*/ 	.word	0x00002480


	//   ....[20]....
        /*01e4*/ 	.word	0x00002490


	//   ....[21]....
        /*01e8*/ 	.word	0x00002910


	//   ....[22]....
        /*01ec*/ 	.word	0x00002940


	//   ....[23]....
        /*01f0*/ 	.word	0x00002960


	//   ....[24]....
        /*01f4*/ 	.word	0x000029c0


	//   ....[25]....
        /*01f8*/ 	.word	0x00003590


	//   ....[26]....
        /*01fc*/ 	.word	0x00003690


	//   ....[27]....
        /*0200*/ 	.word	0x00003ae0


	//   ....[28]....
        /*0204*/ 	.word	0x00003df0


	//   ....[29]....
        /*0208*/ 	.word	0x00003e00


	//   ....[30]....
        /*020c*/ 	.word	0x00003e50


	//   ....[31]....
        /*0210*/ 	.word	0x00005070


	//   ....[32]....
        /*0214*/ 	.word	0x000050a0


	//   ....[33]....
        /*0218*/ 	.word	0x000050c0


	//   ....[34]....
        /*021c*/ 	.word	0x000050d0


	//   ....[35]....
        /*0220*/ 	.word	0x00005660


	//   ....[36]....
        /*0224*/ 	.word	0x00005680


	//   ....[37]....
        /*0228*/ 	.word	0x000056a0


	//   ....[38]....
        /*022c*/ 	.word	0x000056b0


	//   ....[39]....
        /*0230*/ 	.word	0x00006160


	//   ....[40]....
        /*0234*/ 	.word	0x00006220


	//   ....[41]....
        /*0238*/ 	.word	0x000068c0


	//   ....[42]....
        /*023c*/ 	.word	0x00006930


	//   ....[43]....
        /*0240*/ 	.word	0x00006950


	//   ....[44]....
        /*0244*/ 	.word	0x00006970


	//   ....[45]....
        /*0248*/ 	.word	0x000082d0


	//   ....[46]....
        /*024c*/ 	.word	0x000082f0


	//   ....[47]....
        /*0250*/ 	.word	0x00008300


	//   ....[48]....
        /*0254*/ 	.word	0x00008310


	//   ....[49]....
        /*0258*/ 	.word	0x00008890


	//   ....[50]....
        /*025c*/ 	.word	0x000088b0


	//   ....[51]....
        /*0260*/ 	.word	0x000088d0


	//   ....[52]....
        /*0264*/ 	.word	0x000088e0


	//   ....[53]....
        /*0268*/ 	.word	0x00009600


	//   ....[54]....
        /*026c*/ 	.word	0x00009620


	//   ....[55]....
        /*0270*/ 	.word	0x00009640


	//   ....[56]....
        /*0274*/ 	.word	0x00009660


	//   ....[57]....
        /*0278*/ 	.word	0x0000af10


	//   ....[58]....
        /*027c*/ 	.word	0x0000af30


	//   ....[59]....
        /*0280*/ 	.word	0x0000af50


	//   ....[60]....
        /*0284*/ 	.word	0x0000af60


	//   ....[61]....
        /*0288*/ 	.word	0x0000b130


	//   ....[62]....
        /*028c*/ 	.word	0x0000b150


	//   ....[63]....
        /*0290*/ 	.word	0x0000b190


	//   ....[64]....
        /*0294*/ 	.word	0x0000b1a0


	//   ....[65]....
        /*0298*/ 	.word	0x0000c7e0


	//   ....[66]....
        /*029c*/ 	.word	0x0000c830


	//   ....[67]....
        /*02a0*/ 	.word	0x0000c870


	//   ....[68]....
        /*02a4*/ 	.word	0x0000c8b0


	//   ....[69]....
        /*02a8*/ 	.word	0x0000cad0


	//   ....[70]....
        /*02ac*/ 	.word	0x0000cae0


	//   ....[71]....
        /*02b0*/ 	.word	0x0000cc60


	//   ....[72]....
        /*02b4*/ 	.word	0x0000cc90


	//   ....[73]....
        /*02b8*/ 	.word	0x0000cde0


	//   ....[74]....
        /*02bc*/ 	.word	0x0000ce10


	//   ....[75]....
        /*02c0*/ 	.word	0x0000cf60


	//   ....[76]....
        /*02c4*/ 	.word	0x0000cf80


	//   ....[77]....
        /*02c8*/ 	.word	0x0000d8d0


	//   ....[78]....
        /*02cc*/ 	.word	0x0000d8e0


	//   ....[79]....
        /*02d0*/ 	.word	0x0000da10


	//   ....[80]....
        /*02d4*/ 	.word	0x0000da40


	//   ....[81]....
        /*02d8*/ 	.word	0x0000db70


	//   ....[82]....
        /*02dc*/ 	.word	0x0000dba0


	//   ....[83]....
        /*02e0*/ 	.word	0x0000dcd0


	//   ....[84]....
        /*02e4*/ 	.word	0x0000dcf0


	//----- nvinfo : EIATTR_EXIT_INSTR_OFFSETS
	.align		4
.L_398:
        /*02e8*/ 	.byte	0x04, 0x1c
        /*02ea*/ 	.short	(.L_400 - .L_399)


	//   ....[0]....
.L_399:
        /*02ec*/ 	.word	0x00000440


	//   ....[1]....
        /*02f0*/ 	.word	0x0000cf90


	//   ....[2]....
        /*02f4*/ 	.word	0x0000d060


	//   ....[3]....
        /*02f8*/ 	.word	0x0000d0c0


	//   ....[4]....
        /*02fc*/ 	.word	0x0000dd00


	//   ....[5]....
        /*0300*/ 	.word	0x0000ddb0


	//   ....[6]....
        /*0304*/ 	.word	0x0000de10


	//----- nvinfo : EIATTR_CTAIDZ_USED
	.align		4
.L_400:
        /*0308*/ 	.byte	0x01, 0x04
	.zero		2


	//----- nvinfo : EIATTR_MAX_THREADS
	.align		4
        /*030c*/ 	.byte	0x04, 0x05
        /*030e*/ 	.short	(.L_402 - .L_401)
.L_401:
        /*0310*/ 	.word	0x00000100
        /*0314*/ 	.word	0x00000001
        /*0318*/ 	.word	0x00000001


	//----- nvinfo : EIATTR_CRS_STACK_SIZE
	.align		4
.L_402:
        /*031c*/ 	.byte	0x04, 0x1e
        /*031e*/ 	.short	(.L_404 - .L_403)
.L_403:
        /*0320*/ 	.word	0x00000000
.L_404:


//--------------------- .nv.info._ZN7cutlass13device_kernelIN5flash19enable_sm80_to_sm89INS1_16FlashAttnFwdSm80INS1_25CollectiveMainloopFwdSm80ILi8ELi2ELb0EN4cute5tupleIJNS5_1CILi128EEENS7_ILi64EEENS7_ILi192EEEEEELi192ENS_6half_tEfNS_4arch4Sm80ELb1ELb0ELb0ELb1ELb1ELb1ELb1ELb0EEENS1_21CollectiveEpilogueFwdINS6_IJS8_SA_S9_EEENS6_IJNS7_ILi1EEESI_SI_EEESC_SE_Li256ELb1ELb1ELb0ELb0EEENS1_19SingleTileSchedulerILb1ELb0ELb1ELi128EEEEEEEEEvNT_6ParamsE --------------------------
	.section	.nv.info._ZN7cutlass13device_kernelIN5flash19enable_sm80_to_sm89INS1_16FlashAttnFwdSm80INS1_25CollectiveMainloopFwdSm80ILi8ELi2ELb0EN4cute5tupleIJNS5_1CILi128EEENS7_ILi64EEENS7_ILi192EEEEEELi192ENS_6half_tEfNS_4arch4Sm80ELb1ELb0ELb0ELb1ELb1ELb1ELb1ELb0EEENS1_21CollectiveEpilogueFwdINS6_IJS8_SA_S9_EEENS6_IJNS7_ILi1EEESI_SI_EEESC_SE_Li256ELb1ELb1ELb0ELb0EEENS1_19SingleTileSchedulerILb1ELb0ELb1ELi128EEEEEEEEEvNT_6ParamsE,"",@"SHT_CUDA_INFO"
	.sectionflags	@""
	.align	4


	//----- nvinfo : EIATTR_CUDA_API_VERSION
	.align		4
        /*0000*/ 	.byte	0x04, 0x37
        /*0002*/ 	.short	(.L_406 - .L_405)
.L_405:
        /*0004*/ 	.word	0x00000082


	//----- nvinfo : EIATTR_SW2861232_WAR
	.align		4
.L_406:
        /*0008*/ 	.byte	0x01, 0x35
	.zero		2


	//----- nvinfo : EIATTR_PARAM_CBANK
	.align		4
        /*000c*/ 	.byte	0x04, 0x0a
        /*000e*/ 	.short	(.L_408 - .L_407)
	.align		4
.L_407:
        /*0010*/ 	.word	index@(.nv.constant0._ZN7cutlass13device_kernelIN5flash19enable_sm80_to_sm89INS1_16FlashAttnFwdSm80INS1_25CollectiveMainloopFwdSm80ILi8ELi2ELb0EN4cute5tupleIJNS5_1CILi128EEENS7_ILi64EEENS7_ILi192EEEEEELi192ENS_6half_tEfNS_4arch4Sm80ELb1ELb0ELb0ELb1ELb1ELb1ELb1ELb0EEENS1_21CollectiveEpilogueFwdINS6_IJS8_SA_S9_EEENS6_IJNS7_ILi1EEESI_SI_EEESC_SE_Li256ELb1ELb1ELb0ELb0EEENS1_19SingleTileSchedulerILb1ELb0ELb1ELi128EEEEEEEEEvNT_6ParamsE)
        /*0014*/ 	.short	0x0160
        /*0016*/ 	.short	0x0418


	//----- nvinfo : EIATTR_CBANK_PARAM_SIZE
	.align		4
.L_408:
        /*0018*/ 	.byte	0x03, 0x19
        /*001a*/ 	.short	0x0418


	//----- nvinfo : EIATTR_KPARAM_INFO
	.align		4
        /*001c*/ 	.byte	0x04, 0x17
        /*001e*/ 	.short	(.L_410 - .L_409)
.L_409:
        /*0020*/ 	.word	0x00000000
        /*0024*/ 	.short	0x0000
        /*0026*/ 	.short	0x0000
        /*0028*/ 	.byte	0x00, 0xf0, 0x61, 0x10


	//----- nvinfo : EIATTR_MAXREG_COUNT
	.align		4
.L_410:
        /*002c*/ 	.byte	0x03, 0x1b
        /*002e*/ 	.short	0x00ff


	//----- nvinfo : EIATTR_NUM_BARRIERS
	.align		4
        /*0030*/ 	.byte	0x02, 0x4c
        /*0032*/ 	.byte	0x02
	.zero		1


	//----- nvinfo : EIATTR_MERCURY_ISA_VERSION
	.align		4
        /*0034*/ 	.byte	0x03, 0x5f
        /*0036*/ 	.short	0x0000


	//----- nvinfo : EIATTR_COOP_GROUP_MASK_REGIDS
	.align		4
        /*0038*/ 	.byte	0x04, 0x29
        /*003a*/ 	.short	(.L_412 - .L_411)


	//   ....[0]....
.L_411:
        /*003c*/ 	.word	0xffffffff


	//   ....[1]....
        /*0040*/ 	.word	0xffffffff


	//   ....[2]....
        /*0044*/ 	.word	0xffffffff


	//   ....[3]....
        /*0048*/ 	.word	0xffffffff


	//   ....[4]....
        /*004c*/ 	.word	0xffffffff


	//   ....[5]....
        /*0050*/ 	.word	0xffffffff


	//   ....[6]....
        /*0054*/ 	.word	0xffffffff


	//   ....[7]....
        /*0058*/ 	.word	0xffffffff


	//   ....[8]....
        /*005c*/ 	.word	0xffffffff


	//   ....[9]....
        /*0060*/ 	.word	0xffffffff


	//   ....[10]....
        /*0064*/ 	.word	0xffffffff


	//   ....[11]....
        /*0068*/ 	.word	0xffffffff


	//   ....[12]....
        /*006c*/ 	.word	0xffffffff


	//   ....[13]....
        /*0070*/ 	.word	0xffffffff


	//   ....[14]....
        /*0074*/ 	.word	0xffffffff


	//   ....[15]....
        /*0078*/ 	.word	0xffffffff


	//   ....[16]....
        /*007c*/ 	.word	0xffffffff


	//   ....[17]....
        /*0080*/ 	.word	0xffffffff


	//   ....[18]....
        /*0084*/ 	.word	0xffffffff


	//   ....[19]....
        /*0088*/ 	.word	0xffffffff


	//   ....[20]....
        /*008c*/ 	.word	0xffffffff


	//   ....[21]....
        /*0090*/ 	.word	0xffffffff


	//   ....[22]....
        /*0094*/ 	.word	0xffffffff


	//   ....[23]....
        /*0098*/ 	.word	0xffffffff


	//   ....[24]....
        /*009c*/ 	.word	0xffffffff


	//   ....[25]....
        /*00a0*/ 	.word	0xffffffff


	//   ....[26]....
        /*00a4*/ 	.word	0xffffffff


	//   ....[27]....
        /*00a8*/ 	.word	0xffffffff


	//   ....[28]....
        /*00ac*/ 	.word	0xffffffff


	//   ....[29]....
        /*00b0*/ 	.word	0xffffffff


	//   ....[30]....
        /*00b4*/ 	.word	0xffffffff


	//   ....[31]....
        /*00b8*/ 	.word	0xffffffff


	//   ....[32]....
        /*00bc*/ 	.word	0xffffffff


	//   ....[33]....
        /*00c0*/ 	.word	0xffffffff


	//   ....[34]....
        /*00c4*/ 	.word	0xffffffff


	//   ....[35]....
        /*00c8*/ 	.word	0xffffffff


	//   ....[36]....
        /*00cc*/ 	.word	0xffffffff


	//   ....[37]....
        /*00d0*/ 	.word	0xffffffff


	//   ....[38]....
        /*00d4*/ 	.word	0xffffffff


	//   ....[39]....
        /*00d8*/ 	.word	0xffffffff


	//   ....[40]....
        /*00dc*/ 	.word	0xffffffff


	//   ....[41]....
        /*00e0*/ 	.word	0xffffffff


	//   ....[42]....
        /*00e4*/ 	.word	0xffffffff


	//   ....[43]....
        /*00e8*/ 	.word	0xffffffff


	//   ....[44]....
        /*00ec*/ 	.word	0xffffffff


	//   ....[45]....
        /*00f0*/ 	.word	0xffffffff


	//   ....[46]....
        /*00f4*/ 	.word	0xffffffff


	//   ....[47]....
        /*00f8*/ 	.word	0xffffffff


	//   ....[48]....
        /*00fc*/ 	.word	0xffffffff


	//   ....[49]....
        /*0100*/ 	.word	0xffffffff


	//   ....[50]....
        /*0104*/ 	.word	0xffffffff


	//   ....[51]....
        /*0108*/ 	.word	0xffffffff


	//   ....[52]....
        /*010c*/ 	.word	0xffffffff


	//   ....[53]....
        /*0110*/ 	.word	0xffffffff


	//   ....[54]....
        /*0114*/ 	.word	0xffffffff


	//   ....[55]....
        /*0118*/ 	.word	0xffffffff


	//   ....[56]....
        /*011c*/ 	.word	0xffffffff


	//   ....[57]....
        /*0120*/ 	.word	0xffffffff


	//   ....[58]....
        /*0124*/ 	.word	0xffffffff


	//   ....[59]....
        /*0128*/ 	.word	0xffffffff


	//   ....[60]....
        /*012c*/ 	.word	0xffffffff


	//   ....[61]....
        /*0130*/ 	.word	0xffffffff


	//   ....[62]....
        /*0134*/ 	.word	0xffffffff


	//   ....[63]....
        /*0138*/ 	.word	0xffffffff


	//   ....[64]....
        /*013c*/ 	.word	0xffffffff


	//   ....[65]....
        /*0140*/ 	.word	0xffffffff


	//   ....[66]....
        /*0144*/ 	.word	0xffffffff


	//   ....[67]....
        /*0148*/ 	.word	0xffffffff


	//   ....[68]....
        /*014c*/ 	.word	0xffffffff


	//   ....[69]....
        /*0150*/ 	.word	0xffffffff


	//   ....[70]....
        /*0154*/ 	.word	0xffffffff


	//   ....[71]....
        /*0158*/ 	.word	0xffffffff


	//   ....[72]....
        /*015c*/ 	.word	0xffffffff


	//   ....[73]....
        /*0160*/ 	.word	0xffffffff


	//   ....[74]....
        /*0164*/ 	.word	0xffffffff


	//   ....[75]....
        /*0168*/ 	.word	0xffffffff


	//   ....[76]....
        /*016c*/ 	.word	0xffffffff


	//   ....[77]....
        /*0170*/ 	.word	0xffffffff


	//   ....[78]....
        /*0174*/ 	.word	0xffffffff


	//   ....[79]....
        /*0178*/ 	.word	0xffffffff


	//   ....[80]....
        /*017c*/ 	.word	0xffffffff


	//   ....[81]....
        /*0180*/ 	.word	0xffffffff


	//   ....[82]....
        /*0184*/ 	.word	0xffffffff


	//   ....[83]....
        /*0188*/ 	.word	0xffffffff


	//   ....[84]....
        /*018c*/ 	.word	0xffffffff


	//   ....[85]....
        /*0190*/ 	.word	0xffffffff


	//   ....[86]....
        /*0194*/ 	.word	0xffffffff


	//   ....[87]....
        /*0198*/ 	.word	0xffffffff


	//   ....[88]....
        /*019c*/ 	.word	0xffffffff


	//   ....[89]....
        /*01a0*/ 	.word	0xffffffff


	//   ....[90]....
        /*01a4*/ 	.word	0xffffffff


	//   ....[91]....
        /*01a8*/ 	.word	0xffffffff


	//   ....[92]....
        /*01ac*/ 	.word	0xffffffff


	//   ....[93]....
        /*01b0*/ 	.word	0xffffffff


	//   ....[94]....
        /*01b4*/ 	.word	0xffffffff


	//   ....[95]....
        /*01b8*/ 	.word	0xffffffff


	//   ....[96]....
        /*01bc*/ 	.word	0xffffffff


	//   ....[97]....
        /*01c0*/ 	.word	0xffffffff


	//   ....[98]....
        /*01c4*/ 	.word	0xffffffff


	//   ....[99]....
        /*01c8*/ 	.word	0xffffffff


	//   ....[100]....
        /*01cc*/ 	.word	0xffffffff


	//   ....[101]....
        /*01d0*/ 	.word	0xffffffff


	//   ....[102]....
        /*01d4*/ 	.word	0xffffffff


	//   ....[103]....
        /*01d8*/ 	.word	0xffffffff


	//   ....[104]....
        /*01dc*/ 	.word	0xffffffff


	//   ....[105]....
        /*01e0*/ 	.word	0xffffffff


	//   ....[106]....
        /*01e4*/ 	.word	0xffffffff


	//   ....[107]....
        /*01e8*/ 	.word	0xffffffff


	//   ....[108]....
        /*01ec*/ 	.word	0xffffffff


	//----- nvinfo : EIATTR_COOP_GROUP_INSTR_OFFSETS
	.align		4
.L_412:
        /*01f0*/ 	.byte	0x04, 0x28
        /*01f2*/ 	.short	(.L_414 - .L_413)


	//   ....[0]....
.L_413:
        /*01f4*/ 	.word	0x00000080


	//   ....[1]....
        /*01f8*/ 	.word	0x00002490


	//   ....[2]....
        /*01fc*/ 	.word	0x000024a0


	//   ....[3]....
        /*0200*/ 	.word	0x00003fd0


	//   ....[4]....
        /*0204*/ 	.word	0x00003fe0


	//   ....[5]....
        /*0208*/ 	.word	0x00005af0


	//   ....[6]....
        /*020c*/ 	.word	0x00005b10


	//   ....[7]....
        /*0210*/ 	.word	0x00005fd0


	//   ....[8]....
        /*0214*/ 	.word	0x00005fe0


	//   ....[9]....
        /*0218*/ 	.word	0x00006da0


	//   ....[10]....
        /*021c*/ 	.word	0x00006de0


	//   ....[11]....
        /*0220*/ 	.word	0x00007050


	//   ....[12]....
        /*0224*/ 	.word	0x00007080


	//   ....[13]....
        /*0228*/ 	.word	0x000071a0


	//   ....[14]....
        /*022c*/ 	.word	0x000071d0


	//   ....[15]....
        /*0230*/ 	.word	0x000072e0


	//   ....[16]....
        /*0234*/ 	.word	0x00007320


	//   ....[17]....
        /*0238*/ 	.word	0x00007810


	//   ....[18]....
        /*023c*/ 	.word	0x00007840


	//   ....[19]....
        /*0240*/ 	.word	0x00007870


	//   ....[20]....
        /*0244*/ 	.word	0x000078a0


	//   ....[21]....
        /*0248*/ 	.word	0x00007980


	//   ....[22]....
        /*024c*/ 	.word	0x000079a0


	//   ....[23]....
        /*0250*/ 	.word	0x000079b0


	//   ....[24]....
        /*0254*/ 	.word	0x000079d0


	//   ....[25]....
        /*0258*/ 	.word	0x00007ee0


	//   ....[26]....
        /*025c*/ 	.word	0x00007f00


	//   ....[27]....
        /*0260*/ 	.word	0x00007f10


	//   ....[28]....
        /*0264*/ 	.word	0x00007f20


	//   ....[29]....
        /*0268*/ 	.word	0x00008430


	//   ....[30]....
        /*026c*/ 	.word	0x00008470


	//   ....[31]....
        /*0270*/ 	.word	0x000084d0


	//   ....[32]....
        /*0274*/ 	.word	0x00008500


	//   ....[33]....
        /*0278*/ 	.word	0x00008960


	//   ....[34]....
        /*027c*/ 	.word	0x00008a40


	//   ....[35]....
        /*0280*/ 	.word	0x00008ba0


	//   ....[36]....
        /*0284*/ 	.word	0x00008be0


	//   ....[37]....
        /*0288*/ 	.word	0x0000b9a0


	//   ....[38]....
        /*028c*/ 	.word	0x0000b9f0


	//   ....[39]....
        /*0290*/ 	.word	0x0000ba50


	//   ....[40]....
        /*0294*/ 	.word	0x0000ba70


	//   ....[41]....
        /*0298*/ 	.word	0x0000bd00


	//   ....[42]....
        /*029c*/ 	.word	0x0000bde0


	//   ....[43]....
        /*02a0*/ 	.word	0x0000bf40


	//   ....[44]....
        /*02a4*/ 	.word	0x0000bf80


	//   ....[45]....
        /*02a8*/ 	.word	0x0000f2c0


	//   ....[46]....
        /*02ac*/ 	.word	0x0000f2f0


	//   ....[47]....
        /*02b0*/ 	.word	0x0000f300


	//   ....[48]....
        /*02b4*/ 	.word	0x0000f310


	//   ....[49]....
        /*02b8*/ 	.word	0x0000ff90


	//   ....[50]....
        /*02bc*/ 	.word	0x0000ffa0


	//   ....[51]....
        /*02c0*/ 	.word	0x000106e0


	//   ....[52]....
        /*02c4*/ 	.word	0x000107b0


	//   ....[53]....
        /*02c8*/ 	.word	0x000107c0


	//   ....[54]....
        /*02cc*/ 	.word	0x000107f0


	//   ....[55]....
        /*02d0*/ 	.word	0x00011a20


	//   ....[56]....
        /*02d4*/ 	.word	0x00011a50


	//   ....[57]....
        /*02d8*/ 	.word	0x00011a70


	//   ....[58]....
        /*02dc*/ 	.word	0x00011a80


	//   ....[59]....
        /*02e0*/ 	.word	0x00012000


	//   ....[60]....
        /*02e4*/ 	.word	0x00012030


	//   ....[61]....
        /*02e8*/ 	.word	0x00012060


	//   ....[62]....
        /*02ec*/ 	.word	0x00012090


	//   ....[63]....
        /*02f0*/ 	.word	0x00012b20


	//   ....[64]....
        /*02f4*/ 	.word	0x00012bc0


	//   ....[65]....
        /*02f8*/ 	.word	0x00013310


	//   ....[66]....
        /*02fc*/ 	.word	0x00013320


	//   ....[67]....
        /*0300*/ 	.word	0x00013340


	//   ....[68]....
        /*0304*/ 	.word	0x00013360


	//   ....[69]....
        /*0308*/ 	.word	0x00014cc0


	//   ....[70]....
        /*030c*/ 	.word	0x00014d00


	//   ....[71]....
        /*0310*/ 	.word	0x00014d30


	//   ....[72]....
        /*0314*/ 	.word	0x00014d60


	//   ....[73]....
        /*0318*/ 	.word	0x000152d0


	//   ....[74]....
        /*031c*/ 	.word	0x000152f0


	//   ....[75]....
        /*0320*/ 	.word	0x00015310


	//   ....[76]....
        /*0324*/ 	.word	0x00015320


	//   ....[77]....
        /*0328*/ 	.word	0x00016040


	//   ....[78]....
        /*032c*/ 	.word	0x00016060


	//   ....[79]....
        /*0330*/ 	.word	0x00016080


	//   ....[80]....
        /*0334*/ 	.word	0x000160a0


	//   ....[81]....
        /*0338*/ 	.word	0x00017960


	//   ....[82]....
        /*033c*/ 	.word	0x00017980


	//   ....[83]....
        /*0340*/ 	.word	0x00017990


	//   ....[84]....
        /*0344*/ 	.word	0x000179a0


	//   ....[85]....
        /*0348*/ 	.word	0x00017b70


	//   ....[86]....
        /*034c*/ 	.word	0x00017ba0


	//   ....[87]....
        /*0350*/ 	.word	0x00017bf0


	//   ....[88]....
        /*0354*/ 	.word	0x00017c00


	//   ....[89]....
        /*0358*/ 	.word	0x00019100


	//   ....[90]....
        /*035c*/ 	.word	0x00019140


	//   ....[91]....
        /*0360*/ 	.word	0x00019170


	//   ....[92]....
        /*0364*/ 	.word	0x000191a0


	//   ....[93]....
        /*0368*/ 	.word	0x000193c0


	//   ....[94]....
        /*036c*/ 	.word	0x000193d0


	//   ....[95]....
        /*0370*/ 	.word	0x00019550


	//   ....[96]....
        /*0374*/ 	.word	0x00019580


	//   ....[97]....
        /*0378*/ 	.word	0x000196d0


	//   ....[98]....
        /*037c*/ 	.word	0x00019700


	//   ....[99]....
        /*0380*/ 	.word	0x00019850


	//   ....[100]....
        /*0384*/ 	.word	0x00019870


	//   ....[101]....
        /*0388*/ 	.word	0x0001a040


	//   ....[102]....
        /*038c*/ 	.word	0x0001a060


	//   ....[103]....
        /*0390*/ 	.word	0x0001a190


	//   ....[104]....
        /*0394*/ 	.word	0x0001a1c0


	//   ....[105]....
        /*0398*/ 	.word	0x0001a2f0


	//   ....[106]....
        /*039c*/ 	.word	0x0001a320


	//   ....[107]....
        /*03a0*/ 	.word	0x0001a450


	//   ....[108]....
        /*03a4*/ 	.word	0x0001a470


	//----- nvinfo : EIATTR_EXIT_INSTR_OFFSETS
	.align		4
.L_414:
        /*03a8*/ 	.byte	0x04, 0x1c
        /*03aa*/ 	.short	(.L_416 - .L_415)


	//   ....[0]....
.L_415:
        /*03ac*/ 	.word	0x00000330


	//   ....[1]....
        /*03b0*/ 	.word	0x00019880


	//   ....[2]....
        /*03b4*/ 	.word	0x00019950


	//   ....[3]....
        /*03b8*/ 	.word	0x000199b0


	//   ....[4]....
        /*03bc*/ 	.word	0x0001a480


	//   ....[5]....
        /*03c0*/ 	.word	0x0001a530


	//   ....[6]....
        /*03c4*/ 	.word	0x0001a590


	//----- nvinfo : EIATTR_CTAIDZ_USED
	.align		4
.L_416:
        /*03c8*/ 	.byte	0x01, 0x04
	.zero		2


	//----- nvinfo : EIATTR_MAX_THREADS
	.align		4
        /*03cc*/ 	.byte	0x04, 0x05
        /*03ce*/ 	.short	(.L_418 - .L_417)
.L_417:
        /*03d0*/ 	.word	0x00000100
        /*03d4*/ 	.word	0x00000001
        /*03d8*/ 	.word	0x00000001


	//----- nvinfo : EIATTR_CRS_STACK_SIZE
	.align		4
.L_418:
        /*03dc*/ 	.byte	0x04, 0x1e
        /*03de*/ 	.short	(.L_420 - .L_419)
.L_419:
        /*03e0*/ 	.word	0x00000000
.L_420:


//--------------------- .nv.callgraph             --------------------------
	.section	.nv.callgraph,"",@"SHT_CUDA_CALLGRAPH"
	.align	4
	.sectionentsize	8
	.align		4
        /*0000*/ 	.word	0x00000000
	.align		4
        /*0004*/ 	.word	0xffffffff
	.align		4
        /*0008*/ 	.word	0x00000000
	.align		4
        /*000c*/ 	.word	0xfffffffe
	.align		4
        /*0010*/ 	.word	0x00000000
	.align		4
        /*0014*/ 	.word	0xfffffffd
	.align		4
        /*0018*/ 	.word	0x00000000
	.align		4
        /*001c*/ 	.word	0xfffffffc


//--------------------- .nv.rel.action            --------------------------
	.section	.nv.rel.action,"",@"SHT_CUDA_RELOCINFO"
	.align	8
	.sectionentsize	8
        /*0000*/ 	.byte	0x73, 0x00, 0x00, 0x00, 0x00, 0x00, 0x00, 0x00, 0x00, 0x00, 0x00, 0x11, 0x25, 0x00, 0x05, 0x36


//--------------------- .nv.constant4             --------------------------
	.section	.nv.constant4,"a",@progbits
	.align	8
	.align		8
.nv.constant4:
        /*0000*/ 	.dword	_ZN72_INTERNAL_01b305d5_36_flash_fwd_hdim192_fp16_paged_sm80_cu_1f2e7571_30984cuda3std3__45__cpo5beginE
	.align		8
        /*0008*/ 	.dword	_ZN72_INTERNAL_01b305d5_36_flash_fwd_hdim192_fp16_paged_sm80_cu_1f2e7571_30984cuda3std3__45__cpo3endE
	.align		8
        /*0010*/ 	.dword	_ZN72_INTERNAL_01b305d5_36_flash_fwd_hdim192_fp16_paged_sm80_cu_1f2e7571_30984cuda3std3__45__cpo6cbeginE
	.align		8
        /*0018*/ 	.dword	_ZN72_INTERNAL_01b305d5_36_flash_fwd_hdim192_fp16_paged_sm80_cu_1f2e7571_30984cuda3std3__45__cpo4cendE
	.align		8
        /*0020*/ 	.dword	_ZN72_INTERNAL_01b305d5_36_flash_fwd_hdim192_fp16_paged_sm80_cu_1f2e7571_30984cuda3std3__474_GLOBAL__N__01b305d5_36_flash_fwd_hdim192_fp16_paged_sm80_cu_1f2e7571_30986ignoreE
	.align		8
        /*0028*/ 	.dword	_ZN72_INTERNAL_01b305d5_36_flash_fwd_hdim192_fp16_paged_sm80_cu_1f2e7571_30984cuda3std3__419piecewise_constructE
	.align		8
        /*0030*/ 	.dword	_ZN72_INTERNAL_01b305d5_36_flash_fwd_hdim192_fp16_paged_sm80_cu_1f2e7571_30984cuda3std3__48in_placeE
	.align		8
        /*0038*/ 	.dword	_ZN72_INTERNAL_01b305d5_36_flash_fwd_hdim192_fp16_paged_sm80_cu_1f2e7571_30984cuda3std6ranges3__45__cpo4swapE
	.align		8
        /*0040*/ 	.dword	_ZN72_INTERNAL_01b305d5_36_flash_fwd_hdim192_fp16_paged_sm80_cu_1f2e7571_30984cuda3std6ranges3__45__cpo9iter_moveE
	.align		8
        /*0048*/ 	.dword	_ZN72_INTERNAL_01b305d5_36_flash_fwd_hdim192_fp16_paged_sm80_cu_1f2e7571_30984cute7productE
	.align		8
        /*0050*/ 	.dword	_ZN72_INTERNAL_01b305d5_36_flash_fwd_hdim192_fp16_paged_sm80_cu_1f2e7571_30984cute1_E


//--------------------- .nv.constant0._ZN7cutlass13device_kernelIN5flash19enable_sm80_to_sm89INS1_16FlashAttnFwdSm80INS1_25CollectiveMainloopFwdSm80ILi8ELi1ELb0EN4cute5tupleIJNS5_1CILi128EEENS7_ILi64EEENS7_ILi192EEEEEELi192ENS_6half_tEfNS_4arch4Sm80ELb0ELb0ELb0ELb0ELb1ELb0ELb1ELb0EEENS1_21CollectiveEpilogueFwdINS6_IJS8_SA_S9_EEENS6_IJNS7_ILi1EEESI_SI_EEESC_SE_Li256ELb0ELb1ELb0ELb0EEENS1_19SingleTileSchedulerILb0ELb0ELb1ELi128EEEEEEEEEvNT_6ParamsE --------------------------
	.section	.nv.constant0._ZN7cutlass13device_kernelIN5flash19enable_sm80_to_sm89INS1_16FlashAttnFwdSm80INS1_25CollectiveMainloopFwdSm80ILi8ELi1ELb0EN4cute5tupleIJNS5_1CILi128EEENS7_ILi64EEENS7_ILi192EEEEEELi192ENS_6half_tEfNS_4arch4Sm80ELb0ELb0ELb0ELb0ELb1ELb0ELb1ELb0EEENS1_21CollectiveEpilogueFwdINS6_IJS8_SA_S9_EEENS6_IJNS7_ILi1EEESI_SI_EEESC_SE_Li256ELb0ELb1ELb0ELb0EEENS1_19SingleTileSchedulerILb0ELb0ELb1ELi128EEEEEEEEEvNT_6ParamsE,"a",@progbits
	.sectionflags	@""
	.align	4
.nv.constant0._ZN7cutlass13device_kernelIN5flash19enable_sm80_to_sm89INS1_16FlashAttnFwdSm80INS1_25CollectiveMainloopFwdSm80ILi8ELi1ELb0EN4cute5tupleIJNS5_1CILi128EEENS7_ILi64EEENS7_ILi192EEEEEELi192ENS_6half_tEfNS_4arch4Sm80ELb0ELb0ELb0ELb0ELb1ELb0ELb1ELb0EEENS1_21CollectiveEpilogueFwdINS6_IJS8_SA_S9_EEENS6_IJNS7_ILi1EEESI_SI_EEESC_SE_Li256ELb0ELb1ELb0ELb0EEENS1_19SingleTileSchedulerILb0ELb0ELb1ELi128EEEEEEEEEvNT_6ParamsE:
	.zero		1400


//--------------------- .nv.constant0._ZN7cutlass13device_kernelIN5flash19enable_sm80_to_sm89INS1_16FlashAttnFwdSm80INS1_25CollectiveMainloopFwdSm80ILi8ELi1ELb0EN4cute5tupleIJNS5_1CILi128EEENS7_ILi64EEENS7_ILi192EEEEEELi192ENS_6half_tEfNS_4arch4Sm80ELb0ELb0ELb0ELb1ELb1ELb0ELb1ELb0EEENS1_21CollectiveEpilogueFwdINS6_IJS8_SA_S9_EEENS6_IJNS7_ILi1EEESI_SI_EEESC_SE_Li256ELb1ELb1ELb0ELb0EEENS1_19SingleTileSchedulerILb1ELb0ELb1ELi128EEEEEEEEEvNT_6ParamsE --------------------------
	.section	.nv.constant0._ZN7cutlass13device_kernelIN5flash19enable_sm80_to_sm89INS1_16FlashAttnFwdSm80INS1_25CollectiveMainloopFwdSm80ILi8ELi1ELb0EN4cute5tupleIJNS5_1CILi128EEENS7_ILi64EEENS7_ILi192EEEEEELi192ENS_6half_tEfNS_4arch4Sm80ELb0ELb0ELb0ELb1ELb1ELb0ELb1ELb0EEENS1_21CollectiveEpilogueFwdINS6_IJS8_SA_S9_EEENS6_IJNS7_ILi1EEESI_SI_EEESC_SE_Li256ELb1ELb1ELb0ELb0EEENS1_19SingleTileSchedulerILb1ELb0ELb1ELi128EEEEEEEEEvNT_6ParamsE,"a",@progbits
	.sectionflags	@""
	.align	4
.nv.constant0._ZN7cutlass13device_kernelIN5flash19enable_sm80_to_sm89INS1_16FlashAttnFwdSm80INS1_25CollectiveMainloopFwdSm80ILi8ELi1ELb0EN4cute5tupleIJNS5_1CILi128EEENS7_ILi64EEENS7_ILi192EEEEEELi192ENS_6half_tEfNS_4arch4Sm80ELb0ELb0ELb0ELb1ELb1ELb0ELb1ELb0EEENS1_21CollectiveEpilogueFwdINS6_IJS8_SA_S9_EEENS6_IJNS7_ILi1EEESI_SI_EEESC_SE_Li256ELb1ELb1ELb0ELb0EEENS1_19SingleTileSchedulerILb1ELb0ELb1ELi128EEEEEEEEEvNT_6ParamsE:
	.zero		1400


//--------------------- .nv.constant0._ZN7cutlass13device_kernelIN5flash19enable_sm80_to_sm89INS1_16FlashAttnFwdSm80INS1_25CollectiveMainloopFwdSm80ILi8ELi1ELb0EN4cute5tupleIJNS5_1CILi128EEENS7_ILi64EEENS7_ILi192EEEEEELi192ENS_6half_tEfNS_4arch4Sm80ELb0ELb0ELb0ELb1ELb1ELb1ELb1ELb0EEENS1_21CollectiveEpilogueFwdINS6_IJS8_SA_S9_EEENS6_IJNS7_ILi1EEESI_SI_EEESC_SE_Li256ELb1ELb1ELb0ELb0EEENS1_19SingleTileSchedulerILb1ELb0ELb1ELi128EEEEEEEEEvNT_6ParamsE --------------------------
	.section	.nv.constant0._ZN7cutlass13device_kernelIN5flash19enable_sm80_to_sm89INS1_16FlashAttnFwdSm80INS1_25CollectiveMainloopFwdSm80ILi8ELi1ELb0EN4cute5tupleIJNS5_1CILi128EEENS7_ILi64EEENS7_ILi192EEEEEELi192ENS_6half_tEfNS_4arch4Sm80ELb0ELb0ELb0ELb1ELb1ELb1ELb1ELb0EEENS1_21CollectiveEpilogueFwdINS6_IJS8_SA_S9_EEENS6_IJNS7_ILi1EEESI_SI_EEESC_SE_Li256ELb1ELb1ELb0ELb0EEENS1_19SingleTileSchedulerILb1ELb0ELb1ELi128EEEEEEEEEvNT_6ParamsE,"a",@progbits
	.sectionflags	@""
	.align	4
.nv.constant0._ZN7cutlass13device_kernelIN5flash19enable_sm80_to_sm89INS1_16FlashAttnFwdSm80INS1_25CollectiveMainloopFwdSm80ILi8ELi1ELb0EN4cute5tupleIJNS5_1CILi128EEENS7_ILi64EEENS7_ILi192EEEEEELi192ENS_6half_tEfNS_4arch4Sm80ELb0ELb0ELb0ELb1ELb1ELb1ELb1ELb0EEENS1_21CollectiveEpilogueFwdINS6_IJS8_SA_S9_EEENS6_IJNS7_ILi1EEESI_SI_EEESC_SE_Li256ELb1ELb1ELb0ELb0EEENS1_19SingleTileSchedulerILb1ELb0ELb1ELi128EEEEEEEEEvNT_6ParamsE:
	.zero		1400


//--------------------- .nv.constant0._ZN7cutlass13device_kernelIN5flash19enable_sm80_to_sm89INS1_16FlashAttnFwdSm80INS1_25CollectiveMainloopFwdSm80ILi8ELi1ELb0EN4cute5tupleIJNS5_1CILi128EEENS7_ILi64EEENS7_ILi192EEEEEELi192ENS_6half_tEfNS_4arch4Sm80ELb0ELb1ELb0ELb0ELb1ELb0ELb1ELb0EEENS1_21CollectiveEpilogueFwdINS6_IJS8_SA_S9_EEENS6_IJNS7_ILi1EEESI_SI_EEESC_SE_Li256ELb0ELb1ELb0ELb0EEENS1_19SingleTileSchedulerILb0ELb0ELb1ELi128EEEEEEEEEvNT_6ParamsE --------------------------
	.section	.nv.constant0._ZN7cutlass13device_kernelIN5flash19enable_sm80_to_sm89INS1_16FlashAttnFwdSm80INS1_25CollectiveMainloopFwdSm80ILi8ELi1ELb0EN4cute5tupleIJNS5_1CILi128EEENS7_ILi64EEENS7_ILi192EEEEEELi192ENS_6half_tEfNS_4arch4Sm80ELb0ELb1ELb0ELb0ELb1ELb0ELb1ELb0EEENS1_21CollectiveEpilogueFwdINS6_IJS8_SA_S9_EEENS6_IJNS7_ILi1EEESI_SI_EEESC_SE_Li256ELb0ELb1ELb0ELb0EEENS1_19SingleTileSchedulerILb0ELb0ELb1ELi128EEEEEEEEEvNT_6ParamsE,"a",@progbits
	.sectionflags	@""
	.align	4
.nv.constant0._ZN7cutlass13device_kernelIN5flash19enable_sm80_to_sm89INS1_16FlashAttnFwdSm80INS1_25CollectiveMainloopFwdSm80ILi8ELi1ELb0EN4cute5tupleIJNS5_1CILi128EEENS7_ILi64EEENS7_ILi192EEEEEELi192ENS_6half_tEfNS_4arch4Sm80ELb0ELb1ELb0ELb0ELb1ELb0ELb1ELb0EEENS1_21CollectiveEpilogueFwdINS6_IJS8_SA_S9_EEENS6_IJNS7_ILi1EEESI_SI_EEESC_SE_Li256ELb0ELb1ELb0ELb0EEENS1_19SingleTileSchedulerILb0ELb0ELb1ELi128EEEEEEEEEvNT_6ParamsE:
	.zero		1400


//--------------------- .nv.constant0._ZN7cutlass13device_kernelIN5flash19enable_sm80_to_sm89INS1_16FlashAttnFwdSm80INS1_25CollectiveMainloopFwdSm80ILi8ELi1ELb0EN4cute5tupleIJNS5_1CILi128EEENS7_ILi64EEENS7_ILi192EEEEEELi192ENS_6half_tEfNS_4arch4Sm80ELb0ELb1ELb0ELb1ELb1ELb0ELb1ELb0EEENS1_21CollectiveEpilogueFwdINS6_IJS8_SA_S9_EEENS6_IJNS7_ILi1EEESI_SI_EEESC_SE_Li256ELb1ELb1ELb0ELb0EEENS1_19SingleTileSchedulerILb1ELb0ELb1ELi128EEEEEEEEEvNT_6ParamsE --------------------------
	.section	.nv.constant0._ZN7cutlass13device_kernelIN5flash19enable_sm80_to_sm89INS1_16FlashAttnFwdSm80INS1_25CollectiveMainloopFwdSm80ILi8ELi1ELb0EN4cute5tupleIJNS5_1CILi128EEENS7_ILi64EEENS7_ILi192EEEEEELi192ENS_6half_tEfNS_4arch4Sm80ELb0ELb1ELb0ELb1ELb1ELb0ELb1ELb0EEENS1_21CollectiveEpilogueFwdINS6_IJS8_SA_S9_EEENS6_IJNS7_ILi1EEESI_SI_EEESC_SE_Li256ELb1ELb1ELb0ELb0EEENS1_19SingleTileSchedulerILb1ELb0ELb1ELi128EEEEEEEEEvNT_6ParamsE,"a",@progbits
	.sectionflags	@""
	.align	4
.nv.constant0._ZN7cutlass13device_kernelIN5flash19enable_sm80_to_sm89INS1_16FlashAttnFwdSm80INS1_25CollectiveMainloopFwdSm80ILi8ELi1ELb0EN4cute5tupleIJNS5_1CILi128EEENS7_ILi64EEENS7_ILi192EEEEEELi192ENS_6half_tEfNS_4arch4Sm80ELb0ELb1ELb0ELb1ELb1ELb0ELb1ELb0EEENS1_21CollectiveEpilogueFwdINS6_IJS8_SA_S9_EEENS6_IJNS7_ILi1EEESI_SI_EEESC_SE_Li256ELb1ELb1ELb0ELb0EEENS1_19SingleTileSchedulerILb1ELb0ELb1ELi128EEEEEEEEEvNT_6ParamsE:
	.zero		1400


//--------------------- .nv.constant0._ZN7cutlass13device_kernelIN5flash19enable_sm80_to_sm89INS1_16FlashAttnFwdSm80INS1_25CollectiveMainloopFwdSm80ILi8ELi1ELb0EN4cute5tupleIJNS5_1CILi128EEENS7_ILi64EEENS7_ILi192EEEEEELi192ENS_6half_tEfNS_4arch4Sm80ELb0ELb1ELb0ELb1ELb1ELb1ELb1ELb0EEENS1_21CollectiveEpilogueFwdINS6_IJS8_SA_S9_EEENS6_IJNS7_ILi1EEESI_SI_EEESC_SE_Li256ELb1ELb1ELb0ELb0EEENS1_19SingleTileSchedulerILb1ELb0ELb1ELi128EEEEEEEEEvNT_6ParamsE --------------------------
	.section	.nv.constant0._ZN7cutlass13device_kernelIN5flash19enable_sm80_to_sm89INS1_16FlashAttnFwdSm80INS1_25CollectiveMainloopFwdSm80ILi8ELi1ELb0EN4cute5tupleIJNS5_1CILi128EEENS7_ILi64EEENS7_ILi192EEEEEELi192ENS_6half_tEfNS_4arch4Sm80ELb0ELb1ELb0ELb1ELb1ELb1ELb1ELb0EEENS1_21CollectiveEpilogueFwdINS6_IJS8_SA_S9_EEENS6_IJNS7_ILi1EEESI_SI_EEESC_SE_Li256ELb1ELb1ELb0ELb0EEENS1_19SingleTileSchedulerILb1ELb0ELb1ELi128EEEEEEEEEvNT_6ParamsE,"a",@progbits
	.sectionflags	@""
	.align	4
.nv.constant0._ZN7cutlass13device_kernelIN5flash19enable_sm80_to_sm89INS1_16FlashAttnFwdSm80INS1_25CollectiveMainloopFwdSm80ILi8ELi1ELb0EN4cute5tupleIJNS5_1CILi128EEENS7_ILi64EEENS7_ILi192EEEEEELi192ENS_6half_tEfNS_4arch4Sm80ELb0ELb1ELb0ELb1ELb1ELb1ELb1ELb0EEENS1_21CollectiveEpilogueFwdINS6_IJS8_SA_S9_EEENS6_IJNS7_ILi1EEESI_SI_EEESC_SE_Li256ELb1ELb1ELb0ELb0EEENS1_19SingleTileSchedulerILb1ELb0ELb1ELi128EEEEEEEEEvNT_6ParamsE:
	.zero		1400


//--------------------- .nv.constant0._ZN7cutlass13device_kernelIN5flash19enable_sm80_to_sm89INS1_16FlashAttnFwdSm80INS1_25CollectiveMainloopFwdSm80ILi8ELi1ELb0EN4cute5tupleIJNS5_1CILi128EEENS7_ILi64EEENS7_ILi192EEEEEELi192ENS_6half_tEfNS_4arch4Sm80ELb1ELb0ELb0ELb0ELb1ELb0ELb1ELb0EEENS1_21CollectiveEpilogueFwdINS6_IJS8_SA_S9_EEENS6_IJNS7_ILi1EEESI_SI_EEESC_SE_Li256ELb0ELb1ELb0ELb0EEENS1_30DynamicPersistentTileSchedulerILi256ELi256ELb0ELb1ELb0EEEEEEEEEvNT_6ParamsE --------------------------
	.section	.nv.constant0._ZN7cutlass13device_kernelIN5flash19enable_sm80_to_sm89INS1_16FlashAttnFwdSm80INS1_25CollectiveMainloopFwdSm80ILi8ELi1ELb0EN4cute5tupleIJNS5_1CILi128EEENS7_ILi64EEENS7_ILi192EEEEEELi192ENS_6half_tEfNS_4arch4Sm80ELb1ELb0ELb0ELb0ELb1ELb0ELb1ELb0EEENS1_21CollectiveEpilogueFwdINS6_IJS8_SA_S9_EEENS6_IJNS7_ILi1EEESI_SI_EEESC_SE_Li256ELb0ELb1ELb0ELb0EEENS1_30DynamicPersistentTileSchedulerILi256ELi256ELb0ELb1ELb0EEEEEEEEEvNT_6ParamsE,"a",@progbits
	.sectionflags	@""
	.align	4
.nv.constant0._ZN7cutlass13device_kernelIN5flash19enable_sm80_to_sm89INS1_16FlashAttnFwdSm80INS1_25CollectiveMainloopFwdSm80ILi8ELi1ELb0EN4cute5tupleIJNS5_1CILi128EEENS7_ILi64EEENS7_ILi192EEEEEELi192ENS_6half_tEfNS_4arch4Sm80ELb1ELb0ELb0ELb0ELb1ELb0ELb1ELb0EEENS1_21CollectiveEpilogueFwdINS6_IJS8_SA_S9_EEENS6_IJNS7_ILi1EEESI_SI_EEESC_SE_Li256ELb0ELb1ELb0ELb0EEENS1_30DynamicPersistentTileSchedulerILi256ELi256ELb0ELb1ELb0EEEEEEEEEvNT_6ParamsE:
	.zero		1416


//--------------------- .nv.constant0._ZN7cutlass13device_kernelIN5flash19enable_sm80_to_sm89INS1_16FlashAttnFwdSm80INS1_25CollectiveMainloopFwdSm80ILi8ELi1ELb0EN4cute5tupleIJNS5_1CILi128EEENS7_ILi64EEENS7_ILi192EEEEEELi192ENS_6half_tEfNS_4arch4Sm80ELb1ELb0ELb0ELb1ELb1ELb0ELb1ELb0EEENS1_21CollectiveEpilogueFwdINS6_IJS8_SA_S9_EEENS6_IJNS7_ILi1EEESI_SI_EEESC_SE_Li256ELb1ELb1ELb0ELb0EEENS1_19SingleTileSchedulerILb1ELb0ELb1ELi128EEEEEEEEEvNT_6ParamsE --------------------------
	.section	.nv.constant0._ZN7cutlass13device_kernelIN5flash19enable_sm80_to_sm89INS1_16FlashAttnFwdSm80INS1_25CollectiveMainloopFwdSm80ILi8ELi1ELb0EN4cute5tupleIJNS5_1CILi128EEENS7_ILi64EEENS7_ILi192EEEEEELi192ENS_6half_tEfNS_4arch4Sm80ELb1ELb0ELb0ELb1ELb1ELb0ELb1ELb0EEENS1_21CollectiveEpilogueFwdINS6_IJS8_SA_S9_EEENS6_IJNS7_ILi1EEESI_SI_EEESC_SE_Li256ELb1ELb1ELb0ELb0EEENS1_19SingleTileSchedulerILb1ELb0ELb1ELi128EEEEEEEEEvNT_6ParamsE,"a",@progbits
	.sectionflags	@""
	.align	4
.nv.constant0._ZN7cutlass13device_kernelIN5flash19enable_sm80_to_sm89INS1_16FlashAttnFwdSm80INS1_25CollectiveMainloopFwdSm80ILi8ELi1ELb0EN4cute5tupleIJNS5_1CILi128EEENS7_ILi64EEENS7_ILi192EEEEEELi192ENS_6half_tEfNS_4arch4Sm80ELb1ELb0ELb0ELb1ELb1ELb0ELb1ELb0EEENS1_21CollectiveEpilogueFwdINS6_IJS8_SA_S9_EEENS6_IJNS7_ILi1EEESI_SI_EEESC_SE_Li256ELb1ELb1ELb0ELb0EEENS1_19SingleTileSchedulerILb1ELb0ELb1ELi128EEEEEEEEEvNT_6ParamsE:
	.zero		1400


//--------------------- .nv.constant0._ZN7cutlass13device_kernelIN5flash19enable_sm80_to_sm89INS1_16FlashAttnFwdSm80INS1_25CollectiveMainloopFwdSm80ILi8ELi1ELb0EN4cute5tupleIJNS5_1CILi128EEENS7_ILi64EEENS7_ILi192EEEEEELi192ENS_6half_tEfNS_4arch4Sm80ELb1ELb0ELb0ELb1ELb1ELb1ELb1ELb0EEENS1_21CollectiveEpilogueFwdINS6_IJS8_SA_S9_EEENS6_IJNS7_ILi1EEESI_SI_EEESC_SE_Li256ELb1ELb1ELb0ELb0EEENS1_19SingleTileSchedulerILb1ELb0ELb1ELi128EEEEEEEEEvNT_6ParamsE --------------------------
	.section	.nv.constant0._ZN7cutlass13device_kernelIN5flash19enable_sm80_to_sm89INS1_16FlashAttnFwdSm80INS1_25CollectiveMainloopFwdSm80ILi8ELi1ELb0EN4cute5tupleIJNS5_1CILi128EEENS7_ILi64EEENS7_ILi192EEEEEELi192ENS_6half_tEfNS_4arch4Sm80ELb1ELb0ELb0ELb1ELb1ELb1ELb1ELb0EEENS1_21CollectiveEpilogueFwdINS6_IJS8_SA_S9_EEENS6_IJNS7_ILi1EEESI_SI_EEESC_SE_Li256ELb1ELb1ELb0ELb0EEENS1_19SingleTileSchedulerILb1ELb0ELb1ELi128EEEEEEEEEvNT_6ParamsE,"a",@progbits
	.sectionflags	@""
	.align	4
.nv.constant0._ZN7cutlass13device_kernelIN5flash19enable_sm80_to_sm89INS1_16FlashAttnFwdSm80INS1_25CollectiveMainloopFwdSm80ILi8ELi1ELb0EN4cute5tupleIJNS5_1CILi128EEENS7_ILi64EEENS7_ILi192EEEEEELi192ENS_6half_tEfNS_4arch4Sm80ELb1ELb0ELb0ELb1ELb1ELb1ELb1ELb0EEENS1_21CollectiveEpilogueFwdINS6_IJS8_SA_S9_EEENS6_IJNS7_ILi1EEESI_SI_EEESC_SE_Li256ELb1ELb1ELb0ELb0EEENS1_19SingleTileSchedulerILb1ELb0ELb1ELi128EEEEEEEEEvNT_6ParamsE:
	.zero		1400


//--------------------- .nv.constant0._ZN7cutlass13device_kernelIN5flash19enable_sm80_to_sm89INS1_16FlashAttnFwdSm80INS1_25CollectiveMainloopFwdSm80ILi8ELi2ELb0EN4cute5tupleIJNS5_1CILi128EEENS7_ILi64EEENS7_ILi192EEEEEELi192ENS_6half_tEfNS_4arch4Sm80ELb0ELb0ELb0ELb0ELb1ELb0ELb1ELb0EEENS1_21CollectiveEpilogueFwdINS6_IJS8_SA_S9_EEENS6_IJNS7_ILi1EEESI_SI_EEESC_SE_Li256ELb0ELb1ELb0ELb0EEENS1_19SingleTileSchedulerILb0ELb0ELb1ELi128EEEEEEEEEvNT_6ParamsE --------------------------
	.section	.nv.constant0._ZN7cutlass13device_kernelIN5flash19enable_sm80_to_sm89INS1_16FlashAttnFwdSm80INS1_25CollectiveMainloopFwdSm80ILi8ELi2ELb0EN4cute5tupleIJNS5_1CILi128EEENS7_ILi64EEENS7_ILi192EEEEEELi192ENS_6half_tEfNS_4arch4Sm80ELb0ELb0ELb0ELb0ELb1ELb0ELb1ELb0EEENS1_21CollectiveEpilogueFwdINS6_IJS8_SA_S9_EEENS6_IJNS7_ILi1EEESI_SI_EEESC_SE_Li256ELb0ELb1ELb0ELb0EEENS1_19SingleTileSchedulerILb0ELb0ELb1ELi128EEEEEEEEEvNT_6ParamsE,"a",@progbits
	.sectionflags	@""
	.align	4
.nv.constant0._ZN7cutlass13device_kernelIN5flash19enable_sm80_to_sm89INS1_16FlashAttnFwdSm80INS1_25CollectiveMainloopFwdSm80ILi8ELi2ELb0EN4cute5tupleIJNS5_1CILi128EEENS7_ILi64EEENS7_ILi192EEEEEELi192ENS_6half_tEfNS_4arch4Sm80ELb0ELb0ELb0ELb0ELb1ELb0ELb1ELb0EEENS1_21CollectiveEpilogueFwdINS6_IJS8_SA_S9_EEENS6_IJNS7_ILi1EEESI_SI_EEESC_SE_Li256ELb0ELb1ELb0ELb0EEENS1_19SingleTileSchedulerILb0ELb0ELb1ELi128EEEEEEEEEvNT_6ParamsE:
	.zero		1400


//--------------------- .nv.constant0._ZN7cutlass13device_kernelIN5flash19enable_sm80_to_sm89INS1_16FlashAttnFwdSm80INS1_25CollectiveMainloopFwdSm80ILi8ELi2ELb0EN4cute5tupleIJNS5_1CILi128EEENS7_ILi64EEENS7_ILi192EEEEEELi192ENS_6half_tEfNS_4arch4Sm80ELb0ELb0ELb0ELb1ELb1ELb0ELb1ELb0EEENS1_21CollectiveEpilogueFwdINS6_IJS8_SA_S9_EEENS6_IJNS7_ILi1EEESI_SI_EEESC_SE_Li256ELb1ELb1ELb0ELb0EEENS1_19SingleTileSchedulerILb1ELb0ELb1ELi128EEEEEEEEEvNT_6ParamsE --------------------------
	.section	.nv.constant0._ZN7cutlass13device_kernelIN5flash19enable_sm80_to_sm89INS1_16FlashAttnFwdSm80INS1_25CollectiveMainloopFwdSm80ILi8ELi2ELb0EN4cute5tupleIJNS5_1CILi128EEENS7_ILi64EEENS7_ILi192EEEEEELi192ENS_6half_tEfNS_4arch4Sm80ELb0ELb0ELb0ELb1ELb1ELb0ELb1ELb0EEENS1_21CollectiveEpilogueFwdINS6_IJS8_SA_S9_EEENS6_IJNS7_ILi1EEESI_SI_EEESC_SE_Li256ELb1ELb1ELb0ELb0EEENS1_19SingleTileSchedulerILb1ELb0ELb1ELi128EEEEEEEEEvNT_6ParamsE,"a",@progbits
	.sectionflags	@""
	.align	4
.nv.constant0._ZN7cutlass13device_kernelIN5flash19enable_sm80_to_sm89INS1_16FlashAttnFwdSm80INS1_25CollectiveMainloopFwdSm80ILi8ELi2ELb0EN4cute5tupleIJNS5_1CILi128EEENS7_ILi64EEENS7_ILi192EEEEEELi192ENS_6half_tEfNS_4arch4Sm80ELb0ELb0ELb0ELb1ELb1ELb0ELb1ELb0EEENS1_21CollectiveEpilogueFwdINS6_IJS8_SA_S9_EEENS6_IJNS7_ILi1EEESI_SI_EEESC_SE_Li256ELb1ELb1ELb0ELb0EEENS1_19SingleTileSchedulerILb1ELb0ELb1ELi128EEEEEEEEEvNT_6ParamsE:
	.zero		1400


//--------------------- .nv.constant0._ZN7cutlass13device_kernelIN5flash19enable_sm80_to_sm89INS1_16FlashAttnFwdSm80INS1_25CollectiveMainloopFwdSm80ILi8ELi2ELb0EN4cute5tupleIJNS5_1CILi128EEENS7_ILi64EEENS7_ILi192EEEEEELi192ENS_6half_tEfNS_4arch4Sm80ELb0ELb0ELb0ELb1ELb1ELb1ELb1ELb0EEENS1_21CollectiveEpilogueFwdINS6_IJS8_SA_S9_EEENS6_IJNS7_ILi1EEESI_SI_EEESC_SE_Li256ELb1ELb1ELb0ELb0EEENS1_19SingleTileSchedulerILb1ELb0ELb1ELi128EEEEEEEEEvNT_6ParamsE --------------------------
	.section	.nv.constant0._ZN7cutlass13device_kernelIN5flash19enable_sm80_to_sm89INS1_16FlashAttnFwdSm80INS1_25CollectiveMainloopFwdSm80ILi8ELi2ELb0EN4cute5tupleIJNS5_1CILi128EEENS7_ILi64EEENS7_ILi192EEEEEELi192ENS_6half_tEfNS_4arch4Sm80ELb0ELb0ELb0ELb1ELb1ELb1ELb1ELb0EEENS1_21CollectiveEpilogueFwdINS6_IJS8_SA_S9_EEENS6_IJNS7_ILi1EEESI_SI_EEESC_SE_Li256ELb1ELb1ELb0ELb0EEENS1_19SingleTileSchedulerILb1ELb0ELb1ELi128EEEEEEEEEvNT_6ParamsE,"a",@progbits
	.sectionflags	@""
	.align	4
.nv.constant0._ZN7cutlass13device_kernelIN5flash19enable_sm80_to_sm89INS1_16FlashAttnFwdSm80INS1_25CollectiveMainloopFwdSm80ILi8ELi2ELb0EN4cute5tupleIJNS5_1CILi128EEENS7_ILi64EEENS7_ILi192EEEEEELi192ENS_6half_tEfNS_4arch4Sm80ELb0ELb0ELb0ELb1ELb1ELb1ELb1ELb0EEENS1_21CollectiveEpilogueFwdINS6_IJS8_SA_S9_EEENS6_IJNS7_ILi1EEESI_SI_EEESC_SE_Li256ELb1ELb1ELb0ELb0EEENS1_19SingleTileSchedulerILb1ELb0ELb1ELi128EEEEEEEEEvNT_6ParamsE:
	.zero		1400


//--------------------- .nv.constant0._ZN7cutlass13device_kernelIN5flash19enable_sm80_to_sm89INS1_16FlashAttnFwdSm80INS1_25CollectiveMainloopFwdSm80ILi8ELi2ELb0EN4cute5tupleIJNS5_1CILi128EEENS7_ILi64EEENS7_ILi192EEEEEELi192ENS_6half_tEfNS_4arch4Sm80ELb0ELb1ELb0ELb0ELb1ELb0ELb1ELb0EEENS1_21CollectiveEpilogueFwdINS6_IJS8_SA_S9_EEENS6_IJNS7_ILi1EEESI_SI_EEESC_SE_Li256ELb0ELb1ELb0ELb0EEENS1_19SingleTileSchedulerILb0ELb0ELb1ELi128EEEEEEEEEvNT_6ParamsE --------------------------
	.section	.nv.constant0._ZN7cutlass13device_kernelIN5flash19enable_sm80_to_sm89INS1_16FlashAttnFwdSm80INS1_25CollectiveMainloopFwdSm80ILi8ELi2ELb0EN4cute5tupleIJNS5_1CILi128EEENS7_ILi64EEENS7_ILi192EEEEEELi192ENS_6half_tEfNS_4arch4Sm80ELb0ELb1ELb0ELb0ELb1ELb0ELb1ELb0EEENS1_21CollectiveEpilogueFwdINS6_IJS8_SA_S9_EEENS6_IJNS7_ILi1EEESI_SI_EEESC_SE_Li256ELb0ELb1ELb0ELb0EEENS1_19SingleTileSchedulerILb0ELb0ELb1ELi128EEEEEEEEEvNT_6ParamsE,"a",@progbits
	.sectionflags	@""
	.align	4
.nv.constant0._ZN7cutlass13device_kernelIN5flash19enable_sm80_to_sm89INS1_16FlashAttnFwdSm80INS1_25CollectiveMainloopFwdSm80ILi8ELi2ELb0EN4cute5tupleIJNS5_1CILi128EEENS7_ILi64EEENS7_ILi192EEEEEELi192ENS_6half_tEfNS_4arch4Sm80ELb0ELb1ELb0ELb0ELb1ELb0ELb1ELb0EEENS1_21CollectiveEpilogueFwdINS6_IJS8_SA_S9_EEENS6_IJNS7_ILi1EEESI_SI_EEESC_SE_Li256ELb0ELb1ELb0ELb0EEENS1_19SingleTileSchedulerILb0ELb0ELb1ELi128EEEEEEEEEvNT_6ParamsE:
	.zero		1400


//--------------------- .nv.constant0._ZN7cutlass13device_kernelIN5flash19enable_sm80_to_sm89INS1_16FlashAttnFwdSm80INS1_25CollectiveMainloopFwdSm80ILi8ELi2ELb0EN4cute5tupleIJNS5_1CILi128EEENS7_ILi64EEENS7_ILi192EEEEEELi192ENS_6half_tEfNS_4arch4Sm80ELb0ELb1ELb0ELb1ELb1ELb0ELb1ELb0EEENS1_21CollectiveEpilogueFwdINS6_IJS8_SA_S9_EEENS6_IJNS7_ILi1EEESI_SI_EEESC_SE_Li256ELb1ELb1ELb0ELb0EEENS1_19SingleTileSchedulerILb1ELb0ELb1ELi128EEEEEEEEEvNT_6ParamsE --------------------------
	.section	.nv.constant0._ZN7cutlass13device_kernelIN5flash19enable_sm80_to_sm89INS1_16FlashAttnFwdSm80INS1_25CollectiveMainloopFwdSm80ILi8ELi2ELb0EN4cute5tupleIJNS5_1CILi128EEENS7_ILi64EEENS7_ILi192EEEEEELi192ENS_6half_tEfNS_4arch4Sm80ELb0ELb1ELb0ELb1ELb1ELb0ELb1ELb0EEENS1_21CollectiveEpilogueFwdINS6_IJS8_SA_S9_EEENS6_IJNS7_ILi1EEESI_SI_EEESC_SE_Li256ELb1ELb1ELb0ELb0EEENS1_19SingleTileSchedulerILb1ELb0ELb1ELi128EEEEEEEEEvNT_6ParamsE,"a",@progbits
	.sectionflags	@""
	.align	4
.nv.constant0._ZN7cutlass13device_kernelIN5flash19enable_sm80_to_sm89INS1_16FlashAttnFwdSm80INS1_25CollectiveMainloopFwdSm80ILi8ELi2ELb0EN4cute5tupleIJNS5_1CILi128EEENS7_ILi64EEENS7_ILi192EEEEEELi192ENS_6half_tEfNS_4arch4Sm80ELb0ELb1ELb0ELb1ELb1ELb0ELb1ELb0EEENS1_21CollectiveEpilogueFwdINS6_IJS8_SA_S9_EEENS6_IJNS7_ILi1EEESI_SI_EEESC_SE_Li256ELb1ELb1ELb0ELb0EEENS1_19SingleTileSchedulerILb1ELb0ELb1ELi128EEEEEEEEEvNT_6ParamsE:
	.zero		1400


//--------------------- .nv.constant0._ZN7cutlass13device_kernelIN5flash19enable_sm80_to_sm89INS1_16FlashAttnFwdSm80INS1_25CollectiveMainloopFwdSm80ILi8ELi2ELb0EN4cute5tupleIJNS5_1CILi128EEENS7_ILi64EEENS7_ILi192EEEEEELi192ENS_6half_tEfNS_4arch4Sm80ELb0ELb1ELb0ELb1ELb1ELb1ELb1ELb0EEENS1_21CollectiveEpilogueFwdINS6_IJS8_SA_S9_EEENS6_IJNS7_ILi1EEESI_SI_EEESC_SE_Li256ELb1ELb1ELb0ELb0EEENS1_19SingleTileSchedulerILb1ELb0ELb1ELi128EEEEEEEEEvNT_6ParamsE --------------------------
	.section	.nv.constant0._ZN7cutlass13device_kernelIN5flash19enable_sm80_to_sm89INS1_16FlashAttnFwdSm80INS1_25CollectiveMainloopFwdSm80ILi8ELi2ELb0EN4cute5tupleIJNS5_1CILi128EEENS7_ILi64EEENS7_ILi192EEEEEELi192ENS_6half_tEfNS_4arch4Sm80ELb0ELb1ELb0ELb1ELb1ELb1ELb1ELb0EEENS1_21CollectiveEpilogueFwdINS6_IJS8_SA_S9_EEENS6_IJNS7_ILi1EEESI_SI_EEESC_SE_Li256ELb1ELb1ELb0ELb0EEENS1_19SingleTileSchedulerILb1ELb0ELb1ELi128EEEEEEEEEvNT_6ParamsE,"a",@progbits
	.sectionflags	@""
	.align	4
.nv.constant0._ZN7cutlass13device_kernelIN5flash19enable_sm80_to_sm89INS1_16FlashAttnFwdSm80INS1_25CollectiveMainloopFwdSm80ILi8ELi2ELb0EN4cute5tupleIJNS5_1CILi128EEENS7_ILi64EEENS7_ILi192EEEEEELi192ENS_6half_tEfNS_4arch4Sm80ELb0ELb1ELb0ELb1ELb1ELb1ELb1ELb0EEENS1_21CollectiveEpilogueFwdINS6_IJS8_SA_S9_EEENS6_IJNS7_ILi1EEESI_SI_EEESC_SE_Li256ELb1ELb1ELb0ELb0EEENS1_19SingleTileSchedulerILb1ELb0ELb1ELi128EEEEEEEEEvNT_6ParamsE:
	.zero		1400


//--------------------- .nv.constant0._ZN7cutlass13device_kernelIN5flash19enable_sm80_to_sm89INS1_16FlashAttnFwdSm80INS1_25CollectiveMainloopFwdSm80ILi8ELi2ELb0EN4cute5tupleIJNS5_1CILi128EEENS7_ILi64EEENS7_ILi192EEEEEELi192ENS_6half_tEfNS_4arch4Sm80ELb1ELb0ELb0ELb0ELb1ELb0ELb1ELb0EEENS1_21CollectiveEpilogueFwdINS6_IJS8_SA_S9_EEENS6_IJNS7_ILi1EEESI_SI_EEESC_SE_Li256ELb0ELb1ELb0ELb0EEENS1_30DynamicPersistentTileSchedulerILi256ELi256ELb0ELb1ELb0EEEEEEEEEvNT_6ParamsE --------------------------
	.section	.nv.constant0._ZN7cutlass13device_kernelIN5flash19enable_sm80_to_sm89INS1_16FlashAttnFwdSm80INS1_25CollectiveMainloopFwdSm80ILi8ELi2ELb0EN4cute5tupleIJNS5_1CILi128EEENS7_ILi64EEENS7_ILi192EEEEEELi192ENS_6half_tEfNS_4arch4Sm80ELb1ELb0ELb0ELb0ELb1ELb0ELb1ELb0EEENS1_21CollectiveEpilogueFwdINS6_IJS8_SA_S9_EEENS6_IJNS7_ILi1EEESI_SI_EEESC_SE_Li256ELb0ELb1ELb0ELb0EEENS1_30DynamicPersistentTileSchedulerILi256ELi256ELb0ELb1ELb0EEEEEEEEEvNT_6ParamsE,"a",@progbits
	.sectionflags	@""
	.align	4
.nv.constant0._ZN7cutlass13device_kernelIN5flash19enable_sm80_to_sm89INS1_16FlashAttnFwdSm80INS1_25CollectiveMainloopFwdSm80ILi8ELi2ELb0EN4cute5tupleIJNS5_1CILi128EEENS7_ILi64EEENS7_ILi192EEEEEELi192ENS_6half_tEfNS_4arch4Sm80ELb1ELb0ELb0ELb0ELb1ELb0ELb1ELb0EEENS1_21CollectiveEpilogueFwdINS6_IJS8_SA_S9_EEENS6_IJNS7_ILi1EEESI_SI_EEESC_SE_Li256ELb0ELb1ELb0ELb0EEENS1_30DynamicPersistentTileSchedulerILi256ELi256ELb0ELb1ELb0EEEEEEEEEvNT_6ParamsE:
	.zero		1416


//--------------------- .nv.constant0._ZN7cutlass13device_kernelIN5flash19enable_sm80_to_sm89INS1_16FlashAttnFwdSm80INS1_25CollectiveMainloopFwdSm80ILi8ELi2ELb0EN4cute5tupleIJNS5_1CILi128EEENS7_ILi64EEENS7_ILi192EEEEEELi192ENS_6half_tEfNS_4arch4Sm80ELb1ELb0ELb0ELb1ELb1ELb0ELb1ELb0EEENS1_21CollectiveEpilogueFwdINS6_IJS8_SA_S9_EEENS6_IJNS7_ILi1EEESI_SI_EEESC_SE_Li256ELb1ELb1ELb0ELb0EEENS1_19SingleTileSchedulerILb1ELb0ELb1ELi128EEEEEEEEEvNT_6ParamsE --------------------------
	.section	.nv.constant0._ZN7cutlass13device_kernelIN5flash19enable_sm80_to_sm89INS1_16FlashAttnFwdSm80INS1_25CollectiveMainloopFwdSm80ILi8ELi2ELb0EN4cute5tupleIJNS5_1CILi128EEENS7_ILi64EEENS7_ILi192EEEEEELi192ENS_6half_tEfNS_4arch4Sm80ELb1ELb0ELb0ELb1ELb1ELb0ELb1ELb0EEENS1_21CollectiveEpilogueFwdINS6_IJS8_SA_S9_EEENS6_IJNS7_ILi1EEESI_SI_EEESC_SE_Li256ELb1ELb1ELb0ELb0EEENS1_19SingleTileSchedulerILb1ELb0ELb1ELi128EEEEEEEEEvNT_6ParamsE,"a",@progbits
	.sectionflags	@""
	.align	4
.nv.constant0._ZN7cutlass13device_kernelIN5flash19enable_sm80_to_sm89INS1_16FlashAttnFwdSm80INS1_25CollectiveMainloopFwdSm80ILi8ELi2ELb0EN4cute5tupleIJNS5_1CILi128EEENS7_ILi64EEENS7_ILi192EEEEEELi192ENS_6half_tEfNS_4arch4Sm80ELb1ELb0ELb0ELb1ELb1ELb0ELb1ELb0EEENS1_21CollectiveEpilogueFwdINS6_IJS8_SA_S9_EEENS6_IJNS7_ILi1EEESI_SI_EEESC_SE_Li256ELb1ELb1ELb0ELb0EEENS1_19SingleTileSchedulerILb1ELb0ELb1ELi128EEEEEEEEEvNT_6ParamsE:
	.zero		1400


//--------------------- .nv.constant0._ZN7cutlass13device_kernelIN5flash19enable_sm80_to_sm89INS1_16FlashAttnFwdSm80INS1_25CollectiveMainloopFwdSm80ILi8ELi2ELb0EN4cute5tupleIJNS5_1CILi128EEENS7_ILi64EEENS7_ILi192EEEEEELi192ENS_6half_tEfNS_4arch4Sm80ELb1ELb0ELb0ELb1ELb1ELb1ELb1ELb0EEENS1_21CollectiveEpilogueFwdINS6_IJS8_SA_S9_EEENS6_IJNS7_ILi1EEESI_SI_EEESC_SE_Li256ELb1ELb1ELb0ELb0EEENS1_19SingleTileSchedulerILb1ELb0ELb1ELi128EEEEEEEEEvNT_6ParamsE --------------------------
	.section	.nv.constant0._ZN7cutlass13device_kernelIN5flash19enable_sm80_to_sm89INS1_16FlashAttnFwdSm80INS1_25CollectiveMainloopFwdSm80ILi8ELi2ELb0EN4cute5tupleIJNS5_1CILi128EEENS7_ILi64EEENS7_ILi192EEEEEELi192ENS_6half_tEfNS_4arch4Sm80ELb1ELb0ELb0ELb1ELb1ELb1ELb1ELb0EEENS1_21CollectiveEpilogueFwdINS6_IJS8_SA_S9_EEENS6_IJNS7_ILi1EEESI_SI_EEESC_SE_Li256ELb1ELb1ELb0ELb0EEENS1_19SingleTileSchedulerILb1ELb0ELb1ELi128EEEEEEEEEvNT_6ParamsE,"a",@progbits
	.sectionflags	@""
	.align	4
.nv.constant0._ZN7cutlass13device_kernelIN5flash19enable_sm80_to_sm89INS1_16FlashAttnFwdSm80INS1_25CollectiveMainloopFwdSm80ILi8ELi2ELb0EN4cute5tupleIJNS5_1CILi128EEENS7_ILi64EEENS7_ILi192EEEEEELi192ENS_6half_tEfNS_4arch4Sm80ELb1ELb0ELb0ELb1ELb1ELb1ELb1ELb0EEENS1_21CollectiveEpilogueFwdINS6_IJS8_SA_S9_EEENS6_IJNS7_ILi1EEESI_SI_EEESC_SE_Li256ELb1ELb1ELb0ELb0EEENS1_19SingleTileSchedulerILb1ELb0ELb1ELi128EEEEEEEEEvNT_6ParamsE:
	.zero		1400


//--------------------- .text._ZN7cutlass13device_kernelIN5flash19enable_sm80_to_sm89INS1_16FlashAttnFwdSm80INS1_25CollectiveMainloopFwdSm80ILi8ELi1ELb0EN4cute5tupleIJNS5_1CILi128EEENS7_ILi64EEENS7_ILi192EEEEEELi192ENS_6half_tEfNS_4arch4Sm80ELb0ELb0ELb0ELb0ELb1ELb0ELb1ELb0EEENS1_21CollectiveEpilogueFwdINS6_IJS8_SA_S9_EEENS6_IJNS7_ILi1EEESI_SI_EEESC_SE_Li256ELb0ELb1ELb0ELb0EEENS1_19SingleTileSchedulerILb0ELb0ELb1ELi128EEEEEEEEEvNT_6ParamsE --------------------------
	.section	.text._ZN7cutlass13device_kernelIN5flash19enable_sm80_to_sm89INS1_16FlashAttnFwdSm80INS1_25CollectiveMainloopFwdSm80ILi8ELi1ELb0EN4cute5tupleIJNS5_1CILi128EEENS7_ILi64EEENS7_ILi192EEEEEELi192ENS_6half_tEfNS_4arch4Sm80ELb0ELb0ELb0ELb0ELb1ELb0ELb1ELb0EEENS1_21CollectiveEpilogueFwdINS6_IJS8_SA_S9_EEENS6_IJNS7_ILi1EEESI_SI_EEESC_SE_Li256ELb0ELb1ELb0ELb0EEENS1_19SingleTileSchedulerILb0ELb0ELb1ELi128EEEEEEEEEvNT_6ParamsE,"ax",@progbits
	.sectioninfo	@"SHI_REGISTERS=238"
	.align	128
.text._ZN7cutlass13device_kernelIN5flash19enable_sm80_to_sm89INS1_16FlashAttnFwdSm80INS1_25CollectiveMainloopFwdSm80ILi8ELi1ELb0EN4cute5tupleIJNS5_1CILi128EEENS7_ILi64EEENS7_ILi192EEEEEELi192ENS_6half_tEfNS_4arch4Sm80ELb0ELb0ELb0ELb0ELb1ELb0ELb1ELb0EEENS1_21CollectiveEpilogueFwdINS6_IJS8_SA_S9_EEENS6_IJNS7_ILi1EEESI_SI_EEESC_SE_Li256ELb0ELb1ELb0ELb0EEENS1_19SingleTileSchedulerILb0ELb0ELb1ELi128EEEEEEEEEvNT_6ParamsE:
        .type           _ZN7cutlass13device_kernelIN5flash19enable_sm80_to_sm89INS1_16FlashAttnFwdSm80INS1_25CollectiveMainloopFwdSm80ILi8ELi1ELb0EN4cute5tupleIJNS5_1CILi128EEENS7_ILi64EEENS7_ILi192EEEEEELi192ENS_6half_tEfNS_4arch4Sm80ELb0ELb0ELb0ELb0ELb1ELb0ELb1ELb0EEENS1_21CollectiveEpilogueFwdINS6_IJS8_SA_S9_EEENS6_IJNS7_ILi1EEESI_SI_EEESC_SE_Li256ELb0ELb1ELb0ELb0EEENS1_19SingleTileSchedulerILb0ELb0ELb1ELi128EEEEEEEEEvNT_6ParamsE,@function
        .size           _ZN7cutlass13device_kernelIN5flash19enable_sm80_to_sm89INS1_16FlashAttnFwdSm80INS1_25CollectiveMainloopFwdSm80ILi8ELi1ELb0EN4cute5tupleIJNS5_1CILi128EEENS7_ILi64EEENS7_ILi192EEEEEELi192ENS_6half_tEfNS_4arch4Sm80ELb0ELb0ELb0ELb0ELb1ELb0ELb1ELb0EEENS1_21CollectiveEpilogueFwdINS6_IJS8_SA_S9_EEENS6_IJNS7_ILi1EEESI_SI_EEESC_SE_Li256ELb0ELb1ELb0ELb0EEENS1_19SingleTileSchedulerILb0ELb0ELb1ELi128EEEEEEEEEvNT_6ParamsE,(.L_x_1494 - _ZN7cutlass13device_kernelIN5flash19enable_sm80_to_sm89INS1_16FlashAttnFwdSm80INS1_25CollectiveMainloopFwdSm80ILi8ELi1ELb0EN4cute5tupleIJNS5_1CILi128EEENS7_ILi64EEENS7_ILi192EEEEEELi192ENS_6half_tEfNS_4arch4Sm80ELb0ELb0ELb0ELb0ELb1ELb0ELb1ELb0EEENS1_21CollectiveEpilogueFwdINS6_IJS8_SA_S9_EEENS6_IJNS7_ILi1EEESI_SI_EEESC_SE_Li256ELb0ELb1ELb0ELb0EEENS1_19SingleTileSchedulerILb0ELb0ELb1ELi128EEEEEEEEEvNT_6ParamsE)
        .other          _ZN7cutlass13device_kernelIN5flash19enable_sm80_to_sm89INS1_16FlashAttnFwdSm80INS1_25CollectiveMainloopFwdSm80ILi8ELi1ELb0EN4cute5tupleIJNS5_1CILi128EEENS7_ILi64EEENS7_ILi192EEEEEELi192ENS_6half_tEfNS_4arch4Sm80ELb0ELb0ELb0ELb0ELb1ELb0ELb1ELb0EEENS1_21CollectiveEpilogueFwdINS6_IJS8_SA_S9_EEENS6_IJNS7_ILi1EEESI_SI_EEESC_SE_Li256ELb0ELb1ELb0ELb0EEENS1_19SingleTileSchedulerILb0ELb0ELb1ELi128EEEEEEEEEvNT_6ParamsE,@"STO_CUDA_ENTRY STV_DEFAULT"
_ZN7cutlass13device_kernelIN5flash19enable_sm80_to_sm89INS1_16FlashAttnFwdSm80INS1_25CollectiveMainloopFwdSm80ILi8ELi1ELb0EN4cute5tupleIJNS5_1CILi128EEENS7_ILi64EEENS7_ILi192EEEEEELi192ENS_6half_tEfNS_4arch4Sm80ELb0ELb0ELb0ELb0ELb1ELb0ELb1ELb0EEENS1_21CollectiveEpilogueFwdINS6_IJS8_SA_S9_EEENS6_IJNS7_ILi1EEESI_SI_EEESC_SE_Li256ELb0ELb1ELb0ELb0EEENS1_19SingleTileSchedulerILb0ELb0ELb1ELi128EEEEEEEEEvNT_6ParamsE:
[----:B------:R-:W-:Y:S02]  /*0000*/  MOV R1, c[0x0][0x28] ;  /* 0x00000a0000017a02 */ /* 0x000fe40000000f00 */
[----:B------:R-:W1:Y:S02]  /*0010*/  S2UR UR11, SR_CTAID.Z ;  /* 0x00000000000b79c3 */ /* 0x000e640000002700 */
[----:B-1----:R-:W-:-:S13]  /*0020*/  ISETP.LE.AND P0, PT, RZ, UR11, PT ;  /* 0x0000000bff007c0c */ /* 0x002fda000bf03270 */
[----:B------:R-:W-:Y:S05]  /*0030*/  @!P0 EXIT ;  /* 0x000000000000894d */ /* 0x000fea0003800000 */
[----:B------:R-:W-:Y:S02]  /*0040*/  ULDC.64 UR4, c[0x0][0x370] ;  /* 0x0000dc0000047ab9 */ /* 0x000fe40000000a00 */
[----:B------:R-:W-:Y:S02]  /*0050*/  UISETP.NE.U32.AND UP0, UPT, URZ, UR4, UPT ;  /* 0x000000043f00728c */ /* 0x000fe4000bf05070 */
[----:B------:R-:W-:Y:S02]  /*0060*/  ULDC.64 UR8, c[0x0][0x370] ;  /* 0x0000dc0000087ab9 */ /* 0x000fe40000000a00 */
[----:B------:R-:W-:Y:S02]  /*0070*/  UISETP.NE.AND.EX UP0, UPT, URZ, UR5, UPT, UP0 ;  /* 0x000000053f00728c */ /* 0x000fe4000bf05300 */
[----:B------:R-:W-:Y:S02]  /*0080*/  ULDC.64 UR12, c[0x0][0x118] ;  /* 0x00004600000c7ab9 */ /* 0x000fe40000000a00 */
[----:B------:R-:W-:-:S02]  /*0090*/  ULDC.64 UR4, c[0x0][0x340] ;  /* 0x0000d00000047ab9 */ /* 0x000fc40000000a00 */
[----:B------:R-:W-:-:S05]  /*00a0*/  PLOP3.LUT P1, PT, PT, PT, UP0, 0x80, 0x0 ;  /* 0x000000000000781c */ /* 0x000fca0003f2f008 */
[----:B------:R-:W-:Y:S02]  /*00b0*/  @UP0 UMOV UR6, 0x4 ;  /* 0x0000000400060882 */ /* 0x000fe40000000000 */
[----:B------:R-:W-:Y:S02]  /*00c0*/  @UP0 UIMAD.WIDE UR6, UR11, UR6, UR8 ;  /* 0x000000060b0602a5 */ /* 0x000fe4000f8e0208 */
[----:B------:R-:W-:-:S04]  /*00d0*/  UISETP.NE.U32.AND UP0, UPT, URZ, UR4, UPT ;  /* 0x000000043f00728c */ /* 0x000fc8000bf05070 */
[----:B------:R-:W-:Y:S01]  /*00e0*/  UISETP.NE.AND.EX UP0, UPT, URZ, UR5, UPT, UP0 ;  /* 0x000000053f00728c */ /* 0x000fe2000bf05300 */
[----:B------:R-:W-:Y:S02]  /*00f0*/  IMAD.U32 R10, RZ, RZ, UR6 ;  /* 0x00000006ff0a7e24 */ /* 0x000fe4000f8e00ff */
[----:B------:R-:W-:Y:S01]  /*0100*/  IMAD.U32 R11, RZ, RZ, UR7 ;  /* 0x00000007ff0b7e24 */ /* 0x000fe2000f8e00ff */
[----:B------:R-:W-:Y:S02]  /*0110*/  ULDC.64 UR6, c[0x0][0x340] ;  /* 0x0000d00000067ab9 */ /* 0x000fe40000000a00 */
[----:B------:R-:W-:Y:S02]  /*0120*/  PLOP3.LUT P6, PT, PT, PT, UP0, 0x80, 0x0 ;  /* 0x000000000000781c */ /* 0x000fe40003fcf008 */
[----:B------:R1:W2:Y:S03]  /*0130*/  @P1 LDG.E R10, [R10.64] ;  /* 0x0000000c0a0a1981 */ /* 0x0002a6000c1e1900 */
[----:B------:R-:W-:-:S02]  /*0140*/  @UP0 UMOV UR4, 0x4 ;  /* 0x0000000400040882 */ /* 0x000fc40000000000 */
[----:B------:R-:W-:-:S06]  /*0150*/  @UP0 UIMAD.WIDE UR4, UR11, UR4, UR6 ;  /* 0x000000040b0402a5 */ /* 0x000fcc000f8e0206 */
[----:B------:R-:W-:Y:S02]  /*0160*/  IMAD.U32 R12, RZ, RZ, UR4 ;  /* 0x00000004ff0c7e24 */ /* 0x000fe4000f8e00ff */
[----:B------:R-:W-:Y:S01]  /*0170*/  IMAD.U32 R13, RZ, RZ, UR5 ;  /* 0x00000005ff0d7e24 */ /* 0x000fe2000f8e00ff */
[----:B------:R-:W3:Y:S01]  /*0180*/  S2R R3, SR_TID.X ;  /* 0x0000000000037919 */ /* 0x000ee20000002100 */
[----:B------:R-:W4:Y:S03]  /*0190*/  S2UR UR8, SR_CTAID.Y ;  /* 0x00000000000879c3 */ /* 0x000f260000002600 */
[----:B------:R-:W5:Y:S01]  /*01a0*/  S2R R202, SR_CTAID.X ;  /* 0x0000000000ca7919 */ /* 0x000f620000002500 */
[----:B------:R-:W-:Y:S01]  /*01b0*/  IMAD.MOV.U32 R2, RZ, RZ, c[0x0][0x2c4] ;  /* 0x0000b100ff027624 */ /* 0x000fe200078e00ff */
[----:B------:R-:W-:Y:S02]  /*01c0*/  ULDC.64 UR4, c[0x0][0x1b8] ;  /* 0x00006e0000047ab9 */ /* 0x000fe40000000a00 */
[----:B------:R1:W2:Y:S01]  /*01d0*/  @P6 LDG.E R12, [R12.64] ;  /* 0x0000000c0c0c6981 */ /* 0x0002a2000c1e1900 */
[----:B------:R-:W-:Y:S01]  /*01e0*/  USHF.R.S32.HI UR9, URZ, 0x1f, UR11 ;  /* 0x0000001f3f097899 */ /* 0x000fe2000801140b */
[----:B------:R-:W-:Y:S01]  /*01f0*/  ISETP.NE.AND P0, PT, R2, 0x1, PT ;  /* 0x000000010200780c */ /* 0x000fe20003f05270 */
[----:B------:R-:W-:Y:S01]  /*0200*/  IMAD.MOV.U32 R199, RZ, RZ, c[0x0][0x2b8] ;  /* 0x0000ae00ffc77624 */ /* 0x000fe200078e00ff */
[----:B------:R-:W-:Y:S01]  /*0210*/  UMOV UR10, URZ ;  /* 0x0000003f000a7c82 */ /* 0x000fe20008000000 */
[----:B------:R-:W-:-:S03]  /*0220*/  IMAD.MOV.U32 R200, RZ, RZ, RZ ;  /* 0x000000ffffc87224 */ /* 0x000fc600078e00ff */
[----:B------:R-:W-:Y:S02]  /*0230*/  ISETP.NE.AND P3, PT, R199, 0x1, PT ;  /* 0x00000001c700780c */ /* 0x000fe40003f65270 */
[----:B---3--:R-:W-:Y:S01]  /*0240*/  SHF.R.S32.HI R16, RZ, 0x1f, R3 ;  /* 0x0000001fff107819 */ /* 0x008fe20000011403 */
[----:B----4-:R-:W-:Y:S02]  /*0250*/  USHF.R.S32.HI UR6, URZ, 0x1f, UR8 ;  /* 0x0000001f3f067899 */ /* 0x010fe40008011408 */
[----:B------:R-:W-:Y:S01]  /*0260*/  UIMAD.WIDE.U32 UR14, UR8, UR4, URZ ;  /* 0x00000004080e72a5 */ /* 0x000fe2000f8e003f */
[----:B------:R-:W-:Y:S01]  /*0270*/  LEA.HI R5, R16, R3, RZ, 0x3 ;  /* 0x0000000310057211 */ /* 0x000fe200078f18ff */
[----:B------:R-:W-:-:S03]  /*0280*/  UIMAD UR7, UR6, UR4, URZ ;  /* 0x00000004060772a4 */ /* 0x000fc6000f8e023f */
[----:B------:R-:W-:Y:S01]  /*0290*/  LOP3.LUT R0, R5, 0xfffffff8, RZ, 0xc0, !PT ;  /* 0xfffffff805007812 */ /* 0x000fe200078ec0ff */
[----:B------:R-:W-:Y:S01]  /*02a0*/  UIMAD UR7, UR8, UR5, UR7 ;  /* 0x00000005080772a4 */ /* 0x000fe2000f8e0207 */
[----:B------:R-:W-:Y:S02]  /*02b0*/  SHF.R.S32.HI R5, RZ, 0x3, R5 ;  /* 0x00000003ff057819 */ /* 0x000fe40000011405 */
[----:B------:R-:W-:Y:S01]  /*02c0*/  ULDC.64 UR4, c[0x0][0x1c0] ;  /* 0x0000700000047ab9 */ /* 0x000fe20000000a00 */
[----:B------:R-:W-:Y:S01]  /*02d0*/  IMAD.IADD R0, R3, 0x1, -R0 ;  /* 0x0000000103007824 */ /* 0x000fe200078e0a00 */
[----:B------:R-:W-:Y:S01]  /*02e0*/  UIADD3 UR15, UR15, UR7, URZ ;  /* 0x000000070f0f7290 */ /* 0x000fe2000fffe03f */
[----:B------:R-:W-:Y:S01]  /*02f0*/  IMAD.SHL.U32 R203, R5, 0x40, RZ ;  /* 0x0000004005cb7824 */ /* 0x000fe200078e00ff */
[----:B------:R-:W-:Y:S01]  /*0300*/  UIMAD UR9, UR9, UR4, URZ ;  /* 0x00000004090972a4 */ /* 0x000fe2000f8e023f */
[C---:B------:R-:W-:Y:S01]  /*0310*/  IMAD R205, R0.reuse, 0x20, R5 ;  /* 0x0000002000cd7824 */ /* 0x040fe200078e0205 */
[----:B------:R-:W-:Y:S01]  /*0320*/  UIMAD.WIDE.U32 UR14, UR11, UR4, UR14 ;  /* 0x000000040b0e72a5 */ /* 0x000fe2000f8e000e */
[----:B------:R-:W-:Y:S01]  /*0330*/  IMAD.SHL.U32 R208, R0, 0x8, RZ ;  /* 0x0000000800d07824 */ /* 0x000fe200078e00ff */
[----:B------:R-:W-:Y:S01]  /*0340*/  UIMAD UR5, UR11, UR5, UR9 ;  /* 0x000000050b0572a4 */ /* 0x000fe2000f8e0209 */
[C---:B-----5:R-:W-:Y:S01]  /*0350*/  IMAD R204, R202.reuse, 0x80, R205 ;  /* 0x00000080cacc7824 */ /* 0x060fe200078e02cd */
[----:B------:R-:W-:Y:S01]  /*0360*/  LOP3.LUT R203, R203, 0x1c0, RZ, 0xc0, !PT ;  /* 0x000001c0cbcb7812 */ /* 0x000fe200078ec0ff */
[----:B------:R-:W-:Y:S01]  /*0370*/  IMAD R202, R202, 0x80, R5 ;  /* 0x00000080caca7824 */ /* 0x000fe200078e0205 */
[----:B------:R-:W-:Y:S01]  /*0380*/  UIADD3 UR5, UR15, UR5, URZ ;  /* 0x000000050f057290 */ /* 0x000fe2000fffe03f */
[----:B------:R-:W-:Y:S01]  /*0390*/  @P0 IMAD.HI.U32 R4, R204, c[0x0][0x2c8], RZ ;  /* 0x0000b200cc040a27 */ /* 0x000fe200078e00ff */
[C---:B------:R-:W-:Y:S01]  /*03a0*/  IADD3 R207, R208.reuse, 0x40, RZ ;  /* 0x00000040d0cf7810 */ /* 0x040fe20007ffe0ff */
[----:B------:R-:W-:Y:S01]  /*03b0*/  ULDC UR4, c[0x0][0x2ac] ;  /* 0x0000ab0000047ab9 */ /* 0x000fe20000000800 */
[C---:B------:R-:W-:Y:S01]  /*03c0*/  IADD3 R206, R208.reuse, 0x80, RZ ;  /* 0x00000080d0ce7810 */ /* 0x040fe20007ffe0ff */
[----:B------:R-:W-:Y:S01]  /*03d0*/  IMAD.MOV.U32 R7, RZ, RZ, R204 ;  /* 0x000000ffff077224 */ /* 0x000fe200078e00cc */
[----:B------:R-:W-:Y:S01]  /*03e0*/  @P0 SHF.R.U32.HI R7, RZ, c[0x0][0x2cc], R4 ;  /* 0x0000b300ff070a19 */ /* 0x000fe20000011604 */
[----:B------:R-:W-:Y:S01]  /*03f0*/  IMAD.U32 R9, RZ, RZ, UR15 ;  /* 0x0000000fff097e24 */ /* 0x000fe2000f8e00ff */
[----:B------:R-:W-:Y:S01]  /*0400*/  ULDC UR7, c[0x0][0x1d0] ;  /* 0x0000740000077ab9 */ /* 0x000fe20000000800 */
[----:B------:R-:W-:Y:S01]  /*0410*/  IMAD.U32 R8, RZ, RZ, UR14 ;  /* 0x0000000eff087e24 */ /* 0x000fe2000f8e00ff */
[--C-:B------:R-:W-:Y:S01]  /*0420*/  SHF.R.S32.HI R4, RZ, 0x1f, R7.reuse ;  /* 0x0000001fff047819 */ /* 0x100fe20000011407 */
[----:B------:R-:W-:Y:S01]  /*0430*/  IMAD.MOV R9, RZ, RZ, -R7 ;  /* 0x000000ffff097224 */ /* 0x000fe200078e0a07 */
[----:B------:R-:W-:Y:S01]  /*0440*/  UIMAD UR7, UR4, UR7, 0x3f ;  /* 0x0000003f040774a4 */ /* 0x000fe2000f8e0207 */
[----:B------:R-:W-:Y:S01]  /*0450*/  IMAD.U32 R15, RZ, RZ, UR5 ;  /* 0x00000005ff0f7e24 */ /* 0x000fe2000f8e00ff */
[----:B------:R-:W-:Y:S01]  /*0460*/  ISETP.GE.AND P5, PT, R208, c[0x0][0x198], PT ;  /* 0x00006600d0007a0c */ /* 0x000fe20003fa6270 */
[----:B------:R-:W-:Y:S01]  /*0470*/  IMAD R6, R9, c[0x0][0x2c4], R204 ;  /* 0x0000b10009067a24 */ /* 0x000fe200078e02cc */
[----:B------:R-:W-:Y:S01]  /*0480*/  ISETP.GE.AND P4, PT, R207, c[0x0][0x198], PT ;  /* 0x00006600cf007a0c */ /* 0x000fe20003f86270 */
[----:B------:R-:W-:Y:S01]  /*0490*/  IMAD.MOV.U32 R14, RZ, RZ, R8 ;  /* 0x000000ffff0e7224 */ /* 0x000fe200078e0008 */
[----:B------:R-:W-:Y:S01]  /*04a0*/  USHF.R.S32.HI UR5, URZ, 0x1f, UR7 ;  /* 0x0000001f3f057899 */ /* 0x000fe20008011407 */
[----:B------:R-:W-:Y:S01]  /*04b0*/  IMAD R4, R4, c[0x0][0x1b0], RZ ;  /* 0x00006c0004047a24 */ /* 0x000fe200078e02ff */
[----:B------:R-:W-:Y:S01]  /*04c0*/  SHF.R.S32.HI R9, RZ, 0x1f, R6 ;  /* 0x0000001fff097819 */ /* 0x000fe20000011406 */
[----:B------:R-:W-:Y:S01]  /*04d0*/  IMAD.WIDE.U32 R14, R7, c[0x0][0x1b0], R14 ;  /* 0x00006c00070e7a25 */ /* 0x000fe200078e000e */
[----:B------:R-:W-:-:S02]  /*04e0*/  ULEA.HI UR7, UR5, UR7, URZ, 0x6 ;  /* 0x0000000705077291 */ /* 0x000fc4000f8f303f */
[----:B------:R-:W-:Y:S01]  /*04f0*/  ULDC UR9, c[0x0][0x1d0] ;  /* 0x0000740000097ab9 */ /* 0x000fe20000000800 */
[----:B------:R-:W-:Y:S01]  /*0500*/  IMAD R7, R7, c[0x0][0x1b4], R4 ;  /* 0x00006d0007077a24 */ /* 0x000fe200078e0204 */
[----:B------:R-:W-:Y:S01]  /*0510*/  SHF.R.U32.HI R4, RZ, 0x3, R203 ;  /* 0x00000003ff047819 */ /* 0x000fe200000116cb */
[----:B------:R-:W-:Y:S01]  /*0520*/  IMAD R9, R9, c[0x0][0x1a8], RZ ;  /* 0x00006a0009097a24 */ /* 0x000fe200078e02ff */
[----:B------:R-:W-:Y:S01]  /*0530*/  LOP3.LUT R203, R203, 0x38, R208, 0xf8, !PT ;  /* 0x00000038cbcb7812 */ /* 0x000fe200078ef8d0 */
[----:B------:R-:W-:Y:S01]  /*0540*/  IMAD.IADD R15, R15, 0x1, R7 ;  /* 0x000000010f0f7824 */ /* 0x000fe200078e0207 */
[----:B------:R-:W-:Y:S01]  /*0550*/  USHF.R.S32.HI UR7, URZ, 0x6, UR7 ;  /* 0x000000063f077899 */ /* 0x000fe20008011407 */
[C---:B------:R-:W-:Y:S01]  /*0560*/  IMAD R9, R6.reuse, c[0x0][0x1ac], R9 ;  /* 0x00006b0006097a24 */ /* 0x040fe200078e0209 */
[----:B------:R-:W-:Y:S01]  /*0570*/  LOP3.LUT R203, R203, R4, RZ, 0x3c, !PT ;  /* 0x00000004cbcb7212 */ /* 0x000fe200078e3cff */
[----:B------:R-:W-:Y:S01]  /*0580*/  IMAD.WIDE.U32 R6, R6, c[0x0][0x1a8], R14 ;  /* 0x00006a0006067a25 */ /* 0x000fe200078e000e */
[----:B------:R-:W-:Y:S01]  /*0590*/  LEA.HI R4, R16, R3, RZ, 0x6 ;  /* 0x0000000310047211 */ /* 0x000fe200078f30ff */
[----:B------:R-:W-:-:S02]  /*05a0*/  UIMAD UR9, UR4, UR9, URZ ;  /* 0x00000009040972a4 */ /* 0x000fc4000f8e023f */
[----:B------:R-:W-:Y:S01]  /*05b0*/  IMAD.IADD R8, R7, 0x1, R9 ;  /* 0x0000000107087824 */ /* 0x000fe200078e0209 */
[----:B------:R-:W-:Y:S01]  /*05c0*/  LEA R9, P0, R6, c[0x0][0x160], 0x1 ;  /* 0x0000580006097a11 */ /* 0x000fe200078008ff */
[----:B------:R-:W-:Y:S01]  /*05d0*/  IMAD R7, R2, c[0x0][0x168], RZ ;  /* 0x00005a0002077a24 */ /* 0x000fe200078e02ff */
[----:B------:R-:W-:Y:S01]  /*05e0*/  IADD3 R2, R202, 0x20, RZ ;  /* 0x00000020ca027810 */ /* 0x000fe20007ffe0ff */
[----:B------:R-:W-:Y:S01]  /*05f0*/  IMAD.SHL.U32 R4, R4, 0x8, RZ ;  /* 0x0000000804047824 */ /* 0x000fe200078e00ff */
[----:B------:R-:W-:Y:S01]  /*0600*/  LEA.HI.X R8, R6, c[0x0][0x164], R8, 0x1, P0 ;  /* 0x0000590006087a11 */ /* 0x000fe200000f0c08 */
[----:B------:R-:W-:Y:S01]  /*0610*/  SHFL.IDX PT, R14, R9, RZ, 0x181f ;  /* 0x00181fff090e7589 */ /* 0x000fe200000e0000 */
[-C--:B------:R-:W-:Y:S01]  /*0620*/  ISETP.GE.AND P0, PT, R202, R7.reuse, PT ;  /* 0x00000007ca00720c */ /* 0x080fe20003f06270 */
[----:B------:R-:W-:Y:S01]  /*0630*/  ULDC.64 UR4, c[0x0][0x2b0] ;  /* 0x0000ac0000047ab9 */ /* 0x000fe20000000a00 */
[----:B------:R-:W-:Y:S01]  /*0640*/  ISETP.GE.AND P2, PT, R2, R7, PT ;  /* 0x000000070200720c */ /* 0x000fe20003f46270 */
[----:B------:R-:W3:Y:S01]  /*0650*/  SHFL.IDX PT, R15, R8, RZ, 0x181f ;  /* 0x00181fff080f7589 */ /* 0x000ee200000e0000 */
[----:B------:R-:W-:-:S02]  /*0660*/  LOP3.LUT R203, R203, 0xfffffe00, R4, 0xf8, !PT ;  /* 0xfffffe00cbcb7812 */ /* 0x000fc400078ef804 */
[----:B------:R-:W-:Y:S01]  /*0670*/  P2R R2, PR, RZ, 0x8 ;  /* 0x00000008ff027803 */ /* 0x000fe20000000000 */
[----:B------:R-:W-:Y:S01]  /*0680*/  SHFL.IDX PT, R22, R9, 0x1, 0x181f ;  /* 0x00381f0009167f89 */ /* 0x000fe200000e0000 */
[----:B------:R-:W-:Y:S02]  /*0690*/  ISETP.GE.AND P3, PT, R206, c[0x0][0x198], PT ;  /* 0x00006600ce007a0c */ /* 0x000fe40003f66270 */
[----:B------:R-:W-:Y:S01]  /*06a0*/  IADD3 R2, R202, 0x40, RZ ;  /* 0x00000040ca027810 */ /* 0x000fe20007ffe0ff */
[----:B------:R-:W4:Y:S02]  /*06b0*/  SHFL.IDX PT, R23, R8, 0x1, 0x181f ;  /* 0x00381f0008177f89 */ /* 0x000f2400000e0000 */
[----:B------:R-:W-:Y:S02]  /*06c0*/  @!P0 SHF.R.S32.HI R6, RZ, 0x1f, R207 ;  /* 0x0000001fff068819 */ /* 0x000fe400000114cf */
[----:B-1----:R-:W-:Y:S01]  /*06d0*/  @!P0 SHF.R.S32.HI R11, RZ, 0x1f, R206 ;  /* 0x0000001fff0b8819 */ /* 0x002fe200000114ce */
[----:B------:R-:W-:Y:S01]  /*06e0*/  SHFL.IDX PT, R13, R8, 0x2, 0x181f ;  /* 0x00581f00080d7f89 */ /* 0x000fe200000e0000 */
[----:B------:R-:W-:-:S02]  /*06f0*/  @!P0 LEA.HI R6, R6, R207, RZ, 0x3 ;  /* 0x000000cf06068211 */ /* 0x000fc400078f18ff */
[----:B------:R-:W-:Y:S02]  /*0700*/  @!P0 LEA.HI R4, R11, R206, RZ, 0x3 ;  /* 0x000000ce0b048211 */ /* 0x000fe400078f18ff */
[----:B------:R-:W-:Y:S02]  /*0710*/  @!P0 LOP3.LUT R6, R6, 0xfffffff8, RZ, 0xc0, !PT ;  /* 0xfffffff806068812 */ /* 0x000fe400078ec0ff */
[----:B------:R-:W-:Y:S02]  /*0720*/  @!P0 LOP3.LUT R4, R4, 0xfffffff8, RZ, 0xc0, !PT ;  /* 0xfffffff804048812 */ /* 0x000fe400078ec0ff */
[----:B------:R-:W-:Y:S01]  /*0730*/  @!P2 SHF.R.S32.HI R18, RZ, 0x1f, R207 ;  /* 0x0000001fff12a819 */ /* 0x000fe200000114cf */
[----:B---3--:R-:W-:Y:S01]  /*0740*/  @!P0 IMAD.WIDE R20, R6, 0x2, R14 ;  /* 0x0000000206148825 */ /* 0x008fe200078e020e */
[----:B------:R-:W-:Y:S02]  /*0750*/  @!P2 SHF.R.S32.HI R11, RZ, 0x1f, R206 ;  /* 0x0000001fff0ba819 */ /* 0x000fe400000114ce */
[----:B------:R-:W-:Y:S01]  /*0760*/  @!P2 LEA.HI R18, R18, R207, RZ, 0x3 ;  /* 0x000000cf1212a211 */ /* 0x000fe200078f18ff */
[----:B------:R-:W-:-:S03]  /*0770*/  @!P0 IMAD.WIDE R24, R4, 0x2, R14 ;  /* 0x0000000204188825 */ /* 0x000fc600078e020e */
[----:B------:R-:W-:Y:S01]  /*0780*/  @!P2 LOP3.LUT R18, R18, 0xfffffff8, RZ, 0xc0, !PT ;  /* 0xfffffff81212a812 */ /* 0x000fe200078ec0ff */
[----:B------:R-:W-:-:S04]  /*0790*/  @!P0 IMAD.WIDE R14, R208, 0x2, R14 ;  /* 0x00000002d00e8825 */ /* 0x000fc800078e020e */
[----:B----4-:R-:W-:Y:S01]  /*07a0*/  @!P2 IMAD.WIDE R18, R18, 0x2, R22 ;  /* 0x000000021212a825 */ /* 0x010fe200078e0216 */
[----:B--2---:R1:W2:Y:S01]  /*07b0*/  @P1 R2UR UR10, R10 ;  /* 0x000000000a0a13c2 */ /* 0x0042a200000e0000 */
[----:B------:R-:W-:Y:S02]  /*07c0*/  ISETP.GE.AND P1, PT, R2, R7, PT ;  /* 0x000000070200720c */ /* 0x000fe40003f26270 */
[----:B------:R-:W-:-:S11]  /*07d0*/  IADD3 R2, R202, 0x60, RZ ;  /* 0x00000060ca027810 */ /* 0x000fd60007ffe0ff */
[----:B------:R-:W-:Y:S01]  /*07e0*/  @!P1 SHF.R.S32.HI R4, RZ, 0x1f, R207 ;  /* 0x0000001fff049819 */ /* 0x000fe200000114cf */
[----:B------:R-:W-:-:S03]  /*07f0*/  @!P1 IMAD.SHL.U32 R6, R203, 0x2, RZ ;  /* 0x00000002cb069824 */ /* 0x000fc600078e00ff */
[----:B------:R-:W-:Y:S01]  /*0800*/  @!P1 LEA.HI R4, R4, R207, RZ, 0x3 ;  /* 0x000000cf04049211 */ /* 0x000fe200078f18ff */
[----:B------:R3:W4:Y:S01]  /*0810*/  @P6 R2UR UR16, R12 ;  /* 0x000000000c1063c2 */ /* 0x00072200000e0000 */
[----:B-1----:R-:W-:Y:S01]  /*0820*/  @!P0 IMAD.SHL.U32 R10, R203, 0x2, RZ ;  /* 0x00000002cb0a8824 */ /* 0x002fe200078e00ff */
[----:B------:R-:W-:Y:S01]  /*0830*/  ISETP.NE.AND P6, PT, R199, 0x1, PT ;  /* 0x00000001c700780c */ /* 0x000fe20003fc5270 */
[----:B----4-:R-:W-:Y:S01]  /*0840*/  @!UP0 UMOV UR16, UR11 ;  /* 0x0000000b00108c82 */ /* 0x010fe20008000000 */
[----:B------:R-:W-:Y:S01]  /*0850*/  @!P1 LOP3.LUT R4, R4, 0xfffffff8, RZ, 0xc0, !PT ;  /* 0xfffffff804049812 */ /* 0x000fe200078ec0ff */
[----:B------:R-:W-:Y:S01]  /*0860*/  USHF.R.S32.HI UR11, URZ, 0x1f, UR16 ;  /* 0x0000001f3f0b7899 */ /* 0x000fe20008011410 */
[----:B------:R1:W-:Y:S01]  /*0870*/  @!P0 LDGSTS.E.BYPASS.LTC128B.128 [R10+0xc100], [R14.64], !P5 ;  /* 0x0c1000000e0a8fae */ /* 0x0003e2000e901d4c */
[----:B------:R-:W-:Y:S02]  /*0880*/  UIMAD.WIDE.U32 UR14, UR16, UR4, URZ ;  /* 0x00000004100e72a5 */ /* 0x000fe4000f8e003f */
[----:B------:R-:W-:Y:S01]  /*0890*/  UIMAD UR11, UR11, UR4, URZ ;  /* 0x000000040b0b72a4 */ /* 0x000fe2000f8e023f */
[----:B------:R4:W-:Y:S03]  /*08a0*/  @!P0 LDGSTS.E.BYPASS.LTC128B.128 [R10+0x10100], [R20.64], !P4 ;  /* 0x10100000140a8fae */ /* 0x0009e6000e101d4c */
[----:B------:R-:W-:Y:S01]  /*08b0*/  UIMAD UR11, UR16, UR5, UR11 ;  /* 0x00000005100b72a4 */ /* 0x000fe2000f8e020b */
[----:B------:R5:W-:Y:S01]  /*08c0*/  @!P0 LDGSTS.E.BYPASS.LTC128B.128 [R10+0x14100], [R24.64], !P3 ;  /* 0x14100000180a8fae */ /* 0x000be2000d901d4c */
[----:B------:R-:W-:Y:S01]  /*08d0*/  ISETP.GE.AND P0, PT, R2, R7, PT ;  /* 0x000000070200720c */ /* 0x000fe20003f06270 */
[----:B------:R-:W-:Y:S01]  /*08e0*/  @!P2 IMAD.SHL.U32 R7, R203, 0x2, RZ ;  /* 0x00000002cb07a824 */ /* 0x000fe200078e00ff */
[----:B------:R-:W-:-:S02]  /*08f0*/  UIADD3 UR11, UR15, UR11, URZ ;  /* 0x0000000b0f0b7290 */ /* 0x000fc4000fffe03f */
[----:B------:R-:W-:Y:S01]  /*0900*/  ULDC.64 UR4, c[0x0][0x1e8] ;  /* 0x00007a0000047ab9 */ /* 0x000fe20000000a00 */
[----:B---3--:R-:W3:Y:S01]  /*0910*/  SHFL.IDX PT, R12, R9, 0x2, 0x181f ;  /* 0x00581f00090c7f89 */ /* 0x008ee200000e0000 */
[-C--:B-1----:R-:W-:Y:S02]  /*0920*/  @!P2 LEA.HI R14, R11, R206.reuse, RZ, 0x3 ;  /* 0x000000ce0b0ea211 */ /* 0x082fe400078f18ff */
[----:B------:R-:W-:Y:S02]  /*0930*/  @!P1 SHF.R.S32.HI R11, RZ, 0x1f, R206 ;  /* 0x0000001fff0b9819 */ /* 0x000fe400000114ce */
[----:B------:R-:W-:Y:S01]  /*0940*/  @!P2 LOP3.LUT R14, R14, 0xfffffff8, RZ, 0xc0, !PT ;  /* 0xfffffff80e0ea812 */ /* 0x000fe200078ec0ff */
[----:B----4-:R-:W-:Y:S01]  /*0950*/  @!P2 IMAD.WIDE R20, R208, 0x2, R22 ;  /* 0x00000002d014a825 */ /* 0x010fe200078e0216 */
[----:B------:R-:W-:-:S03]  /*0960*/  @!P1 LEA.HI R2, R11, R206, RZ, 0x3 ;  /* 0x000000ce0b029211 */ /* 0x000fc600078f18ff */
[----:B-----5:R-:W-:Y:S01]  /*0970*/  IMAD.U32 R10, RZ, RZ, UR7 ;  /* 0x00000007ff0a7e24 */ /* 0x020fe2000f8e00ff */
[----:B------:R1:W-:Y:S01]  /*0980*/  @!P2 LDGSTS.E.BYPASS.LTC128B.128 [R7+0xd100], [R20.64], !P5 ;  /* 0x0d1000001407afae */ /* 0x0003e2000e901d4c */
[----:B------:R-:W-:Y:S01]  /*0990*/  @!P2 IMAD.WIDE R14, R14, 0x2, R22 ;  /* 0x000000020e0ea825 */ /* 0x000fe200078e0216 */
[----:B------:R-:W-:Y:S02]  /*09a0*/  @!P1 LOP3.LUT R2, R2, 0xfffffff8, RZ, 0xc0, !PT ;  /* 0xfffffff802029812 */ /* 0x000fe400078ec0ff */
[----:B------:R4:W-:Y:S01]  /*09b0*/  @!P2 LDGSTS.E.BYPASS.LTC128B.128 [R7+0x11100], [R18.64], !P4 ;  /* 0x111000001207afae */ /* 0x0009e2000e101d4c */
[----:B------:R-:W-:Y:S02]  /*09c0*/  IMAD R10, R10, 0x40, R205 ;  /* 0x000000400a0a7824 */ /* 0x000fe400078e02cd */
[----:B---3--:R-:W-:Y:S01]  /*09d0*/  @!P1 IMAD.WIDE R22, R4, 0x2, R12 ;  /* 0x0000000204169825 */ /* 0x008fe200078e020c */
[----:B------:R4:W-:Y:S01]  /*09e0*/  @!P2 LDGSTS.E.BYPASS.LTC128B.128 [R7+0x15100], [R14.64], !P3 ;  /* 0x151000000e07afae */ /* 0x0009e2000d901d4c */
[----:B------:R-:W-:-:S02]  /*09f0*/  @!P0 SHF.R.S32.HI R4, RZ, 0x1f, R207 ;  /* 0x0000001fff048819 */ /* 0x000fc400000114cf */
[----:B------:R-:W-:Y:S01]  /*0a00*/  IADD3 R10, R10, -0x40, RZ ;  /* 0xffffffc00a0a7810 */ /* 0x000fe20007ffe0ff */
[----:B------:R-:W-:-:S03]  /*0a10*/  @!P1 IMAD.WIDE R24, R2, 0x2, R12 ;  /* 0x0000000202189825 */ /* 0x000fc600078e020c */
[----:B------:R-:W-:Y:S01]  /*0a20*/  ISETP.GE.AND P2, PT, R10, UR9, PT ;  /* 0x000000090a007c0c */ /* 0x000fe2000bf46270 */
[----:B------:R-:W-:Y:S01]  /*0a30*/  @!P1 IMAD.WIDE R12, R208, 0x2, R12 ;  /* 0x00000002d00c9825 */ /* 0x000fe200078e020c */
[----:B--2---:R-:W-:Y:S02]  /*0a40*/  IADD3 R10, R10, UR10, RZ ;  /* 0x0000000a0a0a7c10 */ /* 0x004fe4000fffe0ff */
[----:B------:R-:W-:Y:S02]  /*0a50*/  ISETP.GT.OR P2, PT, R205, 0x3f, P2 ;  /* 0x0000003fcd00780c */ /* 0x000fe40001744670 */
[----:B------:R2:W-:Y:S01]  /*0a60*/  @!P1 LDGSTS.E.BYPASS.LTC128B.128 [R6+0xe100], [R12.64], !P5 ;  /* 0x0e1000000c069fae */ /* 0x0005e2000e901d4c */
[----:B------:R-:W-:-:S03]  /*0a70*/  IMAD.MOV.U32 R2, RZ, RZ, R10 ;  /* 0x000000ffff027224 */ /* 0x000fc600078e000a */
[----:B------:R3:W-:Y:S04]  /*0a80*/  @!P1 LDGSTS.E.BYPASS.LTC128B.128 [R6+0x12100], [R22.64], !P4 ;  /* 0x1210000016069fae */ /* 0x0007e8000e101d4c */
[----:B-1----:R1:W-:Y:S04]  /*0a90*/  SHFL.IDX PT, R20, R9, 0x3, 0x181f ;  /* 0x00781f0009147f89 */ /* 0x0023e800000e0000 */
[----:B------:R-:W5:Y:S01]  /*0aa0*/  SHFL.IDX PT, R21, R8, 0x3, 0x181f ;  /* 0x00781f0008157f89 */ /* 0x000f6200000e0000 */
[----:B----4-:R-:W-:-:S03]  /*0ab0*/  @P6 IMAD.HI.U32 R7, R10, c[0x0][0x2bc], RZ ;  /* 0x0000af000a076a27 */ /* 0x010fc600078e00ff */
[----:B------:R3:W-:Y:S02]  /*0ac0*/  @!P1 LDGSTS.E.BYPASS.LTC128B.128 [R6+0x16100], [R24.64], !P3 ;  /* 0x1610000018069fae */ /* 0x0007e4000d901d4c */
[----:B------:R-:W-:Y:S02]  /*0ad0*/  @P6 SHF.R.U32.HI R2, RZ, c[0x0][0x2c0], R7 ;  /* 0x0000b000ff026a19 */ /* 0x000fe40000011607 */
[----:B------:R-:W-:-:S04]  /*0ae0*/  @!P0 LEA.HI R7, R4, R207, RZ, 0x3 ;  /* 0x000000cf04078211 */ /* 0x000fc800078f18ff */
[----:B------:R-:W-:Y:S02]  /*0af0*/  @!P0 LOP3.LUT R7, R7, 0xfffffff8, RZ, 0xc0, !PT ;  /* 0xfffffff807078812 */ /* 0x000fe400078ec0ff */
[----:B-1----:R-:W-:-:S04]  /*0b00*/  @!P0 SHF.R.S32.HI R9, RZ, 0x1f, R206 ;  /* 0x0000001fff098819 */ /* 0x002fc800000114ce */
[----:B------:R-:W-:Y:S01]  /*0b10*/  @!P0 LEA.HI R4, R9, R206, RZ, 0x3 ;  /* 0x000000ce09048211 */ /* 0x000fe200078f18ff */
[--C-:B-----5:R-:W-:Y:S01]  /*0b20*/  @!P0 IMAD.WIDE R14, R208, 0x2, R20.reuse ;  /* 0x00000002d00e8825 */ /* 0x120fe200078e0214 */
[----:B------:R-:W-:Y:S02]  /*0b30*/  @!P2 IADD3 R8, P1, R2, UR14, RZ ;  /* 0x0000000e0208ac10 */ /* 0x000fe4000ff3e0ff */
[----:B------:R-:W-:Y:S01]  /*0b40*/  @!P0 LOP3.LUT R9, R4, 0xfffffff8, RZ, 0xc0, !PT ;  /* 0xfffffff804098812 */ /* 0x000fe200078ec0ff */
[----:B------:R-:W-:Y:S01]  /*0b50*/  @!P0 IMAD.SHL.U32 R4, R203, 0x2, RZ ;  /* 0x00000002cb048824 */ /* 0x000fe200078e00ff */
[----:B------:R-:W-:Y:S01]  /*0b60*/  @!P2 LEA.HI.X.SX32 R11, R2, UR11, 0x1, P1 ;  /* 0x0000000b020bac11 */ /* 0x000fe200088f0eff */
[--C-:B------:R-:W-:Y:S01]  /*0b70*/  @!P0 IMAD.WIDE R18, R7, 0x2, R20.reuse ;  /* 0x0000000207128825 */ /* 0x100fe200078e0214 */
[C---:B--2---:R-:W-:Y:S02]  /*0b80*/  @!P2 LEA R12, P1, R8.reuse, c[0x0][0x2a0], 0x2 ;  /* 0x0000a800080caa11 */ /* 0x044fe400078210ff */
[----:B------:R1:W-:Y:S01]  /*0b90*/  @!P0 LDGSTS.E.BYPASS.LTC128B.128 [R4+0xf100], [R14.64], !P5 ;  /* 0x0f1000000e048fae */ /* 0x0003e2000e901d4c */
[----:B------:R-:W-:Y:S01]  /*0ba0*/  @!P0 IMAD.WIDE R20, R9, 0x2, R20 ;  /* 0x0000000209148825 */ /* 0x000fe200078e0214 */
[----:B------:R-:W-:-:S02]  /*0bb0*/  @!P2 LEA.HI.X R13, R8, c[0x0][0x2a4], R11, 0x2, P1 ;  /* 0x0000a900080daa11 */ /* 0x000fc400008f140b */
[----:B------:R1:W-:Y:S04]  /*0bc0*/  @!P0 LDGSTS.E.BYPASS.LTC128B.128 [R4+0x13100], [R18.64], !P4 ;  /* 0x1310000012048fae */ /* 0x0003e8000e101d4c */
[----:B------:R1:W-:Y:S04]  /*0bd0*/  @!P0 LDGSTS.E.BYPASS.LTC128B.128 [R4+0x17100], [R20.64], !P3 ;  /* 0x1710000014048fae */ /* 0x0003e8000d901d4c */
[----:B------:R-:W0:Y:S04]  /*0be0*/  LDGDEPBAR ;  /* 0x00000000000079af */ /* 0x000e280000000000 */
[----:B------:R-:W-:Y:S06]  /*0bf0*/  BAR.SYNC.DEFER_BLOCKING 0x0 ;  /* 0x0000000000007b1d */ /* 0x000fec0000010000 */
[----:B------:R-:W2:Y:S01]  /*0c00*/  @!P2 LDG.E R200, [R12.64] ;  /* 0x0000000c0cc8a981 */ /* 0x000ea2000c1e1900 */
[----:B------:R-:W-:Y:S01]  /*0c10*/  IMAD.MOV R201, RZ, RZ, -R2 ;  /* 0x000000ffffc97224 */ /* 0x000fe200078e0a02 */
[----:B------:R-:W-:Y:S01]  /*0c20*/  UIMAD.WIDE.U32 UR18, UR8, UR4, URZ ;  /* 0x00000004081272a5 */ /* 0x000fe2000f8e003f */
[----:B------:R-:W-:Y:S01]  /*0c30*/  IMAD.SHL.U32 R197, R5, 0x8, RZ ;  /* 0x0000000805c57824 */ /* 0x000fe200078e00ff */
[----:B------:R-:W-:Y:S01]  /*0c40*/  UIMAD UR4, UR6, UR4, URZ ;  /* 0x00000004060472a4 */ /* 0x000fe2000f8e023f */
[----:B------:R-:W-:Y:S01]  /*0c50*/  IMAD R201, R201, c[0x0][0x2b8], R10 ;  /* 0x0000ae00c9c97a24 */ /* 0x000fe200078e020a */
[----:B------:R-:W-:Y:S01]  /*0c60*/  ULEA UR17, UR7, 0xffffffc0, 0x6 ;  /* 0xffffffc007117891 */ /* 0x000fe2000f8e303f */
[----:B------:R-:W-:Y:S01]  /*0c70*/  IMAD.SHL.U32 R10, R0, 0x40, RZ ;  /* 0x00000040000a7824 */ /* 0x000fe200078e00ff */
[----:B------:R-:W-:Y:S01]  /*0c80*/  UIMAD UR4, UR8, UR5, UR4 ;  /* 0x00000005080472a4 */ /* 0x000fe2000f8e0204 */
[----:B---3--:R-:W-:Y:S01]  /*0c90*/  IMAD.WIDE.U32 R6, R201, c[0x0][0x1e0], RZ ;  /* 0x00007800c9067a25 */ /* 0x008fe200078e00ff */
[----:B------:R-:W-:Y:S01]  /*0ca0*/  SHF.R.S32.HI R9, RZ, 0x1f, R201 ;  /* 0x0000001fff097819 */ /* 0x000fe200000114c9 */
[----:B------:R-:W-:Y:S01]  /*0cb0*/  UIADD3 UR17, UR9, -UR17, URZ ;  /* 0x8000001109117290 */ /* 0x000fe2000fffe03f */
[----:B------:R-:W-:Y:S01]  /*0cc0*/  LOP3.LUT R10, R10, 0x1c0, RZ, 0xc0, !PT ;  /* 0x000001c00a0a7812 */ /* 0x000fe200078ec0ff */
[----:B------:R-:W-:Y:S01]  /*0cd0*/  UIADD3 UR16, UR19, UR4, URZ ;  /* 0x0000000413107290 */ /* 0x000fe2000fffe03f */
[----:B------:R-:W-:Y:S01]  /*0ce0*/  ISETP.GE.AND P5, PT, R208, c[0x0][0x1d4], PT ;  /* 0x00007500d0007a0c */ /* 0x000fe20003fa6270 */
[----:B------:R-:W-:Y:S01]  /*0cf0*/  IMAD R2, R9, c[0x0][0x1e0], RZ ;  /* 0x0000780009027a24 */ /* 0x000fe200078e02ff */
[----:B------:R-:W-:Y:S01]  /*0d00*/  LOP3.LUT R197, R10, 0x8, R197, 0xf8, !PT ;  /* 0x000000080ac57812 */ /* 0x000fe200078ef8c5 */
[----:B------:R-:W-:Y:S01]  /*0d10*/  UISETP.GE.AND UP0, UPT, UR9, 0x1, UPT ;  /* 0x000000010900788c */ /* 0x000fe2000bf06270 */
[----:B------:R-:W-:Y:S01]  /*0d20*/  SHF.R.U32.HI R10, RZ, 0x3, R10 ;  /* 0x00000003ff0a7819 */ /* 0x000fe2000001160a */
[----:B------:R-:W-:Y:S01]  /*0d30*/  IMAD R11, R201, c[0x0][0x1e4], R2 ;  /* 0x00007900c90b7a24 */ /* 0x000fe200078e0202 */
[----:B------:R-:W-:Y:S01]  /*0d40*/  LEA.HI R2, R16, R3, RZ, 0x4 ;  /* 0x0000000310027211 */ /* 0x000fe200078f20ff */
[----:B------:R-:W-:Y:S01]  /*0d50*/  ULDC.64 UR4, c[0x0][0x210] ;  /* 0x0000840000047ab9 */ /* 0x000fe20000000a00 */
[----:B------:R-:W-:Y:S01]  /*0d60*/  LOP3.LUT R197, R197, R10, RZ, 0x3c, !PT ;  /* 0x0000000ac5c57212 */ /* 0x000fe200078e3cff */
[----:B------:R-:W-:Y:S01]  /*0d70*/  IMAD.IADD R7, R7, 0x1, R11 ;  /* 0x0000000107077824 */ /* 0x000fe200078e020b */
[----:B------:R-:W-:Y:S01]  /*0d80*/  SHF.R.S32.HI R11, RZ, 0x4, R2 ;  /* 0x00000004ff0b7819 */ /* 0x000fe20000011402 */
[----:B------:R-:W-:Y:S01]  /*0d90*/  UIMAD UR6, UR6, UR4, URZ ;  /* 0x00000004060672a4 */ /* 0x000fe2000f8e023f */
[----:B------:R-:W-:Y:S01]  /*0da0*/  ISETP.GE.AND P4, PT, R207, c[0x0][0x1d4], PT ;  /* 0x00007500cf007a0c */ /* 0x000fe20003f86270 */
[----:B------:R-:W-:Y:S01]  /*0db0*/  UIMAD.WIDE.U32 UR20, UR8, UR4, URZ ;  /* 0x00000004081472a5 */ /* 0x000fe2000f8e003f */
[C---:B-1----:R-:W-:Y:S01]  /*0dc0*/  LEA.HI R4, R2.reuse, R11, RZ, 0x1 ;  /* 0x0000000b02047211 */ /* 0x042fe200078f08ff */
[----:B------:R-:W-:Y:S01]  /*0dd0*/  UIMAD UR5, UR8, UR5, UR6 ;  /* 0x00000005080572a4 */ /* 0x000fe2000f8e0206 */
[----:B------:R-:W-:-:S02]  /*0de0*/  LOP3.LUT R2, R2, 0xfffffff0, RZ, 0xc0, !PT ;  /* 0xfffffff002027812 */ /* 0x000fc400078ec0ff */
[----:B------:R-:W-:Y:S01]  /*0df0*/  LOP3.LUT R4, R4, 0xfffffffe, RZ, 0xc0, !PT ;  /* 0xfffffffe04047812 */ /* 0x000fe200078ec0ff */
[----:B------:R-:W-:Y:S01]  /*0e00*/  UIADD3 UR5, UR21, UR5, URZ ;  /* 0x0000000515057290 */ /* 0x000fe2000fffe03f */
[----:B------:R-:W-:Y:S01]  /*0e10*/  ISETP.GE.AND P6, PT, R206, c[0x0][0x1d4], PT ;  /* 0x00007500ce007a0c */ /* 0x000fe20003fc6270 */
[----:B------:R-:W-:Y:S01]  /*0e20*/  IMAD.IADD R2, R3, 0x1, -R2 ;  /* 0x0000000103027824 */ /* 0x000fe200078e0a02 */
[----:B------:R-:W-:Y:S01]  /*0e30*/  LEA.HI R16, R16, R3, RZ, 0x5 ;  /* 0x0000000310107211 */ /* 0x000fe200078f28ff */
[----:B------:R-:W-:-:S04]  /*0e40*/  IMAD.IADD R4, R11, 0x1, -R4 ;  /* 0x000000010b047824 */ /* 0x000fc800078e0a04 */
[C---:B------:R-:W-:Y:S02]  /*0e50*/  IMAD R197, R4.reuse, 0x200, R197 ;  /* 0x0000020004c57824 */ /* 0x040fe400078e02c5 */
[----:B------:R-:W-:Y:S02]  /*0e60*/  IMAD.SHL.U32 R4, R4, 0x8, RZ ;  /* 0x0000000804047824 */ /* 0x000fe400078e00ff */
[----:B------:R-:W-:-:S05]  /*0e70*/  IMAD.SHL.U32 R197, R197, 0x2, RZ ;  /* 0x00000002c5c57824 */ /* 0x000fca00078e00ff */
[----:B------:R-:W-:Y:S02]  /*0e80*/  IADD3 R195, R197, 0x6120, RZ ;  /* 0x00006120c5c37810 */ /* 0x000fe40007ffe0ff */
[----:B--2---:R-:W-:Y:S01]  /*0e90*/  SHF.R.S32.HI R8, RZ, 0x1f, R200 ;  /* 0x0000001fff087819 */ /* 0x004fe200000114c8 */
[----:B------:R-:W-:-:S04]  /*0ea0*/  IMAD.WIDE.U32 R6, R200, c[0x0][0x1f0], R6 ;  /* 0x00007c00c8067a25 */ /* 0x000fc800078e0006 */
[----:B------:R-:W-:Y:S01]  /*0eb0*/  IMAD R13, R8, c[0x0][0x1f0], RZ ;  /* 0x00007c00080d7a24 */ /* 0x000fe200078e02ff */
[----:B------:R-:W-:Y:S02]  /*0ec0*/  IADD3 R12, P0, R6, UR18, RZ ;  /* 0x00000012060c7c10 */ /* 0x000fe4000ff1e0ff */
[----:B------:R-:W-:Y:S01]  /*0ed0*/  IADD3 R6, -R5, UR17, RZ ;  /* 0x0000001105067c10 */ /* 0x000fe2000fffe1ff */
[----:B------:R-:W-:-:S03]  /*0ee0*/  IMAD R13, R200, c[0x0][0x1f4], R13 ;  /* 0x00007d00c80d7a24 */ /* 0x000fc600078e020d */
[----:B------:R-:W-:Y:S02]  /*0ef0*/  ISETP.GE.AND P1, PT, R6, 0x1, PT ;  /* 0x000000010600780c */ /* 0x000fe40003f26270 */
[----:B------:R-:W-:Y:S02]  /*0f00*/  IADD3.X R13, R7, UR16, R13, P0, !PT ;  /* 0x00000010070d7c10 */ /* 0x000fe400087fe40d */
[C---:B------:R-:W-:Y:S02]  /*0f10*/  LEA R15, P0, R12.reuse, c[0x0][0x1c8], 0x1 ;  /* 0x000072000c0f7a11 */ /* 0x040fe400078008ff */
[----:B------:R-:W-:Y:S02]  /*0f20*/  SHF.R.S32.HI R7, RZ, 0x1f, R2 ;  /* 0x0000001fff077819 */ /* 0x000fe40000011402 */
[----:B------:R-:W-:Y:S01]  /*0f30*/  LEA.HI.X R13, R12, c[0x0][0x1cc], R13, 0x1, P0 ;  /* 0x000073000c0d7a11 */ /* 0x000fe200000f0c0d */
[----:B------:R-:W-:Y:S01]  /*0f40*/  SHFL.IDX PT, R20, R15, RZ, 0x181f ;  /* 0x00181fff0f147589 */ /* 0x000fe200000e0000 */
[----:B------:R-:W-:-:S02]  /*0f50*/  LEA.HI R7, R7, R2, RZ, 0x3 ;  /* 0x0000000207077211 */ /* 0x000fc400078f18ff */
[----:B------:R-:W-:Y:S01]  /*0f60*/  ISETP.GE.AND P0, PT, R6, 0x21, PT ;  /* 0x000000210600780c */ /* 0x000fe20003f06270 */
[----:B------:R-:W1:Y:S01]  /*0f70*/  SHFL.IDX PT, R21, R13, RZ, 0x181f ;  /* 0x00181fff0d157589 */ /* 0x000e6200000e0000 */
[----:B------:R-:W-:Y:S01]  /*0f80*/  LOP3.LUT R5, R7, 0xfffffff8, RZ, 0xc0, !PT ;  /* 0xfffffff807057812 */ /* 0x000fe200078ec0ff */
[----:B------:R-:W-:Y:S01]  /*0f90*/  @P1 IMAD.SHL.U32 R14, R203, 0x2, RZ ;  /* 0x00000002cb0e1824 */ /* 0x000fe200078e00ff */
[----:B------:R-:W-:Y:S01]  /*0fa0*/  @P1 SHF.R.S32.HI R11, RZ, 0x1f, R206 ;  /* 0x0000001fff0b1819 */ /* 0x000fe200000114ce */
[----:B------:R2:W-:Y:S02]  /*0fb0*/  SHFL.IDX PT, R18, R15, 0x1, 0x181f ;  /* 0x00381f000f127f89 */ /* 0x0005e400000e0000 */
[----:B------:R-:W-:Y:S01]  /*0fc0*/  IMAD.IADD R5, R2, 0x1, -R5 ;  /* 0x0000000102057824 */ /* 0x000fe200078e0a05 */
[----:B------:R-:W-:Y:S01]  /*0fd0*/  @P1 SHF.R.S32.HI R2, RZ, 0x1f, R207 ;  /* 0x0000001fff021819 */ /* 0x000fe200000114cf */
[----:B------:R3:W4:Y:S01]  /*0fe0*/  SHFL.IDX PT, R19, R13, 0x1, 0x181f ;  /* 0x00381f000d137f89 */ /* 0x00072200000e0000 */
[----:B------:R-:W-:-:S03]  /*0ff0*/  @P1 LEA.HI R11, R11, R206, RZ, 0x3 ;  /* 0x000000ce0b0b1211 */ /* 0x000fc600078f18ff */
[----:B------:R-:W-:Y:S01]  /*1000*/  @P0 SHF.R.S32.HI R10, RZ, 0x1f, R207 ;  /* 0x0000001fff0a0819 */ /* 0x000fe200000114cf */
[----:B------:R-:W-:Y:S01]  /*1010*/  @P0 IMAD.SHL.U32 R12, R203, 0x2, RZ ;  /* 0x00000002cb0c0824 */ /* 0x000fe200078e00ff */
[----:B------:R-:W-:Y:S02]  /*1020*/  @P1 LOP3.LUT R11, R11, 0xfffffff8, RZ, 0xc0, !PT ;  /* 0xfffffff80b0b1812 */ /* 0x000fe400078ec0ff */
[----:B------:R-:W-:-:S04]  /*1030*/  @P0 LEA.HI R10, R10, R207, RZ, 0x3 ;  /* 0x000000cf0a0a0211 */ /* 0x000fc800078f18ff */
[----:B------:R-:W-:Y:S01]  /*1040*/  @P0 LOP3.LUT R10, R10, 0xfffffff8, RZ, 0xc0, !PT ;  /* 0xfffffff80a0a0812 */ /* 0x000fe200078ec0ff */
[----:B-1----:R-:W-:Y:S01]  /*1050*/  @P1 IMAD.WIDE R24, R11, 0x2, R20 ;  /* 0x000000020b181825 */ /* 0x002fe200078e0214 */
[----:B--2---:R-:W-:-:S03]  /*1060*/  @P0 SHF.R.S32.HI R15, RZ, 0x1f, R206 ;  /* 0x0000001fff0f0819 */ /* 0x004fc600000114ce */
[----:B------:R-:W-:Y:S01]  /*1070*/  IMAD.SHL.U32 R11, R7, 0x40, RZ ;  /* 0x00000040070b7824 */ /* 0x000fe200078e00ff */
[----:B---3--:R-:W-:Y:S01]  /*1080*/  @P1 LEA.HI R13, R2, R207, RZ, 0x3 ;  /* 0x000000cf020d1211 */ /* 0x008fe200078f18ff */
[--C-:B----4-:R-:W-:Y:S01]  /*1090*/  @P0 IMAD.WIDE R28, R208, 0x2, R18.reuse ;  /* 0x00000002d01c0825 */ /* 0x110fe200078e0212 */
[----:B------:R-:W-:Y:S02]  /*10a0*/  @P0 LEA.HI R2, R15, R206, RZ, 0x3 ;  /* 0x000000ce0f020211 */ /* 0x000fe400078f18ff */
[----:B------:R-:W-:Y:S01]  /*10b0*/  @P1 LOP3.LUT R13, R13, 0xfffffff8, RZ, 0xc0, !PT ;  /* 0xfffffff80d0d1812 */ /* 0x000fe200078ec0ff */
[----:B------:R-:W-:Y:S01]  /*10c0*/  @P0 IMAD.WIDE R26, R10, 0x2, R18 ;  /* 0x000000020a1a0825 */ /* 0x000fe200078e0212 */
[----:B------:R-:W-:Y:S02]  /*10d0*/  @P0 LOP3.LUT R2, R2, 0xfffffff8, RZ, 0xc0, !PT ;  /* 0xfffffff802020812 */ /* 0x000fe400078ec0ff */
[----:B------:R-:W-:Y:S01]  /*10e0*/  SHF.R.S32.HI R10, RZ, 0x5, R16 ;  /* 0x00000005ff0a7819 */ /* 0x000fe20000011410 */
[----:B------:R-:W-:Y:S01]  /*10f0*/  @P1 IMAD.WIDE R22, R13, 0x2, R20 ;  /* 0x000000020d161825 */ /* 0x000fe200078e0214 */
[----:B------:R-:W-:-:S02]  /*1100*/  LOP3.LUT R11, R11, 0xfffffe00, RZ, 0xc0, !PT ;  /* 0xfffffe000b0b7812 */ /* 0x000fc400078ec0ff */
[----:B------:R-:W-:Y:S01]  /*1110*/  SHF.R.S32.HI R209, RZ, 0x1f, R10 ;  /* 0x0000001fffd17819 */ /* 0x000fe2000001140a */
[----:B------:R-:W-:Y:S01]  /*1120*/  @P1 IMAD.WIDE R20, R208, 0x2, R20 ;  /* 0x00000002d0141825 */ /* 0x000fe200078e0214 */
[----:B------:R-:W-:Y:S02]  /*1130*/  LOP3.LUT R16, R16, 0xffffffe0, RZ, 0xc0, !PT ;  /* 0xffffffe010107812 */ /* 0x000fe400078ec0ff */
[----:B------:R-:W-:Y:S01]  /*1140*/  LEA.HI R209, R209, R10, RZ, 0x3 ;  /* 0x0000000ad1d17211 */ /* 0x000fe200078f18ff */
[----:B------:R-:W-:Y:S01]  /*1150*/  @P0 IMAD.WIDE R18, R2, 0x2, R18 ;  /* 0x0000000202120825 */ /* 0x000fe200078e0212 */
[----:B------:R1:W-:Y:S02]  /*1160*/  @P1 LDGSTS.E.BYPASS.LTC128B.128 [R14+0x6100], [R20.64], !P5 ;  /* 0x06100000140e1fae */ /* 0x0003e4000e901d4c */
[----:B------:R-:W-:Y:S01]  /*1170*/  LOP3.LUT R209, R209, 0xfffffff8, RZ, 0xc0, !PT ;  /* 0xfffffff8d1d17812 */ /* 0x000fe200078ec0ff */
[----:B------:R-:W-:Y:S01]  /*1180*/  IMAD.MOV.U32 R13, RZ, RZ, 0x10 ;  /* 0x00000010ff0d7424 */ /* 0x000fe200078e00ff */
[----:B------:R1:W-:Y:S01]  /*1190*/  @P1 LDGSTS.E.BYPASS.LTC128B.128 [R14+0x8100], [R22.64], !P4 ;  /* 0x08100000160e1fae */ /* 0x0003e2000e101d4c */
[----:B------:R-:W-:-:S02]  /*11a0*/  IMAD.MOV.U32 R2, RZ, RZ, 0x20 ;  /* 0x00000020ff027424 */ /* 0x000fc400078e00ff */
[----:B------:R-:W-:Y:S01]  /*11b0*/  IMAD.IADD R3, R3, 0x1, -R16 ;  /* 0x0000000103037824 */ /* 0x000fe200078e0a10 */
[----:B------:R2:W-:Y:S01]  /*11c0*/  @P1 LDGSTS.E.BYPASS.LTC128B.128 [R14+0xa100], [R24.64], !P6 ;  /* 0x0a100000180e1fae */ /* 0x0005e2000f101d4c */
[C---:B------:R-:W-:Y:S01]  /*11d0*/  R2P PR, R5.reuse, 0x6 ;  /* 0x0000000605007804 */ /* 0x040fe20000000000 */
[----:B------:R-:W-:Y:S02]  /*11e0*/  IMAD.SHL.U32 R5, R5, 0x40, RZ ;  /* 0x0000004005057824 */ /* 0x000fe400078e00ff */
[----:B------:R3:W-:Y:S01]  /*11f0*/  @P0 LDGSTS.E.BYPASS.LTC128B.128 [R12+0x7100], [R28.64], !P5 ;  /* 0x071000001c0c0fae */ /* 0x0007e2000e901d4c */
[----:B------:R-:W-:Y:S01]  /*1200*/  IMAD.IADD R209, R10, 0x1, -R209 ;  /* 0x000000010ad17824 */ /* 0x000fe200078e0ad1 */
[----:B------:R-:W-:Y:S02]  /*1210*/  SEL R7, R13, 0xfffffff0, !P1 ;  /* 0xfffffff00d077807 */ /* 0x000fe40004800000 */
[----:B------:R3:W-:Y:S01]  /*1220*/  @P0 LDGSTS.E.BYPASS.LTC128B.128 [R12+0x9100], [R26.64], !P4 ;  /* 0x091000001a0c0fae */ /* 0x0007e2000e101d4c */
[----:B------:R-:W-:-:S03]  /*1230*/  LOP3.LUT R5, R5, 0x1c0, RZ, 0xc0, !PT ;  /* 0x000001c005057812 */ /* 0x000fc600078ec0ff */
[----:B------:R3:W-:Y:S01]  /*1240*/  @P0 LDGSTS.E.BYPASS.LTC128B.128 [R12+0xb100], [R18.64], !P6 ;  /* 0x0b100000120c0fae */ /* 0x0007e2000f101d4c */
[----:B------:R-:W-:Y:S02]  /*1250*/  LOP3.LUT R4, R5, 0x8, R4, 0xf8, !PT ;  /* 0x0000000805047812 */ /* 0x000fe400078ef804 */
[----:B------:R-:W-:Y:S01]  /*1260*/  SHF.R.U32.HI R13, RZ, 0x3, R5 ;  /* 0x00000003ff0d7819 */ /* 0x000fe20000011605 */
[----:B------:R-:W0:Y:S01]  /*1270*/  LDGDEPBAR ;  /* 0x00000000000079af */ /* 0x000e220000000000 */
[----:B------:R-:W-:Y:S02]  /*1280*/  SEL R5, R2, 0xffffffe0, !P2 ;  /* 0xffffffe002057807 */ /* 0x000fe40005000000 */
[----:B------:R-:W-:Y:S01]  /*1290*/  LOP3.LUT R4, R4, R13, RZ, 0x3c, !PT ;  /* 0x0000000d04047212 */ /* 0x000fe200078e3cff */
[----:B------:R-:W-:Y:S01]  /*12a0*/  IMAD R13, R10, 0x400, R11 ;  /* 0x000004000a0d7824 */ /* 0x000fe200078e020b */
[----:B------:R-:W-:Y:S02]  /*12b0*/  R2P PR, R0, 0x6 ;  /* 0x0000000600007804 */ /* 0x000fe40000000000 */
[----:B------:R-:W-:Y:S01]  /*12c0*/  PLOP3.LUT P0, PT, PT, PT, UP0, 0x80, 0x0 ;  /* 0x000000000000781c */ /* 0x000fe20003f0f008 */
[----:B------:R-:W-:Y:S01]  /*12d0*/  IMAD.IADD R0, R4, 0x1, R13 ;  /* 0x0000000104007824 */ /* 0x000fe200078e020d */
[----:B------:R-:W-:-:S02]  /*12e0*/  ISETP.GT.AND P3, PT, R205, 0x3f, PT ;  /* 0x0000003fcd00780c */ /* 0x000fc40003f64270 */
[----:B------:R-:W-:Y:S01]  /*12f0*/  SEL R2, R2, 0xffffffe0, !P2 ;  /* 0xffffffe002027807 */ /* 0x000fe20005000000 */
[C---:B------:R-:W-:Y:S01]  /*1300*/  IMAD.SHL.U32 R76, R0.reuse, 0x2, RZ ;  /* 0x00000002004c7824 */ /* 0x040fe200078e00ff */
[----:B------:R-:W-:Y:S02]  /*1310*/  LEA R198, R0, 0xc100, 0x1 ;  /* 0x0000c10000c67811 */ /* 0x000fe400078e08ff */
[----:B------:R-:W-:Y:S02]  /*1320*/  LOP3.LUT R0, R4, R11, RZ, 0xfc, !PT ;  /* 0x0000000b04007212 */ /* 0x000fe400078efcff */
[----:B------:R-:W-:Y:S01]  /*1330*/  SEL R4, RZ, 0x10, P6 ;  /* 0x00000010ff047807 */ /* 0x000fe20003000000 */
[----:B------:R-:W-:Y:S01]  /*1340*/  IMAD R196, R7, 0x2, R198 ;  /* 0x0000000207c47824 */ /* 0x000fe200078e02c6 */
[----:B---3--:R-:W-:Y:S01]  /*1350*/  IADD3 R12, R197, 0x6100, RZ ;  /* 0x00006100c50c7810 */ /* 0x008fe20007ffe0ff */
[----:B------:R-:W-:-:S04]  /*1360*/  DEPBAR.LE SB0, 0x1 ;  /* 0x000080400000791a */ /* 0x000fc80000000000 */
[----:B------:R-:W-:-:S04]  /*1370*/  DEPBAR.LE SB0, 0x0 ;  /* 0x000080000000791a */ /* 0x000fc80000000000 */
[----:B------:R-:W-:Y:S01]  /*1380*/  BAR.SYNC.DEFER_BLOCKING 0x0 ;  /* 0x0000000000007b1d */ /* 0x000fe20000010000 */
[----:B------:R-:W-:-:S04]  /*1390*/  @P1 IADD3 R195, R12, -0x20, RZ ;  /* 0xffffffe00cc31810 */ /* 0x000fc80007ffe0ff */
[C---:B------:R-:W-:Y:S02]  /*13a0*/  IADD3 R187, R195.reuse, 0x800, RZ ;  /* 0x00000800c3bb7810 */ /* 0x040fe40007ffe0ff */
[C---:B------:R-:W-:Y:S02]  /*13b0*/  IADD3 R186, R195.reuse, 0x1000, RZ ;  /* 0x00001000c3ba7810 */ /* 0x040fe40007ffe0ff */
[----:B------:R-:W-:Y:S01]  /*13c0*/  IADD3 R185, R195, 0x1800, RZ ;  /* 0x00001800c3b97810 */ /* 0x000fe20007ffe0ff */
[----:B------:R-:W3:Y:S04]  /*13d0*/  LDSM.16.M88.4 R76, [R76+0xc100] ;  /* 0x00c100004c4c783b */ /* 0x000ee80000000200 */
[----:B------:R4:W3:Y:S04]  /*13e0*/  LDSM.16.M88.4 R28, [R197+0x6100] ;  /* 0x00610000c51c783b */ /* 0x0008e80000000200 */
[----:B-1----:R4:W1:Y:S04]  /*13f0*/  LDSM.16.M88.4 R20, [R197+0x6900] ;  /* 0x00690000c514783b */ /* 0x0028680000000200 */
[----:B--2---:R4:W2:Y:S04]  /*1400*/  LDSM.16.M88.4 R12, [R197+0x7100] ;  /* 0x00710000c50c783b */ /* 0x0048a80000000200 */
[----:B------:R4:W1:Y:S04]  /*1410*/  LDSM.16.M88.4 R40, [R197+0x7900] ;  /* 0x00790000c528783b */ /* 0x0008680000000200 */
[----:B------:R4:W1:Y:S04]  /*1420*/  LDSM.16.M88.4 R56, [R196] ;  /* 0x00000000c438783b */ /* 0x0008680000000200 */
[----:B------:R4:W1:Y:S04]  /*1430*/  LDSM.16.M88.4 R36, [R195] ;  /* 0x00000000c324783b */ /* 0x0008680000000200 */
[----:B------:R4:W1:Y:S04]  /*1440*/  LDSM.16.M88.4 R68, [R195+0x800] ;  /* 0x00080000c344783b */ /* 0x0008680000000200 */
[----:B------:R4:W1:Y:S04]  /*1450*/  LDSM.16.M88.4 R64, [R195+0x1000] ;  /* 0x00100000c340783b */ /* 0x0008680000000200 */
[----:B------:R4:W1:Y:S01]  /*1460*/  LDSM.16.M88.4 R60, [R195+0x1800] ;  /* 0x00180000c33c783b */ /* 0x0008620000000200 */
[----:B------:R-:W-:Y:S05]  /*1470*/  @!P0 BRA `(.L_x_0) ;  /* 0x0000035000008947 */ /* 0x000fea0003800000 */
[----:B------:R-:W-:Y:S01]  /*1480*/  IMAD R16, R9, c[0x0][0x208], RZ ;  /* 0x0000820009107a24 */ /* 0x000fe200078e02ff */
[----:B------:R-:W-:Y:S01]  /*1490*/  ISETP.GE.AND P1, PT, R208, c[0x0][0x1d4], PT ;  /* 0x00007500d0007a0c */ /* 0x000fe20003f26270 */
[----:B------:R-:W-:Y:S01]  /*14a0*/  IMAD.WIDE.U32 R10, R201, c[0x0][0x208], RZ ;  /* 0x00008200c90a7a25 */ /* 0x000fe200078e00ff */
[----:B------:R-:W-:-:S03]  /*14b0*/  SHF.R.S32.HI R19, RZ, 0x1f, R206 ;  /* 0x0000001fff137819 */ /* 0x000fc600000114ce */
[----:B------:R-:W-:Y:S02]  /*14c0*/  IMAD R9, R201, c[0x0][0x20c], R16 ;  /* 0x00008300c9097a24 */ /* 0x000fe400078e0210 */
[----:B------:R-:W-:-:S04]  /*14d0*/  IMAD.WIDE R26, R208, 0x2, RZ ;  /* 0x00000002d01a7825 */ /* 0x000fc800078e02ff */
[----:B------:R-:W-:Y:S02]  /*14e0*/  IMAD.IADD R11, R11, 0x1, R9 ;  /* 0x000000010b0b7824 */ /* 0x000fe400078e0209 */
[----:B------:R-:W-:Y:S02]  /*14f0*/  IMAD R9, R8, c[0x0][0x218], RZ ;  /* 0x0000860008097a24 */ /* 0x000fe400078e02ff */
[----:B------:R-:W-:-:S04]  /*1500*/  IMAD.WIDE.U32 R10, R200, c[0x0][0x218], R10 ;  /* 0x00008600c80a7a25 */ /* 0x000fc800078e000a */
[----:B------:R-:W-:Y:S01]  /*1510*/  IMAD R8, R200, c[0x0][0x21c], R9 ;  /* 0x00008700c8087a24 */ /* 0x000fe200078e0209 */
[----:B------:R-:W-:Y:S01]  /*1520*/  IADD3 R44, P0, R10, UR20, RZ ;  /* 0x000000140a2c7c10 */ /* 0x000fe2000ff1e0ff */
[----:B------:R-:W-:-:S03]  /*1530*/  IMAD.SHL.U32 R10, R203, 0x2, RZ ;  /* 0x00000002cb0a7824 */ /* 0x000fc600078e00ff */
[----:B------:R-:W-:Y:S02]  /*1540*/  IADD3.X R11, R11, UR5, R8, P0, !PT ;  /* 0x000000050b0b7c10 */ /* 0x000fe400087fe408 */
[C---:B------:R-:W-:Y:S02]  /*1550*/  LEA R34, P0, R44.reuse, c[0x0][0x1f8], 0x1 ;  /* 0x00007e002c227a11 */ /* 0x040fe400078008ff */
[----:B------:R-:W-:Y:S02]  /*1560*/  SHF.R.S32.HI R8, RZ, 0x1f, R207 ;  /* 0x0000001fff087819 */ /* 0x000fe400000114cf */
[----:B------:R-:W-:Y:S01]  /*1570*/  LEA.HI.X R44, R44, c[0x0][0x1fc], R11, 0x1, P0 ;  /* 0x00007f002c2c7a11 */ /* 0x000fe200000f0c0b */
[----:B------:R-:W5:Y:S01]  /*1580*/  SHFL.IDX PT, R17, R34, RZ, 0x181f ;  /* 0x00181fff22117589 */ /* 0x000f6200000e0000 */
[----:B------:R-:W-:Y:S02]  /*1590*/  LEA.HI R9, R8, R207, RZ, 0x3 ;  /* 0x000000cf08097211 */ /* 0x000fe400078f18ff */
[----:B------:R-:W-:Y:S01]  /*15a0*/  LEA.HI R8, R19, R206, RZ, 0x3 ;  /* 0x000000ce13087211 */ /* 0x000fe200078f18ff */
[----:B------:R-:W4:Y:S01]  /*15b0*/  SHFL.IDX PT, R18, R44, RZ, 0x181f ;  /* 0x00181fff2c127589 */ /* 0x000f2200000e0000 */
[----:B------:R-:W-:-:S02]  /*15c0*/  LOP3.LUT R9, R9, 0xfffffff8, RZ, 0xc0, !PT ;  /* 0xfffffff809097812 */ /* 0x000fc400078ec0ff */
[----:B------:R-:W-:Y:S01]  /*15d0*/  LOP3.LUT R8, R8, 0xfffffff8, RZ, 0xc0, !PT ;  /* 0xfffffff808087812 */ /* 0x000fe200078ec0ff */
[----:B------:R3:W2:Y:S02]  /*15e0*/  SHFL.IDX PT, R11, R34, 0x1, 0x181f ;  /* 0x00381f00220b7f89 */ /* 0x0006a400000e0000 */
[----:B------:R-:W-:Y:S02]  /*15f0*/  IMAD.WIDE R32, R9, 0x2, RZ ;  /* 0x0000000209207825 */ /* 0x000fe400078e02ff */
[----:B------:R-:W1:Y:S02]  /*1600*/  SHFL.IDX PT, R16, R44, 0x1, 0x181f ;  /* 0x00381f002c107f89 */ /* 0x000e6400000e0000 */
[----:B------:R-:W-:Y:S01]  /*1610*/  IMAD.WIDE R8, R8, 0x2, RZ ;  /* 0x0000000208087825 */ /* 0x000fe200078e02ff */
[----:B-----5:R-:W-:-:S05]  /*1620*/  IADD3 R24, P0, R17, R26, RZ ;  /* 0x0000001a11187210 */ /* 0x020fca0007f1e0ff */
[----:B----4-:R-:W-:Y:S01]  /*1630*/  IMAD.X R25, R18, 0x1, R27, P0 ;  /* 0x0000000112197824 */ /* 0x010fe200000e061b */
[----:B------:R-:W-:Y:S02]  /*1640*/  ISETP.LT.OR P0, PT, R6, 0x1, P1 ;  /* 0x000000010600780c */ /* 0x000fe40000f01670 */
[----:B------:R-:W-:-:S11]  /*1650*/  ISETP.GE.AND P1, PT, R207, c[0x0][0x1d4], PT ;  /* 0x00007500cf007a0c */ /* 0x000fd60003f26270 */
[----:B------:R4:W-:Y:S01]  /*1660*/  LDGSTS.E.BYPASS.LTC128B.128 [R10+0x100], [R24.64], !P0 ;  /* 0x00100000180a7fae */ /* 0x0009e2000c101d4c */
[----:B---3--:R-:W-:-:S05]  /*1670*/  IADD3 R34, P0, R17, R32, RZ ;  /* 0x0000002011227210 */ /* 0x008fca0007f1e0ff */
[----:B------:R-:W-:Y:S01]  /*1680*/  IMAD.X R35, R18, 0x1, R33, P0 ;  /* 0x0000000112237824 */ /* 0x000fe200000e0621 */
[----:B--2---:R-:W-:-:S05]  /*1690*/  IADD3 R26, P0, R26, R11, RZ ;  /* 0x0000000b1a1a7210 */ /* 0x004fca0007f1e0ff */
[----:B-1----:R-:W-:Y:S01]  /*16a0*/  IMAD.X R27, R27, 0x1, R16, P0 ;  /* 0x000000011b1b7824 */ /* 0x002fe200000e0610 */
[----:B------:R-:W-:-:S05]  /*16b0*/  IADD3 R44, P0, R17, R8, RZ ;  /* 0x00000008112c7210 */ /* 0x000fca0007f1e0ff */
[----:B------:R-:W-:Y:S01]  /*16c0*/  IMAD.X R45, R18, 0x1, R9, P0 ;  /* 0x00000001122d7824 */ /* 0x000fe200000e0609 */
[----:B------:R-:W-:-:S05]  /*16d0*/  IADD3 R18, P0, R32, R11, RZ ;  /* 0x0000000b20127210 */ /* 0x000fca0007f1e0ff */
[----:B------:R-:W-:Y:S01]  /*16e0*/  IMAD.X R19, R33, 0x1, R16, P0 ;  /* 0x0000000121137824 */ /* 0x000fe200000e0610 */
[----:B------:R-:W-:-:S05]  /*16f0*/  IADD3 R8, P0, R8, R11, RZ ;  /* 0x0000000b08087210 */ /* 0x000fca0007f1e0ff */
[----:B------:R-:W-:Y:S01]  /*1700*/  IMAD.X R9, R9, 0x1, R16, P0 ;  /* 0x0000000109097824 */ /* 0x000fe200000e0610 */
[C---:B------:R-:W-:Y:S02]  /*1710*/  ISETP.LT.OR P0, PT, R6.reuse, 0x1, P1 ;  /* 0x000000010600780c */ /* 0x040fe40000f01670 */
[----:B------:R-:W-:-:S11]  /*1720*/  ISETP.LT.OR P1, PT, R6, 0x21, P1 ;  /* 0x000000210600780c */ /* 0x000fd60000f21670 */
[----:B------:R4:W-:Y:S01]  /*1730*/  LDGSTS.E.BYPASS.LTC128B.128 [R10+0x2100], [R34.64], !P0 ;  /* 0x02100000220a7fae */ /* 0x0009e2000c101d4c */
[----:B------:R-:W-:-:S04]  /*1740*/  ISETP.GE.AND P0, PT, R206, c[0x0][0x1d4], PT ;  /* 0x00007500ce007a0c */ /* 0x000fc80003f06270 */
[C---:B------:R-:W-:Y:S02]  /*1750*/  ISETP.LT.OR P2, PT, R6.reuse, 0x1, P0 ;  /* 0x000000010600780c */ /* 0x040fe40000741670 */
[----:B------:R-:W-:-:S11]  /*1760*/  ISETP.LT.OR P0, PT, R6, 0x21, P0 ;  /* 0x000000210600780c */ /* 0x000fd60000701670 */
[----:B------:R4:W-:Y:S01]  /*1770*/  LDGSTS.E.BYPASS.LTC128B.128 [R10+0x4100], [R44.64], !P2 ;  /* 0x041000002c0a7fae */ /* 0x0009e2000d101d4c */
[----:B------:R-:W-:-:S04]  /*1780*/  ISETP.GE.AND P2, PT, R208, c[0x0][0x1d4], PT ;  /* 0x00007500d0007a0c */ /* 0x000fc80003f46270 */
[----:B------:R-:W-:-:S13]  /*1790*/  ISETP.LT.OR P2, PT, R6, 0x21, P2 ;  /* 0x000000210600780c */ /* 0x000fda0001741670 */
[----:B------:R4:W-:Y:S04]  /*17a0*/  LDGSTS.E.BYPASS.LTC128B.128 [R10+0x1100], [R26.64], !P2 ;  /* 0x011000001a0a7fae */ /* 0x0009e8000d101d4c */
[----:B------:R4:W-:Y:S04]  /*17b0*/  LDGSTS.E.BYPASS.LTC128B.128 [R10+0x3100], [R18.64], !P1 ;  /* 0x03100000120a7fae */ /* 0x0009e8000c901d4c */
[----:B------:R4:W-:Y:S02]  /*17c0*/  LDGSTS.E.BYPASS.LTC128B.128 [R10+0x5100], [R8.64], !P0 ;  /* 0x05100000080a7fae */ /* 0x0009e4000c101d4c */
.L_x_0:
[C---:B---34-:R-:W-:Y:S01]  /*17d0*/  HMMA.16816.F32 R32, R76.reuse, R28, RZ ;  /* 0x0000001c4c20723c */ /* 0x058fe200000018ff */
[C---:B------:R-:W-:Y:S01]  /*17e0*/  IMAD R194, R5.reuse, 0x2, R198 ;  /* 0x0000000205c27824 */ /* 0x040fe200078e02c6 */
[----:B------:R-:W0:Y:S01]  /*17f0*/  LDGDEPBAR ;  /* 0x00000000000079af */ /* 0x000e220000000000 */
[C---:B------:R-:W-:Y:S01]  /*1800*/  IMAD R191, R2.reuse, 0x2, R197 ;  /* 0x0000000202bf7824 */ /* 0x040fe200078e02c5 */
[----:B------:R-:W-:Y:S01]  /*1810*/  UISETP.GE.AND UP0, UPT, UR9, 0x41, UPT ;  /* 0x000000410900788c */ /* 0x000fe2000bf06270 */
[----:B------:R-:W-:Y:S01]  /*1820*/  IMAD R193, R5, 0x2, R196 ;  /* 0x0000000205c17824 */ /* 0x000fe200078e02c4 */
[----:B------:R-:W-:Y:S01]  /*1830*/  LDSM.16.M88.4 R52, [R194] ;  /* 0x00000000c234783b */ /* 0x000fe20000000200 */
[----:B------:R-:W-:Y:S01]  /*1840*/  IMAD R184, R2, 0x2, R195 ;  /* 0x0000000202b87824 */ /* 0x000fe200078e02c3 */
[----:B------:R-:W-:Y:S01]  /*1850*/  HMMA.16816.F32 R28, R76, R30, RZ ;  /* 0x0000001e4c1c723c */ /* 0x000fe200000018ff */
[----:B------:R-:W-:Y:S01]  /*1860*/  IADD3 R183, R195, 0x2000, RZ ;  /* 0x00002000c3b77810 */ /* 0x000fe20007ffe0ff */
[----:B------:R-:W3:Y:S01]  /*1870*/  LDSM.16.M88.4 R48, [R191+0x6100] ;  /* 0x00610000bf30783b */ /* 0x000ee20000000200 */
[----:B------:R-:W-:-:S02]  /*1880*/  PLOP3.LUT P0, PT, PT, PT, UP0, 0x40, 0x0 ;  /* 0x000000000000781c */ /* 0x000fc40003f0e808 */
[C---:B------:R-:W-:Y:S01]  /*1890*/  IADD3 R182, R195.reuse, 0x2800, RZ ;  /* 0x00002800c3b67810 */ /* 0x040fe20007ffe0ff */
[----:B------:R-:W4:Y:S01]  /*18a0*/  LDSM.16.M88.4 R44, [R191+0x6900] ;  /* 0x00690000bf2c783b */ /* 0x000f220000000200 */
[C---:B------:R-:W-:Y:S01]  /*18b0*/  IADD3 R181, R195.reuse, 0x3000, RZ ;  /* 0x00003000c3b57810 */ /* 0x040fe20007ffe0ff */
[C---:B-1----:R-:W-:Y:S01]  /*18c0*/  HMMA.16816.F32 R24, R76.reuse, R20, RZ ;  /* 0x000000144c18723c */ /* 0x042fe200000018ff */
[C---:B------:R-:W-:Y:S01]  /*18d0*/  IADD3 R180, R195.reuse, 0x3800, RZ ;  /* 0x00003800c3b47810 */ /* 0x040fe20007ffe0ff */
[----:B------:R-:W-:Y:S01]  /*18e0*/  LDSM.16.M88.4 R72, [R193] ;  /* 0x00000000c148783b */ /* 0x000fe20000000200 */
[C---:B------:R-:W-:Y:S02]  /*18f0*/  IADD3 R179, R195.reuse, 0x4000, RZ ;  /* 0x00004000c3b37810 */ /* 0x040fe40007ffe0ff */
[C---:B------:R-:W-:Y:S02]  /*1900*/  IADD3 R178, R195.reuse, 0x4800, RZ ;  /* 0x00004800c3b27810 */ /* 0x040fe40007ffe0ff */
[C---:B------:R-:W-:Y:S01]  /*1910*/  IADD3 R177, R195.reuse, 0x5000, RZ ;  /* 0x00005000c3b17810 */ /* 0x040fe20007ffe0ff */
[----:B--2---:R-:W-:Y:S01]  /*1920*/  HMMA.16816.F32 R16, R76, R12, RZ ;  /* 0x0000000c4c10723c */ /* 0x004fe200000018ff */
[----:B------:R-:W-:-:S07]  /*1930*/  IADD3 R176, R195, 0x5800, RZ ;  /* 0x00005800c3b07810 */ /* 0x000fce0007ffe0ff */
[C---:B------:R-:W-:Y:S08]  /*1940*/  HMMA.16816.F32 R20, R76.reuse, R22, RZ ;  /* 0x000000164c14723c */ /* 0x040ff000000018ff */
[C---:B------:R-:W-:Y:S08]  /*1950*/  HMMA.16816.F32 R12, R76.reuse, R14, RZ ;  /* 0x0000000e4c0c723c */ /* 0x040ff000000018ff */
[C---:B------:R-:W-:Y:S08]  /*1960*/  HMMA.16816.F32 R8, R76.reuse, R40, RZ ;  /* 0x000000284c08723c */ /* 0x040ff000000018ff */
[----:B------:R-:W-:Y:S01]  /*1970*/  HMMA.16816.F32 R76, R76, R42, RZ ;  /* 0x0000002a4c4c723c */ /* 0x000fe200000018ff */
[----:B------:R-:W1:Y:S07]  /*1980*/  LDSM.16.M88.4 R40, [R191+0x7100] ;  /* 0x00710000bf28783b */ /* 0x000e6e0000000200 */
[C---:B------:R-:W-:Y:S08]  /*1990*/  HMMA.16816.F32 R32, R56.reuse, R36, R32 ;  /* 0x000000243820723c */ /* 0x040ff00000001820 */
[C---:B------:R-:W-:Y:S01]  /*19a0*/  HMMA.16816.F32 R28, R56.reuse, R38, R28 ;  /* 0x00000026381c723c */ /* 0x040fe2000000181c */
[----:B------:R-:W2:Y:S07]  /*19b0*/  LDSM.16.M88.4 R36, [R191+0x7900] ;  /* 0x00790000bf24783b */ /* 0x000eae0000000200 */
[C---:B------:R-:W-:Y:S08]  /*19c0*/  HMMA.16816.F32 R24, R56.reuse, R68, R24 ;  /* 0x000000443818723c */ /* 0x040ff00000001818 */
[C---:B------:R-:W-:Y:S01]  /*19d0*/  HMMA.16816.F32 R20, R56.reuse, R70, R20 ;  /* 0x000000463814723c */ /* 0x040fe20000001814 */
[----:B------:R-:W5:Y:S07]  /*19e0*/  LDSM.16.M88.4 R68, [R184] ;  /* 0x00000000b844783b */ /* 0x000f6e0000000200 */
[C---:B------:R-:W-:Y:S08]  /*19f0*/  HMMA.16816.F32 R16, R56.reuse, R64, R16 ;  /* 0x000000403810723c */ /* 0x040ff00000001810 */
[C---:B------:R-:W-:Y:S01]  /*1a00*/  HMMA.16816.F32 R12, R56.reuse, R66, R12 ;  /* 0x00000042380c723c */ /* 0x040fe2000000180c */
[----:B------:R-:W1:Y:S07]  /*1a10*/  LDSM.16.M88.4 R64, [R184+0x800] ;  /* 0x00080000b840783b */ /* 0x000e6e0000000200 */
[C---:B------:R-:W-:Y:S08]  /*1a20*/  HMMA.16816.F32 R8, R56.reuse, R60, R8 ;  /* 0x0000003c3808723c */ /* 0x040ff00000001808 */
[----:B------:R-:W-:Y:S01]  /*1a30*/  HMMA.16816.F32 R76, R56, R62, R76 ;  /* 0x0000003e384c723c */ /* 0x000fe2000000184c */
[----:B------:R-:W2:Y:S04]  /*1a40*/  LDSM.16.M88.4 R60, [R184+0x1000] ;  /* 0x00100000b83c783b */ /* 0x000ea80000000200 */
[----:B------:R-:W2:Y:S03]  /*1a50*/  LDSM.16.M88.4 R56, [R184+0x1800] ;  /* 0x00180000b838783b */ /* 0x000ea60000000200 */
[C---:B---3--:R-:W-:Y:S08]  /*1a60*/  HMMA.16816.F32 R32, R52.reuse, R48, R32 ;  /* 0x000000303420723c */ /* 0x048ff00000001820 */
[C---:B------:R-:W-:Y:S01]  /*1a70*/  HMMA.16816.F32 R28, R52.reuse, R50, R28 ;  /* 0x00000032341c723c */ /* 0x040fe2000000181c */
[----:B------:R-:W-:Y:S07]  /*1a80*/  LDSM.16.M88.4 R48, [R197+0x8100] ;  /* 0x00810000c530783b */ /* 0x000fee0000000200 */
[C---:B----4-:R-:W-:Y:S08]  /*1a90*/  HMMA.16816.F32 R24, R52.reuse, R44, R24 ;  /* 0x0000002c3418723c */ /* 0x050ff00000001818 */
[C---:B------:R-:W-:Y:S01]  /*1aa0*/  HMMA.16816.F32 R20, R52.reuse, R46, R20 ;  /* 0x0000002e3414723c */ /* 0x040fe20000001814 */
[----:B------:R-:W-:Y:S07]  /*1ab0*/  LDSM.16.M88.4 R44, [R197+0x8900] ;  /* 0x00890000c52c783b */ /* 0x000fee0000000200 */
[C---:B-1----:R-:W-:Y:S08]  /*1ac0*/  HMMA.16816.F32 R16, R52.reuse, R40, R16 ;  /* 0x000000283410723c */ /* 0x042ff00000001810 */
[C---:B------:R-:W-:Y:S01]  /*1ad0*/  HMMA.16816.F32 R12, R52.reuse, R42, R12 ;  /* 0x0000002a340c723c */ /* 0x040fe2000000180c */
[----:B------:R-:W-:Y:S07]  /*1ae0*/  LDSM.16.M88.4 R40, [R197+0x9100] ;  /* 0x00910000c528783b */ /* 0x000fee0000000200 */
[C---:B--2---:R-:W-:Y:S08]  /*1af0*/  HMMA.16816.F32 R8, R52.reuse, R36, R8 ;  /* 0x000000243408723c */ /* 0x044ff00000001808 */
[----:B------:R-:W-:Y:S01]  /*1b00*/  HMMA.16816.F32 R76, R52, R38, R76 ;  /* 0x00000026344c723c */ /* 0x000fe2000000184c */
[----:B------:R-:W1:Y:S04]  /*1b10*/  LDSM.16.M88.4 R52, [R198+0x4000] ;  /* 0x00400000c634783b */ /* 0x000e680000000200 */
[----:B------:R-:W2:Y:S03]  /*1b20*/  LDSM.16.M88.4 R36, [R197+0x9900] ;  /* 0x00990000c524783b */ /* 0x000ea60000000200 */
[C---:B-----5:R-:W-:Y:S08]  /*1b30*/  HMMA.16816.F32 R32, R72.reuse, R68, R32 ;  /* 0x000000444820723c */ /* 0x060ff00000001820 */
[C---:B------:R-:W-:Y:S01]  /*1b40*/  HMMA.16816.F32 R28, R72.reuse, R70, R28 ;  /* 0x00000046481c723c */ /* 0x040fe2000000181c */
[----:B------:R-:W-:Y:S07]  /*1b50*/  LDSM.16.M88.4 R68, [R195+0x2000] ;  /* 0x00200000c344783b */ /* 0x000fee0000000200 */
[C---:B------:R-:W-:Y:S08]  /*1b60*/  HMMA.16816.F32 R24, R72.reuse, R64, R24 ;  /* 0x000000404818723c */ /* 0x040ff00000001818 */
[C---:B------:R-:W-:Y:S01]  /*1b70*/  HMMA.16816.F32 R20, R72.reuse, R66, R20 ;  /* 0x000000424814723c */ /* 0x040fe20000001814 */
[----:B------:R-:W-:Y:S07]  /*1b80*/  LDSM.16.M88.4 R64, [R195+0x2800] ;  /* 0x00280000c340783b */ /* 0x000fee0000000200 */
[C---:B------:R-:W-:Y:S08]  /*1b90*/  HMMA.16816.F32 R16, R72.reuse, R60, R16 ;  /* 0x0000003c4810723c */ /* 0x040ff00000001810 */
[C---:B------:R-:W-:Y:S01]  /*1ba0*/  HMMA.16816.F32 R12, R72.reuse, R62, R12 ;  /* 0x0000003e480c723c */ /* 0x040fe2000000180c */
[----:B------:R-:W-:Y:S07]  /*1bb0*/  LDSM.16.M88.4 R60, [R195+0x3000] ;  /* 0x00300000c33c783b */ /* 0x000fee0000000200 */
[C---:B------:R-:W-:Y:S08]  /*1bc0*/  HMMA.16816.F32 R8, R72.reuse, R56, R8 ;  /* 0x000000384808723c */ /* 0x040ff00000001808 */
[----:B------:R-:W-:Y:S01]  /*1bd0*/  HMMA.16816.F32 R76, R72, R58, R76 ;  /* 0x0000003a484c723c */ /* 0x000fe2000000184c */
[----:B------:R-:W3:Y:S04]  /*1be0*/  LDSM.16.M88.4 R72, [R196+0x4000] ;  /* 0x00400000c448783b */ /* 0x000ee80000000200 */
[----:B------:R-:W4:Y:S03]  /*1bf0*/  LDSM.16.M88.4 R56, [R195+0x3800] ;  /* 0x00380000c338783b */ /* 0x000f260000000200 */
[C---:B-1----:R-:W-:Y:S08]  /*1c00*/  HMMA.16816.F32 R32, R52.reuse, R48, R32 ;  /* 0x000000303420723c */ /* 0x042ff00000001820 */
        /* <DEDUP_REMOVED lines=8> */
[C---:B--2---:R-:W-:Y:S08]  /*1c90*/  HMMA.16816.F32 R8, R52.reuse, R36, R8 ;  /* 0x000000243408723c */ /* 0x044ff00000001808 */
[----:B------:R-:W-:Y:S01]  /*1ca0*/  HMMA.16816.F32 R76, R52, R38, R76 ;  /* 0x00000026344c723c */ /* 0x000fe2000000184c */
[----:B------:R-:W1:Y:S04]  /*1cb0*/  LDSM.16.M88.4 R52, [R194+0x4000] ;  /* 0x00400000c234783b */ /* 0x000e680000000200 */
[----:B------:R-:W2:Y:S03]  /*1cc0*/  LDSM.16.M88.4 R36, [R191+0x9900] ;  /* 0x00990000bf24783b */ /* 0x000ea60000000200 */
[C---:B---3--:R-:W-:Y:S08]  /*1cd0*/  HMMA.16816.F32 R32, R72.reuse, R68, R32 ;  /* 0x000000444820723c */ /* 0x048ff00000001820 */
        /* <DEDUP_REMOVED lines=8> */
[C---:B----4-:R-:W-:Y:S08]  /*1d60*/  HMMA.16816.F32 R8, R72.reuse, R56, R8 ;  /* 0x000000384808723c */ /* 0x050ff00000001808 */
        /* <DEDUP_REMOVED lines=54> */
[----:B------:R-:W4:Y:S01]  /*20d0*/  LDSM.16.M88.4 R56, [R184+0x5800] ;  /* 0x00580000b838783b */ /* 0x000f220000000200 */
[----:B------:R-:W-:-:S04]  /*20e0*/  DEPBAR.LE SB0, 0x0 ;  /* 0x000080000000791a */ /* 0x000fc80000000000 */
[C---:B-1----:R-:W-:Y:S08]  /*20f0*/  HMMA.16816.F32 R32, R52.reuse, R48, R32 ;  /* 0x000000303420723c */ /* 0x042ff00000001820 */
[C---:B------:R-:W-:Y:S08]  /*2100*/  HMMA.16816.F32 R28, R52.reuse, R50, R28 ;  /* 0x00000032341c723c */ /* 0x040ff0000000181c */
[C---:B------:R-:W-:Y:S08]  /*2110*/  HMMA.16816.F32 R24, R52.reuse, R44, R24 ;  /* 0x0000002c3418723c */ /* 0x040ff00000001818 */
[C---:B------:R-:W-:Y:S08]  /*2120*/  HMMA.16816.F32 R20, R52.reuse, R46, R20 ;  /* 0x0000002e3414723c */ /* 0x040ff00000001814 */
[C---:B------:R-:W-:Y:S08]  /*2130*/  HMMA.16816.F32 R16, R52.reuse, R40, R16 ;  /* 0x000000283410723c */ /* 0x040ff00000001810 */
[C---:B------:R-:W-:Y:S08]  /*2140*/  HMMA.16816.F32 R12, R52.reuse, R42, R12 ;  /* 0x0000002a340c723c */ /* 0x040ff0000000180c */
[C---:B--2---:R-:W-:Y:S08]  /*2150*/  HMMA.16816.F32 R8, R52.reuse, R36, R8 ;  /* 0x000000243408723c */ /* 0x044ff00000001808 */
[----:B------:R-:W-:Y:S08]  /*2160*/  HMMA.16816.F32 R76, R52, R38, R76 ;  /* 0x00000026344c723c */ /* 0x000ff0000000184c */
[C---:B---3--:R-:W-:Y:S08]  /*2170*/  HMMA.16816.F32 R32, R72.reuse, R68, R32 ;  /* 0x000000444820723c */ /* 0x048ff00000001820 */
[C---:B------:R-:W-:Y:S08]  /*2180*/  HMMA.16816.F32 R28, R72.reuse, R70, R28 ;  /* 0x00000046481c723c */ /* 0x040ff0000000181c */
[C---:B------:R-:W-:Y:S08]  /*2190*/  HMMA.16816.F32 R24, R72.reuse, R64, R24 ;  /* 0x000000404818723c */ /* 0x040ff00000001818 */
[C---:B------:R-:W-:Y:S08]  /*21a0*/  HMMA.16816.F32 R20, R72.reuse, R66, R20 ;  /* 0x000000424814723c */ /* 0x040ff00000001814 */
[C---:B------:R-:W-:Y:S08]  /*21b0*/  HMMA.16816.F32 R16, R72.reuse, R60, R16 ;  /* 0x0000003c4810723c */ /* 0x040ff00000001810 */
[C---:B------:R-:W-:Y:S08]  /*21c0*/  HMMA.16816.F32 R12, R72.reuse, R62, R12 ;  /* 0x0000003e480c723c */ /* 0x040ff0000000180c */
[C---:B----4-:R-:W-:Y:S08]  /*21d0*/  HMMA.16816.F32 R8, R72.reuse, R56, R8 ;  /* 0x000000384808723c */ /* 0x050ff00000001808 */
[----:B------:R-:W-:Y:S01]  /*21e0*/  HMMA.16816.F32 R76, R72, R58, R76 ;  /* 0x0000003a484c723c */ /* 0x000fe2000000184c */
[----:B------:R-:W-:Y:S06]  /*21f0*/  BAR.SYNC.DEFER_BLOCKING 0x0 ;  /* 0x0000000000007b1d */ /* 0x000fec0000010000 */
[----:B------:R-:W-:Y:S05]  /*2200*/  @P0 BRA `(.L_x_1) ;  /* 0x0000047000000947 */ /* 0x000fea0003800000 */
[----:B------:R-:W-:Y:S01]  /*2210*/  ULEA UR4, UR7, UR10, 0x6 ;  /* 0x0000000a07047291 */ /* 0x000fe2000f8e303f */
[----:B------:R-:W-:Y:S01]  /*2220*/  ISETP.NE.AND P1, PT, R199, 0x1, PT ;  /* 0x00000001c700780c */ /* 0x000fe20003f25270 */
[----:B------:R-:W-:-:S04]  /*2230*/  IMAD.MOV.U32 R200, RZ, RZ, RZ ;  /* 0x000000ffffc87224 */ /* 0x000fc800078e00ff */
[----:B------:R-:W-:-:S05]  /*2240*/  IMAD.U32 R2, RZ, RZ, UR4 ;  /* 0x00000004ff027e24 */ /* 0x000fca000f8e00ff */
[----:B------:R-:W-:-:S05]  /*2250*/  IADD3 R201, R2, -0x80, R205 ;  /* 0xffffff8002c97810 */ /* 0x000fca0007ffe0cd */
[----:B------:R-:W-:-:S04]  /*2260*/  @P1 IMAD.HI.U32 R6, R201, c[0x0][0x2bc], RZ ;  /* 0x0000af00c9061a27 */ /* 0x000fc800078e00ff */
[----:B------:R-:W-:Y:S01]  /*2270*/  IMAD.MOV.U32 R2, RZ, RZ, R201 ;  /* 0x000000ffff027224 */ /* 0x000fe200078e00c9 */
[----:B------:R-:W-:-:S04]  /*2280*/  @P1 SHF.R.U32.HI R2, RZ, c[0x0][0x2c0], R6 ;  /* 0x0000b000ff021a19 */ /* 0x000fc80000011606 */
[----:B------:R-:W-:-:S04]  /*2290*/  @!P3 IADD3 R37, P0, R2, UR14, RZ ;  /* 0x0000000e0225bc10 */ /* 0x000fc8000ff1e0ff */
[----:B------:R-:W-:Y:S02]  /*22a0*/  @!P3 LEA.HI.X.SX32 R6, R2, UR11, 0x1, P0 ;  /* 0x0000000b0206bc11 */ /* 0x000fe400080f0eff */
[----:B------:R-:W-:-:S04]  /*22b0*/  @!P3 LEA R36, P0, R37, c[0x0][0x2a0], 0x2 ;  /* 0x0000a8002524ba11 */ /* 0x000fc800078010ff */
[----:B------:R-:W-:-:S05]  /*22c0*/  @!P3 LEA.HI.X R37, R37, c[0x0][0x2a4], R6, 0x2, P0 ;  /* 0x0000a9002525ba11 */ /* 0x000fca00000f1406 */
[----:B------:R-:W2:Y:S01]  /*22d0*/  @!P3 LDG.E R200, [R36.64] ;  /* 0x0000000c24c8b981 */ /* 0x000ea2000c1e1900 */
[----:B------:R-:W-:Y:S01]  /*22e0*/  IMAD.MOV R2, RZ, RZ, -R2 ;  /* 0x000000ffff027224 */ /* 0x000fe200078e0a02 */
[----:B------:R-:W-:Y:S01]  /*22f0*/  SHF.R.S32.HI R44, RZ, 0x1f, R207 ;  /* 0x0000001fff2c7819 */ /* 0x000fe200000114cf */
[----:B------:R-:W-:Y:S01]  /*2300*/  IMAD.WIDE R46, R208, 0x2, RZ ;  /* 0x00000002d02e7825 */ /* 0x000fe200078e02ff */
[----:B------:R-:W-:Y:S02]  /*2310*/  SHF.R.S32.HI R43, RZ, 0x1f, R206 ;  /* 0x0000001fff2b7819 */ /* 0x000fe400000114ce */
[----:B------:R-:W-:Y:S01]  /*2320*/  LEA.HI R44, R44, R207, RZ, 0x3 ;  /* 0x000000cf2c2c7211 */ /* 0x000fe200078f18ff */
[----:B------:R-:W-:-:S03]  /*2330*/  IMAD R201, R2, c[0x0][0x2b8], R201 ;  /* 0x0000ae0002c97a24 */ /* 0x000fc600078e02c9 */
[----:B------:R-:W-:Y:S01]  /*2340*/  LOP3.LUT R44, R44, 0xfffffff8, RZ, 0xc0, !PT ;  /* 0xfffffff82c2c7812 */ /* 0x000fe200078ec0ff */
[----:B------:R-:W-:Y:S01]  /*2350*/  IMAD.WIDE.U32 R40, R201, c[0x0][0x1e0], RZ ;  /* 0x00007800c9287a25 */ /* 0x000fe200078e00ff */
[----:B------:R-:W-:-:S03]  /*2360*/  SHF.R.S32.HI R2, RZ, 0x1f, R201 ;  /* 0x0000001fff027819 */ /* 0x000fc600000114c9 */
[----:B------:R-:W-:-:S04]  /*2370*/  IMAD.WIDE R44, R44, 0x2, RZ ;  /* 0x000000022c2c7825 */ /* 0x000fc800078e02ff */
[----:B------:R-:W-:-:S04]  /*2380*/  IMAD R2, R2, c[0x0][0x1e0], RZ ;  /* 0x0000780002027a24 */ /* 0x000fc800078e02ff */
[----:B------:R-:W-:-:S04]  /*2390*/  IMAD R39, R201, c[0x0][0x1e4], R2 ;  /* 0x00007900c9277a24 */ /* 0x000fc800078e0202 */
[----:B------:R-:W-:Y:S01]  /*23a0*/  IMAD.IADD R41, R41, 0x1, R39 ;  /* 0x0000000129297824 */ /* 0x000fe200078e0227 */
[----:B--2---:R-:W-:-:S03]  /*23b0*/  SHF.R.S32.HI R39, RZ, 0x1f, R200 ;  /* 0x0000001fff277819 */ /* 0x004fc600000114c8 */
[----:B------:R-:W-:Y:S01]  /*23c0*/  IMAD.WIDE.U32 R36, R200, c[0x0][0x1f0], R40 ;  /* 0x00007c00c8247a25 */ /* 0x000fe200078e0028 */
[----:B------:R-:W-:-:S03]  /*23d0*/  SEL R40, RZ, 0x10, P5 ;  /* 0x00000010ff287807 */ /* 0x000fc60002800000 */
[----:B------:R-:W-:Y:S01]  /*23e0*/  IMAD R39, R39, c[0x0][0x1f0], RZ ;  /* 0x00007c0027277a24 */ /* 0x000fe200078e02ff */
[----:B------:R-:W-:Y:S02]  /*23f0*/  IADD3 R42, P0, R36, UR18, RZ ;  /* 0x00000012242a7c10 */ /* 0x000fe4000ff1e0ff */
[----:B------:R-:W-:Y:S01]  /*2400*/  IADD3 R48, -R40, 0x10, RZ ;  /* 0x0000001028307810 */ /* 0x000fe20007ffe1ff */
[----:B------:R-:W-:Y:S01]  /*2410*/  IMAD R2, R200, c[0x0][0x1f4], R39 ;  /* 0x00007d00c8027a24 */ /* 0x000fe200078e0227 */
[----:B------:R-:W-:Y:S02]  /*2420*/  SEL R39, RZ, 0x10, P4 ;  /* 0x00000010ff277807 */ /* 0x000fe40002000000 */
[----:B------:R-:W-:Y:S02]  /*2430*/  LOP3.LUT R48, R48, 0xf, RZ, 0xc0, !PT ;  /* 0x0000000f30307812 */ /* 0x000fe400078ec0ff */
[----:B------:R-:W-:Y:S02]  /*2440*/  IADD3.X R37, R37, UR16, R2, P0, !PT ;  /* 0x0000001025257c10 */ /* 0x000fe400087fe402 */
[----:B------:R-:W-:-:S02]  /*2450*/  LEA R6, P0, R42, c[0x0][0x1c8], 0x1 ;  /* 0x000072002a067a11 */ /* 0x000fc400078008ff */
[----:B------:R-:W-:Y:S02]  /*2460*/  LEA.HI R2, R43, R206, RZ, 0x3 ;  /* 0x000000ce2b027211 */ /* 0x000fe400078f18ff */
[----:B------:R-:W-:Y:S01]  /*2470*/  LEA.HI.X R42, R42, c[0x0][0x1cc], R37, 0x1, P0 ;  /* 0x000073002a2a7a11 */ /* 0x000fe200000f0c25 */
[----:B------:R-:W-:Y:S01]  /*2480*/  SHFL.IDX PT, R41, R6, RZ, 0x181f ;  /* 0x00181fff06297589 */ /* 0x000fe200000e0000 */
[----:B------:R-:W-:Y:S02]  /*2490*/  IADD3 R36, -R39, 0x10, RZ ;  /* 0x0000001027247810 */ /* 0x000fe40007ffe1ff */
[----:B------:R-:W-:Y:S01]  /*24a0*/  LOP3.LUT R2, R2, 0xfffffff8, RZ, 0xc0, !PT ;  /* 0xfffffff802027812 */ /* 0x000fe200078ec0ff */
[----:B------:R1:W2:Y:S01]  /*24b0*/  SHFL.IDX PT, R37, R6, 0x1, 0x181f ;  /* 0x00381f0006257f89 */ /* 0x0002a200000e0000 */
[----:B------:R-:W-:Y:S02]  /*24c0*/  LOP3.LUT R36, R36, 0xf, RZ, 0xc0, !PT ;  /* 0x0000000f24247812 */ /* 0x000fe400078ec0ff */
[----:B------:R-:W-:Y:S01]  /*24d0*/  ISETP.NE.U32.AND P2, PT, R40, RZ, PT ;  /* 0x000000ff2800720c */ /* 0x000fe20003f45070 */
[----:B------:R-:W3:Y:S01]  /*24e0*/  SHFL.IDX PT, R38, R42, 0x1, 0x181f ;  /* 0x00381f002a267f89 */ /* 0x000ee200000e0000 */
[----:B------:R-:W-:-:S03]  /*24f0*/  IMAD.WIDE R50, R2, 0x2, RZ ;  /* 0x0000000202327825 */ /* 0x000fc600078e02ff */
[----:B------:R-:W4:Y:S01]  /*2500*/  SHFL.IDX PT, R42, R42, RZ, 0x181f ;  /* 0x00181fff2a2a7589 */ /* 0x000f2200000e0000 */
[----:B-1----:R-:W-:Y:S02]  /*2510*/  IADD3 R6, -R4, 0x10, RZ ;  /* 0x0000001004067810 */ /* 0x002fe40007ffe1ff */
[-C--:B--2---:R-:W-:Y:S02]  /*2520*/  IADD3 R48, P1, P0, R48, R37.reuse, R46 ;  /* 0x0000002530307210 */ /* 0x084fe4000783e02e */
[----:B------:R-:W-:Y:S02]  /*2530*/  LOP3.LUT R6, R6, 0xf, RZ, 0xc0, !PT ;  /* 0x0000000f06067812 */ /* 0x000fe400078ec0ff */
[----:B---3--:R-:W-:Y:S02]  /*2540*/  IADD3.X R49, RZ, R38, R47, P1, P0 ;  /* 0x00000026ff317210 */ /* 0x008fe40000fe042f */
[----:B------:R-:W-:-:S04]  /*2550*/  IADD3 R52, P1, P0, R36, R37, R44 ;  /* 0x0000002524347210 */ /* 0x000fc8000783e02c */
[----:B------:R-:W-:Y:S02]  /*2560*/  IADD3.X R53, RZ, R38, R45, P1, P0 ;  /* 0x00000026ff357210 */ /* 0x000fe40000fe042d */
[----:B------:R-:W-:-:S04]  /*2570*/  IADD3 R36, P1, P0, R6, R37, R50 ;  /* 0x0000002506247210 */ /* 0x000fc8000783e032 */
[----:B------:R-:W-:Y:S02]  /*2580*/  IADD3.X R37, RZ, R38, R51, P1, P0 ;  /* 0x00000026ff257210 */ /* 0x000fe40000fe0433 */
[-C--:B------:R-:W-:Y:S02]  /*2590*/  IADD3 R44, P0, R44, R41.reuse, RZ ;  /* 0x000000292c2c7210 */ /* 0x080fe40007f1e0ff */
[----:B------:R-:W-:-:S03]  /*25a0*/  IADD3 R46, P1, R46, R41, RZ ;  /* 0x000000292e2e7210 */ /* 0x000fc60007f3e0ff */
[--C-:B----4-:R-:W-:Y:S01]  /*25b0*/  IMAD.X R45, R45, 0x1, R42.reuse, P0 ;  /* 0x000000012d2d7824 */ /* 0x110fe200000e062a */
[----:B------:R-:W-:Y:S01]  /*25c0*/  IADD3 R50, P0, R50, R41, RZ ;  /* 0x0000002932327210 */ /* 0x000fe20007f1e0ff */
[--C-:B------:R-:W-:Y:S01]  /*25d0*/  IMAD.X R47, R47, 0x1, R42.reuse, P1 ;  /* 0x000000012f2f7824 */ /* 0x100fe200008e062a */
[----:B------:R-:W-:Y:S01]  /*25e0*/  ISETP.NE.U32.AND P1, PT, R39, RZ, PT ;  /* 0x000000ff2700720c */ /* 0x000fe20003f25070 */
[----:B------:R-:W-:Y:S02]  /*25f0*/  IMAD.SHL.U32 R41, R203, 0x2, RZ ;  /* 0x00000002cb297824 */ /* 0x000fe400078e00ff */
[----:B------:R-:W-:Y:S01]  /*2600*/  IMAD.X R51, R51, 0x1, R42, P0 ;  /* 0x0000000133337824 */ /* 0x000fe200000e062a */
[----:B------:R-:W-:Y:S02]  /*2610*/  ISETP.NE.U32.AND P0, PT, R4, RZ, PT ;  /* 0x000000ff0400720c */ /* 0x000fe40003f05070 */
[----:B------:R1:W-:Y:S04]  /*2620*/  LDGSTS.E.BYPASS.LTC128B.128 [R41+0x6100], [R46.64], !P5 ;  /* 0x061000002e297fae */ /* 0x0003e8000e901d4c */
[----:B------:R1:W-:Y:S04]  /*2630*/  LDGSTS.E.BYPASS.LTC128B.128 [R41+0x8100], [R44.64], !P4 ;  /* 0x081000002c297fae */ /* 0x0003e8000e101d4c */
[----:B------:R1:W-:Y:S04]  /*2640*/  LDGSTS.E.BYPASS.LTC128B.128 [R41+0xa100], [R50.64], !P6 ;  /* 0x0a10000032297fae */ /* 0x0003e8000f101d4c */
[----:B------:R1:W-:Y:S04]  /*2650*/  LDGSTS.E.BYPASS.LTC128B.128.ZFILL [R41+0x7100], [R48.64], P2 ;  /* 0x0710000030297fae */ /* 0x0003e80009141d4c */
[----:B------:R1:W-:Y:S04]  /*2660*/  LDGSTS.E.BYPASS.LTC128B.128.ZFILL [R41+0x9100], [R52.64], P1 ;  /* 0x0910000034297fae */ /* 0x0003e80008941d4c */
[----:B------:R1:W-:Y:S02]  /*2670*/  LDGSTS.E.BYPASS.LTC128B.128.ZFILL [R41+0xb100], [R36.64], P0 ;  /* 0x0b10000024297fae */ /* 0x0003e40008141d4c */
.L_x_1:
[----:B------:R-:W-:Y:S01]  /*2680*/  SHF.R.S32.HI R210, RZ, 0x1f, R3 ;  /* 0x0000001fffd27819 */ /* 0x000fe20000011403 */
[----:B------:R-:W-:Y:S01]  /*2690*/  IMAD.U32 R2, RZ, RZ, UR17 ;  /* 0x00000011ff027e24 */ /* 0x000fe2000f8e00ff */
[----:B------:R-:W0:Y:S01]  /*26a0*/  LDGDEPBAR ;  /* 0x00000000000079af */ /* 0x000e220000000000 */
[----:B------:R-:W-:Y:S01]  /*26b0*/  IMAD.SHL.U32 R192, R0, 0x2, RZ ;  /* 0x0000000200c07824 */ /* 0x000fe200078e00ff */
[----:B------:R-:W-:-:S03]  /*26c0*/  LEA.HI R210, R210, R3, RZ, 0x2 ;  /* 0x00000003d2d27211 */ /* 0x000fc600078f10ff */
[--C-:B------:R-:W-:Y:S01]  /*26d0*/  IMAD R189, R5, 0x2, R192.reuse ;  /* 0x0000000205bd7824 */ /* 0x100fe200078e02c0 */
[----:B------:R-:W-:Y:S01]  /*26e0*/  LOP3.LUT R4, R210, 0x7ffffffc, RZ, 0xc0, !PT ;  /* 0x7ffffffcd2047812 */ /* 0x000fe200078ec0ff */
[----:B------:R-:W-:Y:S01]  /*26f0*/  LDSM.16.MT88.4 R68, [R192+0x2100] ;  /* 0x00210000c044783b */ /* 0x000fe20000004200 */
[----:B------:R-:W-:-:S03]  /*2700*/  IMAD R190, R7, 0x2, R192 ;  /* 0x0000000207be7824 */ /* 0x000fc600078e02c0 */
[----:B------:R-:W-:Y:S01]  /*2710*/  IMAD.IADD R3, R3, 0x1, -R4 ;  /* 0x0000000103037824 */ /* 0x000fe200078e0a04 */
[----:B------:R-:W-:Y:S01]  /*2720*/  LDSM.16.MT88.4 R84, [R189+0x2100] ;  /* 0x00210000bd54783b */ /* 0x000fe20000004200 */
[----:B------:R-:W-:Y:S02]  /*2730*/  IMAD R188, R5, 0x2, R190 ;  /* 0x0000000205bc7824 */ /* 0x000fe400078e02be */
[----:B------:R-:W-:Y:S01]  /*2740*/  IMAD R2, R3, -0x2, R2 ;  /* 0xfffffffe03027824 */ /* 0x000fe200078e0202 */
[----:B-1----:R-:W-:Y:S04]  /*2750*/  LDSM.16.MT88.4 R52, [R189+0x100] ;  /* 0x00010000bd34783b */ /* 0x002fe80000004200 */
[C---:B------:R-:W-:Y:S01]  /*2760*/  ISETP.GT.AND P0, PT, R2.reuse, RZ, PT ;  /* 0x000000ff0200720c */ /* 0x040fe20003f04270 */
[----:B------:R-:W-:Y:S01]  /*2770*/  LDSM.16.MT88.4 R60, [R188+0x100] ;  /* 0x00010000bc3c783b */ /* 0x000fe20000004200 */
[----:B------:R-:W-:-:S02]  /*2780*/  ISETP.GT.AND P1, PT, R2, 0x1, PT ;  /* 0x000000010200780c */ /* 0x000fc40003f24270 */
[----:B------:R-:W-:Y:S01]  /*2790*/  FSEL R34, R34, -INF , P0 ;  /* 0xff80000022227808 */ /* 0x000fe20000000000 */
[----:B------:R-:W-:Y:S01]  /*27a0*/  LDSM.16.MT88.4 R92, [R188+0x2100] ;  /* 0x00210000bc5c783b */ /* 0x000fe20000004200 */
[----:B------:R-:W-:Y:S02]  /*27b0*/  FSEL R32, R32, -INF , P0 ;  /* 0xff80000020207808 */ /* 0x000fe40000000000 */
[C---:B------:R-:W-:Y:S01]  /*27c0*/  ISETP.GT.AND P0, PT, R2.reuse, 0x8, PT ;  /* 0x000000080200780c */ /* 0x040fe20003f04270 */
[----:B------:R-:W-:Y:S01]  /*27d0*/  LDSM.16.MT88.4 R100, [R192+0x4100] ;  /* 0x00410000c064783b */ /* 0x000fe20000004200 */
[----:B------:R-:W-:Y:S02]  /*27e0*/  FSEL R39, R33, -INF , P1 ;  /* 0xff80000021277808 */ /* 0x000fe40000800000 */
[----:B------:R-:W-:Y:S01]  /*27f0*/  FSEL R37, R35, -INF , P1 ;  /* 0xff80000023257808 */ /* 0x000fe20000800000 */
[----:B------:R-:W-:Y:S01]  /*2800*/  LDSM.16.MT88.4 R104, [R190+0x4100] ;  /* 0x00410000be68783b */ /* 0x000fe20000004200 */
[----:B------:R-:W-:-:S02]  /*2810*/  ISETP.GT.AND P1, PT, R2, 0x9, PT ;  /* 0x000000090200780c */ /* 0x000fc40003f24270 */
[----:B------:R-:W-:Y:S01]  /*2820*/  FSEL R47, R28, -INF , P0 ;  /* 0xff8000001c2f7808 */ /* 0x000fe20000000000 */
[----:B------:R-:W-:Y:S01]  /*2830*/  LDSM.16.MT88.4 R112, [R189+0x4100] ;  /* 0x00410000bd70783b */ /* 0x000fe20000004200 */
[----:B------:R-:W-:Y:S02]  /*2840*/  FMNMX.FTZ R4, R32, R39, !PT ;  /* 0x0000002720047209 */ /* 0x000fe40007810000 */
[----:B------:R-:W-:Y:S01]  /*2850*/  FSEL R43, R30, -INF , P0 ;  /* 0xff8000001e2b7808 */ /* 0x000fe20000000000 */
[----:B------:R-:W-:Y:S01]  /*2860*/  LDSM.16.MT88.4 R136, [R190+0x900] ;  /* 0x00090000be88783b */ /* 0x000fe20000004200 */
[----:B------:R-:W-:Y:S02]  /*2870*/  ISETP.GT.AND P0, PT, R2, 0x10, PT ;  /* 0x000000100200780c */ /* 0x000fe40003f04270 */
[----:B------:R-:W-:Y:S02]  /*2880*/  FSEL R45, R29, -INF , P1 ;  /* 0xff8000001d2d7808 */ /* 0x000fe40000800000 */
[----:B------:R-:W-:-:S02]  /*2890*/  FMNMX.FTZ R4, R47, R4, !PT ;  /* 0x000000042f047209 */ /* 0x000fc40007810000 */
[----:B------:R-:W-:Y:S02]  /*28a0*/  FMNMX.FTZ R6, R34, R37, !PT ;  /* 0x0000002522067209 */ /* 0x000fe40007810000 */
[----:B------:R-:W-:Y:S02]  /*28b0*/  FSEL R41, R31, -INF , P1 ;  /* 0xff8000001f297808 */ /* 0x000fe40000800000 */
[----:B------:R-:W-:Y:S02]  /*28c0*/  ISETP.GT.AND P1, PT, R2, 0x11, PT ;  /* 0x000000110200780c */ /* 0x000fe40003f24270 */
[----:B------:R-:W-:Y:S02]  /*28d0*/  FSEL R89, R24, -INF , P0 ;  /* 0xff80000018597808 */ /* 0x000fe40000000000 */
[----:B------:R-:W-:Y:S02]  /*28e0*/  FMNMX.FTZ R4, R45, R4, !PT ;  /* 0x000000042d047209 */ /* 0x000fe40007810000 */
[----:B------:R-:W-:-:S02]  /*28f0*/  FMNMX.FTZ R6, R43, R6, !PT ;  /* 0x000000062b067209 */ /* 0x000fc40007810000 */
[----:B------:R-:W-:Y:S02]  /*2900*/  FSEL R31, R26, -INF , P0 ;  /* 0xff8000001a1f7808 */ /* 0x000fe40000000000 */
[C---:B------:R-:W-:Y:S02]  /*2910*/  ISETP.GT.AND P0, PT, R2.reuse, 0x18, PT ;  /* 0x000000180200780c */ /* 0x040fe40003f04270 */
[----:B------:R-:W-:Y:S02]  /*2920*/  FSEL R35, R25, -INF , P1 ;  /* 0xff80000019237808 */ /* 0x000fe40000800000 */
[----:B------:R-:W-:Y:S02]  /*2930*/  FMNMX.FTZ R4, R89, R4, !PT ;  /* 0x0000000459047209 */ /* 0x000fe40007810000 */
[----:B------:R-:W-:Y:S02]  /*2940*/  FMNMX.FTZ R6, R41, R6, !PT ;  /* 0x0000000629067209 */ /* 0x000fe40007810000 */
[----:B------:R-:W-:-:S02]  /*2950*/  ISETP.GT.AND P2, PT, R2, 0x19, PT ;  /* 0x000000190200780c */ /* 0x000fc40003f44270 */
[----:B------:R-:W-:Y:S02]  /*2960*/  FSEL R33, R20, -INF , P0 ;  /* 0xff80000014217808 */ /* 0x000fe40000000000 */
[----:B------:R-:W-:Y:S02]  /*2970*/  FMNMX.FTZ R4, R35, R4, !PT ;  /* 0x0000000423047209 */ /* 0x000fe40007810000 */
[----:B------:R-:W-:Y:S02]  /*2980*/  FSEL R29, R27, -INF , P1 ;  /* 0xff8000001b1d7808 */ /* 0x000fe40000800000 */
[----:B------:R-:W-:Y:S02]  /*2990*/  FMNMX.FTZ R6, R31, R6, !PT ;  /* 0x000000061f067209 */ /* 0x000fe40007810000 */
[----:B------:R-:W-:Y:S02]  /*29a0*/  FSEL R27, R22, -INF , P0 ;  /* 0xff800000161b7808 */ /* 0x000fe40000000000 */
[----:B------:R-:W-:-:S02]  /*29b0*/  ISETP.GT.AND P1, PT, R2, 0x20, PT ;  /* 0x000000200200780c */ /* 0x000fc40003f24270 */
[----:B------:R-:W-:Y:S02]  /*29c0*/  FSEL R21, R21, -INF , P2 ;  /* 0xff80000015157808 */ /* 0x000fe40001000000 */
[----:B------:R-:W-:Y:S02]  /*29d0*/  FMNMX.FTZ R4, R33, R4, !PT ;  /* 0x0000000421047209 */ /* 0x000fe40007810000 */
[----:B------:R-:W-:Y:S02]  /*29e0*/  ISETP.GT.AND P0, PT, R2, 0x21, PT ;  /* 0x000000210200780c */ /* 0x000fe40003f04270 */
[----:B------:R-:W-:Y:S02]  /*29f0*/  FMNMX.FTZ R6, R29, R6, !PT ;  /* 0x000000061d067209 */ /* 0x000fe40007810000 */
[----:B------:R-:W-:Y:S02]  /*2a00*/  FSEL R217, R16, -INF , P1 ;  /* 0xff80000010d97808 */ /* 0x000fe40000800000 */
[----:B------:R-:W-:-:S02]  /*2a10*/  FMNMX.FTZ R4, R21, R4, !PT ;  /* 0x0000000415047209 */ /* 0x000fc40007810000 */
[----:B------:R-:W-:Y:S02]  /*2a20*/  FSEL R25, R23, -INF , P2 ;  /* 0xff80000017197808 */ /* 0x000fe40001000000 */
[----:B------:R-:W-:Y:S02]  /*2a30*/  FSEL R213, R18, -INF , P1 ;  /* 0xff80000012d57808 */ /* 0x000fe40000800000 */
[----:B------:R-:W-:Y:S02]  /*2a40*/  FSEL R163, R19, -INF , P0 ;  /* 0xff80000013a37808 */ /* 0x000fe40000000000 */
[----:B------:R-:W-:Y:S02]  /*2a50*/  FSEL R157, R17, -INF , P0 ;  /* 0xff800000119d7808 */ /* 0x000fe40000000000 */
[----:B------:R-:W-:Y:S01]  /*2a60*/  FMNMX.FTZ R6, R27, R6, !PT ;  /* 0x000000061b067209 */ /* 0x000fe20007810000 */
[----:B------:R-:W-:Y:S01]  /*2a70*/  LDSM.16.MT88.4 R16, [R189+0x2900] ;  /* 0x00290000bd10783b */ /* 0x000fe20000004200 */
[----:B------:R-:W-:-:S02]  /*2a80*/  ISETP.GT.AND P1, PT, R2, 0x28, PT ;  /* 0x000000280200780c */ /* 0x000fc40003f24270 */
[----:B------:R-:W-:Y:S02]  /*2a90*/  ISETP.GT.AND P0, PT, R2, 0x29, PT ;  /* 0x000000290200780c */ /* 0x000fe40003f04270 */
[----:B------:R-:W-:Y:S02]  /*2aa0*/  FMNMX.FTZ R4, R217, R4, !PT ;  /* 0x00000004d9047209 */ /* 0x000fe40007810000 */
[----:B------:R-:W-:Y:S02]  /*2ab0*/  FMNMX.FTZ R6, R25, R6, !PT ;  /* 0x0000000619067209 */ /* 0x000fe40007810000 */
[----:B------:R-:W-:Y:S02]  /*2ac0*/  FSEL R211, R14, -INF , P1 ;  /* 0xff8000000ed37808 */ /* 0x000fe40000800000 */
[----:B------:R-:W-:Y:S02]  /*2ad0*/  FSEL R215, R12, -INF , P1 ;  /* 0xff8000000cd77808 */ /* 0x000fe40000800000 */
[----:B------:R-:W-:-:S02]  /*2ae0*/  FSEL R165, R15, -INF , P0 ;  /* 0xff8000000fa57808 */ /* 0x000fc40000000000 */
[----:B------:R-:W-:Y:S02]  /*2af0*/  FSEL R159, R13, -INF , P0 ;  /* 0xff8000000d9f7808 */ /* 0x000fe40000000000 */
[C---:B------:R-:W-:Y:S01]  /*2b00*/  ISETP.GT.AND P1, PT, R2.reuse, 0x30, PT ;  /* 0x000000300200780c */ /* 0x040fe20003f24270 */
[----:B------:R-:W-:Y:S01]  /*2b10*/  LDSM.16.MT88.4 R12, [R188+0x2900] ;  /* 0x00290000bc0c783b */ /* 0x000fe20000004200 */
[----:B------:R-:W-:Y:S02]  /*2b20*/  ISETP.GT.AND P0, PT, R2, 0x31, PT ;  /* 0x000000310200780c */ /* 0x000fe40003f04270 */
[----:B------:R-:W-:Y:S02]  /*2b30*/  FMNMX.FTZ R4, R157, R4, !PT ;  /* 0x000000049d047209 */ /* 0x000fe40007810000 */
[----:B------:R-:W-:Y:S02]  /*2b40*/  FMNMX.FTZ R6, R213, R6, !PT ;  /* 0x00000006d5067209 */ /* 0x000fe40007810000 */
[----:B------:R-:W-:-:S02]  /*2b50*/  FSEL R167, R10, -INF , P1 ;  /* 0xff8000000aa77808 */ /* 0x000fc40000800000 */
[----:B------:R-:W-:Y:S02]  /*2b60*/  FSEL R175, R8, -INF , P1 ;  /* 0xff80000008af7808 */ /* 0x000fe40000800000 */
[----:B------:R-:W-:Y:S02]  /*2b70*/  FSEL R143, R11, -INF , P0 ;  /* 0xff8000000b8f7808 */ /* 0x000fe40000000000 */
[----:B------:R-:W-:Y:S02]  /*2b80*/  FSEL R173, R9, -INF , P0 ;  /* 0xff80000009ad7808 */ /* 0x000fe40000000000 */
[----:B------:R-:W-:Y:S02]  /*2b90*/  FMNMX.FTZ R4, R215, R4, !PT ;  /* 0x00000004d7047209 */ /* 0x000fe40007810000 */
[C---:B------:R-:W-:Y:S02]  /*2ba0*/  ISETP.GT.AND P1, PT, R2.reuse, 0x38, PT ;  /* 0x000000380200780c */ /* 0x040fe40003f24270 */
[----:B------:R-:W-:-:S02]  /*2bb0*/  ISETP.GT.AND P0, PT, R2, 0x39, PT ;  /* 0x000000390200780c */ /* 0x000fc40003f04270 */
[----:B------:R-:W-:Y:S02]  /*2bc0*/  FMNMX.FTZ R2, R163, R6, !PT ;  /* 0x00000006a3027209 */ /* 0x000fe40007810000 */
[----:B------:R-:W-:Y:S02]  /*2bd0*/  FMNMX.FTZ R4, R159, R4, !PT ;  /* 0x000000049f047209 */ /* 0x000fe40007810000 */
[----:B------:R-:W-:Y:S02]  /*2be0*/  FMNMX.FTZ R2, R211, R2, !PT ;  /* 0x00000002d3027209 */ /* 0x000fe40007810000 */
[----:B------:R-:W-:Y:S02]  /*2bf0*/  FMNMX.FTZ R4, R175, R4, !PT ;  /* 0x00000004af047209 */ /* 0x000fe40007810000 */
[----:B------:R-:W-:Y:S02]  /*2c00*/  FMNMX.FTZ R2, R165, R2, !PT ;  /* 0x00000002a5027209 */ /* 0x000fe40007810000 */
[----:B------:R-:W-:-:S02]  /*2c10*/  FSEL R171, R76, -INF , P1 ;  /* 0xff8000004cab7808 */ /* 0x000fc40000800000 */
[----:B------:R-:W-:Y:S02]  /*2c20*/  FMNMX.FTZ R4, R173, R4, !PT ;  /* 0x00000004ad047209 */ /* 0x000fe40007810000 */
[----:B------:R-:W-:Y:S02]  /*2c30*/  FMNMX.FTZ R2, R167, R2, !PT ;  /* 0x00000002a7027209 */ /* 0x000fe40007810000 */
[----:B------:R-:W-:Y:S02]  /*2c40*/  FSEL R169, R77, -INF , P0 ;  /* 0xff8000004da97808 */ /* 0x000fe40000000000 */
[----:B------:R-:W-:Y:S02]  /*2c50*/  FMNMX.FTZ R4, R171, R4, !PT ;  /* 0x00000004ab047209 */ /* 0x000fe40007810000 */
[----:B------:R-:W-:Y:S02]  /*2c60*/  FSEL R141, R78, -INF , P1 ;  /* 0xff8000004e8d7808 */ /* 0x000fe40000800000 */
[----:B------:R-:W-:-:S02]  /*2c70*/  FMNMX.FTZ R2, R143, R2, !PT ;  /* 0x000000028f027209 */ /* 0x000fc40007810000 */
[----:B------:R-:W-:Y:S02]  /*2c80*/  FMNMX.FTZ R4, R169, R4, !PT ;  /* 0x00000004a9047209 */ /* 0x000fe40007810000 */
[----:B------:R-:W-:Y:S02]  /*2c90*/  FSEL R161, R79, -INF , P0 ;  /* 0xff8000004fa17808 */ /* 0x000fe40000000000 */
[----:B------:R-:W-:Y:S01]  /*2ca0*/  FMNMX.FTZ R2, R141, R2, !PT ;  /* 0x000000028d027209 */ /* 0x000fe20007810000 */
[----:B------:R-:W1:Y:S03]  /*2cb0*/  SHFL.BFLY PT, R9, R4, 0x2, 0x1f ;  /* 0x0c401f0004097f89 */ /* 0x000e6600000e0000 */
[----:B------:R-:W-:Y:S01]  /*2cc0*/  FMNMX.FTZ R11, R161, R2, !PT ;  /* 0x00000002a10b7209 */ /* 0x000fe20007810000 */
[----:B------:R-:W-:Y:S04]  /*2cd0*/  LDSM.16.MT88.4 R76, [R190+0x2100] ;  /* 0x00210000be4c783b */ /* 0x000fe80000004200 */
[----:B------:R-:W2:Y:S01]  /*2ce0*/  SHFL.BFLY PT, R2, R11, 0x2, 0x1f ;  /* 0x0c401f000b027f89 */ /* 0x000ea200000e0000 */
[----:B-1----:R-:W-:-:S03]  /*2cf0*/  FMNMX.FTZ R9, R4, R9, !PT ;  /* 0x0000000904097209 */ /* 0x002fc60007810000 */
[----:B------:R-:W-:Y:S04]  /*2d00*/  LDSM.16.MT88.4 R4, [R188+0x4100] ;  /* 0x00410000bc04783b */ /* 0x000fe80000004200 */
[----:B------:R-:W1:Y:S01]  /*2d10*/  SHFL.BFLY PT, R132, R9, 0x1, 0x1f ;  /* 0x0c201f0009847f89 */ /* 0x000e6200000e0000 */
[----:B--2---:R-:W-:-:S05]  /*2d20*/  FMNMX.FTZ R2, R11, R2, !PT ;  /* 0x000000020b027209 */ /* 0x004fca0007810000 */
[----:B------:R-:W2:Y:S01]  /*2d30*/  SHFL.BFLY PT, R3, R2, 0x1, 0x1f ;  /* 0x0c201f0002037f89 */ /* 0x000ea200000e0000 */
[----:B-1----:R-:W-:-:S03]  /*2d40*/  FMNMX.FTZ R132, R9, R132, !PT ;  /* 0x0000008409847209 */ /* 0x002fc60007810000 */
[----:B------:R-:W-:Y:S01]  /*2d50*/  LDSM.16.MT88.4 R8, [R192+0x2900] ;  /* 0x00290000c008783b */ /* 0x000fe20000004200 */
[C---:B------:R-:W-:Y:S01]  /*2d60*/  FSETP.NEU.FTZ.AND P0, PT, R132.reuse, -INF , PT ;  /* 0xff8000008400780b */ /* 0x040fe20003f1d000 */
[----:B------:R-:W-:Y:S01]  /*2d70*/  FMUL.FTZ R140, R132, c[0x0][0x2d0] ;  /* 0x0000b400848c7a20 */ /* 0x000fe20000410000 */
[----:B--2---:R-:W-:-:S04]  /*2d80*/  FMNMX.FTZ R3, R2, R3, !PT ;  /* 0x0000000302037209 */ /* 0x004fc80007810000 */
[----:B------:R-:W-:Y:S01]  /*2d90*/  FSEL R140, R140, RZ, P0 ;  /* 0x000000ff8c8c7208 */ /* 0x000fe20000000000 */
[C---:B------:R-:W-:Y:S01]  /*2da0*/  FMUL.FTZ R158, R3.reuse, c[0x0][0x2d0] ;  /* 0x0000b400039e7a20 */ /* 0x040fe20000410000 */
[----:B------:R-:W-:-:S03]  /*2db0*/  FSETP.NEU.FTZ.AND P0, PT, R3, -INF , PT ;  /* 0xff8000000300780b */ /* 0x000fc60003f1d000 */
[--C-:B------:R-:W-:Y:S01]  /*2dc0*/  FFMA.FTZ R151, R32, c[0x0][0x2d0], -R140.reuse ;  /* 0x0000b40020977a23 */ /* 0x100fe2000001088c */
[----:B------:R-:W-:Y:S01]  /*2dd0*/  FSEL R158, R158, RZ, P0 ;  /* 0x000000ff9e9e7208 */ /* 0x000fe20000000000 */
[--C-:B------:R-:W-:Y:S01]  /*2de0*/  FFMA.FTZ R150, R39, c[0x0][0x2d0], -R140.reuse ;  /* 0x0000b40027967a23 */ /* 0x100fe2000001088c */
[----:B------:R-:W-:Y:S01]  /*2df0*/  PLOP3.LUT P0, PT, PT, PT, UP0, 0x40, 0x0 ;  /* 0x000000000000781c */ /* 0x000fe20003f0e808 */
[--C-:B------:R-:W-:Y:S02]  /*2e00*/  FFMA.FTZ R148, R47, c[0x0][0x2d0], -R140.reuse ;  /* 0x0000b4002f947a23 */ /* 0x100fe4000001088c */
[----:B------:R-:W-:Y:S01]  /*2e10*/  MUFU.EX2 R151, R151 ;  /* 0x0000009700977308 */ /* 0x000fe20000000800 */
[----:B------:R-:W-:Y:S02]  /*2e20*/  FFMA.FTZ R145, R45, c[0x0][0x2d0], -R140 ;  /* 0x0000b4002d917a23 */ /* 0x000fe4000001088c */
[--C-:B------:R-:W-:Y:S01]  /*2e30*/  FFMA.FTZ R152, R34, c[0x0][0x2d0], -R158.reuse ;  /* 0x0000b40022987a23 */ /* 0x100fe2000001089e */
[----:B------:R-:W-:Y:S01]  /*2e40*/  LDSM.16.MT88.4 R44, [R190+0x100] ;  /* 0x00010000be2c783b */ /* 0x000fe20000004200 */
[----:B------:R-:W-:-:S02]  /*2e50*/  FFMA.FTZ R153, R37, c[0x0][0x2d0], -R158 ;  /* 0x0000b40025997a23 */ /* 0x000fc4000001089e */
[--C-:B------:R-:W-:Y:S01]  /*2e60*/  FFMA.FTZ R155, R43, c[0x0][0x2d0], -R158.reuse ;  /* 0x0000b4002b9b7a23 */ /* 0x100fe2000001089e */
[----:B------:R-:W1:Y:S01]  /*2e70*/  LDSM.16.MT88.4 R36, [R192+0x100] ;  /* 0x00010000c024783b */ /* 0x000e620000004200 */
[----:B------:R-:W-:Y:S01]  /*2e80*/  FFMA.FTZ R146, R41, c[0x0][0x2d0], -R158 ;  /* 0x0000b40029927a23 */ /* 0x000fe2000001089e */
[----:B------:R-:W2:Y:S01]  /*2e90*/  MUFU.EX2 R150, R150 ;  /* 0x0000009600967308 */ /* 0x000ea20000000800 */
[--C-:B------:R-:W-:Y:S02]  /*2ea0*/  FFMA.FTZ R149, R89, c[0x0][0x2d0], -R140.reuse ;  /* 0x0000b40059957a23 */ /* 0x100fe4000001088c */
[--C-:B------:R-:W-:Y:S02]  /*2eb0*/  FFMA.FTZ R144, R35, c[0x0][0x2d0], -R140.reuse ;  /* 0x0000b40023907a23 */ /* 0x100fe4000001088c */
[--C-:B------:R-:W-:Y:S02]  /*2ec0*/  FFMA.FTZ R135, R33, c[0x0][0x2d0], -R140.reuse ;  /* 0x0000b40021877a23 */ /* 0x100fe4000001088c */
[----:B------:R-:W-:Y:S01]  /*2ed0*/  FFMA.FTZ R2, R21, c[0x0][0x2d0], -R140 ;  /* 0x0000b40015027a23 */ /* 0x000fe2000001088c */
[----:B------:R-:W-:Y:S01]  /*2ee0*/  MUFU.EX2 R148, R148 ;  /* 0x0000009400947308 */ /* 0x000fe20000000800 */
[--C-:B------:R-:W-:Y:S01]  /*2ef0*/  FFMA.FTZ R147, R31, c[0x0][0x2d0], -R158.reuse ;  /* 0x0000b4001f937a23 */ /* 0x100fe2000001089e */
[----:B------:R-:W3:Y:S01]  /*2f00*/  LDSM.16.MT88.4 R20, [R192+0x900] ;  /* 0x00090000c014783b */ /* 0x000ee20000004200 */
[----:B------:R-:W-:-:S02]  /*2f10*/  FFMA.FTZ R134, R29, c[0x0][0x2d0], -R158 ;  /* 0x0000b4001d867a23 */ /* 0x000fc4000001089e */
[--C-:B------:R-:W-:Y:S01]  /*2f20*/  FFMA.FTZ R133, R27, c[0x0][0x2d0], -R158.reuse ;  /* 0x0000b4001b857a23 */ /* 0x100fe2000001089e */
[----:B------:R-:W-:Y:S01]  /*2f30*/  LDSM.16.MT88.4 R32, [R189+0x900] ;  /* 0x00090000bd20783b */ /* 0x000fe20000004200 */
[----:B------:R-:W-:Y:S01]  /*2f40*/  FFMA.FTZ R0, R25, c[0x0][0x2d0], -R158 ;  /* 0x0000b40019007a23 */ /* 0x000fe2000001089e */
[----:B------:R-:W4:Y:S01]  /*2f50*/  MUFU.EX2 R145, R145 ;  /* 0x0000009100917308 */ /* 0x000f220000000800 */
[----:B--2---:R-:W-:Y:S01]  /*2f60*/  F2FP.PACK_AB R116, R150, R151 ;  /* 0x000000979674723e */ /* 0x004fe200000000ff */
[----:B------:R-:W-:Y:S01]  /*2f70*/  LDSM.16.MT88.4 R28, [R188+0x900] ;  /* 0x00090000bc1c783b */ /* 0x000fe20000004200 */
[--C-:B------:R-:W-:Y:S02]  /*2f80*/  FFMA.FTZ R154, R217, c[0x0][0x2d0], -R140.reuse ;  /* 0x0000b400d99a7a23 */ /* 0x100fe4000001088c */
[--C-:B------:R-:W-:Y:S01]  /*2f90*/  FFMA.FTZ R157, R157, c[0x0][0x2d0], -R140.reuse ;  /* 0x0000b4009d9d7a23 */ /* 0x100fe2000001088c */
[----:B------:R-:W-:Y:S01]  /*2fa0*/  LDSM.16.MT88.4 R24, [R190+0x2900] ;  /* 0x00290000be18783b */ /* 0x000fe20000004200 */
[--C-:B------:R-:W-:Y:S01]  /*2fb0*/  FFMA.FTZ R156, R215, c[0x0][0x2d0], -R140.reuse ;  /* 0x0000b400d79c7a23 */ /* 0x100fe2000001088c */
[----:B------:R-:W-:Y:S01]  /*2fc0*/  MUFU.EX2 R152, R152 ;  /* 0x0000009800987308 */ /* 0x000fe20000000800 */
[----:B------:R-:W-:-:S02]  /*2fd0*/  FFMA.FTZ R159, R159, c[0x0][0x2d0], -R140 ;  /* 0x0000b4009f9f7a23 */ /* 0x000fc4000001088c */
[--C-:B------:R-:W-:Y:S02]  /*2fe0*/  FFMA.FTZ R160, R213, c[0x0][0x2d0], -R158.reuse ;  /* 0x0000b400d5a07a23 */ /* 0x100fe4000001089e */
[--C-:B------:R-:W-:Y:S02]  /*2ff0*/  FFMA.FTZ R163, R163, c[0x0][0x2d0], -R158.reuse ;  /* 0x0000b400a3a37a23 */ /* 0x100fe4000001089e */
[--C-:B------:R-:W-:Y:S01]  /*3000*/  FFMA.FTZ R162, R211, c[0x0][0x2d0], -R158.reuse ;  /* 0x0000b400d3a27a23 */ /* 0x100fe2000001089e */
[----:B------:R-:W2:Y:S01]  /*3010*/  MUFU.EX2 R153, R153 ;  /* 0x0000009900997308 */ /* 0x000ea20000000800 */
[----:B----4-:R-:W-:Y:S01]  /*3020*/  F2FP.PACK_AB R118, R145, R148 ;  /* 0x000000949176723e */ /* 0x010fe200000000ff */
[----:B------:R-:W-:Y:S02]  /*3030*/  FFMA.FTZ R165, R165, c[0x0][0x2d0], -R158 ;  /* 0x0000b400a5a57a23 */ /* 0x000fe4000001089e */
[----:B------:R-:W-:Y:S02]  /*3040*/  FFMA.FTZ R225, R169, c[0x0][0x2d0], -R140 ;  /* 0x0000b400a9e17a23 */ /* 0x000fe4000001088c */
[----:B------:R-:W-:-:S02]  /*3050*/  FFMA.FTZ R167, R167, c[0x0][0x2d0], -R158 ;  /* 0x0000b400a7a77a23 */ /* 0x000fc4000001089e */
[----:B------:R-:W-:Y:S01]  /*3060*/  MUFU.EX2 R155, R155 ;  /* 0x0000009b009b7308 */ /* 0x000fe20000000800 */
[--C-:B------:R-:W-:Y:S02]  /*3070*/  FFMA.FTZ R168, R143, c[0x0][0x2d0], -R158.reuse ;  /* 0x0000b4008fa87a23 */ /* 0x100fe4000001089e */
[----:B------:R-:W-:Y:S02]  /*3080*/  FFMA.FTZ R169, R141, c[0x0][0x2d0], -R158 ;  /* 0x0000b4008da97a23 */ /* 0x000fe4000001089e */
[--C-:B------:R-:W-:Y:S02]  /*3090*/  FFMA.FTZ R164, R175, c[0x0][0x2d0], -R140.reuse ;  /* 0x0000b400afa47a23 */ /* 0x100fe4000001088c */
[--C-:B------:R-:W-:Y:S01]  /*30a0*/  FFMA.FTZ R173, R173, c[0x0][0x2d0], -R140.reuse ;  /* 0x0000b400adad7a23 */ /* 0x100fe2000001088c */
[----:B------:R-:W4:Y:S01]  /*30b0*/  MUFU.EX2 R146, R146 ;  /* 0x0000009200927308 */ /* 0x000f220000000800 */
[----:B--2---:R-:W-:Y:S01]  /*30c0*/  F2FP.PACK_AB R117, R153, R152 ;  /* 0x000000989975723e */ /* 0x004fe200000000ff */
[----:B------:R-:W-:-:S02]  /*30d0*/  FFMA.FTZ R166, R171, c[0x0][0x2d0], -R140 ;  /* 0x0000b400aba67a23 */ /* 0x000fc4000001088c */
[----:B------:R-:W-:Y:S01]  /*30e0*/  FFMA.FTZ R158, R161, c[0x0][0x2d0], -R158 ;  /* 0x0000b400a19e7a23 */ /* 0x000fe2000001089e */
[----:B------:R-:W-:Y:S01]  /*30f0*/  LDSM.16.MT88.4 R140, [R190+0x1900] ;  /* 0x00190000be8c783b */ /* 0x000fe20000004200 */
[----:B------:R-:W-:Y:S02]  /*3100*/  FADD.FTZ R151, R151, R150 ;  /* 0x0000009697977221 */ /* 0x000fe40000010000 */
[----:B------:R-:W-:Y:S01]  /*3110*/  MUFU.EX2 R149, R149 ;  /* 0x0000009500957308 */ /* 0x000fe20000000800 */
[----:B------:R-:W-:Y:S02]  /*3120*/  FADD.FTZ R152, R152, R153 ;  /* 0x0000009998987221 */ /* 0x000fe40000010000 */
[----:B------:R-:W-:-:S04]  /*3130*/  FADD.FTZ R148, R148, R151 ;  /* 0x0000009794947221 */ /* 0x000fc80000010000 */
[----:B------:R-:W-:Y:S01]  /*3140*/  FADD.FTZ R148, R145, R148 ;  /* 0x0000009491947221 */ /* 0x000fe20000010000 */
[----:B----4-:R-:W-:Y:S01]  /*3150*/  F2FP.PACK_AB R119, R146, R155 ;  /* 0x0000009b9277723e */ /* 0x010fe200000000ff */
[----:B------:R-:W2:Y:S01]  /*3160*/  MUFU.EX2 R144, R144 ;  /* 0x0000009000907308 */ /* 0x000ea20000000800 */
[----:B------:R-:W-:-:S04]  /*3170*/  FADD.FTZ R155, R155, R152 ;  /* 0x000000989b9b7221 */ /* 0x000fc80000010000 */
[----:B------:R-:W-:Y:S01]  /*3180*/  FADD.FTZ R146, R146, R155 ;  /* 0x0000009b92927221 */ /* 0x000fe20000010000 */
[C---:B------:R-:W-:Y:S02]  /*3190*/  HMMA.16816.F32 R64, R116.reuse, R68, RZ ;  /* 0x000000447440723c */ /* 0x040fe400000018ff */
[----:B------:R-:W-:Y:S06]  /*31a0*/  MUFU.EX2 R135, R135 ;  /* 0x0000008700877308 */ /* 0x000fec0000000800 */
[C---:B------:R-:W-:Y:S02]  /*31b0*/  HMMA.16816.F32 R80, R116.reuse, R84, RZ ;  /* 0x000000547450723c */ /* 0x040fe400000018ff */
[----:B------:R-:W-:Y:S06]  /*31c0*/  MUFU.EX2 R2, R2 ;  /* 0x0000000200027308 */ /* 0x000fec0000000800 */
[C---:B------:R-:W-:Y:S02]  /*31d0*/  HMMA.16816.F32 R68, R116.reuse, R70, RZ ;  /* 0x000000467444723c */ /* 0x040fe400000018ff */
[----:B------:R-:W-:Y:S06]  /*31e0*/  MUFU.EX2 R147, R147 ;  /* 0x0000009300937308 */ /* 0x000fec0000000800 */
[C---:B------:R-:W-:Y:S02]  /*31f0*/  HMMA.16816.F32 R84, R116.reuse, R86, RZ ;  /* 0x000000567454723c */ /* 0x040fe400000018ff */
[----:B------:R-:W4:Y:S06]  /*3200*/  MUFU.EX2 R134, R134 ;  /* 0x0000008600867308 */ /* 0x000f2c0000000800 */
[C---:B-1----:R-:W-:Y:S02]  /*3210*/  HMMA.16816.F32 R128, R116.reuse, R36, RZ ;  /* 0x000000247480723c */ /* 0x042fe400000018ff */
[----:B------:R-:W-:Y:S06]  /*3220*/  MUFU.EX2 R133, R133 ;  /* 0x0000008500857308 */ /* 0x000fec0000000800 */
[C---:B------:R-:W-:Y:S02]  /*3230*/  HMMA.16816.F32 R40, R116.reuse, R44, RZ ;  /* 0x0000002c7428723c */ /* 0x040fe400000018ff */
[----:B------:R-:W1:Y:S06]  /*3240*/  MUFU.EX2 R0, R0 ;  /* 0x0000000000007308 */ /* 0x000e6c0000000800 */
[C---:B------:R-:W-:Y:S02]  /*3250*/  HMMA.16816.F32 R48, R116.reuse, R52, RZ ;  /* 0x000000347430723c */ /* 0x040fe400000018ff */
[----:B------:R-:W-:Y:S06]  /*3260*/  MUFU.EX2 R154, R154 ;  /* 0x0000009a009a7308 */ /* 0x000fec0000000800 */
[C---:B------:R-:W-:Y:S02]  /*3270*/  HMMA.16816.F32 R56, R116.reuse, R60, RZ ;  /* 0x0000003c7438723c */ /* 0x040fe400000018ff */
[----:B------:R-:W5:Y:S06]  /*3280*/  MUFU.EX2 R157, R157 ;  /* 0x0000009d009d7308 */ /* 0x000f6c0000000800 */
[C---:B------:R-:W-:Y:S02]  /*3290*/  HMMA.16816.F32 R72, R116.reuse, R76, RZ ;  /* 0x0000004c7448723c */ /* 0x040fe400000018ff */
[----:B------:R-:W-:Y:S06]  /*32a0*/  MUFU.EX2 R156, R156 ;  /* 0x0000009c009c7308 */ /* 0x000fec0000000800 */
[C---:B------:R-:W-:Y:S02]  /*32b0*/  HMMA.16816.F32 R88, R116.reuse, R92, RZ ;  /* 0x0000005c7458723c */ /* 0x040fe400000018ff */
[----:B------:R-:W1:Y:S06]  /*32c0*/  MUFU.EX2 R159, R159 ;  /* 0x0000009f009f7308 */ /* 0x000e6c0000000800 */
        /* <DEDUP_REMOVED lines=24> */
[C---:B------:R-:W-:Y:S07]  /*3450*/  HMMA.16816.F32 R120, R116.reuse, R4, RZ ;  /* 0x000000047478723c */ /* 0x040fee00000018ff */
[----:B--2---:R-:W-:Y:S01]  /*3460*/  F2FP.PACK_AB R4, R144, R149 ;  /* 0x000000959004723e */ /* 0x004fe200000000ff */
[----:B------:R-:W-:Y:S01]  /*3470*/  HMMA.16816.F32 R116, R116, R6, RZ ;  /* 0x000000067474723c */ /* 0x000fe200000018ff */
[----:B----4-:R-:W-:Y:S01]  /*3480*/  F2FP.PACK_AB R5, R134, R147 ;  /* 0x000000938605723e */ /* 0x010fe200000000ff */
[----:B------:R-:W-:-:S02]  /*3490*/  FADD.FTZ R149, R149, R148 ;  /* 0x0000009495957221 */ /* 0x000fc40000010000 */
[----:B------:R-:W-:Y:S02]  /*34a0*/  FADD.FTZ R147, R147, R146 ;  /* 0x0000009293937221 */ /* 0x000fe40000010000 */
[----:B------:R-:W-:Y:S01]  /*34b0*/  FADD.FTZ R144, R144, R149 ;  /* 0x0000009590907221 */ /* 0x000fe20000010000 */
[----:B------:R-:W-:Y:S01]  /*34c0*/  F2FP.PACK_AB R6, R2, R135 ;  /* 0x000000870206723e */ /* 0x000fe200000000ff */
[----:B------:R-:W-:Y:S01]  /*34d0*/  FADD.FTZ R134, R134, R147 ;  /* 0x0000009386867221 */ /* 0x000fe20000010000 */
[----:B-1----:R-:W-:Y:S01]  /*34e0*/  F2FP.PACK_AB R7, R0, R133 ;  /* 0x000000850007723e */ /* 0x002fe200000000ff */
[----:B------:R-:W-:Y:S02]  /*34f0*/  FADD.FTZ R135, R135, R144 ;  /* 0x0000009087877221 */ /* 0x000fe40000010000 */
[----:B------:R-:W-:Y:S02]  /*3500*/  FADD.FTZ R133, R133, R134 ;  /* 0x0000008685857221 */ /* 0x000fe40000010000 */
[----:B------:R-:W-:-:S02]  /*3510*/  FADD.FTZ R135, R2, R135 ;  /* 0x0000008702877221 */ /* 0x000fc40000010000 */
[----:B------:R-:W-:Y:S01]  /*3520*/  HMMA.16816.F32 R64, R4, R8, R64 ;  /* 0x000000080440723c */ /* 0x000fe20000001840 */
[----:B------:R-:W-:-:S07]  /*3530*/  FADD.FTZ R133, R0, R133 ;  /* 0x0000008500857221 */ /* 0x000fce0000010000 */
[C---:B------:R-:W-:Y:S01]  /*3540*/  HMMA.16816.F32 R68, R4.reuse, R10, R68 ;  /* 0x0000000a0444723c */ /* 0x040fe20000001844 */
[----:B------:R-:W1:Y:S07]  /*3550*/  LDSM.16.MT88.4 R8, [R190+0x4900] ;  /* 0x00490000be08783b */ /* 0x000e6e0000004200 */
[C---:B------:R-:W-:Y:S08]  /*3560*/  HMMA.16816.F32 R80, R4.reuse, R16, R80 ;  /* 0x000000100450723c */ /* 0x040ff00000001850 */
[C---:B------:R-:W-:Y:S01]  /*3570*/  HMMA.16816.F32 R84, R4.reuse, R18, R84 ;  /* 0x000000120454723c */ /* 0x040fe20000001854 */
[----:B------:R-:W2:Y:S07]  /*3580*/  LDSM.16.MT88.4 R16, [R189+0x4900] ;  /* 0x00490000bd10783b */ /* 0x000eae0000004200 */
[C---:B---3--:R-:W-:Y:S08]  /*3590*/  HMMA.16816.F32 R128, R4.reuse, R20, R128 ;  /* 0x000000140480723c */ /* 0x048ff00000001880 */
[C---:B------:R-:W-:Y:S01]  /*35a0*/  HMMA.16816.F32 R36, R4.reuse, R22, R36 ;  /* 0x000000160424723c */ /* 0x040fe20000001824 */
[----:B------:R-:W3:Y:S07]  /*35b0*/  LDSM.16.MT88.4 R20, [R192+0x4900] ;  /* 0x00490000c014783b */ /* 0x000eee0000004200 */
[C---:B------:R-:W-:Y:S08]  /*35c0*/  HMMA.16816.F32 R88, R4.reuse, R12, R88 ;  /* 0x0000000c0458723c */ /* 0x040ff00000001858 */
[C---:B------:R-:W-:Y:S01]  /*35d0*/  HMMA.16816.F32 R92, R4.reuse, R14, R92 ;  /* 0x0000000e045c723c */ /* 0x040fe2000000185c */
[----:B------:R-:W4:Y:S07]  /*35e0*/  LDSM.16.MT88.4 R12, [R188+0x4900] ;  /* 0x00490000bc0c783b */ /* 0x000f2e0000004200 */
[C---:B-1----:R-:W-:Y:S08]  /*35f0*/  HMMA.16816.F32 R124, R4.reuse, R8, R124 ;  /* 0x00000008047c723c */ /* 0x042ff0000000187c */
[C---:B------:R-:W-:Y:S01]  /*3600*/  HMMA.16816.F32 R104, R4.reuse, R10, R104 ;  /* 0x0000000a0468723c */ /* 0x040fe20000001868 */
[----:B------:R-:W1:Y:S07]  /*3610*/  LDSM.16.MT88.4 R8, [R192+0x1100] ;  /* 0x00110000c008783b */ /* 0x000e6e0000004200 */
[C---:B--2---:R-:W-:Y:S08]  /*3620*/  HMMA.16816.F32 R108, R4.reuse, R16, R108 ;  /* 0x00000010046c723c */ /* 0x044ff0000000186c */
[C---:B------:R-:W-:Y:S01]  /*3630*/  HMMA.16816.F32 R112, R4.reuse, R18, R112 ;  /* 0x000000120470723c */ /* 0x040fe20000001870 */
[----:B------:R-:W2:Y:S07]  /*3640*/  LDSM.16.MT88.4 R16, [R190+0x1100] ;  /* 0x00110000be10783b */ /* 0x000eae0000004200 */
[C---:B------:R-:W-:Y:S08]  /*3650*/  HMMA.16816.F32 R40, R4.reuse, R136, R40 ;  /* 0x000000880428723c */ /* 0x040ff00000001828 */
[C---:B------:R-:W-:Y:S01]  /*3660*/  HMMA.16816.F32 R44, R4.reuse, R138, R44 ;  /* 0x0000008a042c723c */ /* 0x040fe2000000182c */
[----:B------:R-:W-:Y:S07]  /*3670*/  LDSM.16.MT88.4 R136, [R189+0x1900] ;  /* 0x00190000bd88783b */ /* 0x000fee0000004200 */
        /* <DEDUP_REMOVED lines=9> */
[C---:B---3--:R-:W-:Y:S08]  /*3710*/  HMMA.16816.F32 R96, R4.reuse, R20, R96 ;  /* 0x000000140460723c */ /* 0x048ff00000001860 */
[C---:B------:R-:W-:Y:S01]  /*3720*/  HMMA.16816.F32 R100, R4.reuse, R22, R100 ;  /* 0x000000160464723c */ /* 0x040fe20000001864 */
[----:B------:R-:W-:Y:S07]  /*3730*/  LDSM.16.MT88.4 R20, [R192+0x5100] ;  /* 0x00510000c014783b */ /* 0x000fee0000004200 */
[C---:B----4-:R-:W-:Y:S08]  /*3740*/  HMMA.16816.F32 R120, R4.reuse, R12, R120 ;  /* 0x0000000c0478723c */ /* 0x050ff00000001878 */
[----:B------:R-:W-:Y:S01]  /*3750*/  HMMA.16816.F32 R116, R4, R14, R116 ;  /* 0x0000000e0474723c */ /* 0x000fe20000001874 */
[----:B------:R-:W3:Y:S06]  /*3760*/  LDSM.16.MT88.4 R12, [R192+0x3100] ;  /* 0x00310000c00c783b */ /* 0x000eec0000004200 */
[----:B-----5:R-:W-:Y:S01]  /*3770*/  F2FP.PACK_AB R4, R157, R154 ;  /* 0x0000009a9d04723e */ /* 0x020fe200000000ff */
[----:B------:R-:W-:Y:S01]  /*3780*/  FADD.FTZ R154, R154, R135 ;  /* 0x000000879a9a7221 */ /* 0x000fe20000010000 */
[----:B------:R-:W-:-:S02]  /*3790*/  F2FP.PACK_AB R6, R159, R156 ;  /* 0x0000009c9f06723e */ /* 0x000fc400000000ff */
[----:B------:R-:W-:Y:S01]  /*37a0*/  F2FP.PACK_AB R5, R163, R160 ;  /* 0x000000a0a305723e */ /* 0x000fe200000000ff */
[----:B------:R-:W-:Y:S01]  /*37b0*/  FADD.FTZ R160, R160, R133 ;  /* 0x00000085a0a07221 */ /* 0x000fe20000010000 */
[----:B------:R-:W-:Y:S01]  /*37c0*/  F2FP.PACK_AB R7, R165, R162 ;  /* 0x000000a2a507723e */ /* 0x000fe200000000ff */
[----:B------:R-:W-:Y:S02]  /*37d0*/  FADD.FTZ R157, R157, R154 ;  /* 0x0000009a9d9d7221 */ /* 0x000fe40000010000 */
[----:B------:R-:W-:Y:S02]  /*37e0*/  FADD.FTZ R163, R163, R160 ;  /* 0x000000a0a3a37221 */ /* 0x000fe40000010000 */
[----:B------:R-:W-:Y:S02]  /*37f0*/  FADD.FTZ R156, R156, R157 ;  /* 0x0000009d9c9c7221 */ /* 0x000fe40000010000 */
[----:B-1----:R-:W-:Y:S01]  /*3800*/  HMMA.16816.F32 R128, R4, R8, R128 ;  /* 0x000000080480723c */ /* 0x002fe20000001880 */
[----:B------:R-:W-:-:S02]  /*3810*/  FADD.FTZ R162, R162, R163 ;  /* 0x000000a3a2a27221 */ /* 0x000fc40000010000 */
[----:B------:R-:W-:Y:S02]  /*3820*/  FADD.FTZ R159, R159, R156 ;  /* 0x0000009c9f9f7221 */ /* 0x000fe40000010000 */
[----:B------:R-:W-:-:S03]  /*3830*/  FADD.FTZ R162, R165, R162 ;  /* 0x000000a2a5a27221 */ /* 0x000fc60000010000 */
[C---:B------:R-:W-:Y:S01]  /*3840*/  HMMA.16816.F32 R36, R4.reuse, R10, R36 ;  /* 0x0000000a0424723c */ /* 0x040fe20000001824 */
[----:B------:R-:W1:Y:S07]  /*3850*/  LDSM.16.MT88.4 R8, [R189+0x3100] ;  /* 0x00310000bd08783b */ /* 0x000e6e0000004200 */
[C---:B--2---:R-:W-:Y:S08]  /*3860*/  HMMA.16816.F32 R40, R4.reuse, R16, R40 ;  /* 0x000000100428723c */ /* 0x044ff00000001828 */
[C---:B------:R-:W-:Y:S01]  /*3870*/  HMMA.16816.F32 R44, R4.reuse, R18, R44 ;  /* 0x00000012042c723c */ /* 0x040fe2000000182c */
[----:B------:R-:W2:Y:S07]  /*3880*/  LDSM.16.MT88.4 R16, [R188+0x3100] ;  /* 0x00310000bc10783b */ /* 0x000eae0000004200 */
[C---:B---3--:R-:W-:Y:S08]  /*3890*/  HMMA.16816.F32 R64, R4.reuse, R12, R64 ;  /* 0x0000000c0440723c */ /* 0x048ff00000001840 */
[C---:B------:R-:W-:Y:S01]  /*38a0*/  HMMA.16816.F32 R68, R4.reuse, R14, R68 ;  /* 0x0000000e0444723c */ /* 0x040fe20000001844 */
[----:B------:R-:W3:Y:S07]  /*38b0*/  LDSM.16.MT88.4 R12, [R190+0x5100] ;  /* 0x00510000be0c783b */ /* 0x000eee0000004200 */
[C---:B------:R-:W-:Y:S08]  /*38c0*/  HMMA.16816.F32 R96, R4.reuse, R20, R96 ;  /* 0x000000140460723c */ /* 0x040ff00000001860 */
[C---:B-1----:R-:W-:Y:S08]  /*38d0*/  HMMA.16816.F32 R80, R4.reuse, R8, R80 ;  /* 0x000000080450723c */ /* 0x042ff00000001850 */
        /* <DEDUP_REMOVED lines=8> */
[C---:B------:R-:W-:Y:S01]  /*3960*/  HMMA.16816.F32 R100, R4.reuse, R22, R100 ;  /* 0x000000160464723c */ /* 0x040fe20000001864 */
[----:B------:R-:W-:Y:S07]  /*3970*/  LDSM.16.MT88.4 R20, [R188+0x3900] ;  /* 0x00390000bc14783b */ /* 0x000fee0000004200 */
        /* <DEDUP_REMOVED lines=8> */
[----:B------:R-:W4:Y:S07]  /*3a00*/  LDSM.16.MT88.4 R32, [R188+0x1900] ;  /* 0x00190000bc20783b */ /* 0x000f2e0000004200 */
[C---:B------:R-:W-:Y:S08]  /*3a10*/  HMMA.16816.F32 R56, R4.reuse, R28, R56 ;  /* 0x0000001c0438723c */ /* 0x040ff00000001838 */
[C---:B------:R-:W-:Y:S01]  /*3a20*/  HMMA.16816.F32 R60, R4.reuse, R30, R60 ;  /* 0x0000001e043c723c */ /* 0x040fe2000000183c */
[----:B------:R-:W5:Y:S07]  /*3a30*/  LDSM.16.MT88.4 R28, [R190+0x3900] ;  /* 0x00390000be1c783b */ /* 0x000f6e0000004200 */
[C---:B------:R-:W-:Y:S08]  /*3a40*/  HMMA.16816.F32 R72, R4.reuse, R24, R72 ;  /* 0x000000180448723c */ /* 0x040ff00000001848 */
[----:B------:R-:W-:Y:S01]  /*3a50*/  HMMA.16816.F32 R76, R4, R26, R76 ;  /* 0x0000001a044c723c */ /* 0x000fe2000000184c */
[----:B------:R-:W2:Y:S06]  /*3a60*/  LDSM.16.MT88.4 R24, [R189+0x3900] ;  /* 0x00390000bd18783b */ /* 0x000eac0000004200 */
[----:B------:R-:W-:Y:S01]  /*3a70*/  F2FP.PACK_AB R4, R173, R164 ;  /* 0x000000a4ad04723e */ /* 0x000fe200000000ff */
        /* <DEDUP_REMOVED lines=8> */
[----:B---3--:R-:W-:Y:S01]  /*3b00*/  HMMA.16816.F32 R128, R4, R12, R128 ;  /* 0x0000000c0480723c */ /* 0x008fe20000001880 */
[----:B------:R-:W-:-:S02]  /*3b10*/  FADD.FTZ R169, R169, R168 ;  /* 0x000000a8a9a97221 */ /* 0x000fc40000010000 */
[----:B------:R-:W-:Y:S02]  /*3b20*/  FADD.FTZ R225, R225, R166 ;  /* 0x000000a6e1e17221 */ /* 0x000fe40000010000 */
[----:B------:R-:W-:-:S03]  /*3b30*/  FADD.FTZ R221, R158, R169 ;  /* 0x000000a99edd7221 */ /* 0x000fc60000010000 */
[C---:B------:R-:W-:Y:S01]  /*3b40*/  HMMA.16816.F32 R36, R4.reuse, R14, R36 ;  /* 0x0000000e0424723c */ /* 0x040fe20000001824 */
[----:B------:R-:W3:Y:S07]  /*3b50*/  LDSM.16.MT88.4 R12, [R190+0x5900] ;  /* 0x00590000be0c783b */ /* 0x000eee0000004200 */
[C---:B-1----:R-:W-:Y:S08]  /*3b60*/  HMMA.16816.F32 R64, R4.reuse, R8, R64 ;  /* 0x000000080440723c */ /* 0x042ff00000001840 */
[C---:B------:R-:W-:Y:S01]  /*3b70*/  HMMA.16816.F32 R68, R4.reuse, R10, R68 ;  /* 0x0000000a0444723c */ /* 0x040fe20000001844 */
[----:B------:R-:W1:Y:S07]  /*3b80*/  LDSM.16.MT88.4 R8, [R189+0x5900] ;  /* 0x00590000bd08783b */ /* 0x000e6e0000004200 */
[C---:B--2---:R-:W-:Y:S08]  /*3b90*/  HMMA.16816.F32 R96, R4.reuse, R16, R96 ;  /* 0x000000100460723c */ /* 0x044ff00000001860 */
[C---:B------:R-:W-:Y:S01]  /*3ba0*/  HMMA.16816.F32 R100, R4.reuse, R18, R100 ;  /* 0x000000120464723c */ /* 0x040fe20000001864 */
[----:B------:R-:W2:Y:S07]  /*3bb0*/  LDSM.16.MT88.4 R16, [R188+0x5900] ;  /* 0x00590000bc10783b */ /* 0x000eae0000004200 */
[C---:B------:R-:W-:Y:S08]  /*3bc0*/  HMMA.16816.F32 R40, R4.reuse, R140, R40 ;  /* 0x0000008c0428723c */ /* 0x040ff00000001828 */
[C---:B------:R-:W-:Y:S08]  /*3bd0*/  HMMA.16816.F32 R44, R4.reuse, R142, R44 ;  /* 0x0000008e042c723c */ /* 0x040ff0000000182c */
[C---:B------:R-:W-:Y:S08]  /*3be0*/  HMMA.16816.F32 R48, R4.reuse, R136, R48 ;  /* 0x000000880430723c */ /* 0x040ff00000001830 */
[C---:B------:R-:W-:Y:S08]  /*3bf0*/  HMMA.16816.F32 R52, R4.reuse, R138, R52 ;  /* 0x0000008a0434723c */ /* 0x040ff00000001834 */
[C---:B----4-:R-:W-:Y:S08]  /*3c00*/  HMMA.16816.F32 R56, R4.reuse, R32, R56 ;  /* 0x000000200438723c */ /* 0x050ff00000001838 */
[C---:B------:R-:W-:Y:S08]  /*3c10*/  HMMA.16816.F32 R60, R4.reuse, R34, R60 ;  /* 0x00000022043c723c */ /* 0x040ff0000000183c */
[C---:B-----5:R-:W-:Y:S08]  /*3c20*/  HMMA.16816.F32 R72, R4.reuse, R28, R72 ;  /* 0x0000001c0448723c */ /* 0x060ff00000001848 */
[C---:B------:R-:W-:Y:S08]  /*3c30*/  HMMA.16816.F32 R76, R4.reuse, R30, R76 ;  /* 0x0000001e044c723c */ /* 0x040ff0000000184c */
[C---:B------:R-:W-:Y:S08]  /*3c40*/  HMMA.16816.F32 R80, R4.reuse, R24, R80 ;  /* 0x000000180450723c */ /* 0x040ff00000001850 */
[C---:B------:R-:W-:Y:S08]  /*3c50*/  HMMA.16816.F32 R84, R4.reuse, R26, R84 ;  /* 0x0000001a0454723c */ /* 0x040ff00000001854 */
[C---:B------:R-:W-:Y:S08]  /*3c60*/  HMMA.16816.F32 R88, R4.reuse, R20, R88 ;  /* 0x000000140458723c */ /* 0x040ff00000001858 */
[C---:B------:R-:W-:Y:S08]  /*3c70*/  HMMA.16816.F32 R92, R4.reuse, R22, R92 ;  /* 0x00000016045c723c */ /* 0x040ff0000000185c */
[C---:B---3--:R-:W-:Y:S08]  /*3c80*/  HMMA.16816.F32 R124, R4.reuse, R12, R124 ;  /* 0x0000000c047c723c */ /* 0x048ff0000000187c */
[C---:B------:R-:W-:Y:S08]  /*3c90*/  HMMA.16816.F32 R104, R4.reuse, R14, R104 ;  /* 0x0000000e0468723c */ /* 0x040ff00000001868 */
[C---:B-1----:R-:W-:Y:S08]  /*3ca0*/  HMMA.16816.F32 R108, R4.reuse, R8, R108 ;  /* 0x00000008046c723c */ /* 0x042ff0000000186c */
[C---:B------:R-:W-:Y:S08]  /*3cb0*/  HMMA.16816.F32 R112, R4.reuse, R10, R112 ;  /* 0x0000000a0470723c */ /* 0x040ff00000001870 */
[C---:B--2---:R-:W-:Y:S08]  /*3cc0*/  HMMA.16816.F32 R120, R4.reuse, R16, R120 ;  /* 0x000000100478723c */ /* 0x044ff00000001878 */
[----:B------:R-:W-:Y:S01]  /*3cd0*/  HMMA.16816.F32 R116, R4, R18, R116 ;  /* 0x000000120474723c */ /* 0x000fe20000001874 */
[----:B------:R-:W-:Y:S07]  /*3ce0*/  @P0 BRA `(.L_x_2) ;  /* 0x00002b7000000947 */ /* 0x000fee0003800000 */
[----:B------:R-:W-:Y:S01]  /*3cf0*/  SHF.R.S32.HI R0, RZ, 0x1f, R207 ;  /* 0x0000001fff007819 */ /* 0x000fe200000114cf */
[----:B------:R-:W-:Y:S01]  /*3d00*/  IMAD.MOV.U32 R133, RZ, RZ, R132 ;  /* 0x000000ffff857224 */ /* 0x000fe200078e0084 */
[----:B------:R-:W-:Y:S01]  /*3d10*/  SHF.R.S32.HI R5, RZ, 0x1f, R206 ;  /* 0x0000001fff057819 */ /* 0x000fe200000114ce */
[----:B------:R-:W-:Y:S01]  /*3d20*/  IMAD.WIDE R222, R208, 0x2, RZ ;  /* 0x00000002d0de7825 */ /* 0x000fe200078e02ff */
[----:B------:R-:W-:Y:S01]  /*3d30*/  LEA.HI R219, R0, R207, RZ, 0x3 ;  /* 0x000000cf00db7211 */ /* 0x000fe200078f18ff */
[----:B------:R-:W-:Y:S01]  /*3d40*/  UIADD3 UR7, UR7, -0x2, URZ ;  /* 0xfffffffe07077890 */ /* 0x000fe2000fffe03f */
[----:B------:R-:W-:Y:S01]  /*3d50*/  LEA.HI R220, R5, R206, RZ, 0x3 ;  /* 0x000000ce05dc7211 */ /* 0x000fe200078f18ff */
[----:B------:R-:W-:Y:S01]  /*3d60*/  IMAD.MOV.U32 R0, RZ, RZ, R3 ;  /* 0x000000ffff007224 */ /* 0x000fe200078e0003 */
[----:B------:R-:W-:-:S02]  /*3d70*/  LOP3.LUT R219, R219, 0xfffffff8, RZ, 0xc0, !PT ;  /* 0xfffffff8dbdb7812 */ /* 0x000fc400078ec0ff */
[----:B------:R-:W-:Y:S02]  /*3d80*/  LOP3.LUT R220, R220, 0xfffffff8, RZ, 0xc0, !PT ;  /* 0xfffffff8dcdc7812 */ /* 0x000fe400078ec0ff */
[----:B------:R-:W-:Y:S02]  /*3d90*/  SHF.R.S32.HI R2, RZ, 0x1f, R219 ;  /* 0x0000001fff027819 */ /* 0x000fe400000114db */
[----:B------:R-:W-:Y:S02]  /*3da0*/  SHF.R.S32.HI R3, RZ, 0x1f, R220 ;  /* 0x0000001fff037819 */ /* 0x000fe400000114dc */
[C---:B------:R-:W-:Y:S01]  /*3db0*/  SHF.L.U64.HI R217, R219.reuse, 0x1, R2 ;  /* 0x00000001dbd97819 */ /* 0x040fe20000010202 */
[----:B------:R-:W-:Y:S01]  /*3dc0*/  IMAD.SHL.U32 R219, R219, 0x2, RZ ;  /* 0x00000002dbdb7824 */ /* 0x000fe200078e00ff */
[----:B------:R-:W-:Y:S01]  /*3dd0*/  SEL R215, RZ, 0x10, P5 ;  /* 0x00000010ffd77807 */ /* 0x000fe20002800000 */
[----:B------:R-:W-:Y:S01]  /*3de0*/  IMAD.SHL.U32 R216, R203, 0x2, RZ ;  /* 0x00000002cbd87824 */ /* 0x000fe200078e00ff */
[----:B------:R-:W-:Y:S02]  /*3df0*/  SEL R214, RZ, 0x10, P4 ;  /* 0x00000010ffd67807 */ /* 0x000fe40002000000 */
[----:B------:R-:W-:-:S02]  /*3e00*/  SEL R2, RZ, 0x10, P6 ;  /* 0x00000010ff027807 */ /* 0x000fc40003000000 */
[C---:B------:R-:W-:Y:S02]  /*3e10*/  ISETP.NE.U32.AND P1, PT, R215.reuse, RZ, PT ;  /* 0x000000ffd700720c */ /* 0x040fe40003f25070 */
[----:B------:R-:W-:Y:S02]  /*3e20*/  IADD3 R213, -R215, 0x10, RZ ;  /* 0x00000010d7d57810 */ /* 0x000fe40007ffe1ff */
[C---:B------:R-:W-:Y:S02]  /*3e30*/  ISETP.NE.U32.AND P0, PT, R214.reuse, RZ, PT ;  /* 0x000000ffd600720c */ /* 0x040fe40003f05070 */
[----:B------:R-:W-:Y:S02]  /*3e40*/  IADD3 R212, -R214, 0x10, RZ ;  /* 0x00000010d6d47810 */ /* 0x000fe40007ffe1ff */
[----:B------:R-:W-:Y:S02]  /*3e50*/  IADD3 R211, -R2, 0x10, RZ ;  /* 0x0000001002d37810 */ /* 0x000fe40007ffe1ff */
[C---:B------:R-:W-:Y:S01]  /*3e60*/  SHF.L.U64.HI R218, R220.reuse, 0x1, R3 ;  /* 0x00000001dcda7819 */ /* 0x040fe20000010203 */
[----:B------:R-:W-:Y:S01]  /*3e70*/  IMAD.SHL.U32 R220, R220, 0x2, RZ ;  /* 0x00000002dcdc7824 */ /* 0x000fe200078e00ff */
[----:B------:R-:W-:-:S02]  /*3e80*/  P2R R3, PR, RZ, 0x2 ;  /* 0x00000002ff037803 */ /* 0x000fc40000000000 */
[----:B------:R-:W-:Y:S02]  /*3e90*/  P2R R3, PR, RZ, 0x1 ;  /* 0x00000001ff037803 */ /* 0x000fe40000000000 */
[----:B------:R-:W-:Y:S02]  /*3ea0*/  LOP3.LUT R213, R213, 0xf, RZ, 0xc0, !PT ;  /* 0x0000000fd5d57812 */ /* 0x000fe400078ec0ff */
[----:B------:R-:W-:Y:S02]  /*3eb0*/  LOP3.LUT R212, R212, 0xf, RZ, 0xc0, !PT ;  /* 0x0000000fd4d47812 */ /* 0x000fe400078ec0ff */
[----:B------:R-:W-:Y:S02]  /*3ec0*/  LOP3.LUT R211, R211, 0xf, RZ, 0xc0, !PT ;  /* 0x0000000fd3d37812 */ /* 0x000fe400078ec0ff */
[----:B------:R-:W-:Y:S01]  /*3ed0*/  ISETP.NE.U32.AND P2, PT, R2, RZ, PT ;  /* 0x000000ff0200720c */ /* 0x000fe20003f45070 */
[----:B------:R-:W-:Y:S05]  /*3ee0*/  BRA `(.L_x_3) ;  /* 0x0000034000007947 */ /* 0x000fea0003800000 */
.L_x_5:
[----:B------:R-:W-:Y:S01]  /*3ef0*/  ULEA UR4, UR7, UR10, 0x6 ;  /* 0x0000000a07047291 */ /* 0x000fe2000f8e303f */
[----:B------:R-:W-:Y:S01]  /*3f00*/  ISETP.NE.AND P1, PT, R199, 0x1, PT ;  /* 0x00000001c700780c */ /* 0x000fe20003f25270 */
[----:B------:R-:W-:Y:S04]  /*3f10*/  IMAD.MOV.U32 R200, RZ, RZ, RZ ;  /* 0x000000ffffc87224 */ /* 0x000fe800078e00ff */
[----:B------:R-:W-:Y:S05]  /*3f20*/  IMAD.U32 R2, RZ, RZ, UR4 ;  /* 0x00000004ff027e24 */ /* 0x000fea000f8e00ff */
[----:B------:R-:W-:Y:S05]  /*3f30*/  IADD3 R201, R2, -0x40, R205 ;  /* 0xffffffc002c97810 */ /* 0x000fea0007ffe0cd */
[----:B------:R-:W-:Y:S04]  /*3f40*/  @P1 IMAD.HI.U32 R3, R201, c[0x0][0x2bc], RZ ;  /* 0x0000af00c9031a27 */ /* 0x000fe800078e00ff */
[----:B------:R-:W-:Y:S01]  /*3f50*/  IMAD.MOV.U32 R2, RZ, RZ, R201 ;  /* 0x000000ffff027224 */ /* 0x000fe200078e00c9 */
[----:B------:R-:W-:Y:S04]  /*3f60*/  @P1 SHF.R.U32.HI R2, RZ, c[0x0][0x2c0], R3 ;  /* 0x0000b000ff021a19 */ /* 0x000fe80000011603 */
[C---:B------:R-:W-:Y:S04]  /*3f70*/  @!P3 IADD3 R132, P0, R2.reuse, UR14, RZ ;  /* 0x0000000e0284bc10 */ /* 0x040fe8000ff1e0ff */
[----:B------:R-:W-:Y:S01]  /*3f80*/  @!P3 LEA.HI.X.SX32 R3, R2, UR11, 0x1, P0 ;  /* 0x0000000b0203bc11 */ /* 0x000fe200080f0eff */
[----:B------:R-:W-:Y:S01]  /*3f90*/  IMAD.MOV R2, RZ, RZ, -R2 ;  /* 0x000000ffff027224 */ /* 0x000fe200078e0a02 */
[----:B------:R-:W-:Y:S03]  /*3fa0*/  @!P3 LEA R134, P0, R132, c[0x0][0x2a0], 0x2 ;  /* 0x0000a8008486ba11 */ /* 0x000fe600078010ff */
[----:B------:R-:W-:Y:S01]  /*3fb0*/  IMAD R201, R2, c[0x0][0x2b8], R201 ;  /* 0x0000ae0002c97a24 */ /* 0x000fe200078e02c9 */
[----:B------:R-:W-:Y:S03]  /*3fc0*/  @!P3 LEA.HI.X R135, R132, c[0x0][0x2a4], R3, 0x2, P0 ;  /* 0x0000a9008487ba11 */ /* 0x000fe600000f1403 */
[----:B------:R-:W-:Y:S01]  /*3fd0*/  IMAD.WIDE.U32 R136, R201, c[0x0][0x1e0], RZ ;  /* 0x00007800c9887a25 */ /* 0x000fe200078e00ff */
[----:B------:R-:W-:Y:S01]  /*3fe0*/  SHF.R.S32.HI R3, RZ, 0x1f, R201 ;  /* 0x0000001fff037819 */ /* 0x000fe200000114c9 */
[----:B------:R-:W2:Y:S04]  /*3ff0*/  @!P3 LDG.E R200, [R134.64] ;  /* 0x0000000c86c8b981 */ /* 0x000ea8000c1e1900 */
[----:B------:R-:W-:Y:S04]  /*4000*/  IMAD R3, R3, c[0x0][0x1e0], RZ ;  /* 0x0000780003037a24 */ /* 0x000fe800078e02ff */
[----:B------:R-:W-:Y:S04]  /*4010*/  IMAD R3, R201, c[0x0][0x1e4], R3 ;  /* 0x00007900c9037a24 */ /* 0x000fe800078e0203 */
[----:B------:R-:W-:Y:S01]  /*4020*/  IMAD.IADD R137, R137, 0x1, R3 ;  /* 0x0000000189897824 */ /* 0x000fe200078e0203 */
[----:B--2---:R-:W-:Y:S03]  /*4030*/  SHF.R.S32.HI R132, RZ, 0x1f, R200 ;  /* 0x0000001fff847819 */ /* 0x004fe600000114c8 */
[----:B------:R-:W-:Y:S04]  /*4040*/  IMAD.WIDE.U32 R136, R200, c[0x0][0x1f0], R136 ;  /* 0x00007c00c8887a25 */ /* 0x000fe800078e0088 */
[----:B------:R-:W-:Y:S01]  /*4050*/  IMAD R132, R132, c[0x0][0x1f0], RZ ;  /* 0x00007c0084847a24 */ /* 0x000fe200078e02ff */
[----:B------:R-:W-:Y:S03]  /*4060*/  IADD3 R135, P0, R136, UR18, RZ ;  /* 0x0000001288877c10 */ /* 0x000fe6000ff1e0ff */
[----:B------:R-:W-:Y:S05]  /*4070*/  IMAD R132, R200, c[0x0][0x1f4], R132 ;  /* 0x00007d00c8847a24 */ /* 0x000fea00078e0284 */
[----:B------:R-:W-:Y:S02]  /*4080*/  IADD3.X R132, R137, UR16, R132, P0, !PT ;  /* 0x0000001089847c10 */ /* 0x000fe400087fe484 */
[C---:B------:R-:W-:Y:S04]  /*4090*/  LEA R3, P0, R135.reuse, c[0x0][0x1c8], 0x1 ;  /* 0x0000720087037a11 */ /* 0x040fe800078008ff */
[----:B------:R-:W-:Y:S02]  /*40a0*/  LEA.HI.X R2, R135, c[0x0][0x1cc], R132, 0x1, P0 ;  /* 0x0000730087027a11 */ /* 0x000fe400000f0c84 */
[----:B------:R-:W1:Y:S04]  /*40b0*/  SHFL.IDX PT, R135, R3, RZ, 0x181f ;  /* 0x00181fff03877589 */ /* 0x000e6800000e0000 */
[----:B------:R-:W2:Y:S01]  /*40c0*/  SHFL.IDX PT, R137, R2, RZ, 0x181f ;  /* 0x00181fff02897589 */ /* 0x000ea200000e0000 */
[C---:B-1----:R-:W-:Y:S05]  /*40d0*/  IADD3 R140, P0, R222.reuse, R135, RZ ;  /* 0x00000087de8c7210 */ /* 0x042fea0007f1e0ff */
[----:B--2---:R-:W-:Y:S01]  /*40e0*/  IMAD.X R141, R223, 0x1, R137, P0 ;  /* 0x00000001df8d7824 */ /* 0x004fe200000e0689 */
[----:B------:R-:W-:Y:S04]  /*40f0*/  IADD3 R138, P0, R135, R219, RZ ;  /* 0x000000db878a7210 */ /* 0x000fe80007f1e0ff */
[----:B------:R-:W-:Y:S01]  /*4100*/  @!PT LDS RZ, [RZ] ;  /* 0x00000000fffff984 */ /* 0x000fe20000000800 */
[----:B------:R1:W-:Y:S01]  /*4110*/  LDGSTS.E.BYPASS.LTC128B.128 [R216+0x6100], [R140.64], !P5 ;  /* 0x061000008cd87fae */ /* 0x0003e2000e901d4c */
[----:B------:R-:W-:Y:S01]  /*4120*/  IMAD.X R139, R137, 0x1, R217, P0 ;  /* 0x00000001898b7824 */ /* 0x000fe200000e06d9 */
[-C--:B------:R-:W-:Y:S02]  /*4130*/  IADD3 R142, P0, R135, R220.reuse, RZ ;  /* 0x000000dc878e7210 */ /* 0x080fe40007f1e0ff */
[----:B------:R-:W2:Y:S03]  /*4140*/  SHFL.IDX PT, R135, R3, 0x1, 0x181f ;  /* 0x00381f0003877f89 */ /* 0x000ea600000e0000 */
[--C-:B------:R-:W-:Y:S01]  /*4150*/  IMAD.X R143, R137, 0x1, R218.reuse, P0 ;  /* 0x00000001898f7824 */ /* 0x100fe200000e06da */
[----:B------:R1:W-:Y:S04]  /*4160*/  LDGSTS.E.BYPASS.LTC128B.128 [R216+0x8100], [R138.64], !P4 ;  /* 0x081000008ad87fae */ /* 0x0003e8000e101d4c */
[----:B------:R-:W3:Y:S04]  /*4170*/  SHFL.IDX PT, R137, R2, 0x1, 0x181f ;  /* 0x00381f0002897f89 */ /* 0x000ee800000e0000 */
[----:B------:R1:W-:Y:S01]  /*4180*/  LDGSTS.E.BYPASS.LTC128B.128 [R216+0xa100], [R142.64], !P6 ;  /* 0x0a1000008ed87fae */ /* 0x0003e2000f101d4c */
[----:B--2---:R-:W-:Y:S05]  /*4190*/  IADD3 R146, P0, R222, R135, RZ ;  /* 0x00000087de927210 */ /* 0x004fea0007f1e0ff */
[----:B---3--:R-:W-:Y:S01]  /*41a0*/  IMAD.X R147, R223, 0x1, R137, P0 ;  /* 0x00000001df937824 */ /* 0x008fe200000e0689 */
[----:B------:R-:W-:Y:S04]  /*41b0*/  IADD3 R144, P0, R135, R219, RZ ;  /* 0x000000db87907210 */ /* 0x000fe80007f1e0ff */
[----:B------:R1:W-:Y:S01]  /*41c0*/  LDGSTS.E.BYPASS.LTC128B.128 [R216+0x7100], [R146.64], !P5 ;  /* 0x0710000092d87fae */ /* 0x0003e2000e901d4c */
[----:B------:R-:W-:Y:S01]  /*41d0*/  IMAD.X R145, R137, 0x1, R217, P0 ;  /* 0x0000000189917824 */ /* 0x000fe200000e06d9 */
[----:B------:R-:W-:Y:S04]  /*41e0*/  IADD3 R134, P0, R135, R220, RZ ;  /* 0x000000dc87867210 */ /* 0x000fe80007f1e0ff */
[----:B------:R1:W-:Y:S01]  /*41f0*/  LDGSTS.E.BYPASS.LTC128B.128 [R216+0x9100], [R144.64], !P4 ;  /* 0x0910000090d87fae */ /* 0x0003e2000e101d4c */
[----:B------:R-:W-:Y:S05]  /*4200*/  IMAD.X R135, R137, 0x1, R218, P0 ;  /* 0x0000000189877824 */ /* 0x000fea00000e06da */
[----:B------:R1:W-:Y:S01]  /*4210*/  LDGSTS.E.BYPASS.LTC128B.128 [R216+0xb100], [R134.64], !P6 ;  /* 0x0b10000086d87fae */ /* 0x0003e2000f101d4c */
[----:B------:R-:W-:-:S05]  /*4220*/  BRA `(.L_x_4) ;  /* 0x00000cc000007947 */ /* 0x000fca0003800000 */
.L_x_3:
[----:B------:R-:W-:Y:S04]  /*4230*/  DEPBAR.LE SB0, 0x0 ;  /* 0x000080000000791a */ /* 0x000fe80000000000 */
[----:B------:R-:W-:Y:S01]  /*4240*/  BAR.SYNC.DEFER_BLOCKING 0x0 ;  /* 0x0000000000007b1d */ /* 0x000fe20000010000 */
[----:B------:R-:W-:Y:S01]  /*4250*/  SHF.R.S32.HI R227, RZ, 0x1f, R201 ;  /* 0x0000001fffe37819 */ /* 0x000fe200000114c9 */
[----:B------:R-:W-:Y:S01]  /*4260*/  IMAD.WIDE.U32 R134, R201, c[0x0][0x208], RZ ;  /* 0x00008200c9867a25 */ /* 0x000fe200078e00ff */
[----:B------:R-:W-:Y:S01]  /*4270*/  SHF.R.S32.HI R3, RZ, 0x1f, R200 ;  /* 0x0000001fff037819 */ /* 0x000fe200000114c8 */
[----:B------:R-:W-:Y:S02]  /*4280*/  UISETP.GE.AND UP0, UPT, UR7, 0x1, UPT ;  /* 0x000000010700788c */ /* 0x000fe4000bf06270 */
[----:B------:R-:W-:Y:S02]  /*4290*/  IMAD R227, R227, c[0x0][0x208], RZ ;  /* 0x00008200e3e37a24 */ /* 0x000fe400078e02ff */
[----:B------:R-:W-:Y:S02]  /*42a0*/  IMAD R3, R3, c[0x0][0x218], RZ ;  /* 0x0000860003037a24 */ /* 0x000fe400078e02ff */
[----:B------:R-:W-:Y:S02]  /*42b0*/  IMAD R227, R201, c[0x0][0x20c], R227 ;  /* 0x00008300c9e37a24 */ /* 0x000fe400078e02e3 */
[C---:B------:R-:W-:Y:S02]  /*42c0*/  IMAD R3, R200.reuse, c[0x0][0x21c], R3 ;  /* 0x00008700c8037a24 */ /* 0x040fe400078e0203 */
[----:B------:R-:W-:Y:S04]  /*42d0*/  IMAD.IADD R135, R135, 0x1, R227 ;  /* 0x0000000187877824 */ /* 0x000fe800078e02e3 */
[----:B------:R-:W-:Y:S05]  /*42e0*/  IMAD.WIDE.U32 R134, R200, c[0x0][0x218], R134 ;  /* 0x00008600c8867a25 */ /* 0x000fea00078e0086 */
[----:B------:R-:W-:Y:S01]  /*42f0*/  IADD3 R2, P0, R134, UR20, RZ ;  /* 0x0000001486027c10 */ /* 0x000fe2000ff1e0ff */
[----:B------:R-:W-:Y:S03]  /*4300*/  LDSM.16.M88.4 R136, [R198] ;  /* 0x00000000c688783b */ /* 0x000fe60000000200 */
[----:B------:R-:W-:Y:S01]  /*4310*/  IADD3.X R3, R135, UR5, R3, P0, !PT ;  /* 0x0000000587037c10 */ /* 0x000fe200087fe403 */
[----:B------:R-:W1:Y:S01]  /*4320*/  LDSM.16.M88.4 R140, [R197+0x6100] ;  /* 0x00610000c58c783b */ /* 0x000e620000000200 */
[C---:B------:R-:W-:Y:S03]  /*4330*/  LEA R224, P0, R2.reuse, c[0x0][0x1f8], 0x1 ;  /* 0x00007e0002e07a11 */ /* 0x040fe600078008ff */
[----:B------:R-:W-:Y:S01]  /*4340*/  LDSM.16.M88.4 R144, [R197+0x6900] ;  /* 0x00690000c590783b */ /* 0x000fe20000000200 */
[----:B------:R-:W-:Y:S03]  /*4350*/  LEA.HI.X R132, R2, c[0x0][0x1fc], R3, 0x1, P0 ;  /* 0x00007f0002847a11 */ /* 0x000fe600000f0c03 */
[----:B------:R-:W-:Y:S04]  /*4360*/  LDSM.16.M88.4 R148, [R197+0x7100] ;  /* 0x00710000c594783b */ /* 0x000fe80000000200 */
[----:B------:R-:W-:Y:S04]  /*4370*/  LDSM.16.M88.4 R152, [R197+0x7900] ;  /* 0x00790000c598783b */ /* 0x000fe80000000200 */
[----:B------:R-:W-:Y:S04]  /*4380*/  LDSM.16.M88.4 R156, [R187] ;  /* 0x00000000bb9c783b */ /* 0x000fe80000000200 */
[----:B------:R-:W-:Y:S04]  /*4390*/  LDSM.16.M88.4 R160, [R186] ;  /* 0x00000000baa0783b */ /* 0x000fe80000000200 */
[----:B------:R-:W-:Y:S04]  /*43a0*/  LDSM.16.M88.4 R164, [R185] ;  /* 0x00000000b9a4783b */ /* 0x000fe80000000200 */
[----:B------:R-:W2:Y:S04]  /*43b0*/  SHFL.IDX PT, R2, R224, 0x1, 0x181f ;  /* 0x00381f00e0027f89 */ /* 0x000ea800000e0000 */
[----:B------:R-:W3:Y:S04]  /*43c0*/  SHFL.IDX PT, R3, R132, 0x1, 0x181f ;  /* 0x00381f0084037f89 */ /* 0x000ee800000e0000 */
[----:B------:R-:W4:Y:S01]  /*43d0*/  SHFL.IDX PT, R235, R224, RZ, 0x181f ;  /* 0x00181fffe0eb7589 */ /* 0x000f2200000e0000 */
[C---:B-1----:R-:W-:Y:S03]  /*43e0*/  HMMA.16816.F32 R4, R136.reuse, R140, RZ ;  /* 0x0000008c8804723c */ /* 0x042fe600000018ff */
[----:B------:R-:W1:Y:S05]  /*43f0*/  SHFL.IDX PT, R229, R132, RZ, 0x181f ;  /* 0x00181fff84e57589 */ /* 0x000e6a00000e0000 */
[C---:B------:R-:W-:Y:S01]  /*4400*/  HMMA.16816.F32 R8, R136.reuse, R142, RZ ;  /* 0x0000008e8808723c */ /* 0x040fe200000018ff */
[----:B------:R-:W-:Y:S03]  /*4410*/  LDSM.16.M88.4 R140, [R196] ;  /* 0x00000000c48c783b */ /* 0x000fe60000000200 */
[-C--:B--2---:R-:W-:Y:S04]  /*4420*/  IADD3 R226, P1, P0, R213, R2.reuse, R222 ;  /* 0x00000002d5e27210 */ /* 0x084fe8000783e0de */
[C---:B------:R-:W-:Y:S01]  /*4430*/  HMMA.16816.F32 R12, R136.reuse, R144, RZ ;  /* 0x00000090880c723c */ /* 0x040fe200000018ff */
[-C--:B---3--:R-:W-:Y:S03]  /*4440*/  IADD3.X R227, RZ, R3.reuse, R223, P1, P0 ;  /* 0x00000003ffe37210 */ /* 0x088fe60000fe04df */
[-C--:B------:R-:W-:Y:S04]  /*4450*/  IADD3 R134, P1, P0, R212, R2.reuse, R219 ;  /* 0x00000002d4867210 */ /* 0x080fe8000783e0db */
[C---:B------:R-:W-:Y:S01]  /*4460*/  HMMA.16816.F32 R16, R136.reuse, R146, RZ ;  /* 0x000000928810723c */ /* 0x040fe200000018ff */
[----:B------:R-:W2:Y:S03]  /*4470*/  LDSM.16.M88.4 R144, [R195] ;  /* 0x00000000c390783b */ /* 0x000ea60000000200 */
[-C--:B------:R-:W-:Y:S02]  /*4480*/  IADD3.X R135, RZ, R3.reuse, R217, P1, P0 ;  /* 0x00000003ff877210 */ /* 0x080fe40000fe04d9 */
[----:B------:R-:W-:Y:S02]  /*4490*/  IADD3 R2, P1, P0, R211, R2, R220 ;  /* 0x00000002d3027210 */ /* 0x000fe4000783e0dc */
[C---:B------:R-:W-:Y:S04]  /*44a0*/  HMMA.16816.F32 R20, R136.reuse, R148, RZ ;  /* 0x000000948814723c */ /* 0x040fe800000018ff */
[--C-:B------:R-:W-:Y:S02]  /*44b0*/  IADD3.X R3, RZ, R3, R218.reuse, P1, P0 ;  /* 0x00000003ff037210 */ /* 0x100fe40000fe04da */
[----:B----4-:R-:W-:Y:S02]  /*44c0*/  IADD3 R232, P0, R222, R235, RZ ;  /* 0x000000ebdee87210 */ /* 0x010fe40007f1e0ff */
[C---:B------:R-:W-:Y:S01]  /*44d0*/  HMMA.16816.F32 R24, R136.reuse, R150, RZ ;  /* 0x000000968818723c */ /* 0x040fe200000018ff */
[----:B------:R-:W-:Y:S03]  /*44e0*/  ISETP.NE.U32.AND P1, PT, R214, RZ, PT ;  /* 0x000000ffd600720c */ /* 0x000fe60003f25070 */
[----:B-1----:R-:W-:Y:S01]  /*44f0*/  IMAD.X R233, R223, 0x1, R229, P0 ;  /* 0x00000001dfe97824 */ /* 0x002fe200000e06e5 */
[----:B------:R-:W-:Y:S03]  /*4500*/  IADD3 R230, P0, R235, R219, RZ ;  /* 0x000000dbebe67210 */ /* 0x000fe60007f1e0ff */
[C---:B------:R-:W-:Y:S01]  /*4510*/  HMMA.16816.F32 R28, R136.reuse, R152, RZ ;  /* 0x00000098881c723c */ /* 0x040fe200000018ff */
[----:B------:R-:W-:Y:S01]  /*4520*/  @!PT LDS RZ, [RZ] ;  /* 0x00000000fffff984 */ /* 0x000fe20000000800 */
[----:B------:R-:W-:Y:S01]  /*4530*/  @!PT LDS RZ, [RZ] ;  /* 0x00000000fffff984 */ /* 0x000fe20000000800 */
[----:B------:R-:W-:Y:S01]  /*4540*/  @!PT LDS RZ, [RZ] ;  /* 0x00000000fffff984 */ /* 0x000fe20000000800 */
[----:B------:R1:W-:Y:S03]  /*4550*/  LDGSTS.E.BYPASS.LTC128B.128 [R216+0x100], [R232.64], !P5 ;  /* 0x00100000e8d87fae */ /* 0x0003e6000e901d4c */
[----:B------:R-:W-:Y:S01]  /*4560*/  IMAD.X R231, R229, 0x1, R217, P0 ;  /* 0x00000001e5e77824 */ /* 0x000fe200000e06d9 */
[----:B------:R-:W-:Y:S03]  /*4570*/  IADD3 R228, P0, R235, R220, RZ ;  /* 0x000000dcebe47210 */ /* 0x000fe60007f1e0ff */
[----:B------:R-:W-:Y:S01]  /*4580*/  HMMA.16816.F32 R32, R136, R154, RZ ;  /* 0x0000009a8820723c */ /* 0x000fe200000018ff */
[----:B------:R1:W-:Y:S03]  /*4590*/  LDGSTS.E.BYPASS.LTC128B.128 [R216+0x2100], [R230.64], !P4 ;  /* 0x02100000e6d87fae */ /* 0x0003e6000e101d4c */
[----:B------:R-:W-:Y:S01]  /*45a0*/  IMAD.X R229, R229, 0x1, R218, P0 ;  /* 0x00000001e5e57824 */ /* 0x000fe200000e06da */
[----:B------:R-:W-:Y:S03]  /*45b0*/  ISETP.NE.U32.AND P0, PT, R215, RZ, PT ;  /* 0x000000ffd700720c */ /* 0x000fe60003f05070 */
[C---:B--2---:R-:W-:Y:S01]  /*45c0*/  HMMA.16816.F32 R4, R140.reuse, R144, R4 ;  /* 0x000000908c04723c */ /* 0x044fe20000001804 */
[----:B------:R1:W-:Y:S07]  /*45d0*/  LDGSTS.E.BYPASS.LTC128B.128 [R216+0x4100], [R228.64], !P6 ;  /* 0x04100000e4d87fae */ /* 0x0003ee000f101d4c */
[C---:B------:R-:W-:Y:S02]  /*45e0*/  HMMA.16816.F32 R8, R140.reuse, R146, R8 ;  /* 0x000000928c08723c */ /* 0x040fe40000001808 */
[----:B------:R1:W-:Y:S01]  /*45f0*/  LDGSTS.E.BYPASS.LTC128B.128.ZFILL [R216+0x1100], [R226.64], P0 ;  /* 0x01100000e2d87fae */ /* 0x0003e20008141d4c */
[----:B------:R-:W-:Y:S03]  /*4600*/  PLOP3.LUT P0, PT, PT, PT, UP0, 0x80, 0x0 ;  /* 0x000000000000781c */ /* 0x000fe60003f0f008 */
[----:B------:R1:W-:Y:S02]  /*4610*/  LDGSTS.E.BYPASS.LTC128B.128.ZFILL [R216+0x3100], [R134.64], P1 ;  /* 0x0310000086d87fae */ /* 0x0003e40008941d4c */
[C---:B------:R-:W-:Y:S02]  /*4620*/  HMMA.16816.F32 R12, R140.reuse, R156, R12 ;  /* 0x0000009c8c0c723c */ /* 0x040fe4000000180c */
[----:B------:R1:W-:Y:S04]  /*4630*/  LDGSTS.E.BYPASS.LTC128B.128.ZFILL [R216+0x5100], [R2.64], P2 ;  /* 0x0510000002d87fae */ /* 0x0003e80009141d4c */
[----:B------:R-:W-:Y:S02]  /*4640*/  LDSM.16.M88.4 R148, [R194] ;  /* 0x00000000c294783b */ /* 0x000fe40000000200 */
[C---:B------:R-:W-:Y:S02]  /*4650*/  HMMA.16816.F32 R16, R140.reuse, R158, R16 ;  /* 0x0000009e8c10723c */ /* 0x040fe40000001810 */
[----:B------:R-:W2:Y:S04]  /*4660*/  LDSM.16.M88.4 R168, [R191+0x6100] ;  /* 0x00610000bfa8783b */ /* 0x000ea80000000200 */
[----:B------:R-:W0:Y:S02]  /*4670*/  LDGDEPBAR ;  /* 0x00000000000079af */ /* 0x000e240000000000 */
[C---:B------:R-:W-:Y:S02]  /*4680*/  HMMA.16816.F32 R20, R140.reuse, R160, R20 ;  /* 0x000000a08c14723c */ /* 0x040fe40000001814 */
[----:B------:R-:W3:Y:S04]  /*4690*/  LDSM.16.M88.4 R172, [R191+0x6900] ;  /* 0x00690000bfac783b */ /* 0x000ee80000000200 */
[----:B------:R-:W4:Y:S02]  /*46a0*/  LDSM.16.M88.4 R136, [R191+0x7100] ;  /* 0x00710000bf88783b */ /* 0x000f240000000200 */
[C---:B------:R-:W-:Y:S02]  /*46b0*/  HMMA.16816.F32 R24, R140.reuse, R162, R24 ;  /* 0x000000a28c18723c */ /* 0x040fe40000001818 */
[----:B------:R-:W5:Y:S04]  /*46c0*/  LDSM.16.M88.4 R152, [R191+0x7900] ;  /* 0x00790000bf98783b */ /* 0x000f680000000200 */
[----:B------:R-:W-:Y:S02]  /*46d0*/  LDSM.16.M88.4 R144, [R193] ;  /* 0x00000000c190783b */ /* 0x000fe40000000200 */
[C---:B------:R-:W-:Y:S02]  /*46e0*/  HMMA.16816.F32 R28, R140.reuse, R164, R28 ;  /* 0x000000a48c1c723c */ /* 0x040fe4000000181c */
[----:B------:R-:W1:Y:S04]  /*46f0*/  LDSM.16.M88.4 R156, [R184] ;  /* 0x00000000b89c783b */ /* 0x000e680000000200 */
[----:B------:R-:W1:Y:S02]  /*4700*/  LDSM.16.M88.4 R160, [R184+0x800] ;  /* 0x00080000b8a0783b */ /* 0x000e640000000200 */
[----:B------:R-:W-:Y:S02]  /*4710*/  HMMA.16816.F32 R32, R140, R166, R32 ;  /* 0x000000a68c20723c */ /* 0x000fe40000001820 */
[----:B------:R-:W1:Y:S04]  /*4720*/  LDSM.16.M88.4 R140, [R184+0x1000] ;  /* 0x00100000b88c783b */ /* 0x000e680000000200 */
[----:B------:R-:W1:Y:S02]  /*4730*/  LDSM.16.M88.4 R164, [R184+0x1800] ;  /* 0x00180000b8a4783b */ /* 0x000e640000000200 */
[C---:B--2---:R-:W-:Y:S08]  /*4740*/  HMMA.16816.F32 R4, R148.reuse, R168, R4 ;  /* 0x000000a89404723c */ /* 0x044ff00000001804 */
[C---:B------:R-:W-:Y:S01]  /*4750*/  HMMA.16816.F32 R8, R148.reuse, R170, R8 ;  /* 0x000000aa9408723c */ /* 0x040fe20000001808 */
[----:B------:R-:W-:Y:S07]  /*4760*/  LDSM.16.M88.4 R168, [R197+0x8100] ;  /* 0x00810000c5a8783b */ /* 0x000fee0000000200 */
[C---:B---3--:R-:W-:Y:S08]  /*4770*/  HMMA.16816.F32 R12, R148.reuse, R172, R12 ;  /* 0x000000ac940c723c */ /* 0x048ff0000000180c */
[C---:B------:R-:W-:Y:S01]  /*4780*/  HMMA.16816.F32 R16, R148.reuse, R174, R16 ;  /* 0x000000ae9410723c */ /* 0x040fe20000001810 */
[----:B------:R-:W-:Y:S07]  /*4790*/  LDSM.16.M88.4 R172, [R197+0x8900] ;  /* 0x00890000c5ac783b */ /* 0x000fee0000000200 */
[C---:B----4-:R-:W-:Y:S08]  /*47a0*/  HMMA.16816.F32 R20, R148.reuse, R136, R20 ;  /* 0x000000889414723c */ /* 0x050ff00000001814 */
[C---:B------:R-:W-:Y:S01]  /*47b0*/  HMMA.16816.F32 R24, R148.reuse, R138, R24 ;  /* 0x0000008a9418723c */ /* 0x040fe20000001818 */
[----:B------:R-:W2:Y:S07]  /*47c0*/  LDSM.16.M88.4 R136, [R198+0x4000] ;  /* 0x00400000c688783b */ /* 0x000eae0000000200 */
[C---:B-----5:R-:W-:Y:S08]  /*47d0*/  HMMA.16816.F32 R28, R148.reuse, R152, R28 ;  /* 0x00000098941c723c */ /* 0x060ff0000000181c */
[----:B------:R-:W-:Y:S01]  /*47e0*/  HMMA.16816.F32 R32, R148, R154, R32 ;  /* 0x0000009a9420723c */ /* 0x000fe20000001820 */
[----:B------:R-:W3:Y:S04]  /*47f0*/  LDSM.16.M88.4 R148, [R197+0x9100] ;  /* 0x00910000c594783b */ /* 0x000ee80000000200 */
[----:B------:R-:W4:Y:S03]  /*4800*/  LDSM.16.M88.4 R152, [R197+0x9900] ;  /* 0x00990000c598783b */ /* 0x000f260000000200 */
[C---:B-1----:R-:W-:Y:S08]  /*4810*/  HMMA.16816.F32 R4, R144.reuse, R156, R4 ;  /* 0x0000009c9004723c */ /* 0x042ff00000001804 */
[C---:B------:R-:W-:Y:S01]  /*4820*/  HMMA.16816.F32 R8, R144.reuse, R158, R8 ;  /* 0x0000009e9008723c */ /* 0x040fe20000001808 */
[----:B------:R-:W-:Y:S07]  /*4830*/  LDSM.16.M88.4 R156, [R183] ;  /* 0x00000000b79c783b */ /* 0x000fee0000000200 */
[C---:B------:R-:W-:Y:S08]  /*4840*/  HMMA.16816.F32 R12, R144.reuse, R160, R12 ;  /* 0x000000a0900c723c */ /* 0x040ff0000000180c */
[C---:B------:R-:W-:Y:S01]  /*4850*/  HMMA.16816.F32 R16, R144.reuse, R162, R16 ;  /* 0x000000a29010723c */ /* 0x040fe20000001810 */
[----:B------:R-:W-:Y:S07]  /*4860*/  LDSM.16.M88.4 R160, [R182] ;  /* 0x00000000b6a0783b */ /* 0x000fee0000000200 */
[C---:B------:R-:W-:Y:S08]  /*4870*/  HMMA.16816.F32 R20, R144.reuse, R140, R20 ;  /* 0x0000008c9014723c */ /* 0x040ff00000001814 */
[C---:B------:R-:W-:Y:S01]  /*4880*/  HMMA.16816.F32 R24, R144.reuse, R142, R24 ;  /* 0x0000008e9018723c */ /* 0x040fe20000001818 */
[----:B------:R-:W1:Y:S07]  /*4890*/  LDSM.16.M88.4 R140, [R196+0x4000] ;  /* 0x00400000c48c783b */ /* 0x000e6e0000000200 */
[C---:B------:R-:W-:Y:S08]  /*48a0*/  HMMA.16816.F32 R28, R144.reuse, R164, R28 ;  /* 0x000000a4901c723c */ /* 0x040ff0000000181c */
[----:B------:R-:W-:Y:S01]  /*48b0*/  HMMA.16816.F32 R32, R144, R166, R32 ;  /* 0x000000a69020723c */ /* 0x000fe20000001820 */
[----:B------:R-:W5:Y:S04]  /*48c0*/  LDSM.16.M88.4 R144, [R181] ;  /* 0x00000000b590783b */ /* 0x000f680000000200 */
[----:B------:R-:W1:Y:S03]  /*48d0*/  LDSM.16.M88.4 R164, [R180] ;  /* 0x00000000b4a4783b */ /* 0x000e660000000200 */
[C---:B--2---:R-:W-:Y:S08]  /*48e0*/  HMMA.16816.F32 R4, R136.reuse, R168, R4 ;  /* 0x000000a88804723c */ /* 0x044ff00000001804 */
[C---:B------:R-:W-:Y:S01]  /*48f0*/  HMMA.16816.F32 R8, R136.reuse, R170, R8 ;  /* 0x000000aa8808723c */ /* 0x040fe20000001808 */
[----:B------:R-:W-:Y:S07]  /*4900*/  LDSM.16.M88.4 R168, [R191+0x8100] ;  /* 0x00810000bfa8783b */ /* 0x000fee0000000200 */
[C---:B------:R-:W-:Y:S08]  /*4910*/  HMMA.16816.F32 R12, R136.reuse, R172, R12 ;  /* 0x000000ac880c723c */ /* 0x040ff0000000180c */
[C---:B------:R-:W-:Y:S01]  /*4920*/  HMMA.16816.F32 R16, R136.reuse, R174, R16 ;  /* 0x000000ae8810723c */ /* 0x040fe20000001810 */
[----:B------:R-:W-:Y:S07]  /*4930*/  LDSM.16.M88.4 R172, [R191+0x8900] ;  /* 0x00890000bfac783b */ /* 0x000fee0000000200 */
[C---:B---3--:R-:W-:Y:S08]  /*4940*/  HMMA.16816.F32 R20, R136.reuse, R148, R20 ;  /* 0x000000948814723c */ /* 0x048ff00000001814 */
[C---:B------:R-:W-:Y:S01]  /*4950*/  HMMA.16816.F32 R24, R136.reuse, R150, R24 ;  /* 0x000000968818723c */ /* 0x040fe20000001818 */
[----:B------:R-:W2:Y:S07]  /*4960*/  LDSM.16.M88.4 R148, [R194+0x4000] ;  /* 0x00400000c294783b */ /* 0x000eae0000000200 */
        /* <DEDUP_REMOVED lines=10> */
[C---:B-----5:R-:W-:Y:S08]  /*4a10*/  HMMA.16816.F32 R20, R140.reuse, R144, R20 ;  /* 0x000000908c14723c */ /* 0x060ff00000001814 */
[C---:B------:R-:W-:Y:S01]  /*4a20*/  HMMA.16816.F32 R24, R140.reuse, R146, R24 ;  /* 0x000000928c18723c */ /* 0x040fe20000001818 */
[----:B------:R-:W1:Y:S07]  /*4a30*/  LDSM.16.M88.4 R144, [R193+0x4000] ;  /* 0x00400000c190783b */ /* 0x000e6e0000000200 */
[C---:B------:R-:W-:Y:S08]  /*4a40*/  HMMA.16816.F32 R28, R140.reuse, R164, R28 ;  /* 0x000000a48c1c723c */ /* 0x040ff0000000181c */
[----:B------:R-:W-:Y:S01]  /*4a50*/  HMMA.16816.F32 R32, R140, R166, R32 ;  /* 0x000000a68c20723c */ /* 0x000fe20000001820 */
[----:B------:R-:W5:Y:S04]  /*4a60*/  LDSM.16.M88.4 R140, [R184+0x3000] ;  /* 0x00300000b88c783b */ /* 0x000f680000000200 */
[----:B------:R-:W1:Y:S03]  /*4a70*/  LDSM.16.M88.4 R164, [R184+0x3800] ;  /* 0x00380000b8a4783b */ /* 0x000e660000000200 */
        /* <DEDUP_REMOVED lines=19> */
[C---:B-----5:R-:W-:Y:S08]  /*4bb0*/  HMMA.16816.F32 R20, R144.reuse, R140, R20 ;  /* 0x0000008c9014723c */ /* 0x060ff00000001814 */
        /* <DEDUP_REMOVED lines=32> */
[C---:B--2---:R-:W-:Y:S01]  /*4dc0*/  HMMA.16816.F32 R4, R148.reuse, R168, R4 ;  /* 0x000000a89404723c */ /* 0x044fe20000001804 */
[----:B------:R-:W-:Y:S04]  /*4dd0*/  DEPBAR.LE SB0, 0x0 ;  /* 0x000080000000791a */ /* 0x000fe80000000000 */
[----:B------:R-:W-:Y:S03]  /*4de0*/  BAR.SYNC.DEFER_BLOCKING 0x0 ;  /* 0x0000000000007b1d */ /* 0x000fe60000010000 */
[C---:B------:R-:W-:Y:S08]  /*4df0*/  HMMA.16816.F32 R8, R148.reuse, R170, R8 ;  /* 0x000000aa9408723c */ /* 0x040ff00000001808 */
[C---:B------:R-:W-:Y:S08]  /*4e00*/  HMMA.16816.F32 R12, R148.reuse, R172, R12 ;  /* 0x000000ac940c723c */ /* 0x040ff0000000180c */
[C---:B------:R-:W-:Y:S08]  /*4e10*/  HMMA.16816.F32 R16, R148.reuse, R174, R16 ;  /* 0x000000ae9410723c */ /* 0x040ff00000001810 */
[C---:B---3--:R-:W-:Y:S08]  /*4e20*/  HMMA.16816.F32 R20, R148.reuse, R136, R20 ;  /* 0x000000889414723c */ /* 0x048ff00000001814 */
[C---:B------:R-:W-:Y:S08]  /*4e30*/  HMMA.16816.F32 R24, R148.reuse, R138, R24 ;  /* 0x0000008a9418723c */ /* 0x040ff00000001818 */
[C---:B----4-:R-:W-:Y:S08]  /*4e40*/  HMMA.16816.F32 R28, R148.reuse, R152, R28 ;  /* 0x00000098941c723c */ /* 0x050ff0000000181c */
[----:B------:R-:W-:Y:S08]  /*4e50*/  HMMA.16816.F32 R32, R148, R154, R32 ;  /* 0x0000009a9420723c */ /* 0x000ff00000001820 */
[C---:B-1----:R-:W-:Y:S08]  /*4e60*/  HMMA.16816.F32 R4, R144.reuse, R156, R4 ;  /* 0x0000009c9004723c */ /* 0x042ff00000001804 */
[C---:B------:R-:W-:Y:S08]  /*4e70*/  HMMA.16816.F32 R8, R144.reuse, R158, R8 ;  /* 0x0000009e9008723c */ /* 0x040ff00000001808 */
[C---:B------:R-:W-:Y:S08]  /*4e80*/  HMMA.16816.F32 R12, R144.reuse, R160, R12 ;  /* 0x000000a0900c723c */ /* 0x040ff0000000180c */
[C---:B------:R-:W-:Y:S08]  /*4e90*/  HMMA.16816.F32 R16, R144.reuse, R162, R16 ;  /* 0x000000a29010723c */ /* 0x040ff00000001810 */
[C---:B-----5:R-:W-:Y:S08]  /*4ea0*/  HMMA.16816.F32 R20, R144.reuse, R140, R20 ;  /* 0x0000008c9014723c */ /* 0x060ff00000001814 */
[C---:B------:R-:W-:Y:S08]  /*4eb0*/  HMMA.16816.F32 R24, R144.reuse, R142, R24 ;  /* 0x0000008e9018723c */ /* 0x040ff00000001818 */
[C---:B------:R-:W-:Y:S08]  /*4ec0*/  HMMA.16816.F32 R28, R144.reuse, R164, R28 ;  /* 0x000000a4901c723c */ /* 0x040ff0000000181c */
[----:B------:R-:W-:Y:S01]  /*4ed0*/  HMMA.16816.F32 R32, R144, R166, R32 ;  /* 0x000000a69020723c */ /* 0x000fe20000001820 */
[----:B------:R-:W-:-:S07]  /*4ee0*/  @P0 BRA `(.L_x_5) ;  /* 0xfffff00000000947 */ /* 0x000fce000383ffff */
.L_x_4:
[----:B------:R-:W-:Y:S01]  /*4ef0*/  FMNMX.FTZ R2, R4, R133, !PT ;  /* 0x0000008504027209 */ /* 0x000fe20007810000 */
[----:B-1----:R-:W-:Y:S01]  /*4f00*/  LDSM.16.MT88.4 R140, [R190+0x100] ;  /* 0x00010000be8c783b */ /* 0x002fe20000004200 */
[----:B------:R-:W-:Y:S01]  /*4f10*/  FMNMX.FTZ R132, R6, R0, !PT ;  /* 0x0000000006847209 */ /* 0x000fe20007810000 */
[----:B------:R-:W-:Y:S01]  /*4f20*/  UIADD3 UR4, UR7, -0x1, URZ ;  /* 0xffffffff07047890 */ /* 0x000fe2000fffe03f */
[----:B------:R-:W-:Y:S02]  /*4f30*/  FMNMX.FTZ R3, R5, R2, !PT ;  /* 0x0000000205037209 */ /* 0x000fe40007810000 */
[----:B------:R-:W-:Y:S02]  /*4f40*/  FMNMX.FTZ R135, R7, R132, !PT ;  /* 0x0000008407877209 */ /* 0x000fe40007810000 */
[----:B------:R-:W-:Y:S01]  /*4f50*/  FMNMX.FTZ R2, R8, R3, !PT ;  /* 0x0000000308027209 */ /* 0x000fe20007810000 */
[----:B------:R-:W-:Y:S01]  /*4f60*/  LDSM.16.MT88.4 R144, [R189+0x100] ;  /* 0x00010000bd90783b */ /* 0x000fe20000004200 */
[----:B------:R-:W-:Y:S02]  /*4f70*/  FMNMX.FTZ R132, R10, R135, !PT ;  /* 0x000000870a847209 */ /* 0x000fe40007810000 */
        /* <DEDUP_REMOVED lines=23> */
[----:B------:R-:W0:Y:S01]  /*50f0*/  LDGDEPBAR ;  /* 0x00000000000079af */ /* 0x000e220000000000 */
[----:B------:R-:W-:Y:S02]  /*5100*/  FMNMX.FTZ R132, R30, R135, !PT ;  /* 0x000000871e847209 */ /* 0x000fe40007810000 */
[----:B------:R-:W-:Y:S02]  /*5110*/  FMNMX.FTZ R3, R29, R2, !PT ;  /* 0x000000021d037209 */ /* 0x000fe40007810000 */
[----:B------:R-:W-:Y:S01]  /*5120*/  ISETP.LT.AND P0, PT, RZ, UR7, PT ;  /* 0x00000007ff007c0c */ /* 0x000fe2000bf01270 */
[----:B------:R-:W-:Y:S01]  /*5130*/  UMOV UR7, UR4 ;  /* 0x0000000400077c82 */ /* 0x000fe20008000000 */
[----:B------:R-:W-:Y:S02]  /*5140*/  FMNMX.FTZ R2, R32, R3, !PT ;  /* 0x0000000320027209 */ /* 0x000fe40007810000 */
[----:B------:R-:W-:Y:S02]  /*5150*/  FMNMX.FTZ R3, R31, R132, !PT ;  /* 0x000000841f037209 */ /* 0x000fe40007810000 */
[----:B------:R-:W-:Y:S02]  /*5160*/  FMNMX.FTZ R136, R33, R2, !PT ;  /* 0x0000000221887209 */ /* 0x000fe40007810000 */
[----:B------:R-:W-:Y:S03]  /*5170*/  FMNMX.FTZ R2, R34, R3, !PT ;  /* 0x0000000322027209 */ /* 0x000fe60007810000 */
[----:B------:R-:W-:Y:S01]  /*5180*/  SHFL.BFLY PT, R3, R136, 0x2, 0x1f ;  /* 0x0c401f0088037f89 */ /* 0x000fe200000e0000 */
[----:B------:R-:W-:Y:S07]  /*5190*/  FMNMX.FTZ R137, R35, R2, !PT ;  /* 0x0000000223897209 */ /* 0x000fee0007810000 */
[----:B------:R-:W1:Y:S02]  /*51a0*/  SHFL.BFLY PT, R2, R137, 0x2, 0x1f ;  /* 0x0c401f0089027f89 */ /* 0x000e6400000e0000 */
[----:B-1----:R-:W-:Y:S02]  /*51b0*/  FMNMX.FTZ R134, R137, R2, !PT ;  /* 0x0000000289867209 */ /* 0x002fe40007810000 */
[----:B------:R-:W-:Y:S04]  /*51c0*/  FMNMX.FTZ R139, R136, R3, !PT ;  /* 0x00000003888b7209 */ /* 0x000fe80007810000 */
[----:B------:R-:W1:Y:S08]  /*51d0*/  SHFL.BFLY PT, R3, R134, 0x1, 0x1f ;  /* 0x0c201f0086037f89 */ /* 0x000e7000000e0000 */
[----:B------:R-:W2:Y:S01]  /*51e0*/  SHFL.BFLY PT, R132, R139, 0x1, 0x1f ;  /* 0x0c201f008b847f89 */ /* 0x000ea200000e0000 */
[----:B-1----:R-:W-:Y:S05]  /*51f0*/  FMNMX.FTZ R3, R134, R3, !PT ;  /* 0x0000000386037209 */ /* 0x002fea0007810000 */
[----:B------:R-:W-:Y:S01]  /*5200*/  FMUL.FTZ R167, R3, c[0x0][0x2d0] ;  /* 0x0000b40003a77a20 */ /* 0x000fe20000410000 */
[----:B--2---:R-:W-:Y:S03]  /*5210*/  FMNMX.FTZ R132, R139, R132, !PT ;  /* 0x000000848b847209 */ /* 0x004fe60007810000 */
[--C-:B------:R-:W-:Y:S01]  /*5220*/  FFMA.FTZ R166, R7, c[0x0][0x2d0], -R167.reuse ;  /* 0x0000b40007a67a23 */ /* 0x100fe200000108a7 */
[----:B------:R-:W1:Y:S01]  /*5230*/  LDSM.16.MT88.4 R136, [R192+0x100] ;  /* 0x00010000c088783b */ /* 0x000e620000004200 */
[----:B------:R-:W-:Y:S02]  /*5240*/  FFMA.FTZ R7, R11, c[0x0][0x2d0], -R167 ;  /* 0x0000b4000b077a23 */ /* 0x000fe400000108a7 */
[C---:B------:R-:W-:Y:S02]  /*5250*/  FADD.FTZ R2, -R132.reuse, R133 ;  /* 0x0000008584027221 */ /* 0x040fe40000010100 */
[----:B------:R-:W-:Y:S01]  /*5260*/  FMUL.FTZ R168, R132, c[0x0][0x2d0] ;  /* 0x0000b40084a87a20 */ /* 0x000fe20000410000 */
[----:B------:R-:W-:Y:S01]  /*5270*/  MUFU.EX2 R166, R166 ;  /* 0x000000a600a67308 */ /* 0x000fe20000000800 */
[----:B------:R-:W-:Y:S02]  /*5280*/  FMUL.FTZ R135, R2, c[0x0][0x2d0] ;  /* 0x0000b40002877a20 */ /* 0x000fe40000410000 */
[----:B------:R-:W-:Y:S02]  /*5290*/  FADD.FTZ R133, -R3, R0 ;  /* 0x0000000003857221 */ /* 0x000fe40000010100 */
[--C-:B------:R-:W-:Y:S02]  /*52a0*/  FFMA.FTZ R164, R4, c[0x0][0x2d0], -R168.reuse ;  /* 0x0000b40004a47a23 */ /* 0x100fe400000108a8 */
[--C-:B------:R-:W-:Y:S02]  /*52b0*/  FFMA.FTZ R165, R5, c[0x0][0x2d0], -R168.reuse ;  /* 0x0000b40005a57a23 */ /* 0x100fe400000108a8 */
[--C-:B------:R-:W-:Y:S01]  /*52c0*/  FFMA.FTZ R5, R8, c[0x0][0x2d0], -R168.reuse ;  /* 0x0000b40008057a23 */ /* 0x100fe200000108a8 */
[----:B------:R2:W3:Y:S01]  /*52d0*/  MUFU.EX2 R2, R135 ;  /* 0x0000008700027308 */ /* 0x0004e20000000800 */
[--C-:B------:R-:W-:Y:S02]  /*52e0*/  FFMA.FTZ R134, R9, c[0x0][0x2d0], -R168.reuse ;  /* 0x0000b40009867a23 */ /* 0x100fe400000108a8 */
[----:B------:R-:W-:Y:S01]  /*52f0*/  FMUL.FTZ R0, R133, c[0x0][0x2d0] ;  /* 0x0000b40085007a20 */ /* 0x000fe20000410000 */
[----:B------:R-:W-:Y:S01]  /*5300*/  MOV R133, R132 ;  /* 0x0000008400857202 */ /* 0x000fe20000000f00 */
[--C-:B------:R-:W-:Y:S02]  /*5310*/  FFMA.FTZ R226, R32, c[0x0][0x2d0], -R168.reuse ;  /* 0x0000b40020e27a23 */ /* 0x100fe400000108a8 */
[--C-:B------:R-:W-:Y:S02]  /*5320*/  FFMA.FTZ R228, R34, c[0x0][0x2d0], -R167.reuse ;  /* 0x0000b40022e47a23 */ /* 0x100fe400000108a7 */
[--C-:B------:R-:W-:Y:S01]  /*5330*/  FFMA.FTZ R169, R12, c[0x0][0x2d0], -R168.reuse ;  /* 0x0000b4000ca97a23 */ /* 0x100fe200000108a8 */
[----:B------:R-:W4:Y:S01]  /*5340*/  MUFU.EX2 R0, R0 ;  /* 0x0000000000007308 */ /* 0x000f220000000800 */
[--C-:B------:R-:W-:Y:S02]  /*5350*/  FFMA.FTZ R170, R13, c[0x0][0x2d0], -R168.reuse ;  /* 0x0000b4000daa7a23 */ /* 0x100fe400000108a8 */
[--C-:B------:R-:W-:Y:S02]  /*5360*/  FFMA.FTZ R171, R14, c[0x0][0x2d0], -R167.reuse ;  /* 0x0000b4000eab7a23 */ /* 0x100fe400000108a7 */
[--C-:B------:R-:W-:Y:S02]  /*5370*/  FFMA.FTZ R172, R15, c[0x0][0x2d0], -R167.reuse ;  /* 0x0000b4000fac7a23 */ /* 0x100fe400000108a7 */
[--C-:B------:R-:W-:Y:S02]  /*5380*/  FFMA.FTZ R173, R16, c[0x0][0x2d0], -R168.reuse ;  /* 0x0000b40010ad7a23 */ /* 0x100fe400000108a8 */
[----:B------:R-:W-:Y:S01]  /*5390*/  FFMA.FTZ R174, R17, c[0x0][0x2d0], -R168 ;  /* 0x0000b40011ae7a23 */ /* 0x000fe200000108a8 */
[----:B------:R-:W-:Y:S01]  /*53a0*/  MUFU.EX2 R164, R164 ;  /* 0x000000a400a47308 */ /* 0x000fe20000000800 */
[--C-:B------:R-:W-:Y:S02]  /*53b0*/  FFMA.FTZ R175, R18, c[0x0][0x2d0], -R167.reuse ;  /* 0x0000b40012af7a23 */ /* 0x100fe400000108a7 */
[--C-:B------:R-:W-:Y:S02]  /*53c0*/  FFMA.FTZ R224, R19, c[0x0][0x2d0], -R167.reuse ;  /* 0x0000b40013e07a23 */ /* 0x100fe400000108a7 */
[--C-:B--2---:R-:W-:Y:S02]  /*53d0*/  FFMA.FTZ R135, R6, c[0x0][0x2d0], -R167.reuse ;  /* 0x0000b40006877a23 */ /* 0x104fe400000108a7 */
[----:B------:R-:W-:Y:S02]  /*53e0*/  FFMA.FTZ R6, R10, c[0x0][0x2d0], -R167 ;  /* 0x0000b4000a067a23 */ /* 0x000fe400000108a7 */
[C---:B---3--:R-:W-:Y:S01]  /*53f0*/  FMUL.FTZ R8, R2.reuse, R128 ;  /* 0x0000008002087220 */ /* 0x048fe20000410000 */
[----:B------:R-:W2:Y:S01]  /*5400*/  MUFU.EX2 R165, R165 ;  /* 0x000000a500a57308 */ /* 0x000ea20000000800 */
[C---:B------:R-:W-:Y:S02]  /*5410*/  FMUL.FTZ R9, R2.reuse, R129 ;  /* 0x0000008102097220 */ /* 0x040fe40000410000 */
[----:B------:R-:W-:Y:S02]  /*5420*/  FMUL.FTZ R36, R2, R36 ;  /* 0x0000002402247220 */ /* 0x000fe40000410000 */
[C---:B----4-:R-:W-:Y:S02]  /*5430*/  FMUL.FTZ R10, R0.reuse, R130 ;  /* 0x00000082000a7220 */ /* 0x050fe40000410000 */
[----:B------:R-:W-:Y:S02]  /*5440*/  FMUL.FTZ R11, R0, R131 ;  /* 0x00000083000b7220 */ /* 0x000fe40000410000 */
[----:B------:R-:W-:Y:S01]  /*5450*/  FMUL.FTZ R37, R2, R37 ;  /* 0x0000002502257220 */ /* 0x000fe20000410000 */
[----:B------:R-:W-:Y:S01]  /*5460*/  MUFU.EX2 R5, R5 ;  /* 0x0000000500057308 */ /* 0x000fe20000000800 */
[C---:B------:R-:W-:Y:S02]  /*5470*/  FMUL.FTZ R38, R0.reuse, R38 ;  /* 0x0000002600267220 */ /* 0x040fe40000410000 */
[----:B------:R-:W-:Y:S02]  /*5480*/  FMUL.FTZ R39, R0, R39 ;  /* 0x0000002700277220 */ /* 0x000fe40000410000 */
[C---:B------:R-:W-:Y:S02]  /*5490*/  FMUL.FTZ R40, R2.reuse, R40 ;  /* 0x0000002802287220 */ /* 0x040fe40000410000 */
[----:B------:R-:W-:Y:S02]  /*54a0*/  FMUL.FTZ R41, R2, R41 ;  /* 0x0000002902297220 */ /* 0x000fe40000410000 */
[C---:B------:R-:W-:Y:S01]  /*54b0*/  FMUL.FTZ R42, R0.reuse, R42 ;  /* 0x0000002a002a7220 */ /* 0x040fe20000410000 */
[----:B------:R-:W3:Y:S01]  /*54c0*/  MUFU.EX2 R134, R134 ;  /* 0x0000008600867308 */ /* 0x000ee20000000800 */
[----:B------:R-:W-:Y:S02]  /*54d0*/  FMUL.FTZ R43, R0, R43 ;  /* 0x0000002b002b7220 */ /* 0x000fe40000410000 */
[C---:B------:R-:W-:Y:S01]  /*54e0*/  FMUL.FTZ R44, R2.reuse, R44 ;  /* 0x0000002c022c7220 */ /* 0x040fe20000410000 */
[----:B--2---:R-:W-:Y:S01]  /*54f0*/  F2FP.PACK_AB R128, R165, R164 ;  /* 0x000000a4a580723e */ /* 0x004fe200000000ff */
[----:B------:R-:W-:Y:S02]  /*5500*/  FMUL.FTZ R45, R2, R45 ;  /* 0x0000002d022d7220 */ /* 0x000fe40000410000 */
[C---:B------:R-:W-:Y:S02]  /*5510*/  FMUL.FTZ R46, R0.reuse, R46 ;  /* 0x0000002e002e7220 */ /* 0x040fe40000410000 */
[----:B------:R-:W-:Y:S01]  /*5520*/  FMUL.FTZ R47, R0, R47 ;  /* 0x0000002f002f7220 */ /* 0x000fe20000410000 */
[----:B------:R-:W2:Y:S01]  /*5530*/  MUFU.EX2 R135, R135 ;  /* 0x0000008700877308 */ /* 0x000ea20000000800 */
[C---:B------:R-:W-:Y:S02]  /*5540*/  FMUL.FTZ R48, R2.reuse, R48 ;  /* 0x0000003002307220 */ /* 0x040fe40000410000 */
[----:B------:R-:W-:Y:S02]  /*5550*/  FMUL.FTZ R49, R2, R49 ;  /* 0x0000003102317220 */ /* 0x000fe40000410000 */
[C---:B------:R-:W-:Y:S02]  /*5560*/  FMUL.FTZ R50, R0.reuse, R50 ;  /* 0x0000003200327220 */ /* 0x040fe40000410000 */
[----:B------:R-:W-:Y:S02]  /*5570*/  FMUL.FTZ R51, R0, R51 ;  /* 0x0000003300337220 */ /* 0x000fe40000410000 */
[C---:B------:R-:W-:Y:S01]  /*5580*/  FMUL.FTZ R12, R2.reuse, R124 ;  /* 0x0000007c020c7220 */ /* 0x040fe20000410000 */
[----:B------:R-:W-:Y:S01]  /*5590*/  MUFU.EX2 R6, R6 ;  /* 0x0000000600067308 */ /* 0x000fe20000000800 */
[----:B------:R-:W-:Y:S02]  /*55a0*/  FMUL.FTZ R13, R2, R125 ;  /* 0x0000007d020d7220 */ /* 0x000fe40000410000 */
[----:B------:R-:W-:Y:S01]  /*55b0*/  FMUL.FTZ R14, R0, R126 ;  /* 0x0000007e000e7220 */ /* 0x000fe20000410000 */
[----:B---3--:R-:W-:Y:S01]  /*55c0*/  F2FP.PACK_AB R130, R134, R5 ;  /* 0x000000058682723e */ /* 0x008fe200000000ff */
[----:B------:R-:W-:Y:S02]  /*55d0*/  FMUL.FTZ R15, R0, R127 ;  /* 0x0000007f000f7220 */ /* 0x000fe40000410000 */
[----:B------:R-:W-:Y:S01]  /*55e0*/  LDSM.16.MT88.4 R124, [R188+0x4100] ;  /* 0x00410000bc7c783b */ /* 0x000fe20000004200 */
[C---:B------:R-:W-:Y:S02]  /*55f0*/  FMUL.FTZ R52, R2.reuse, R52 ;  /* 0x0000003402347220 */ /* 0x040fe40000410000 */
[----:B------:R-:W3:Y:S01]  /*5600*/  MUFU.EX2 R7, R7 ;  /* 0x0000000700077308 */ /* 0x000ee20000000800 */
[----:B------:R-:W-:Y:S02]  /*5610*/  FMUL.FTZ R53, R2, R53 ;  /* 0x0000003502357220 */ /* 0x000fe40000410000 */
[----:B------:R-:W-:Y:S01]  /*5620*/  FMUL.FTZ R54, R0, R54 ;  /* 0x0000003600367220 */ /* 0x000fe20000410000 */
[----:B--2---:R-:W-:Y:S01]  /*5630*/  F2FP.PACK_AB R129, R166, R135 ;  /* 0x00000087a681723e */ /* 0x004fe200000000ff */
[----:B------:R-:W-:Y:S02]  /*5640*/  FMUL.FTZ R55, R0, R55 ;  /* 0x0000003700377220 */ /* 0x000fe40000410000 */
[C---:B------:R-:W-:Y:S02]  /*5650*/  FMUL.FTZ R56, R2.reuse, R56 ;  /* 0x0000003802387220 */ /* 0x040fe40000410000 */
[----:B------:R-:W-:Y:S01]  /*5660*/  FMUL.FTZ R57, R2, R57 ;  /* 0x0000003902397220 */ /* 0x000fe20000410000 */
[----:B------:R-:W-:Y:S01]  /*5670*/  MUFU.EX2 R169, R169 ;  /* 0x000000a900a97308 */ /* 0x000fe20000000800 */
[C---:B------:R-:W-:Y:S02]  /*5680*/  FMUL.FTZ R58, R0.reuse, R58 ;  /* 0x0000003a003a7220 */ /* 0x040fe40000410000 */
[----:B------:R-:W-:Y:S02]  /*5690*/  FMUL.FTZ R59, R0, R59 ;  /* 0x0000003b003b7220 */ /* 0x000fe40000410000 */
[C---:B------:R-:W-:Y:S02]  /*56a0*/  FMUL.FTZ R60, R2.reuse, R60 ;  /* 0x0000003c023c7220 */ /* 0x040fe40000410000 */
[----:B------:R-:W-:Y:S02]  /*56b0*/  FMUL.FTZ R61, R2, R61 ;  /* 0x0000003d023d7220 */ /* 0x000fe40000410000 */
[C---:B------:R-:W-:Y:S01]  /*56c0*/  FMUL.FTZ R62, R0.reuse, R62 ;  /* 0x0000003e003e7220 */ /* 0x040fe20000410000 */
[----:B------:R-:W2:Y:S01]  /*56d0*/  MUFU.EX2 R170, R170 ;  /* 0x000000aa00aa7308 */ /* 0x000ea20000000800 */
[----:B------:R-:W-:Y:S02]  /*56e0*/  FMUL.FTZ R63, R0, R63 ;  /* 0x0000003f003f7220 */ /* 0x000fe40000410000 */
[C---:B------:R-:W-:Y:S01]  /*56f0*/  FMUL.FTZ R64, R2.reuse, R64 ;  /* 0x0000004002407220 */ /* 0x040fe20000410000 */
[----:B---3--:R-:W-:Y:S01]  /*5700*/  F2FP.PACK_AB R131, R7, R6 ;  /* 0x000000060783723e */ /* 0x008fe200000000ff */
[----:B------:R-:W-:Y:S02]  /*5710*/  FMUL.FTZ R65, R2, R65 ;  /* 0x0000004102417220 */ /* 0x000fe40000410000 */
[C---:B------:R-:W-:Y:S02]  /*5720*/  FMUL.FTZ R66, R0.reuse, R66 ;  /* 0x0000004200427220 */ /* 0x040fe40000410000 */
[----:B------:R-:W-:Y:S01]  /*5730*/  FMUL.FTZ R67, R0, R67 ;  /* 0x0000004300437220 */ /* 0x000fe20000410000 */
[----:B------:R-:W-:Y:S01]  /*5740*/  MUFU.EX2 R171, R171 ;  /* 0x000000ab00ab7308 */ /* 0x000fe20000000800 */
[C---:B-1----:R-:W-:Y:S05]  /*5750*/  HMMA.16816.F32 R8, R128.reuse, R136, R8 ;  /* 0x000000888008723c */ /* 0x042fea0000001808 */
[C---:B------:R-:W-:Y:S02]  /*5760*/  FMUL.FTZ R68, R2.reuse, R68 ;  /* 0x0000004402447220 */ /* 0x040fe40000410000 */
[----:B------:R-:W-:Y:S01]  /*5770*/  FMUL.FTZ R69, R2, R69 ;  /* 0x0000004502457220 */ /* 0x000fe20000410000 */
[C---:B------:R-:W-:Y:S01]  /*5780*/  HMMA.16816.F32 R36, R128.reuse, R138, R36 ;  /* 0x0000008a8024723c */ /* 0x040fe20000001824 */
[----:B------:R-:W1:Y:S01]  /*5790*/  LDSM.16.MT88.4 R136, [R188+0x100] ;  /* 0x00010000bc88783b */ /* 0x000e620000004200 */
[----:B------:R-:W3:Y:S02]  /*57a0*/  MUFU.EX2 R172, R172 ;  /* 0x000000ac00ac7308 */ /* 0x000ee40000000800 */
[C---:B------:R-:W-:Y:S02]  /*57b0*/  FMUL.FTZ R70, R0.reuse, R70 ;  /* 0x0000004600467220 */ /* 0x040fe40000410000 */
[----:B------:R-:W-:Y:S02]  /*57c0*/  FMUL.FTZ R71, R0, R71 ;  /* 0x0000004700477220 */ /* 0x000fe40000410000 */
[C---:B------:R-:W-:Y:S04]  /*57d0*/  HMMA.16816.F32 R40, R128.reuse, R140, R40 ;  /* 0x0000008c8028723c */ /* 0x040fe80000001828 */
[C---:B------:R-:W-:Y:S01]  /*57e0*/  FMUL.FTZ R72, R2.reuse, R72 ;  /* 0x0000004802487220 */ /* 0x040fe20000410000 */
[----:B------:R-:W-:Y:S01]  /*57f0*/  MUFU.EX2 R173, R173 ;  /* 0x000000ad00ad7308 */ /* 0x000fe20000000800 */
[----:B------:R-:W-:Y:S02]  /*5800*/  FMUL.FTZ R73, R2, R73 ;  /* 0x0000004902497220 */ /* 0x000fe40000410000 */
[C---:B------:R-:W-:Y:S01]  /*5810*/  HMMA.16816.F32 R44, R128.reuse, R142, R44 ;  /* 0x0000008e802c723c */ /* 0x040fe2000000182c */
[----:B------:R-:W4:Y:S03]  /*5820*/  LDSM.16.MT88.4 R140, [R192+0x2100] ;  /* 0x00210000c08c783b */ /* 0x000f260000004200 */
[C---:B------:R-:W-:Y:S02]  /*5830*/  FMUL.FTZ R74, R0.reuse, R74 ;  /* 0x0000004a004a7220 */ /* 0x040fe40000410000 */
[----:B------:R-:W-:Y:S01]  /*5840*/  FMUL.FTZ R75, R0, R75 ;  /* 0x0000004b004b7220 */ /* 0x000fe20000410000 */
[----:B------:R-:W5:Y:S01]  /*5850*/  MUFU.EX2 R174, R174 ;  /* 0x000000ae00ae7308 */ /* 0x000f620000000800 */
[C---:B------:R-:W-:Y:S04]  /*5860*/  HMMA.16816.F32 R48, R128.reuse, R144, R48 ;  /* 0x000000908030723c */ /* 0x040fe80000001830 */
[C---:B------:R-:W-:Y:S02]  /*5870*/  FMUL.FTZ R76, R2.reuse, R76 ;  /* 0x0000004c024c7220 */ /* 0x040fe40000410000 */
[----:B------:R-:W-:Y:S02]  /*5880*/  FMUL.FTZ R77, R2, R77 ;  /* 0x0000004d024d7220 */ /* 0x000fe40000410000 */
[C---:B------:R-:W-:Y:S01]  /*5890*/  HMMA.16816.F32 R52, R128.reuse, R146, R52 ;  /* 0x000000928034723c */ /* 0x040fe20000001834 */
[----:B------:R-:W2:Y:S01]  /*58a0*/  LDSM.16.MT88.4 R144, [R190+0x2100] ;  /* 0x00210000be90783b */ /* 0x000ea20000004200 */
[----:B------:R-:W-:Y:S02]  /*58b0*/  MUFU.EX2 R175, R175 ;  /* 0x000000af00af7308 */ /* 0x000fe40000000800 */
[C---:B------:R-:W-:Y:S02]  /*58c0*/  FMUL.FTZ R78, R0.reuse, R78 ;  /* 0x0000004e004e7220 */ /* 0x040fe40000410000 */
[----:B------:R-:W-:Y:S02]  /*58d0*/  FMUL.FTZ R79, R0, R79 ;  /* 0x0000004f004f7220 */ /* 0x000fe40000410000 */
[C---:B------:R-:W-:Y:S01]  /*58e0*/  FMUL.FTZ R80, R2.reuse, R80 ;  /* 0x0000005002507220 */ /* 0x040fe20000410000 */
[C---:B-1----:R-:W-:Y:S03]  /*58f0*/  HMMA.16816.F32 R56, R128.reuse, R136, R56 ;  /* 0x000000888038723c */ /* 0x042fe60000001838 */
[----:B------:R-:W-:Y:S01]  /*5900*/  FMUL.FTZ R81, R2, R81 ;  /* 0x0000005102517220 */ /* 0x000fe20000410000 */
[----:B------:R-:W1:Y:S01]  /*5910*/  MUFU.EX2 R224, R224 ;  /* 0x000000e000e07308 */ /* 0x000e620000000800 */
[C---:B------:R-:W-:Y:S02]  /*5920*/  FMUL.FTZ R82, R0.reuse, R82 ;  /* 0x0000005200527220 */ /* 0x040fe40000410000 */
[----:B------:R-:W-:Y:S01]  /*5930*/  FMUL.FTZ R83, R0, R83 ;  /* 0x0000005300537220 */ /* 0x000fe20000410000 */
[C---:B------:R-:W-:Y:S01]  /*5940*/  HMMA.16816.F32 R60, R128.reuse, R138, R60 ;  /* 0x0000008a803c723c */ /* 0x040fe2000000183c */
[----:B------:R-:W1:Y:S03]  /*5950*/  LDSM.16.MT88.4 R136, [R189+0x2100] ;  /* 0x00210000bd88783b */ /* 0x000e660000004200 */
[C---:B------:R-:W-:Y:S02]  /*5960*/  FMUL.FTZ R84, R2.reuse, R84 ;  /* 0x0000005402547220 */ /* 0x040fe40000410000 */
[----:B------:R-:W-:Y:S01]  /*5970*/  FMUL.FTZ R85, R2, R85 ;  /* 0x0000005502557220 */ /* 0x000fe20000410000 */
[----:B------:R-:W-:Y:S01]  /*5980*/  MUFU.EX2 R226, R226 ;  /* 0x000000e200e27308 */ /* 0x000fe20000000800 */
[C---:B----4-:R-:W-:Y:S04]  /*5990*/  HMMA.16816.F32 R64, R128.reuse, R140, R64 ;  /* 0x0000008c8040723c */ /* 0x050fe80000001840 */
[C---:B------:R-:W-:Y:S02]  /*59a0*/  FMUL.FTZ R86, R0.reuse, R86 ;  /* 0x0000005600567220 */ /* 0x040fe40000410000 */
[----:B------:R-:W-:Y:S02]  /*59b0*/  FMUL.FTZ R87, R0, R87 ;  /* 0x0000005700577220 */ /* 0x000fe40000410000 */
[C---:B------:R-:W-:Y:S01]  /*59c0*/  HMMA.16816.F32 R68, R128.reuse, R142, R68 ;  /* 0x0000008e8044723c */ /* 0x040fe20000001844 */
[----:B------:R-:W4:Y:S01]  /*59d0*/  LDSM.16.MT88.4 R140, [R188+0x2100] ;  /* 0x00210000bc8c783b */ /* 0x000f220000004200 */
[----:B------:R-:W-:Y:S02]  /*59e0*/  MUFU.EX2 R228, R228 ;  /* 0x000000e400e47308 */ /* 0x000fe40000000800 */
[C---:B------:R-:W-:Y:S02]  /*59f0*/  FMUL.FTZ R88, R2.reuse, R88 ;  /* 0x0000005802587220 */ /* 0x040fe40000410000 */
[----:B------:R-:W-:Y:S02]  /*5a00*/  FMUL.FTZ R89, R2, R89 ;  /* 0x0000005902597220 */ /* 0x000fe40000410000 */
[C---:B--2---:R-:W-:Y:S04]  /*5a10*/  HMMA.16816.F32 R72, R128.reuse, R144, R72 ;  /* 0x000000908048723c */ /* 0x044fe80000001848 */
[C---:B------:R-:W-:Y:S02]  /*5a20*/  FMUL.FTZ R90, R0.reuse, R90 ;  /* 0x0000005a005a7220 */ /* 0x040fe40000410000 */
[----:B------:R-:W-:Y:S02]  /*5a30*/  FMUL.FTZ R91, R0, R91 ;  /* 0x0000005b005b7220 */ /* 0x000fe40000410000 */
[C---:B------:R-:W-:Y:S01]  /*5a40*/  HMMA.16816.F32 R76, R128.reuse, R146, R76 ;  /* 0x00000092804c723c */ /* 0x040fe2000000184c */
[----:B------:R-:W2:Y:S03]  /*5a50*/  LDSM.16.MT88.4 R144, [R192+0x4100] ;  /* 0x00410000c090783b */ /* 0x000ea60000004200 */
[C---:B------:R-:W-:Y:S02]  /*5a60*/  FMUL.FTZ R92, R2.reuse, R92 ;  /* 0x0000005c025c7220 */ /* 0x040fe40000410000 */
[----:B------:R-:W-:Y:S02]  /*5a70*/  FMUL.FTZ R93, R2, R93 ;  /* 0x0000005d025d7220 */ /* 0x000fe40000410000 */
[C---:B------:R-:W-:Y:S01]  /*5a80*/  FMUL.FTZ R94, R0.reuse, R94 ;  /* 0x0000005e005e7220 */ /* 0x040fe20000410000 */
[C---:B-1----:R-:W-:Y:S03]  /*5a90*/  HMMA.16816.F32 R80, R128.reuse, R136, R80 ;  /* 0x000000888050723c */ /* 0x042fe60000001850 */
[----:B------:R-:W-:Y:S02]  /*5aa0*/  FMUL.FTZ R95, R0, R95 ;  /* 0x0000005f005f7220 */ /* 0x000fe40000410000 */
[C---:B------:R-:W-:Y:S02]  /*5ab0*/  FMUL.FTZ R96, R2.reuse, R96 ;  /* 0x0000006002607220 */ /* 0x040fe40000410000 */
[----:B------:R-:W-:Y:S01]  /*5ac0*/  FMUL.FTZ R97, R2, R97 ;  /* 0x0000006102617220 */ /* 0x000fe20000410000 */
[C---:B------:R-:W-:Y:S01]  /*5ad0*/  HMMA.16816.F32 R84, R128.reuse, R138, R84 ;  /* 0x0000008a8054723c */ /* 0x040fe20000001854 */
[----:B------:R-:W1:Y:S03]  /*5ae0*/  LDSM.16.MT88.4 R136, [R190+0x4100] ;  /* 0x00410000be88783b */ /* 0x000e660000004200 */
[C---:B------:R-:W-:Y:S02]  /*5af0*/  FMUL.FTZ R98, R0.reuse, R98 ;  /* 0x0000006200627220 */ /* 0x040fe40000410000 */
[----:B------:R-:W-:Y:S02]  /*5b00*/  FMUL.FTZ R99, R0, R99 ;  /* 0x0000006300637220 */ /* 0x000fe40000410000 */
[C---:B----4-:R-:W-:Y:S04]  /*5b10*/  HMMA.16816.F32 R88, R128.reuse, R140, R88 ;  /* 0x0000008c8058723c */ /* 0x050fe80000001858 */
[C---:B------:R-:W-:Y:S02]  /*5b20*/  FMUL.FTZ R100, R2.reuse, R100 ;  /* 0x0000006402647220 */ /* 0x040fe40000410000 */
[----:B------:R-:W-:Y:S02]  /*5b30*/  FMUL.FTZ R101, R2, R101 ;  /* 0x0000006502657220 */ /* 0x000fe40000410000 */
[C---:B------:R-:W-:Y:S01]  /*5b40*/  HMMA.16816.F32 R92, R128.reuse, R142, R92 ;  /* 0x0000008e805c723c */ /* 0x040fe2000000185c */
[----:B------:R-:W4:Y:S03]  /*5b50*/  LDSM.16.MT88.4 R140, [R189+0x4100] ;  /* 0x00410000bd8c783b */ /* 0x000f260000004200 */
[C---:B------:R-:W-:Y:S02]  /*5b60*/  FMUL.FTZ R102, R0.reuse, R102 ;  /* 0x0000006600667220 */ /* 0x040fe40000410000 */
[----:B------:R-:W-:Y:S02]  /*5b70*/  FMUL.FTZ R103, R0, R103 ;  /* 0x0000006700677220 */ /* 0x000fe40000410000 */
[C---:B--2---:R-:W-:Y:S04]  /*5b80*/  HMMA.16816.F32 R96, R128.reuse, R144, R96 ;  /* 0x000000908060723c */ /* 0x044fe80000001860 */
[C---:B------:R-:W-:Y:S02]  /*5b90*/  FMUL.FTZ R104, R2.reuse, R104 ;  /* 0x0000006802687220 */ /* 0x040fe40000410000 */
[----:B------:R-:W-:Y:S02]  /*5ba0*/  FMUL.FTZ R105, R2, R105 ;  /* 0x0000006902697220 */ /* 0x000fe40000410000 */
[C---:B------:R-:W-:Y:S01]  /*5bb0*/  HMMA.16816.F32 R100, R128.reuse, R146, R100 ;  /* 0x000000928064723c */ /* 0x040fe20000001864 */
[----:B------:R-:W-:Y:S03]  /*5bc0*/  LDSM.16.MT88.4 R144, [R189+0x900] ;  /* 0x00090000bd90783b */ /* 0x000fe60000004200 */
        /* <DEDUP_REMOVED lines=14> */
[----:B------:R-:W-:Y:S01]  /*5cb0*/  FMUL.FTZ R16, R2, R120 ;  /* 0x0000007802107220 */ /* 0x000fe20000410000 */
[----:B------:R-:W-:Y:S03]  /*5cc0*/  F2FP.PACK_AB R120, R170, R169 ;  /* 0x000000a9aa78723e */ /* 0x000fe600000000ff */
[----:B------:R-:W-:Y:S01]  /*5cd0*/  FMUL.FTZ R17, R2, R121 ;  /* 0x0000007902117220 */ /* 0x000fe20000410000 */
[C---:B------:R-:W-:Y:S01]  /*5ce0*/  HMMA.16816.F32 R112, R128.reuse, R142, R112 ;  /* 0x0000008e8070723c */ /* 0x040fe20000001870 */
[----:B------:R-:W2:Y:S02]  /*5cf0*/  LDSM.16.MT88.4 R140, [R190+0x900] ;  /* 0x00090000be8c783b */ /* 0x000ea40000004200 */
[----:B------:R-:W-:Y:S01]  /*5d00*/  FMUL.FTZ R18, R0, R122 ;  /* 0x0000007a00127220 */ /* 0x000fe20000410000 */
[----:B---3--:R-:W-:Y:S01]  /*5d10*/  F2FP.PACK_AB R121, R172, R171 ;  /* 0x000000abac79723e */ /* 0x008fe200000000ff */
[----:B------:R-:W-:Y:S01]  /*5d20*/  FMUL.FTZ R19, R0, R123 ;  /* 0x0000007b00137220 */ /* 0x000fe20000410000 */
[----:B-----5:R-:W-:Y:S01]  /*5d30*/  F2FP.PACK_AB R122, R174, R173 ;  /* 0x000000adae7a723e */ /* 0x020fe200000000ff */
[----:B------:R-:W-:Y:S01]  /*5d40*/  FMUL.FTZ R116, R2, R116 ;  /* 0x0000007402747220 */ /* 0x000fe20000410000 */
[----:B------:R-:W-:Y:S01]  /*5d50*/  F2FP.PACK_AB R123, R224, R175 ;  /* 0x000000afe07b723e */ /* 0x000fe200000000ff */
[----:B------:R-:W-:Y:S03]  /*5d60*/  FMUL.FTZ R117, R2, R117 ;  /* 0x0000007502757220 */ /* 0x000fe60000410000 */
[C---:B------:R-:W-:Y:S03]  /*5d70*/  HMMA.16816.F32 R16, R128.reuse, R124, R16 ;  /* 0x0000007c8010723c */ /* 0x040fe60000001810 */
[C---:B------:R-:W-:Y:S02]  /*5d80*/  FMUL.FTZ R118, R0.reuse, R118 ;  /* 0x0000007600767220 */ /* 0x040fe40000410000 */
[----:B------:R-:W-:Y:S02]  /*5d90*/  FMUL.FTZ R119, R0, R119 ;  /* 0x0000007700777220 */ /* 0x000fe40000410000 */
[----:B------:R-:W-:Y:S02]  /*5da0*/  FFMA.FTZ R164, R2, R225, R164 ;  /* 0x000000e102a47223 */ /* 0x000fe400000100a4 */
[----:B------:R-:W-:Y:S03]  /*5db0*/  FFMA.FTZ R135, R0, R221, R135 ;  /* 0x000000dd00877223 */ /* 0x000fe60000010087 */
[----:B------:R-:W-:Y:S01]  /*5dc0*/  HMMA.16816.F32 R116, R128, R126, R116 ;  /* 0x0000007e8074723c */ /* 0x000fe20000001874 */
[----:B------:R-:W3:Y:S02]  /*5dd0*/  LDSM.16.MT88.4 R124, [R188+0x2900] ;  /* 0x00290000bc7c783b */ /* 0x000ee40000004200 */
[----:B------:R-:W-:Y:S02]  /*5de0*/  FADD.FTZ R164, R165, R164 ;  /* 0x000000a4a5a47221 */ /* 0x000fe40000010000 */
[----:B------:R-:W-:Y:S02]  /*5df0*/  FADD.FTZ R135, R166, R135 ;  /* 0x00000087a6877221 */ /* 0x000fe40000010000 */
[----:B------:R-:W-:Y:S01]  /*5e00*/  FADD.FTZ R5, R5, R164 ;  /* 0x000000a405057221 */ /* 0x000fe20000010000 */
[C---:B-1----:R-:W-:Y:S01]  /*5e10*/  HMMA.16816.F32 R8, R120.reuse, R136, R8 ;  /* 0x000000887808723c */ /* 0x042fe20000001808 */
[----:B------:R-:W1:Y:S04]  /*5e20*/  LDSM.16.MT88.4 R128, [R192+0x4900] ;  /* 0x00490000c080783b */ /* 0x000e680000004200 */
[----:B------:R-:W-:Y:S02]  /*5e30*/  FADD.FTZ R0, R6, R135 ;  /* 0x0000008706007221 */ /* 0x000fe40000010000 */
[----:B------:R-:W-:Y:S01]  /*5e40*/  FADD.FTZ R134, R134, R5 ;  /* 0x0000000586867221 */ /* 0x000fe20000010000 */
[C---:B------:R-:W-:Y:S01]  /*5e50*/  HMMA.16816.F32 R36, R120.reuse, R138, R36 ;  /* 0x0000008a7824723c */ /* 0x040fe20000001824 */
[----:B------:R-:W4:Y:S03]  /*5e60*/  LDSM.16.MT88.4 R136, [R190+0x4900] ;  /* 0x00490000be88783b */ /* 0x000f260000004200 */
[----:B------:R-:W-:Y:S02]  /*5e70*/  FADD.FTZ R0, R7, R0 ;  /* 0x0000000007007221 */ /* 0x000fe40000010000 */
[----:B------:R-:W-:Y:S02]  /*5e80*/  FADD.FTZ R169, R169, R134 ;  /* 0x00000086a9a97221 */ /* 0x000fe40000010000 */
[C---:B--2---:R-:W-:Y:S04]  /*5e90*/  HMMA.16816.F32 R40, R120.reuse, R140, R40 ;  /* 0x0000008c7828723c */ /* 0x044fe80000001828 */
[----:B------:R-:W-:Y:S01]  /*5ea0*/  FADD.FTZ R171, R171, R0 ;  /* 0x00000000abab7221 */ /* 0x000fe20000010000 */
[----:B------:R-:W-:Y:S01]  /*5eb0*/  MOV R0, R3 ;  /* 0x0000000300007202 */ /* 0x000fe20000000f00 */
[----:B------:R-:W-:Y:S02]  /*5ec0*/  FADD.FTZ R170, R170, R169 ;  /* 0x000000a9aaaa7221 */ /* 0x000fe40000010000 */
[C---:B------:R-:W-:Y:S01]  /*5ed0*/  HMMA.16816.F32 R44, R120.reuse, R142, R44 ;  /* 0x0000008e782c723c */ /* 0x040fe2000000182c */
[----:B------:R-:W2:Y:S03]  /*5ee0*/  LDSM.16.MT88.4 R140, [R189+0x4900] ;  /* 0x00490000bd8c783b */ /* 0x000ea60000004200 */
[----:B------:R-:W-:Y:S02]  /*5ef0*/  FADD.FTZ R172, R172, R171 ;  /* 0x000000abacac7221 */ /* 0x000fe40000010000 */
[----:B------:R-:W-:Y:S02]  /*5f00*/  FADD.FTZ R5, R173, R170 ;  /* 0x000000aaad057221 */ /* 0x000fe40000010000 */
[C---:B------:R-:W-:Y:S04]  /*5f10*/  HMMA.16816.F32 R48, R120.reuse, R144, R48 ;  /* 0x000000907830723c */ /* 0x040fe80000001830 */
[----:B------:R-:W-:Y:S02]  /*5f20*/  FADD.FTZ R7, R175, R172 ;  /* 0x000000acaf077221 */ /* 0x000fe40000010000 */
[----:B------:R-:W-:Y:S02]  /*5f30*/  FADD.FTZ R5, R174, R5 ;  /* 0x00000005ae057221 */ /* 0x000fe40000010000 */
[C---:B------:R-:W-:Y:S01]  /*5f40*/  HMMA.16816.F32 R52, R120.reuse, R146, R52 ;  /* 0x000000927834723c */ /* 0x040fe20000001834 */
[----:B------:R-:W-:Y:S03]  /*5f50*/  LDSM.16.MT88.4 R144, [R189+0x3900] ;  /* 0x00390000bd90783b */ /* 0x000fe60000004200 */
[----:B------:R-:W-:Y:S04]  /*5f60*/  FADD.FTZ R7, R224, R7 ;  /* 0x00000007e0077221 */ /* 0x000fe80000010000 */
[C---:B------:R-:W-:Y:S08]  /*5f70*/  HMMA.16816.F32 R56, R120.reuse, R148, R56 ;  /* 0x000000947838723c */ /* 0x040ff00000001838 */
[C---:B------:R-:W-:Y:S01]  /*5f80*/  HMMA.16816.F32 R60, R120.reuse, R150, R60 ;  /* 0x00000096783c723c */ /* 0x040fe2000000183c */
[----:B------:R-:W-:Y:S07]  /*5f90*/  LDSM.16.MT88.4 R148, [R188+0x3900] ;  /* 0x00390000bc94783b */ /* 0x000fee0000004200 */
[C---:B------:R-:W-:Y:S07]  /*5fa0*/  HMMA.16816.F32 R64, R120.reuse, R152, R64 ;  /* 0x000000987840723c */ /* 0x040fee0000001840 */
[--C-:B------:R-:W-:Y:S01]  /*5fb0*/  FFMA.FTZ R152, R20, c[0x0][0x2d0], -R168.reuse ;  /* 0x0000b40014987a23 */ /* 0x100fe200000108a8 */
[C---:B------:R-:W-:Y:S04]  /*5fc0*/  HMMA.16816.F32 R68, R120.reuse, R154, R68 ;  /* 0x0000009a7844723c */ /* 0x040fe80000001844 */
[--C-:B------:R-:W-:Y:S01]  /*5fd0*/  FFMA.FTZ R153, R21, c[0x0][0x2d0], -R168.reuse ;  /* 0x0000b40015997a23 */ /* 0x100fe200000108a8 */
[----:B------:R-:W-:Y:S02]  /*5fe0*/  MUFU.EX2 R152, R152 ;  /* 0x0000009800987308 */ /* 0x000fe40000000800 */
[--C-:B------:R-:W-:Y:S01]  /*5ff0*/  FFMA.FTZ R154, R22, c[0x0][0x2d0], -R167.reuse ;  /* 0x0000b400169a7a23 */ /* 0x100fe200000108a7 */
[C---:B------:R-:W-:Y:S04]  /*6000*/  HMMA.16816.F32 R72, R120.reuse, R156, R72 ;  /* 0x0000009c7848723c */ /* 0x040fe80000001848 */
[--C-:B------:R-:W-:Y:S02]  /*6010*/  FFMA.FTZ R155, R23, c[0x0][0x2d0], -R167.reuse ;  /* 0x0000b400179b7a23 */ /* 0x100fe400000108a7 */
[----:B------:R-:W5:Y:S01]  /*6020*/  LDSM.16.MT88.4 R20, [R188+0x4900] ;  /* 0x00490000bc14783b */ /* 0x000f620000004200 */
[--C-:B------:R-:W-:Y:S01]  /*6030*/  FFMA.FTZ R156, R24, c[0x0][0x2d0], -R168.reuse ;  /* 0x0000b400189c7a23 */ /* 0x100fe200000108a8 */
[C---:B------:R-:W-:Y:S01]  /*6040*/  HMMA.16816.F32 R76, R120.reuse, R158, R76 ;  /* 0x0000009e784c723c */ /* 0x040fe2000000184c */
[----:B------:R-:W1:Y:S03]  /*6050*/  MUFU.EX2 R153, R153 ;  /* 0x0000009900997308 */ /* 0x000e660000000800 */
[--C-:B------:R-:W-:Y:S03]  /*6060*/  FFMA.FTZ R157, R25, c[0x0][0x2d0], -R168.reuse ;  /* 0x0000b400199d7a23 */ /* 0x100fe600000108a8 */
[--C-:B------:R-:W-:Y:S01]  /*6070*/  FFMA.FTZ R158, R26, c[0x0][0x2d0], -R167.reuse ;  /* 0x0000b4001a9e7a23 */ /* 0x100fe200000108a7 */
[C---:B------:R-:W-:Y:S03]  /*6080*/  HMMA.16816.F32 R80, R120.reuse, R160, R80 ;  /* 0x000000a07850723c */ /* 0x040fe60000001850 */
[----:B------:R-:W-:Y:S01]  /*6090*/  MUFU.EX2 R154, R154 ;  /* 0x0000009a009a7308 */ /* 0x000fe20000000800 */
[--C-:B------:R-:W-:Y:S02]  /*60a0*/  FFMA.FTZ R159, R27, c[0x0][0x2d0], -R167.reuse ;  /* 0x0000b4001b9f7a23 */ /* 0x100fe400000108a7 */
[----:B------:R-:W-:Y:S01]  /*60b0*/  LDSM.16.MT88.4 R24, [R190+0x1100] ;  /* 0x00110000be18783b */ /* 0x000fe20000004200 */
[--C-:B------:R-:W-:Y:S01]  /*60c0*/  FFMA.FTZ R160, R28, c[0x0][0x2d0], -R168.reuse ;  /* 0x0000b4001ca07a23 */ /* 0x100fe200000108a8 */
[C---:B------:R-:W-:Y:S04]  /*60d0*/  HMMA.16816.F32 R84, R120.reuse, R162, R84 ;  /* 0x000000a27854723c */ /* 0x040fe80000001854 */
[--C-:B------:R-:W-:Y:S01]  /*60e0*/  FFMA.FTZ R161, R29, c[0x0][0x2d0], -R168.reuse ;  /* 0x0000b4001da17a23 */ /* 0x100fe200000108a8 */
[----:B------:R-:W2:Y:S01]  /*60f0*/  MUFU.EX2 R155, R155 ;  /* 0x0000009b009b7308 */ /* 0x000ea20000000800 */
[----:B------:R-:W-:Y:S02]  /*6100*/  FFMA.FTZ R168, R33, c[0x0][0x2d0], -R168 ;  /* 0x0000b40021a87a23 */ /* 0x000fe400000108a8 */
[C---:B---3--:R-:W-:Y:S04]  /*6110*/  HMMA.16816.F32 R88, R120.reuse, R124, R88 ;  /* 0x0000007c7858723c */ /* 0x048fe80000001858 */
[--C-:B------:R-:W-:Y:S02]  /*6120*/  FFMA.FTZ R162, R30, c[0x0][0x2d0], -R167.reuse ;  /* 0x0000b4001ea27a23 */ /* 0x100fe400000108a7 */
[--C-:B------:R-:W-:Y:S01]  /*6130*/  FFMA.FTZ R163, R31, c[0x0][0x2d0], -R167.reuse ;  /* 0x0000b4001fa37a23 */ /* 0x100fe200000108a7 */
[----:B------:R-:W-:Y:S01]  /*6140*/  MUFU.EX2 R156, R156 ;  /* 0x0000009c009c7308 */ /* 0x000fe20000000800 */
[C---:B------:R-:W-:Y:S01]  /*6150*/  HMMA.16816.F32 R92, R120.reuse, R126, R92 ;  /* 0x0000007e785c723c */ /* 0x040fe2000000185c */
[----:B------:R-:W3:Y:S03]  /*6160*/  LDSM.16.MT88.4 R124, [R192+0x1100] ;  /* 0x00110000c07c783b */ /* 0x000ee60000004200 */
[----:B------:R-:W-:Y:S04]  /*6170*/  FFMA.FTZ R167, R35, c[0x0][0x2d0], -R167 ;  /* 0x0000b40023a77a23 */ /* 0x000fe800000108a7 */
[C---:B-1----:R-:W-:Y:S01]  /*6180*/  HMMA.16816.F32 R96, R120.reuse, R128, R96 ;  /* 0x000000807860723c */ /* 0x042fe20000001860 */
[----:B------:R-:W-:Y:S01]  /*6190*/  LDSM.16.MT88.4 R28, [R192+0x1900] ;  /* 0x00190000c01c783b */ /* 0x000fe20000004200 */
[----:B------:R-:W1:Y:S06]  /*61a0*/  MUFU.EX2 R157, R157 ;  /* 0x0000009d009d7308 */ /* 0x000e6c0000000800 */
[C---:B------:R-:W-:Y:S01]  /*61b0*/  HMMA.16816.F32 R100, R120.reuse, R130, R100 ;  /* 0x000000827864723c */ /* 0x040fe20000001864 */
[----:B------:R-:W1:Y:S03]  /*61c0*/  LDSM.16.MT88.4 R128, [R189+0x1100] ;  /* 0x00110000bd80783b */ /* 0x000e660000004200 */
[----:B------:R-:W-:Y:S04]  /*61d0*/  MUFU.EX2 R158, R158 ;  /* 0x0000009e009e7308 */ /* 0x000fe80000000800 */
[C---:B----4-:R-:W-:Y:S01]  /*61e0*/  HMMA.16816.F32 R12, R120.reuse, R136, R12 ;  /* 0x00000088780c723c */ /* 0x050fe2000000180c */
[----:B------:R-:W-:Y:S05]  /*61f0*/  LDSM.16.MT88.4 R32, [R188+0x1900] ;  /* 0x00190000bc20783b */ /* 0x000fea0000004200 */
[----:B------:R-:W4:Y:S02]  /*6200*/  MUFU.EX2 R159, R159 ;  /* 0x0000009f009f7308 */ /* 0x000f240000000800 */
[C---:B------:R-:W-:Y:S01]  /*6210*/  HMMA.16816.F32 R104, R120.reuse, R138, R104 ;  /* 0x0000008a7868723c */ /* 0x040fe20000001868 */
[----:B------:R-:W3:Y:S07]  /*6220*/  LDSM.16.MT88.4 R136, [R188+0x1100] ;  /* 0x00110000bc88783b */ /* 0x000eee0000004200 */
[C---:B--2---:R-:W-:Y:S01]  /*6230*/  HMMA.16816.F32 R108, R120.reuse, R140, R108 ;  /* 0x0000008c786c723c */ /* 0x044fe2000000186c */
[----:B------:R-:W-:Y:S07]  /*6240*/  MUFU.EX2 R160, R160 ;  /* 0x000000a000a07308 */ /* 0x000fee0000000800 */
[C---:B------:R-:W-:Y:S01]  /*6250*/  HMMA.16816.F32 R112, R120.reuse, R142, R112 ;  /* 0x0000008e7870723c */ /* 0x040fe20000001870 */
[----:B------:R-:W-:Y:S02]  /*6260*/  LDSM.16.MT88.4 R140, [R190+0x3100] ;  /* 0x00310000be8c783b */ /* 0x000fe40000004200 */
[----:B------:R-:W2:Y:S05]  /*6270*/  MUFU.EX2 R161, R161 ;  /* 0x000000a100a17308 */ /* 0x000eaa0000000800 */
[C---:B-----5:R-:W-:Y:S05]  /*6280*/  HMMA.16816.F32 R16, R120.reuse, R20, R16 ;  /* 0x000000147810723c */ /* 0x060fea0000001810 */
[----:B------:R-:W-:Y:S02]  /*6290*/  MUFU.EX2 R162, R162 ;  /* 0x000000a200a27308 */ /* 0x000fe40000000800 */
[----:B------:R-:W-:Y:S01]  /*62a0*/  F2FP.PACK_AB R20, R153, R152 ;  /* 0x000000989914723e */ /* 0x000fe200000000ff */
[----:B------:R-:W-:Y:S01]  /*62b0*/  HMMA.16816.F32 R116, R120, R22, R116 ;  /* 0x000000167874723c */ /* 0x000fe20000001874 */
[----:B------:R-:W5:Y:S03]  /*62c0*/  LDSM.16.MT88.4 R120, [R192+0x3100] ;  /* 0x00310000c078783b */ /* 0x000f660000004200 */
[----:B------:R-:W-:Y:S01]  /*62d0*/  F2FP.PACK_AB R21, R155, R154 ;  /* 0x0000009a9b15723e */ /* 0x000fe200000000ff */
[----:B------:R-:W-:Y:S02]  /*62e0*/  FADD.FTZ R152, R152, R5 ;  /* 0x0000000598987221 */ /* 0x000fe40000010000 */
[----:B-1----:R-:W-:Y:S01]  /*62f0*/  F2FP.PACK_AB R22, R157, R156 ;  /* 0x0000009c9d16723e */ /* 0x002fe200000000ff */
[----:B------:R-:W1:Y:S01]  /*6300*/  MUFU.EX2 R163, R163 ;  /* 0x000000a300a37308 */ /* 0x000e620000000800 */
[----:B----4-:R-:W-:Y:S03]  /*6310*/  F2FP.PACK_AB R23, R159, R158 ;  /* 0x0000009e9f17723e */ /* 0x010fe600000000ff */
[----:B------:R-:W-:Y:S02]  /*6320*/  FADD.FTZ R154, R154, R7 ;  /* 0x000000079a9a7221 */ /* 0x000fe40000010000 */
[----:B------:R-:W-:Y:S02]  /*6330*/  FADD.FTZ R153, R153, R152 ;  /* 0x0000009899997221 */ /* 0x000fe40000010000 */
[C---:B---3--:R-:W-:Y:S02]  /*6340*/  HMMA.16816.F32 R8, R20.reuse, R124, R8 ;  /* 0x0000007c1408723c */ /* 0x048fe40000001808 */
[----:B------:R-:W3:Y:S03]  /*6350*/  MUFU.EX2 R227, R168 ;  /* 0x000000a800e37308 */ /* 0x000ee60000000800 */
[----:B------:R-:W-:Y:S02]  /*6360*/  FADD.FTZ R155, R155, R154 ;  /* 0x0000009a9b9b7221 */ /* 0x000fe40000010000 */
[----:B------:R-:W-:Y:S01]  /*6370*/  FADD.FTZ R156, R156, R153 ;  /* 0x000000999c9c7221 */ /* 0x000fe20000010000 */
[C---:B------:R-:W-:Y:S01]  /*6380*/  HMMA.16816.F32 R36, R20.reuse, R126, R36 ;  /* 0x0000007e1424723c */ /* 0x040fe20000001824 */
[----:B------:R-:W4:Y:S03]  /*6390*/  LDSM.16.MT88.4 R124, [R189+0x3100] ;  /* 0x00310000bd7c783b */ /* 0x000f260000004200 */
[----:B------:R-:W1:Y:S01]  /*63a0*/  MUFU.EX2 R167, R167 ;  /* 0x000000a700a77308 */ /* 0x000e620000000800 */
[----:B------:R-:W-:Y:S02]  /*63b0*/  FADD.FTZ R158, R158, R155 ;  /* 0x0000009b9e9e7221 */ /* 0x000fe40000010000 */
[----:B------:R-:W-:Y:S01]  /*63c0*/  FADD.FTZ R157, R157, R156 ;  /* 0x0000009c9d9d7221 */ /* 0x000fe20000010000 */
[C---:B------:R-:W-:Y:S04]  /*63d0*/  HMMA.16816.F32 R40, R20.reuse, R24, R40 ;  /* 0x000000181428723c */ /* 0x040fe80000001828 */
[----:B------:R-:W-:Y:S04]  /*63e0*/  FADD.FTZ R159, R159, R158 ;  /* 0x0000009e9f9f7221 */ /* 0x000fe80000010000 */
[C---:B------:R-:W-:Y:S01]  /*63f0*/  HMMA.16816.F32 R44, R20.reuse, R26, R44 ;  /* 0x0000001a142c723c */ /* 0x040fe2000000182c */
[----:B------:R-:W1:Y:S07]  /*6400*/  LDSM.16.MT88.4 R24, [R188+0x3100] ;  /* 0x00310000bc18783b */ /* 0x000e6e0000004200 */
[C---:B------:R-:W-:Y:S08]  /*6410*/  HMMA.16816.F32 R48, R20.reuse, R128, R48 ;  /* 0x000000801430723c */ /* 0x040ff00000001830 */
[C---:B------:R-:W-:Y:S01]  /*6420*/  HMMA.16816.F32 R52, R20.reuse, R130, R52 ;  /* 0x000000821434723c */ /* 0x040fe20000001834 */
[----:B------:R-:W1:Y:S07]  /*6430*/  LDSM.16.MT88.4 R128, [R192+0x5100] ;  /* 0x00510000c080783b */ /* 0x000e6e0000004200 */
[C---:B------:R-:W-:Y:S08]  /*6440*/  HMMA.16816.F32 R56, R20.reuse, R136, R56 ;  /* 0x000000881438723c */ /* 0x040ff00000001838 */
[C---:B------:R-:W-:Y:S01]  /*6450*/  HMMA.16816.F32 R60, R20.reuse, R138, R60 ;  /* 0x0000008a143c723c */ /* 0x040fe2000000183c */
[----:B------:R-:W-:Y:S07]  /*6460*/  LDSM.16.MT88.4 R136, [R189+0x1900] ;  /* 0x00190000bd88783b */ /* 0x000fee0000004200 */
[C---:B-----5:R-:W-:Y:S08]  /*6470*/  HMMA.16816.F32 R64, R20.reuse, R120, R64 ;  /* 0x000000781440723c */ /* 0x060ff00000001840 */
[C---:B------:R-:W-:Y:S01]  /*6480*/  HMMA.16816.F32 R68, R20.reuse, R122, R68 ;  /* 0x0000007a1444723c */ /* 0x040fe20000001844 */
[----:B------:R-:W5:Y:S07]  /*6490*/  LDSM.16.MT88.4 R120, [R190+0x5100] ;  /* 0x00510000be78783b */ /* 0x000f6e0000004200 */
[C---:B------:R-:W-:Y:S08]  /*64a0*/  HMMA.16816.F32 R72, R20.reuse, R140, R72 ;  /* 0x0000008c1448723c */ /* 0x040ff00000001848 */
[C---:B------:R-:W-:Y:S01]  /*64b0*/  HMMA.16816.F32 R76, R20.reuse, R142, R76 ;  /* 0x0000008e144c723c */ /* 0x040fe2000000184c */
[----:B------:R-:W-:Y:S07]  /*64c0*/  LDSM.16.MT88.4 R140, [R190+0x3900] ;  /* 0x00390000be8c783b */ /* 0x000fee0000004200 */
[C---:B----4-:R-:W-:Y:S08]  /*64d0*/  HMMA.16816.F32 R80, R20.reuse, R124, R80 ;  /* 0x0000007c1450723c */ /* 0x050ff00000001850 */
[C---:B------:R-:W-:Y:S01]  /*64e0*/  HMMA.16816.F32 R84, R20.reuse, R126, R84 ;  /* 0x0000007e1454723c */ /* 0x040fe20000001854 */
[----:B------:R-:W4:Y:S07]  /*64f0*/  LDSM.16.MT88.4 R124, [R189+0x5100] ;  /* 0x00510000bd7c783b */ /* 0x000f2e0000004200 */
[C---:B-1----:R-:W-:Y:S08]  /*6500*/  HMMA.16816.F32 R88, R20.reuse, R24, R88 ;  /* 0x000000181458723c */ /* 0x042ff00000001858 */
[C---:B------:R-:W-:Y:S01]  /*6510*/  HMMA.16816.F32 R92, R20.reuse, R26, R92 ;  /* 0x0000001a145c723c */ /* 0x040fe2000000185c */
[----:B------:R-:W1:Y:S07]  /*6520*/  LDSM.16.MT88.4 R24, [R188+0x5100] ;  /* 0x00510000bc18783b */ /* 0x000e6e0000004200 */
[C---:B------:R-:W-:Y:S08]  /*6530*/  HMMA.16816.F32 R96, R20.reuse, R128, R96 ;  /* 0x000000801460723c */ /* 0x040ff00000001860 */
[C---:B------:R-:W-:Y:S08]  /*6540*/  HMMA.16816.F32 R100, R20.reuse, R130, R100 ;  /* 0x000000821464723c */ /* 0x040ff00000001864 */
[C---:B-----5:R-:W-:Y:S08]  /*6550*/  HMMA.16816.F32 R12, R20.reuse, R120, R12 ;  /* 0x00000078140c723c */ /* 0x060ff0000000180c */
[C---:B------:R-:W-:Y:S01]  /*6560*/  HMMA.16816.F32 R104, R20.reuse, R122, R104 ;  /* 0x0000007a1468723c */ /* 0x040fe20000001868 */
[----:B------:R-:W5:Y:S07]  /*6570*/  LDSM.16.MT88.4 R120, [R190+0x1900] ;  /* 0x00190000be78783b */ /* 0x000f6e0000004200 */
[C---:B----4-:R-:W-:Y:S08]  /*6580*/  HMMA.16816.F32 R108, R20.reuse, R124, R108 ;  /* 0x0000007c146c723c */ /* 0x050ff0000000186c */
[C---:B------:R-:W-:Y:S01]  /*6590*/  HMMA.16816.F32 R112, R20.reuse, R126, R112 ;  /* 0x0000007e1470723c */ /* 0x040fe20000001870 */
[----:B------:R-:W4:Y:S07]  /*65a0*/  LDSM.16.MT88.4 R124, [R192+0x3900] ;  /* 0x00390000c07c783b */ /* 0x000f2e0000004200 */
[C---:B-1----:R-:W-:Y:S08]  /*65b0*/  HMMA.16816.F32 R16, R20.reuse, R24, R16 ;  /* 0x000000181410723c */ /* 0x042ff00000001810 */
[----:B------:R-:W-:Y:S01]  /*65c0*/  HMMA.16816.F32 R116, R20, R26, R116 ;  /* 0x0000001a1474723c */ /* 0x000fe20000001874 */
[----:B------:R-:W1:Y:S06]  /*65d0*/  LDSM.16.MT88.4 R24, [R192+0x5900] ;  /* 0x00590000c018783b */ /* 0x000e6c0000004200 */
[----:B--2---:R-:W-:Y:S01]  /*65e0*/  F2FP.PACK_AB R20, R161, R160 ;  /* 0x000000a0a114723e */ /* 0x004fe200000000ff */
[----:B------:R-:W-:Y:S01]  /*65f0*/  FADD.FTZ R160, R160, R157 ;  /* 0x0000009da0a07221 */ /* 0x000fe20000010000 */
[----:B------:R-:W-:Y:S03]  /*6600*/  F2FP.PACK_AB R21, R163, R162 ;  /* 0x000000a2a315723e */ /* 0x000fe600000000ff */
[----:B---3--:R-:W-:Y:S01]  /*6610*/  F2FP.PACK_AB R22, R227, R226 ;  /* 0x000000e2e316723e */ /* 0x008fe200000000ff */
[----:B------:R-:W-:Y:S01]  /*6620*/  FADD.FTZ R162, R162, R159 ;  /* 0x0000009fa2a27221 */ /* 0x000fe20000010000 */
[----:B------:R-:W-:Y:S01]  /*6630*/  F2FP.PACK_AB R23, R167, R228 ;  /* 0x000000e4a717723e */ /* 0x000fe200000000ff */
[----:B------:R-:W-:Y:S02]  /*6640*/  FADD.FTZ R161, R161, R160 ;  /* 0x000000a0a1a17221 */ /* 0x000fe40000010000 */
[----:B------:R-:W-:Y:S02]  /*6650*/  FADD.FTZ R163, R163, R162 ;  /* 0x000000a2a3a37221 */ /* 0x000fe40000010000 */
[----:B------:R-:W-:Y:S02]  /*6660*/  FADD.FTZ R226, R226, R161 ;  /* 0x000000a1e2e27221 */ /* 0x000fe40000010000 */
[C---:B------:R-:W-:Y:S01]  /*6670*/  HMMA.16816.F32 R128, R20.reuse, R28, R8 ;  /* 0x0000001c1480723c */ /* 0x040fe20000001808 */
[----:B------:R-:W2:Y:S02]  /*6680*/  LDSM.16.MT88.4 R8, [R190+0x5900] ;  /* 0x00590000be08783b */ /* 0x000ea40000004200 */
[----:B------:R-:W-:Y:S02]  /*6690*/  FADD.FTZ R228, R228, R163 ;  /* 0x000000a3e4e47221 */ /* 0x000fe40000010000 */
[----:B------:R-:W-:Y:S02]  /*66a0*/  FADD.FTZ R225, R227, R226 ;  /* 0x000000e2e3e17221 */ /* 0x000fe40000010000 */
[----:B------:R-:W-:Y:S01]  /*66b0*/  FADD.FTZ R221, R167, R228 ;  /* 0x000000e4a7dd7221 */ /* 0x000fe20000010000 */
[C---:B------:R-:W-:Y:S01]  /*66c0*/  HMMA.16816.F32 R36, R20.reuse, R30, R36 ;  /* 0x0000001e1424723c */ /* 0x040fe20000001824 */
[----:B------:R-:W3:Y:S07]  /*66d0*/  LDSM.16.MT88.4 R28, [R189+0x5900] ;  /* 0x00590000bd1c783b */ /* 0x000eee0000004200 */
[C---:B-----5:R-:W-:Y:S08]  /*66e0*/  HMMA.16816.F32 R40, R20.reuse, R120, R40 ;  /* 0x000000781428723c */ /* 0x060ff00000001828 */
[C---:B------:R-:W-:Y:S08]  /*66f0*/  HMMA.16816.F32 R44, R20.reuse, R122, R44 ;  /* 0x0000007a142c723c */ /* 0x040ff0000000182c */
[C---:B------:R-:W-:Y:S08]  /*6700*/  HMMA.16816.F32 R48, R20.reuse, R136, R48 ;  /* 0x000000881430723c */ /* 0x040ff00000001830 */
[C---:B------:R-:W-:Y:S08]  /*6710*/  HMMA.16816.F32 R52, R20.reuse, R138, R52 ;  /* 0x0000008a1434723c */ /* 0x040ff00000001834 */
[C---:B------:R-:W-:Y:S08]  /*6720*/  HMMA.16816.F32 R56, R20.reuse, R32, R56 ;  /* 0x000000201438723c */ /* 0x040ff00000001838 */
[C---:B------:R-:W-:Y:S08]  /*6730*/  HMMA.16816.F32 R60, R20.reuse, R34, R60 ;  /* 0x00000022143c723c */ /* 0x040ff0000000183c */
[C---:B----4-:R-:W-:Y:S08]  /*6740*/  HMMA.16816.F32 R64, R20.reuse, R124, R64 ;  /* 0x0000007c1440723c */ /* 0x050ff00000001840 */
[C---:B------:R-:W-:Y:S08]  /*6750*/  HMMA.16816.F32 R68, R20.reuse, R126, R68 ;  /* 0x0000007e1444723c */ /* 0x040ff00000001844 */
[C---:B------:R-:W-:Y:S08]  /*6760*/  HMMA.16816.F32 R72, R20.reuse, R140, R72 ;  /* 0x0000008c1448723c */ /* 0x040ff00000001848 */
[C---:B------:R-:W-:Y:S08]  /*6770*/  HMMA.16816.F32 R76, R20.reuse, R142, R76 ;  /* 0x0000008e144c723c */ /* 0x040ff0000000184c */
[C---:B------:R-:W-:Y:S08]  /*6780*/  HMMA.16816.F32 R80, R20.reuse, R144, R80 ;  /* 0x000000901450723c */ /* 0x040ff00000001850 */
[C---:B------:R-:W-:Y:S08]  /*6790*/  HMMA.16816.F32 R84, R20.reuse, R146, R84 ;  /* 0x000000921454723c */ /* 0x040ff00000001854 */
[C---:B------:R-:W-:Y:S08]  /*67a0*/  HMMA.16816.F32 R88, R20.reuse, R148, R88 ;  /* 0x000000941458723c */ /* 0x040ff00000001858 */
[C---:B------:R-:W-:Y:S08]  /*67b0*/  HMMA.16816.F32 R92, R20.reuse, R150, R92 ;  /* 0x00000096145c723c */ /* 0x040ff0000000185c */
[C---:B-1----:R-:W-:Y:S08]  /*67c0*/  HMMA.16816.F32 R96, R20.reuse, R24, R96 ;  /* 0x000000181460723c */ /* 0x042ff00000001860 */
[C---:B------:R-:W-:Y:S01]  /*67d0*/  HMMA.16816.F32 R100, R20.reuse, R26, R100 ;  /* 0x0000001a1464723c */ /* 0x040fe20000001864 */
[----:B------:R-:W1:Y:S07]  /*67e0*/  LDSM.16.MT88.4 R24, [R188+0x5900] ;  /* 0x00590000bc18783b */ /* 0x000e6e0000004200 */
[C---:B--2---:R-:W-:Y:S08]  /*67f0*/  HMMA.16816.F32 R124, R20.reuse, R8, R12 ;  /* 0x00000008147c723c */ /* 0x044ff0000000180c */
[C---:B------:R-:W-:Y:S08]  /*6800*/  HMMA.16816.F32 R104, R20.reuse, R10, R104 ;  /* 0x0000000a1468723c */ /* 0x040ff00000001868 */
[C---:B---3--:R-:W-:Y:S08]  /*6810*/  HMMA.16816.F32 R108, R20.reuse, R28, R108 ;  /* 0x0000001c146c723c */ /* 0x048ff0000000186c */
[C---:B------:R-:W-:Y:S08]  /*6820*/  HMMA.16816.F32 R112, R20.reuse, R30, R112 ;  /* 0x0000001e1470723c */ /* 0x040ff00000001870 */
[C---:B-1----:R-:W-:Y:S08]  /*6830*/  HMMA.16816.F32 R120, R20.reuse, R24, R16 ;  /* 0x000000181478723c */ /* 0x042ff00000001810 */
[----:B------:R-:W-:Y:S01]  /*6840*/  HMMA.16816.F32 R116, R20, R26, R116 ;  /* 0x0000001a1474723c */ /* 0x000fe20000001874 */
[----:B------:R-:W-:-:S07]  /*6850*/  @P0 BRA `(.L_x_3) ;  /* 0xffffd9d000000947 */ /* 0x000fce000383ffff */
.L_x_2:
[----:B------:R-:W1:Y:S01]  /*6860*/  SHFL.BFLY PT, R0, R221, 0x2, 0x1f ;  /* 0x0c401f00dd007f89 */ /* 0x000e6200000e0000 */
[----:B------:R-:W-:Y:S01]  /*6870*/  MOV R5, c[0x0][0x4e8] ;  /* 0x00013a0000057a02 */ /* 0x000fe20000000f00 */
[----:B------:R-:W2:Y:S01]  /*6880*/  S2UR UR7, SR_CTAID.Y ;  /* 0x00000000000779c3 */ /* 0x000ea20000002600 */
[----:B------:R-:W-:Y:S01]  /*6890*/  MOV R6, R204 ;  /* 0x000000cc00067202 */ /* 0x000fe20000000f00 */
[----:B------:R-:W3:Y:S01]  /*68a0*/  SHFL.BFLY PT, R2, R225, 0x2, 0x1f ;  /* 0x0c401f00e1027f89 */ /* 0x000ee200000e0000 */
[C---:B------:R-:W-:Y:S01]  /*68b0*/  ISETP.NE.AND P4, PT, R5.reuse, 0x1, PT ;  /* 0x000000010500780c */ /* 0x040fe20003f85270 */
[----:B------:R-:W-:Y:S01]  /*68c0*/  IMAD R19, R5, c[0x0][0x388], RZ ;  /* 0x0000e20005137a24 */ /* 0x000fe200078e02ff */
[----:B------:R-:W-:Y:S01]  /*68d0*/  ULDC.64 UR4, c[0x0][0x490] ;  /* 0x0001240000047ab9 */ /* 0x000fe20000000a00 */
[----:B------:R-:W4:Y:S01]  /*68e0*/  S2R R9, SR_TID.X ;  /* 0x0000000000097919 */ /* 0x000f220000002100 */
[----:B------:R-:W-:Y:S01]  /*68f0*/  MOV R8, RZ ;  /* 0x000000ff00087202 */ /* 0x000fe20000000f00 */
[----:B------:R-:W-:Y:S01]  /*6900*/  BSSY B0, `(.L_x_6) ;  /* 0x000016a000007945 */ /* 0x000fe20003800000 */
[----:B------:R-:W-:-:S02]  /*6910*/  SHF.R.S32.HI R210, RZ, 0x2, R210 ;  /* 0x00000002ffd27819 */ /* 0x000fc400000114d2 */
[----:B------:R-:W-:Y:S02]  /*6920*/  SHF.L.U32 R203, R203, 0x1, RZ ;  /* 0x00000001cbcb7819 */ /* 0x000fe400000006ff */
[----:B------:R-:W-:Y:S01]  /*6930*/  LEA R209, R209, R210, 0x4 ;  /* 0x000000d2d1d17211 */ /* 0x000fe200078e20ff */
[----:B-1----:R-:W-:Y:S01]  /*6940*/  FADD.FTZ R7, R0, R221 ;  /* 0x000000dd00077221 */ /* 0x002fe20000010000 */
[----:B--2---:R-:W-:Y:S01]  /*6950*/  USHF.R.S32.HI UR6, URZ, 0x1f, UR7 ;  /* 0x0000001f3f067899 */ /* 0x004fe20008011407 */
[----:B---3--:R-:W-:Y:S01]  /*6960*/  FADD.FTZ R11, R2, R225 ;  /* 0x000000e1020b7221 */ /* 0x008fe20000010000 */
[----:B------:R-:W-:Y:S02]  /*6970*/  UIMAD.WIDE.U32 UR10, UR7, UR4, URZ ;  /* 0x00000004070a72a5 */ /* 0x000fe4000f8e003f */
[----:B------:R-:W1:Y:S01]  /*6980*/  SHFL.BFLY PT, R2, R7, 0x1, 0x1f ;  /* 0x0c201f0007027f89 */ /* 0x000e6200000e0000 */
[----:B------:R-:W-:Y:S01]  /*6990*/  UIMAD UR8, UR6, UR4, URZ ;  /* 0x00000004060872a4 */ /* 0x000fe2000f8e023f */
[----:B----4-:R-:W-:-:S02]  /*69a0*/  SHF.R.S32.HI R10, RZ, 0x1f, R9 ;  /* 0x0000001fff0a7819 */ /* 0x010fc40000011409 */
[----:B------:R-:W2:Y:S01]  /*69b0*/  SHFL.BFLY PT, R4, R11, 0x1, 0x1f ;  /* 0x0c201f000b047f89 */ /* 0x000ea200000e0000 */
[----:B------:R-:W-:Y:S01]  /*69c0*/  UIMAD UR8, UR7, UR5, UR8 ;  /* 0x00000005070872a4 */ /* 0x000fe2000f8e0208 */
[----:B------:R-:W-:Y:S02]  /*69d0*/  LEA.HI R0, R10, R9, RZ, 0x5 ;  /* 0x000000090a007211 */ /* 0x000fe400078f28ff */
[----:B------:R-:W-:Y:S01]  /*69e0*/  ULDC.64 UR4, c[0x0][0x3e8] ;  /* 0x0000fa0000047ab9 */ /* 0x000fe20000000a00 */
[----:B------:R-:W-:Y:S01]  /*69f0*/  MOV R16, UR10 ;  /* 0x0000000a00107c02 */ /* 0x000fe20008000f00 */
[----:B------:R-:W-:Y:S01]  /*6a00*/  UIADD3 UR8, UR11, UR8, URZ ;  /* 0x000000080b087290 */ /* 0x000fe2000fffe03f */
[----:B------:R-:W-:Y:S01]  /*6a10*/  MOV R17, UR11 ;  /* 0x0000000b00117c02 */ /* 0x000fe20008000f00 */
[----:B------:R-:W-:-:S04]  /*6a20*/  UIMAD UR6, UR6, UR4, URZ ;  /* 0x00000004060672a4 */ /* 0x000fc8000f8e023f */
[----:B------:R-:W-:Y:S01]  /*6a30*/  MOV R15, UR8 ;  /* 0x00000008000f7c02 */ /* 0x000fe20008000f00 */
[----:B------:R-:W-:Y:S02]  /*6a40*/  UIMAD.WIDE.U32 UR8, UR7, UR4, URZ ;  /* 0x00000004070872a5 */ /* 0x000fe4000f8e003f */
[----:B------:R-:W-:-:S04]  /*6a50*/  UIMAD UR5, UR7, UR5, UR6 ;  /* 0x00000005070572a4 */ /* 0x000fc8000f8e0206 */
[----:B------:R-:W-:Y:S01]  /*6a60*/  MOV R21, UR9 ;  /* 0x0000000900157c02 */ /* 0x000fe20008000f00 */
[----:B-1----:R-:W-:Y:S01]  /*6a70*/  FADD.FTZ R2, R7, R2 ;  /* 0x0000000207027221 */ /* 0x002fe20000010000 */
[----:B------:R-:W-:Y:S01]  /*6a80*/  LEA.HI R7, R10, R9, RZ, 0x2 ;  /* 0x000000090a077211 */ /* 0x000fe200078f10ff */
[----:B------:R-:W-:Y:S01]  /*6a90*/  UIADD3 UR5, UR9, UR5, URZ ;  /* 0x0000000509057290 */ /* 0x000fe2000fffe03f */
[----:B------:R-:W-:Y:S01]  /*6aa0*/  LOP3.LUT R10, R0, 0xffffffe0, RZ, 0xc0, !PT ;  /* 0xffffffe0000a7812 */ /* 0x000fe200078ec0ff */
[----:B--2---:R-:W-:Y:S01]  /*6ab0*/  FADD.FTZ R4, R11, R4 ;  /* 0x000000040b047221 */ /* 0x004fe20000010000 */
[----:B------:R-:W-:Y:S01]  /*6ac0*/  FSETP.NE.FTZ.AND P0, PT, R2, RZ, PT ;  /* 0x000000ff0200720b */ /* 0x000fe20003f15000 */
[----:B------:R-:W-:Y:S01]  /*6ad0*/  @P4 IMAD.HI.U32 R11, R204, c[0x0][0x4ec], RZ ;  /* 0x00013b00cc0b4a27 */ /* 0x000fe200078e00ff */
[----:B------:R-:W-:Y:S02]  /*6ae0*/  SHF.R.S32.HI R14, RZ, 0x1f, R7 ;  /* 0x0000001fff0e7819 */ /* 0x000fe40000011407 */
[----:B------:R-:W-:-:S02]  /*6af0*/  LOP3.LUT R12, R7, 0xfffffffc, RZ, 0xc0, !PT ;  /* 0xfffffffc070c7812 */ /* 0x000fc400078ec0ff */
[----:B------:R-:W-:Y:S02]  /*6b00*/  @P4 SHF.R.U32.HI R6, RZ, c[0x0][0x4f0], R11 ;  /* 0x00013c00ff064a19 */ /* 0x000fe4000001160b */
[----:B------:R-:W-:Y:S01]  /*6b10*/  IADD3 R11, -R10, R9, RZ ;  /* 0x000000090a0b7210 */ /* 0x000fe20007ffe1ff */
[----:B------:R-:W-:Y:S01]  /*6b20*/  IMAD.IADD R9, R9, 0x1, -R12 ;  /* 0x0000000109097824 */ /* 0x000fe200078e0a0c */
[----:B------:R-:W-:Y:S01]  /*6b30*/  MOV R10, RZ ;  /* 0x000000ff000a7202 */ /* 0x000fe20000000f00 */
[----:B------:R-:W1:Y:S01]  /*6b40*/  S2R R12, SR_CTAID.X ;  /* 0x00000000000c7919 */ /* 0x000e620000002500 */
[----:B------:R-:W-:Y:S02]  /*6b50*/  IADD3 R13, -R6, RZ, RZ ;  /* 0x000000ff060d7210 */ /* 0x000fe40007ffe1ff */
[----:B------:R-:W-:Y:S02]  /*6b60*/  LOP3.LUT P2, RZ, R11, 0x3, RZ, 0xc0, !PT ;  /* 0x000000030bff7812 */ /* 0x000fe4000784c0ff */
[----:B------:R-:W2:Y:S01]  /*6b70*/  @P0 MUFU.RCP R10, R2 ;  /* 0x00000002000a0308 */ /* 0x000ea20000001000 */
[----:B------:R-:W-:Y:S01]  /*6b80*/  IMAD R11, R13, c[0x0][0x4e8], R204 ;  /* 0x00013a000d0b7a24 */ /* 0x000fe200078e02cc */
[----:B------:R-:W-:-:S02]  /*6b90*/  SHF.R.S32.HI R13, RZ, 0x2, R7 ;  /* 0x00000002ff0d7819 */ /* 0x000fc40000011407 */
[----:B------:R-:W-:Y:S02]  /*6ba0*/  FSETP.NE.FTZ.AND P1, PT, R4, RZ, PT ;  /* 0x000000ff0400720b */ /* 0x000fe40003f35000 */
[----:B------:R-:W-:Y:S02]  /*6bb0*/  LEA.HI R7, R14, R13, RZ, 0x3 ;  /* 0x0000000d0e077211 */ /* 0x000fe400078f18ff */
[----:B------:R-:W3:Y:S01]  /*6bc0*/  @P0 MUFU.LG2 R2, R2 ;  /* 0x0000000200020308 */ /* 0x000ee20000000c00 */
[----:B------:R-:W-:Y:S02]  /*6bd0*/  @P0 MOV R5, 0x3f317218 ;  /* 0x3f31721800050802 */ /* 0x000fe40000000f00 */
[----:B------:R-:W-:Y:S02]  /*6be0*/  LOP3.LUT R14, R7, 0xfffffff8, RZ, 0xc0, !PT ;  /* 0xfffffff8070e7812 */ /* 0x000fe400078ec0ff */
[----:B------:R-:W-:Y:S01]  /*6bf0*/  MOV R20, UR8 ;  /* 0x0000000800147c02 */ /* 0x000fe20008000f00 */
[----:B------:R-:W-:Y:S01]  /*6c00*/  @P0 FMUL.FTZ R5, R5, c[0x0][0x2d0] ;  /* 0x0000b40005050a20 */ /* 0x000fe20000410000 */
[----:B------:R-:W-:Y:S01]  /*6c10*/  IADD3 R7, R13, -R14, RZ ;  /* 0x8000000e0d077210 */ /* 0x000fe20007ffe0ff */
[----:B------:R-:W-:Y:S01]  /*6c20*/  IMAD.MOV.U32 R13, RZ, RZ, -0x800000 ;  /* 0xff800000ff0d7424 */ /* 0x000fe200078e00ff */
[----:B------:R-:W-:Y:S01]  /*6c30*/  @P1 MUFU.RCP R8, R4 ;  /* 0x0000000400081308 */ /* 0x000fe20000001000 */
[C---:B--2---:R-:W-:Y:S01]  /*6c40*/  FMUL.FTZ R131, R10.reuse, R131 ;  /* 0x000000830a837220 */ /* 0x044fe20000410000 */
[----:B------:R-:W-:Y:S01]  /*6c50*/  MOV R23, UR5 ;  /* 0x0000000500177c02 */ /* 0x000fe20008000f00 */
[----:B------:R-:W-:Y:S01]  /*6c60*/  FMUL.FTZ R130, R10, R130 ;  /* 0x000000820a827220 */ /* 0x000fe20000410000 */
[----:B-1----:R-:W-:Y:S01]  /*6c70*/  LEA R18, R12, R209, 0x7 ;  /* 0x000000d10c127211 */ /* 0x002fe200078e38ff */
[----:B------:R-:W-:Y:S01]  /*6c80*/  FMUL.FTZ R39, R10, R39 ;  /* 0x000000270a277220 */ /* 0x000fe20000410000 */
[----:B------:R-:W-:Y:S01]  /*6c90*/  MOV R14, R16 ;  /* 0x00000010000e7202 */ /* 0x000fe20000000f00 */
[----:B---3--:R-:W-:Y:S01]  /*6ca0*/  @P0 FMUL.FTZ R2, R2, 0.69314718246459960938 ;  /* 0x3f31721802020820 */ /* 0x008fe20000410000 */
[----:B------:R-:W1:Y:S01]  /*6cb0*/  @P1 MUFU.LG2 R4, R4 ;  /* 0x0000000400041308 */ /* 0x000e620000000c00 */
[C---:B------:R-:W-:Y:S01]  /*6cc0*/  FMUL.FTZ R38, R10.reuse, R38 ;  /* 0x000000260a267220 */ /* 0x040fe20000410000 */
[----:B------:R-:W-:Y:S01]  /*6cd0*/  @P1 MOV R17, 0x3f317218 ;  /* 0x3f31721800111802 */ /* 0x000fe20000000f00 */
[----:B------:R-:W-:Y:S01]  /*6ce0*/  @P0 FFMA.FTZ R13, R5, R3, R2 ;  /* 0x00000003050d0223 */ /* 0x000fe20000010002 */
[----:B------:R-:W-:Y:S01]  /*6cf0*/  SHF.L.U32 R5, R7, 0x6, RZ ;  /* 0x0000000607057819 */ /* 0x000fe200000006ff */
[----:B------:R-:W2:Y:S01]  /*6d00*/  S2R R3, SR_CTAID.Z ;  /* 0x0000000000037919 */ /* 0x000ea20000002700 */
[----:B------:R-:W-:Y:S01]  /*6d10*/  FMUL.FTZ R43, R10, R43 ;  /* 0x0000002b0a2b7220 */ /* 0x000fe20000410000 */
[----:B------:R-:W-:Y:S01]  /*6d20*/  ISETP.GE.OR P6, PT, R18, R19, P2 ;  /* 0x000000131200720c */ /* 0x000fe200017c6670 */
[----:B------:R-:W-:Y:S01]  /*6d30*/  FMUL.FTZ R42, R10, R42 ;  /* 0x0000002a0a2a7220 */ /* 0x000fe20000410000 */
[----:B------:R-:W-:Y:S01]  /*6d40*/  IADD3 R18, R18, 0x8, RZ ;  /* 0x0000000812127810 */ /* 0x000fe20007ffe0ff */
[C---:B------:R-:W-:Y:S01]  /*6d50*/  FMUL.FTZ R47, R10.reuse, R47 ;  /* 0x0000002f0a2f7220 */ /* 0x040fe20000410000 */
[----:B------:R-:W-:Y:S01]  /*6d60*/  SHF.R.S32.HI R0, RZ, 0x5, R0 ;  /* 0x00000005ff007819 */ /* 0x000fe20000011400 */
[C---:B------:R-:W-:Y:S01]  /*6d70*/  FMUL.FTZ R46, R10.reuse, R46 ;  /* 0x0000002e0a2e7220 */ /* 0x040fe20000410000 */
[----:B------:R-:W-:Y:S01]  /*6d80*/  LOP3.LUT R5, R5, 0x1c0, RZ, 0xc0, !PT ;  /* 0x000001c005057812 */ /* 0x000fe200078ec0ff */
[----:B------:R-:W-:Y:S01]  /*6d90*/  FMUL.FTZ R51, R10, R51 ;  /* 0x000000330a337220 */ /* 0x000fe20000410000 */
[----:B------:R-:W-:Y:S01]  /*6da0*/  MOV R16, 0xff800000 ;  /* 0xff80000000107802 */ /* 0x000fe20000000f00 */
[----:B-1----:R-:W-:Y:S01]  /*6db0*/  @P1 FMUL.FTZ R21, R4, 0.69314718246459960938 ;  /* 0x3f31721804151820 */ /* 0x002fe20000410000 */
[C---:B------:R-:W-:Y:S01]  /*6dc0*/  LEA.HI R4, R9.reuse, R9, RZ, 0x1 ;  /* 0x0000000909047211 */ /* 0x040fe200078f08ff */
[----:B------:R-:W-:Y:S01]  /*6dd0*/  FMUL.FTZ R50, R10, R50 ;  /* 0x000000320a327220 */ /* 0x000fe20000410000 */
[----:B------:R-:W-:Y:S01]  /*6de0*/  ISETP.GE.OR P5, PT, R18, R19, P2 ;  /* 0x000000131200720c */ /* 0x000fe200017a6670 */
[----:B------:R-:W-:Y:S01]  /*6df0*/  FMUL.FTZ R55, R10, R55 ;  /* 0x000000370a377220 */ /* 0x000fe20000410000 */
[----:B------:R-:W-:Y:S01]  /*6e00*/  LOP3.LUT R4, R4, 0x1ffffffe, RZ, 0xc0, !PT ;  /* 0x1ffffffe04047812 */ /* 0x000fe200078ec0ff */
[----:B------:R-:W-:Y:S01]  /*6e10*/  FMUL.FTZ R54, R10, R54 ;  /* 0x000000360a367220 */ /* 0x000fe20000410000 */
[----:B------:R-:W-:Y:S01]  /*6e20*/  LEA R0, R0, R9, 0x9 ;  /* 0x0000000900007211 */ /* 0x000fe200078e48ff */
[C---:B------:R-:W-:Y:S01]  /*6e30*/  FMUL.FTZ R59, R10.reuse, R59 ;  /* 0x0000003b0a3b7220 */ /* 0x040fe20000410000 */
[----:B------:R-:W-:Y:S01]  /*6e40*/  IADD3 R4, R9, -R4, RZ ;  /* 0x8000000409047210 */ /* 0x000fe20007ffe0ff */
[C---:B------:R-:W-:Y:S01]  /*6e50*/  FMUL.FTZ R58, R10.reuse, R58 ;  /* 0x0000003a0a3a7220 */ /* 0x040fe20000410000 */
[----:B------:R-:W-:Y:S01]  /*6e60*/  LEA.HI R5, R5, R5, RZ, 0x1d ;  /* 0x0000000505057211 */ /* 0x000fe200078fe8ff */
[C---:B------:R-:W-:Y:S01]  /*6e70*/  FMUL.FTZ R63, R10.reuse, R63 ;  /* 0x0000003f0a3f7220 */ /* 0x040fe20000410000 */
[----:B--2---:R-:W-:Y:S01]  /*6e80*/  SHF.R.S32.HI R2, RZ, 0x1f, R3 ;  /* 0x0000001fff027819 */ /* 0x004fe20000011403 */
[----:B------:R-:W-:Y:S01]  /*6e90*/  FMUL.FTZ R62, R10, R62 ;  /* 0x0000003e0a3e7220 */ /* 0x000fe20000410000 */
[----:B------:R-:W-:Y:S01]  /*6ea0*/  LEA R209, R4, R209, 0x3 ;  /* 0x000000d104d17211 */ /* 0x000fe200078e18ff */
[C---:B------:R-:W-:Y:S01]  /*6eb0*/  FMUL.FTZ R67, R10.reuse, R67 ;  /* 0x000000430a437220 */ /* 0x040fe20000410000 */
[----:B------:R-:W-:Y:S01]  /*6ec0*/  SHF.R.S32.HI R4, RZ, 0x1f, R6 ;  /* 0x0000001fff047819 */ /* 0x000fe20000011406 */
[----:B------:R-:W-:Y:S01]  /*6ed0*/  FMUL.FTZ R66, R10, R66 ;  /* 0x000000420a427220 */ /* 0x000fe20000410000 */
[----:B------:R-:W-:Y:S01]  /*6ee0*/  LEA R209, R12, R209, 0x7 ;  /* 0x000000d10cd17211 */ /* 0x000fe200078e38ff */
[C---:B------:R-:W-:Y:S01]  /*6ef0*/  FMUL.FTZ R71, R10.reuse, R71 ;  /* 0x000000470a477220 */ /* 0x040fe20000410000 */
[----:B------:R-:W-:Y:S01]  /*6f00*/  F2FP.PACK_AB R130, R131, R130 ;  /* 0x000000828382723e */ /* 0x000fe200000000ff */
        /* <DEDUP_REMOVED lines=30> */
[----:B------:R-:W-:-:S02]  /*70f0*/  FMUL.FTZ R103, R10, R103 ;  /* 0x000000670a677220 */ /* 0x000fc40000410000 */
[C---:B------:R-:W-:Y:S01]  /*7100*/  FMUL.FTZ R102, R10.reuse, R102 ;  /* 0x000000660a667220 */ /* 0x040fe20000410000 */
[----:B------:R-:W-:Y:S01]  /*7110*/  F2FP.PACK_AB R98, R99, R98 ;  /* 0x000000626362723e */ /* 0x000fe200000000ff */
[C---:B------:R-:W-:Y:S02]  /*7120*/  FMUL.FTZ R127, R10.reuse, R127 ;  /* 0x0000007f0a7f7220 */ /* 0x040fe40000410000 */
[C---:B------:R-:W-:Y:S01]  /*7130*/  FMUL.FTZ R126, R10.reuse, R126 ;  /* 0x0000007e0a7e7220 */ /* 0x040fe20000410000 */
[----:B------:R-:W-:Y:S01]  /*7140*/  F2FP.PACK_AB R102, R103, R102 ;  /* 0x000000666766723e */ /* 0x000fe200000000ff */
[C---:B------:R-:W-:Y:S02]  /*7150*/  FMUL.FTZ R107, R10.reuse, R107 ;  /* 0x0000006b0a6b7220 */ /* 0x040fe40000410000 */
        /* <DEDUP_REMOVED lines=12> */
[----:B------:R-:W-:Y:S01]  /*7220*/  FMUL.FTZ R10, R10, R118 ;  /* 0x000000760a0a7220 */ /* 0x000fe20000410000 */
[----:B------:R-:W-:Y:S01]  /*7230*/  F2FP.PACK_AB R122, R123, R122 ;  /* 0x0000007a7b7a723e */ /* 0x000fe200000000ff */
[----:B------:R-:W-:Y:S02]  /*7240*/  IMAD.MOV.U32 R22, RZ, RZ, R20 ;  /* 0x000000ffff167224 */ /* 0x000fe400078e0014 */
[----:B------:R-:W-:Y:S01]  /*7250*/  @P1 FMUL.FTZ R17, R17, c[0x0][0x2d0] ;  /* 0x0000b40011111a20 */ /* 0x000fe20000410000 */
[----:B------:R-:W-:Y:S01]  /*7260*/  F2FP.PACK_AB R119, R119, R10 ;  /* 0x0000000a7777723e */ /* 0x000fe200000000ff */
[----:B------:R-:W-:Y:S02]  /*7270*/  IMAD R10, R2, c[0x0][0x3f0], RZ ;  /* 0x0000fc00020a7a24 */ /* 0x000fe400078e02ff */
[----:B------:R-:W-:-:S04]  /*7280*/  IMAD.WIDE.U32 R22, R3, c[0x0][0x3f0], R22 ;  /* 0x0000fc0003167a25 */ /* 0x000fc800078e0016 */
[C---:B------:R-:W-:Y:S02]  /*7290*/  IMAD R10, R3.reuse, c[0x0][0x3f4], R10 ;  /* 0x0000fd00030a7a24 */ /* 0x040fe400078e020a */
[----:B------:R-:W-:Y:S02]  /*72a0*/  IMAD R2, R2, c[0x0][0x498], RZ ;  /* 0x0001260002027a24 */ /* 0x000fe400078e02ff */
[----:B------:R-:W-:Y:S01]  /*72b0*/  IMAD.WIDE.U32 R14, R3, c[0x0][0x498], R14 ;  /* 0x00012600030e7a25 */ /* 0x000fe200078e000e */
[----:B------:R-:W-:-:S03]  /*72c0*/  IADD3 R23, R23, R10, RZ ;  /* 0x0000000a17177210 */ /* 0x000fc60007ffe0ff */
[----:B------:R-:W-:Y:S02]  /*72d0*/  IMAD R2, R3, c[0x0][0x49c], R2 ;  /* 0x0001270003027a24 */ /* 0x000fe400078e0202 */
[----:B------:R-:W-:Y:S02]  /*72e0*/  IMAD R3, R4, c[0x0][0x3e0], RZ ;  /* 0x0000f80004037a24 */ /* 0x000fe400078e02ff */
[----:B------:R-:W-:Y:S01]  /*72f0*/  @P1 FFMA.FTZ R16, R17, R132, R21 ;  /* 0x0000008411101223 */ /* 0x000fe20000010015 */
[C---:B------:R-:W-:Y:S01]  /*7300*/  R2P PR, R7.reuse, 0x6 ;  /* 0x0000000607007804 */ /* 0x040fe20000000000 */
[C---:B------:R-:W-:Y:S02]  /*7310*/  IMAD R3, R6.reuse, c[0x0][0x3e4], R3 ;  /* 0x0000f90006037a24 */ /* 0x040fe400078e0203 */
[----:B------:R-:W-:Y:S01]  /*7320*/  IMAD.WIDE.U32 R20, R6, c[0x0][0x3e0], R22 ;  /* 0x0000f80006147a25 */ /* 0x000fe200078e0016 */
[----:B------:R-:W-:-:S03]  /*7330*/  LOP3.LUT R6, R7, 0x1, RZ, 0xc0, !PT ;  /* 0x0000000107067812 */ /* 0x000fc600078ec0ff */
[----:B------:R-:W-:Y:S01]  /*7340*/  @P4 IMAD.HI.U32 R4, R209, c[0x0][0x4ec], RZ ;  /* 0x00013b00d1044a27 */ /* 0x000fe200078e00ff */
[----:B------:R-:W-:Y:S02]  /*7350*/  ISETP.NE.U32.AND P3, PT, R6, 0x1, PT ;  /* 0x000000010600780c */ /* 0x000fe40003f65070 */
[----:B------:R-:W-:Y:S01]  /*7360*/  IADD3 R21, R21, R3, RZ ;  /* 0x0000000315157210 */ /* 0x000fe20007ffe0ff */
[----:B------:R-:W-:Y:S01]  /*7370*/  IMAD.U32 R0, R0, 0x2, R5 ;  /* 0x0000000200007824 */ /* 0x000fe200078e0005 */
[----:B------:R-:W-:Y:S01]  /*7380*/  MOV R5, R209 ;  /* 0x000000d100057202 */ /* 0x000fe20000000f00 */
[C---:B------:R-:W-:Y:S01]  /*7390*/  FMUL.FTZ R129, R8.reuse, R129 ;  /* 0x0000008108817220 */ /* 0x040fe20000410000 */
[----:B------:R-:W-:Y:S01]  /*73a0*/  @P4 SHF.R.U32.HI R5, RZ, c[0x0][0x4f0], R4 ;  /* 0x00013c00ff054a19 */ /* 0x000fe20000011604 */
[----:B------:R-:W-:Y:S01]  /*73b0*/  FMUL.FTZ R128, R8, R128 ;  /* 0x0000008008807220 */ /* 0x000fe20000410000 */
[----:B------:R-:W-:Y:S01]  /*73c0*/  SHF.L.U32 R7, R0, 0x1, RZ ;  /* 0x0000000100077819 */ /* 0x000fe200000006ff */
[----:B------:R-:W-:Y:S01]  /*73d0*/  BAR.SYNC.DEFER_BLOCKING 0x1, 0x100 ;  /* 0x0044000000007b1d */ /* 0x000fe20000010000 */
[----:B------:R-:W-:Y:S01]  /*73e0*/  IADD3 R6, -R5, RZ, RZ ;  /* 0x000000ff05067210 */ /* 0x000fe20007ffe1ff */
[C---:B------:R-:W-:Y:S01]  /*73f0*/  FMUL.FTZ R37, R8.reuse, R37 ;  /* 0x0000002508257220 */ /* 0x040fe20000410000 */
[----:B------:R-:W-:Y:S01]  /*7400*/  IADD3 R4, R7, 0x80, RZ ;  /* 0x0000008007047810 */ /* 0x000fe20007ffe0ff */
[----:B------:R-:W-:Y:S01]  /*7410*/  FMUL.FTZ R36, R8, R36 ;  /* 0x0000002408247220 */ /* 0x000fe20000410000 */
[----:B------:R-:W-:Y:S01]  /*7420*/  MOV R0, 0x20 ;  /* 0x0000002000007802 */ /* 0x000fe20000000f00 */
[----:B------:R-:W-:Y:S01]  /*7430*/  IMAD R209, R6, c[0x0][0x4e8], R209 ;  /* 0x00013a0006d17a24 */ /* 0x000fe200078e02d1 */
[----:B------:R-:W-:Y:S01]  /*7440*/  SHF.R.S32.HI R3, RZ, 0x1f, R11 ;  /* 0x0000001fff037819 */ /* 0x000fe2000001140b */
[C---:B------:R-:W-:Y:S01]  /*7450*/  FMUL.FTZ R41, R8.reuse, R41 ;  /* 0x0000002908297220 */ /* 0x040fe20000410000 */
[----:B------:R-:W-:Y:S01]  /*7460*/  SHF.R.S32.HI R9, RZ, 0x1f, R5 ;  /* 0x0000001fff097819 */ /* 0x000fe20000011405 */
[C---:B------:R-:W-:Y:S01]  /*7470*/  FMUL.FTZ R40, R8.reuse, R40 ;  /* 0x0000002808287220 */ /* 0x040fe20000410000 */
[----:B------:R-:W-:Y:S01]  /*7480*/  IADD3 R14, P0, R5, R14, RZ ;  /* 0x0000000e050e7210 */ /* 0x000fe20007f1e0ff */
[C---:B------:R-:W-:Y:S01]  /*7490*/  FMUL.FTZ R45, R8.reuse, R45 ;  /* 0x0000002d082d7220 */ /* 0x040fe20000410000 */
[----:B------:R-:W-:Y:S01]  /*74a0*/  IADD3 R17, R7, 0x70, RZ ;  /* 0x0000007007117810 */ /* 0x000fe20007ffe0ff */
[----:B------:R-:W-:Y:S01]  /*74b0*/  FMUL.FTZ R44, R8, R44 ;  /* 0x0000002c082c7220 */ /* 0x000fe20000410000 */
[----:B------:R-:W-:Y:S01]  /*74c0*/  @P3 IADD3 R17, R4, 0x10, RZ ;  /* 0x0000001004113810 */ /* 0x000fe20007ffe0ff */
[C---:B------:R-:W-:Y:S01]  /*74d0*/  FMUL.FTZ R49, R8.reuse, R49 ;  /* 0x0000003108317220 */ /* 0x040fe20000410000 */
[----:B------:R-:W-:Y:S01]  /*74e0*/  MOV R4, 0x40 ;  /* 0x0000004000047802 */ /* 0x000fe20000000f00 */
[----:B------:R-:W-:Y:S01]  /*74f0*/  FMUL.FTZ R48, R8, R48 ;  /* 0x0000003008307220 */ /* 0x000fe20000410000 */
[----:B------:R-:W-:Y:S01]  /*7500*/  SEL R0, R0, 0xffffffe0, !P1 ;  /* 0xffffffe000007807 */ /* 0x000fe20004800000 */
[C---:B------:R-:W-:Y:S01]  /*7510*/  FMUL.FTZ R53, R8.reuse, R53 ;  /* 0x0000003508357220 */ /* 0x040fe20000410000 */
[----:B------:R-:W-:Y:S01]  /*7520*/  IADD3.X R15, R9, R15, R2, P0, !PT ;  /* 0x0000000f090f7210 */ /* 0x000fe200007fe402 */
[----:B------:R-:W-:Y:S01]  /*7530*/  IMAD R2, R3, c[0x0][0x3d8], RZ ;  /* 0x0000f60003027a24 */ /* 0x000fe200078e02ff */
[----:B------:R-:W-:Y:S01]  /*7540*/  SHF.R.S32.HI R5, RZ, 0x1f, R209 ;  /* 0x0000001fff057819 */ /* 0x000fe200000114d1 */
[C---:B------:R-:W-:Y:S01]  /*7550*/  FMUL.FTZ R52, R8.reuse, R52 ;  /* 0x0000003408347220 */ /* 0x040fe20000410000 */
[----:B------:R-:W-:Y:S01]  /*7560*/  F2FP.PACK_AB R128, R129, R128 ;  /* 0x000000808180723e */ /* 0x000fe200000000ff */
[----:B------:R-:W-:Y:S01]  /*7570*/  FMUL.FTZ R57, R8, R57 ;  /* 0x0000003908397220 */ /* 0x000fe20000410000 */
[----:B------:R-:W-:Y:S01]  /*7580*/  SEL R4, R4, 0xffffffc0, !P2 ;  /* 0xffffffc004047807 */ /* 0x000fe20005000000 */
[C---:B------:R-:W-:Y:S01]  /*7590*/  FMUL.FTZ R56, R8.reuse, R56 ;  /* 0x0000003808387220 */ /* 0x040fe20000410000 */
[----:B------:R-:W-:Y:S01]  /*75a0*/  F2FP.PACK_AB R36, R37, R36 ;  /* 0x000000242524723e */ /* 0x000fe200000000ff */
[C---:B------:R-:W-:Y:S01]  /*75b0*/  FMUL.FTZ R61, R8.reuse, R61 ;  /* 0x0000003d083d7220 */ /* 0x040fe20000410000 */
[----:B------:R-:W-:Y:S01]  /*75c0*/  F2FP.PACK_AB R40, R41, R40 ;  /* 0x000000282928723e */ /* 0x000fe200000000ff */
[----:B------:R-:W-:Y:S01]  /*75d0*/  FMUL.FTZ R60, R8, R60 ;  /* 0x0000003c083c7220 */ /* 0x000fe20000410000 */
[----:B------:R-:W-:Y:S01]  /*75e0*/  IADD3 R3, R7, R0, RZ ;  /* 0x0000000007037210 */ /* 0x000fe20007ffe0ff */
[----:B------:R-:W-:Y:S01]  /*75f0*/  IMAD.IADD R9, R0, 0x1, R17 ;  /* 0x0000000100097824 */ /* 0x000fe200078e0211 */
[----:B------:R-:W-:Y:S01]  /*7600*/  F2FP.PACK_AB R44, R45, R44 ;  /* 0x0000002c2d2c723e */ /* 0x000fe200000000ff */
[C---:B------:R-:W-:Y:S01]  /*7610*/  FMUL.FTZ R65, R8.reuse, R65 ;  /* 0x0000004108417220 */ /* 0x040fe20000410000 */
[----:B------:R-:W-:Y:S01]  /*7620*/  F2FP.PACK_AB R48, R49, R48 ;  /* 0x000000303130723e */ /* 0x000fe200000000ff */
[C---:B------:R-:W-:Y:S01]  /*7630*/  FMUL.FTZ R64, R8.reuse, R64 ;  /* 0x0000004008407220 */ /* 0x040fe20000410000 */
[----:B------:R-:W-:Y:S01]  /*7640*/  F2FP.PACK_AB R52, R53, R52 ;  /* 0x000000343534723e */ /* 0x000fe200000000ff */
[----:B------:R-:W-:Y:S01]  /*7650*/  IMAD R2, R11, c[0x0][0x3dc], R2 ;  /* 0x0000f7000b027a24 */ /* 0x000fe200078e0202 */
[----:B------:R-:W-:Y:S01]  /*7660*/  STS [R7+0x80], R128 ;  /* 0x0000808007007388 */ /* 0x000fe20000000800 */
[----:B------:R-:W-:Y:S01]  /*7670*/  IMAD R0, R5, c[0x0][0x488], RZ ;  /* 0x0001220005007a24 */ /* 0x000fe200078e02ff */
[----:B------:R-:W-:Y:S01]  /*7680*/  IADD3 R5, R7, R4, RZ ;  /* 0x0000000407057210 */ /* 0x000fe20007ffe0ff */
[C---:B------:R-:W-:Y:S01]  /*7690*/  FMUL.FTZ R69, R8.reuse, R69 ;  /* 0x0000004508457220 */ /* 0x040fe20000410000 */
[----:B------:R-:W-:Y:S01]  /*76a0*/  STS [R7+0x480], R130 ;  /* 0x0004808207007388 */ /* 0x000fe20000000800 */
[----:B------:R-:W-:Y:S01]  /*76b0*/  FMUL.FTZ R68, R8, R68 ;  /* 0x0000004408447220 */ /* 0x000fe20000410000 */
[----:B------:R-:W-:Y:S01]  /*76c0*/  F2FP.PACK_AB R56, R57, R56 ;  /* 0x000000383938723e */ /* 0x000fe200000000ff */
[----:B------:R-:W-:Y:S01]  /*76d0*/  IMAD.WIDE.U32 R10, R11, c[0x0][0x3d8], R20 ;  /* 0x0000f6000b0a7a25 */ /* 0x000fe200078e0014 */
[C---:B------:R-:W-:Y:S01]  /*76e0*/  IADD3 R21, R4.reuse, R17, RZ ;  /* 0x0000001104157210 */ /* 0x040fe20007ffe0ff */
[----:B------:R-:W-:Y:S01]  /*76f0*/  STS [R17], R36 ;  /* 0x0000002411007388 */ /* 0x000fe20000000800 */
[----:B------:R-:W-:Y:S01]  /*7700*/  IADD3 R23, R4, R3, RZ ;  /* 0x0000000304177210 */ /* 0x000fe20007ffe0ff */
[C---:B------:R-:W-:Y:S01]  /*7710*/  FMUL.FTZ R73, R8.reuse, R73 ;  /* 0x0000004908497220 */ /* 0x040fe20000410000 */
[----:B------:R-:W-:Y:S01]  /*7720*/  F2FP.PACK_AB R60, R61, R60 ;  /* 0x0000003c3d3c723e */ /* 0x000fe200000000ff */
[C---:B------:R-:W-:Y:S01]  /*7730*/  FMUL.FTZ R72, R8.reuse, R72 ;  /* 0x0000004808487220 */ /* 0x040fe20000410000 */
[----:B------:R-:W-:Y:S01]  /*7740*/  STS [R17+0x400], R38 ;  /* 0x0004002611007388 */ /* 0x000fe20000000800 */
[C---:B------:R-:W-:Y:S01]  /*7750*/  FMUL.FTZ R77, R8.reuse, R77 ;  /* 0x0000004d084d7220 */ /* 0x040fe20000410000 */
[----:B------:R-:W-:Y:S01]  /*7760*/  IADD3 R25, R9, R4, RZ ;  /* 0x0000000409197210 */ /* 0x000fe20007ffe0ff */
[C---:B------:R-:W-:Y:S01]  /*7770*/  FMUL.FTZ R76, R8.reuse, R76 ;  /* 0x0000004c084c7220 */ /* 0x040fe20000410000 */
[----:B------:R-:W-:Y:S01]  /*7780*/  STS [R3+0x80], R40 ;  /* 0x0000802803007388 */ /* 0x000fe20000000800 */
[C---:B------:R-:W-:Y:S01]  /*7790*/  FMUL.FTZ R81, R8.reuse, R81 ;  /* 0x0000005108517220 */ /* 0x040fe20000410000 */
[----:B------:R-:W-:Y:S01]  /*77a0*/  F2FP.PACK_AB R64, R65, R64 ;  /* 0x000000404140723e */ /* 0x000fe200000000ff */
[C---:B------:R-:W-:Y:S01]  /*77b0*/  FMUL.FTZ R80, R8.reuse, R80 ;  /* 0x0000005008507220 */ /* 0x040fe20000410000 */
[----:B------:R-:W-:Y:S01]  /*77c0*/  STS [R3+0x480], R42 ;  /* 0x0004802a03007388 */ /* 0x000fe20000000800 */
[C---:B------:R-:W-:Y:S01]  /*77d0*/  FMUL.FTZ R85, R8.reuse, R85 ;  /* 0x0000005508557220 */ /* 0x040fe20000410000 */
[----:B------:R-:W-:Y:S01]  /*77e0*/  F2FP.PACK_AB R68, R69, R68 ;  /* 0x000000444544723e */ /* 0x000fe200000000ff */
[C---:B------:R-:W-:Y:S01]  /*77f0*/  FMUL.FTZ R84, R8.reuse, R84 ;  /* 0x0000005408547220 */ /* 0x040fe20000410000 */
[----:B------:R-:W-:Y:S01]  /*7800*/  STS [R9], R44 ;  /* 0x0000002c09007388 */ /* 0x000fe20000000800 */
[C---:B------:R-:W-:Y:S01]  /*7810*/  FMUL.FTZ R89, R8.reuse, R89 ;  /* 0x0000005908597220 */ /* 0x040fe20000410000 */
[----:B------:R-:W-:Y:S01]  /*7820*/  F2FP.PACK_AB R72, R73, R72 ;  /* 0x000000484948723e */ /* 0x000fe200000000ff */
        /* <DEDUP_REMOVED lines=24> */
[----:B------:R-:W-:Y:S01]  /*79b0*/  FMUL.FTZ R108, R8, R108 ;  /* 0x0000006c086c7220 */ /* 0x000fe20000410000 */
[----:B------:R-:W-:Y:S01]  /*79c0*/  STS [R23+0x480], R58 ;  /* 0x0004803a17007388 */ /* 0x000fe20000000800 */
[----:B------:R-:W-:Y:S01]  /*79d0*/  IMAD.WIDE.U32 R14, R209, c[0x0][0x488], R14 ;  /* 0x00012200d10e7a25 */ /* 0x000fe200078e000e */
[----:B------:R-:W-:-:S02]  /*79e0*/  F2FP.PACK_AB R100, R101, R100 ;  /* 0x000000646564723e */ /* 0x000fc400000000ff */
[----:B------:R-:W-:Y:S01]  /*79f0*/  STS [R25], R60 ;  /* 0x0000003c19007388 */ /* 0x000fe20000000800 */
[----:B------:R-:W-:Y:S01]  /*7a00*/  IMAD R0, R209, c[0x0][0x48c], R0 ;  /* 0x00012300d1007a24 */ /* 0x000fe200078e0200 */
        /* <DEDUP_REMOVED lines=11> */
[----:B------:R-:W-:Y:S01]  /*7ac0*/  FMUL.FTZ R8, R8, R116 ;  /* 0x0000007408087220 */ /* 0x000fe20000410000 */
[----:B------:R-:W-:-:S02]  /*7ad0*/  LEA R6, P0, R14, c[0x0][0x450], 0x2 ;  /* 0x000114000e067a11 */ /* 0x000fc400078010ff */
[----:B------:R-:W-:Y:S01]  /*7ae0*/  STS [R17+0x4000], R68 ;  /* 0x0040004411007388 */ /* 0x000fe20000000800 */
[----:B------:R-:W-:Y:S02]  /*7af0*/  IADD3 R15, R15, R0, RZ ;  /* 0x000000000f0f7210 */ /* 0x000fe40007ffe0ff */
[----:B------:R-:W-:Y:S01]  /*7b00*/  F2FP.PACK_AB R112, R113, R112 ;  /* 0x000000707170723e */ /* 0x000fe200000000ff */
[----:B------:R-:W-:Y:S01]  /*7b10*/  STS [R17+0x4400], R70 ;  /* 0x0044004611007388 */ /* 0x000fe20000000800 */
[----:B------:R-:W-:Y:S02]  /*7b20*/  F2FP.PACK_AB R120, R121, R120 ;  /* 0x000000787978723e */ /* 0x000fe400000000ff */
[----:B------:R-:W-:Y:S01]  /*7b30*/  F2FP.PACK_AB R8, R117, R8 ;  /* 0x000000087508723e */ /* 0x000fe200000000ff */
[----:B------:R-:W-:Y:S01]  /*7b40*/  STS [R3+0x4080], R72 ;  /* 0x0040804803007388 */ /* 0x000fe20000000800 */
[----:B------:R-:W-:Y:S02]  /*7b50*/  LEA.HI.X R15, R14, c[0x0][0x454], R15, 0x2, P0 ;  /* 0x000115000e0f7a11 */ /* 0x000fe400000f140f */
[----:B------:R-:W-:Y:S01]  /*7b60*/  LEA R0, P0, R10, c[0x0][0x380], 0x1 ;  /* 0x0000e0000a007a11 */ /* 0x000fe200078008ff */
[----:B------:R-:W-:Y:S04]  /*7b70*/  STS [R3+0x4480], R74 ;  /* 0x0044804a03007388 */ /* 0x000fe80000000800 */
        /* <DEDUP_REMOVED lines=15> */
[----:B------:R1:W-:Y:S04]  /*7c70*/  STS [R3+0x8480], R126 ;  /* 0x0084807e03007388 */ /* 0x0003e80000000800 */
[----:B------:R-:W-:Y:S04]  /*7c80*/  STS [R9+0x8000], R104 ;  /* 0x0080006809007388 */ /* 0x000fe80000000800 */
[----:B------:R-:W-:Y:S04]  /*7c90*/  STS [R9+0x8400], R106 ;  /* 0x0084006a09007388 */ /* 0x000fe80000000800 */
[----:B------:R-:W-:Y:S04]  /*7ca0*/  STS [R5+0x8080], R108 ;  /* 0x0080806c05007388 */ /* 0x000fe80000000800 */
[----:B------:R-:W-:Y:S04]  /*7cb0*/  STS [R5+0x8480], R110 ;  /* 0x0084806e05007388 */ /* 0x000fe80000000800 */
[----:B------:R-:W-:Y:S04]  /*7cc0*/  STS [R21+0x8000], R112 ;  /* 0x0080007015007388 */ /* 0x000fe80000000800 */
[----:B------:R-:W-:Y:S01]  /*7cd0*/  STS [R21+0x8400], R114 ;  /* 0x0084007215007388 */ /* 0x000fe20000000800 */
[----:B-1----:R-:W-:-:S03]  /*7ce0*/  IADD3 R3, R11, R2, RZ ;  /* 0x000000020b037210 */ /* 0x002fc60007ffe0ff */
[----:B------:R-:W-:Y:S04]  /*7cf0*/  STS [R23+0x8080], R120 ;  /* 0x0080807817007388 */ /* 0x000fe80000000800 */
[----:B------:R-:W-:Y:S04]  /*7d00*/  STS [R23+0x8480], R122 ;  /* 0x0084807a17007388 */ /* 0x000fe80000000800 */
[----:B------:R-:W-:Y:S04]  /*7d10*/  STS [R25+0x8000], R8 ;  /* 0x0080000819007388 */ /* 0x000fe80000000800 */
[----:B------:R-:W-:Y:S04]  /*7d20*/  STS [R25+0x8400], R119 ;  /* 0x0084007719007388 */ /* 0x000fe80000000800 */
[----:B------:R-:W-:Y:S04]  /*7d30*/  SHFL.IDX PT, R52, R6, RZ, 0x1c1f ;  /* 0x001c1fff06347589 */ /* 0x000fe800000e0000 */
[----:B------:R-:W1:Y:S04]  /*7d40*/  SHFL.IDX PT, R53, R15, RZ, 0x1c1f ;  /* 0x001c1fff0f357589 */ /* 0x000e6800000e0000 */
[----:B------:R-:W-:Y:S06]  /*7d50*/  BAR.SYNC.DEFER_BLOCKING 0x1, 0x100 ;  /* 0x0044000000007b1d */ /* 0x000fec0000010000 */
[----:B------:R-:W-:Y:S04]  /*7d60*/  SHFL.IDX PT, R54, R6, 0x1, 0x1c1f ;  /* 0x003c1f0006367f89 */ /* 0x000fe800000e0000 */
[----:B------:R-:W2:Y:S04]  /*7d70*/  SHFL.IDX PT, R55, R15, 0x1, 0x1c1f ;  /* 0x003c1f000f377f89 */ /* 0x000ea800000e0000 */
[----:B------:R-:W3:Y:S04]  /*7d80*/  SHFL.IDX PT, R56, R0, RZ, 0x181f ;  /* 0x00181fff00387589 */ /* 0x000ee800000e0000 */
[----:B-1----:R1:W-:Y:S04]  /*7d90*/  @!P6 ST.E [R52.64], R16 ;  /* 0x000000103400e985 */ /* 0x0023e8000c10190c */
[----:B--2---:R2:W-:Y:S04]  /*7da0*/  @!P5 ST.E [R54.64], R13 ;  /* 0x0000000d3600d985 */ /* 0x0045e8000c10190c */
[----:B------:R2:W4:Y:S04]  /*7db0*/  LDS.128 R48, [R203+0x1080] ;  /* 0x00108000cb307984 */ /* 0x0005280000000c00 */
[----:B------:R2:W2:Y:S04]  /*7dc0*/  LDS.128 R44, [R203+0x2080] ;  /* 0x00208000cb2c7984 */ /* 0x0004a80000000c00 */
[----:B------:R2:W2:Y:S04]  /*7dd0*/  LDS.128 R40, [R203+0x3080] ;  /* 0x00308000cb287984 */ /* 0x0004a80000000c00 */
[----:B------:R2:W2:Y:S01]  /*7de0*/  LDS.128 R36, [R203+0x5080] ;  /* 0x00508000cb247984 */ /* 0x0004a20000000c00 */
[----:B-1----:R-:W-:-:S02]  /*7df0*/  LEA.HI.X R16, R10, c[0x0][0x384], R3, 0x1, P0 ;  /* 0x0000e1000a107a11 */ /* 0x002fc400000f0c03 */
[----:B------:R-:W-:Y:S01]  /*7e00*/  ISETP.GE.AND P0, PT, R202, R19, PT ;  /* 0x00000013ca00720c */ /* 0x000fe20003f06270 */
[----:B------:R1:W1:Y:S04]  /*7e10*/  LDS.128 R32, [R203+0x6080] ;  /* 0x00608000cb207984 */ /* 0x0002680000000c00 */
[----:B------:R1:W1:Y:S04]  /*7e20*/  LDS.128 R28, [R203+0x7080] ;  /* 0x00708000cb1c7984 */ /* 0x0002680000000c00 */
[----:B------:R1:W1:Y:S04]  /*7e30*/  LDS.128 R24, [R203+0x9080] ;  /* 0x00908000cb187984 */ /* 0x0002680000000c00 */
[----:B------:R1:W1:Y:S04]  /*7e40*/  LDS.128 R20, [R203+0xa080] ;  /* 0x00a08000cb147984 */ /* 0x0002680000000c00 */
[----:B------:R1:W1:Y:S04]  /*7e50*/  LDS.128 R4, [R203+0xb080] ;  /* 0x00b08000cb047984 */ /* 0x0002680000000c00 */
[----:B------:R1:W1:Y:S01]  /*7e60*/  SHFL.IDX PT, R57, R16, RZ, 0x181f ;  /* 0x00181fff10397589 */ /* 0x00026200000e0000 */
[----:B------:R-:W-:Y:S05]  /*7e70*/  @P0 BRA `(.L_x_7) ;  /* 0x0000012000000947 */ /* 0x000fea0003800000 */
[----:B--23--:R-:W2:Y:S01]  /*7e80*/  LDS.128 R52, [R203+0x80] ;  /* 0x00008000cb347984 */ /* 0x00cea20000000c00 */
[----:B------:R-:W-:-:S02]  /*7e90*/  ISETP.GE.AND P1, PT, R207, c[0x0][0x3c8], PT ;  /* 0x0000f200cf007a0c */ /* 0x000fc40003f26270 */
[----:B------:R-:W-:Y:S01]  /*7ea0*/  ISETP.GE.AND P0, PT, R206, c[0x0][0x3c8], PT ;  /* 0x0000f200ce007a0c */ /* 0x000fe20003f06270 */
[----:B------:R-:W3:Y:S01]  /*7eb0*/  LDS.128 R12, [R203+0x4080] ;  /* 0x00408000cb0c7984 */ /* 0x000ee20000000c00 */
[----:B------:R-:W-:-:S03]  /*7ec0*/  ISETP.GE.AND P2, PT, R208, c[0x0][0x3c8], PT ;  /* 0x0000f200d0007a0c */ /* 0x000fc60003f46270 */
[----:B------:R-:W5:Y:S06]  /*7ed0*/  LDS.128 R8, [R203+0x8080] ;  /* 0x00808000cb087984 */ /* 0x000f6c0000000c00 */
[----:B------:R-:W-:Y:S02]  /*7ee0*/  @!P1 SHF.R.S32.HI R2, RZ, 0x1f, R207 ;  /* 0x0000001fff029819 */ /* 0x000fe400000114cf */
[----:B------:R-:W-:Y:S02]  /*7ef0*/  @!P0 SHF.R.S32.HI R17, RZ, 0x1f, R206 ;  /* 0x0000001fff118819 */ /* 0x000fe400000114ce */
[----:B------:R-:W-:Y:S01]  /*7f00*/  @!P1 LEA.HI R3, R2, R207, RZ, 0x3 ;  /* 0x000000cf02039211 */ /* 0x000fe200078f18ff */
[----:B-1----:R-:W-:Y:S01]  /*7f10*/  @!P2 IMAD.WIDE R58, R208, 0x2, R56 ;  /* 0x00000002d03aa825 */ /* 0x002fe200078e0238 */
[----:B------:R-:W-:-:S02]  /*7f20*/  @!P0 LEA.HI R2, R17, R206, RZ, 0x3 ;  /* 0x000000ce11028211 */ /* 0x000fc400078f18ff */
[----:B------:R-:W-:Y:S02]  /*7f30*/  @!P1 LOP3.LUT R3, R3, 0xfffffff8, RZ, 0xc0, !PT ;  /* 0xfffffff803039812 */ /* 0x000fe400078ec0ff */
[----:B------:R-:W-:-:S03]  /*7f40*/  @!P0 LOP3.LUT R2, R2, 0xfffffff8, RZ, 0xc0, !PT ;  /* 0xfffffff802028812 */ /* 0x000fc600078ec0ff */
[----:B------:R-:W-:-:S04]  /*7f50*/  @!P1 IMAD.WIDE R60, R3, 0x2, R56 ;  /* 0x00000002033c9825 */ /* 0x000fc800078e0238 */
[----:B------:R-:W-:Y:S01]  /*7f60*/  @!P0 IMAD.WIDE R2, R2, 0x2, R56 ;  /* 0x0000000202028825 */ /* 0x000fe200078e0238 */
[----:B--2---:R1:W-:Y:S04]  /*7f70*/  @!P2 ST.E.128 [R58.64], R52 ;  /* 0x000000343a00a985 */ /* 0x0043e8000c101d0c */
[----:B---3--:R1:W-:Y:S04]  /*7f80*/  @!P1 ST.E.128 [R60.64], R12 ;  /* 0x0000000c3c009985 */ /* 0x0083e8000c101d0c */
[----:B-----5:R1:W-:Y:S02]  /*7f90*/  @!P0 ST.E.128 [R2.64], R8 ;  /* 0x0000000802008985 */ /* 0x0203e4000c101d0c */
.L_x_7:
[----:B---3--:R-:W-:Y:S05]  /*7fa0*/  BSYNC B0 ;  /* 0x0000000000007941 */ /* 0x008fea0003800000 */
.L_x_6:
[----:B-1----:R-:W-:Y:S01]  /*7fb0*/  IADD3 R2, R202, 0x20, RZ ;  /* 0x00000020ca027810 */ /* 0x002fe20007ffe0ff */
[----:B------:R1:W3:Y:S01]  /*7fc0*/  SHFL.IDX PT, R11, R16, 0x1, 0x181f ;  /* 0x00381f00100b7f89 */ /* 0x0002e200000e0000 */
[----:B------:R-:W-:Y:S02]  /*7fd0*/  BSSY B0, `(.L_x_8) ;  /* 0x0000013000007945 */ /* 0x000fe40003800000 */
[----:B------:R-:W-:Y:S01]  /*7fe0*/  ISETP.GE.AND P0, PT, R2, R19, PT ;  /* 0x000000130200720c */ /* 0x000fe20003f06270 */
[----:B------:R1:W4:-:S12]  /*7ff0*/  SHFL.IDX PT, R10, R0, 0x1, 0x181f ;  /* 0x00381f00000a7f89 */ /* 0x00031800000e0000 */
[----:B------:R-:W-:Y:S05]  /*8000*/  @P0 BRA `(.L_x_9) ;  /* 0x000000f000000947 */ /* 0x000fea0003800000 */
[----:B------:R-:W-:Y:S02]  /*8010*/  ISETP.GE.AND P1, PT, R207, c[0x0][0x3c8], PT ;  /* 0x0000f200cf007a0c */ /* 0x000fe40003f26270 */
[----:B------:R-:W-:Y:S02]  /*8020*/  ISETP.GE.AND P0, PT, R206, c[0x0][0x3c8], PT ;  /* 0x0000f200ce007a0c */ /* 0x000fe40003f06270 */
[----:B------:R-:W-:-:S09]  /*8030*/  ISETP.GE.AND P2, PT, R208, c[0x0][0x3c8], PT ;  /* 0x0000f200d0007a0c */ /* 0x000fd20003f46270 */
[----:B------:R-:W-:Y:S02]  /*8040*/  @!P1 SHF.R.S32.HI R2, RZ, 0x1f, R207 ;  /* 0x0000001fff029819 */ /* 0x000fe400000114cf */
[----:B------:R-:W-:Y:S02]  /*8050*/  @!P0 SHF.R.S32.HI R9, RZ, 0x1f, R206 ;  /* 0x0000001fff098819 */ /* 0x000fe400000114ce */
[----:B------:R-:W-:Y:S02]  /*8060*/  @!P1 LEA.HI R3, R2, R207, RZ, 0x3 ;  /* 0x000000cf02039211 */ /* 0x000fe400078f18ff */
[----:B------:R-:W-:Y:S01]  /*8070*/  @!P0 LEA.HI R2, R9, R206, RZ, 0x3 ;  /* 0x000000ce09028211 */ /* 0x000fe200078f18ff */
[----:B---34-:R-:W-:Y:S01]  /*8080*/  @!P2 IMAD.WIDE R8, R208, 0x2, R10 ;  /* 0x00000002d008a825 */ /* 0x018fe200078e020a */
[----:B------:R-:W-:Y:S02]  /*8090*/  @!P1 LOP3.LUT R3, R3, 0xfffffff8, RZ, 0xc0, !PT ;  /* 0xfffffff803039812 */ /* 0x000fe400078ec0ff */
[----:B------:R-:W-:-:S02]  /*80a0*/  @!P0 LOP3.LUT R2, R2, 0xfffffff8, RZ, 0xc0, !PT ;  /* 0xfffffff802028812 */ /* 0x000fc400078ec0ff */
[----:B------:R3:W-:Y:S01]  /*80b0*/  @!P2 ST.E.128 [R8.64], R48 ;  /* 0x000000300800a985 */ /* 0x0007e2000c101d0c */
[----:B--2---:R-:W-:-:S04]  /*80c0*/  @!P1 IMAD.WIDE R12, R3, 0x2, R10 ;  /* 0x00000002030c9825 */ /* 0x004fc800078e020a */
[----:B------:R-:W-:Y:S01]  /*80d0*/  @!P0 IMAD.WIDE R2, R2, 0x2, R10 ;  /* 0x0000000202028825 */ /* 0x000fe200078e020a */
[----:B------:R3:W-:Y:S04]  /*80e0*/  @!P1 ST.E.128 [R12.64], R36 ;  /* 0x000000240c009985 */ /* 0x0007e8000c101d0c */
[----:B------:R3:W-:Y:S02]  /*80f0*/  @!P0 ST.E.128 [R2.64], R24 ;  /* 0x0000001802008985 */ /* 0x0007e4000c101d0c */
.L_x_9:
[----:B------:R-:W-:Y:S05]  /*8100*/  BSYNC B0 ;  /* 0x0000000000007941 */ /* 0x000fea0003800000 */
.L_x_8:
[----:B---3--:R-:W-:Y:S01]  /*8110*/  IADD3 R2, R202, 0x40, RZ ;  /* 0x00000040ca027810 */ /* 0x008fe20007ffe0ff */
[----:B------:R3:W1:Y:S01]  /*8120*/  SHFL.IDX PT, R11, R16, 0x2, 0x181f ;  /* 0x00581f00100b7f89 */ /* 0x00066200000e0000 */
[----:B------:R-:W-:Y:S02]  /*8130*/  BSSY B0, `(.L_x_10) ;  /* 0x0000013000007945 */ /* 0x000fe40003800000 */
[----:B------:R-:W-:Y:S01]  /*8140*/  ISETP.GE.AND P0, PT, R2, R19, PT ;  /* 0x000000130200720c */ /* 0x000fe20003f06270 */
[----:B----4-:R3:W4:-:S12]  /*8150*/  SHFL.IDX PT, R10, R0, 0x2, 0x181f ;  /* 0x00581f00000a7f89 */ /* 0x01071800000e0000 */
        /* <DEDUP_REMOVED lines=8> */
[----:B-1--4-:R-:W-:Y:S01]  /*81e0*/  @!P2 IMAD.WIDE R8, R208, 0x2, R10 ;  /* 0x00000002d008a825 */ /* 0x012fe200078e020a */
[----:B------:R-:W-:Y:S02]  /*81f0*/  @!P1 LOP3.LUT R3, R3, 0xfffffff8, RZ, 0xc0, !PT ;  /* 0xfffffff803039812 */ /* 0x000fe400078ec0ff */
[----:B------:R-:W-:-:S02]  /*8200*/  @!P0 LOP3.LUT R2, R2, 0xfffffff8, RZ, 0xc0, !PT ;  /* 0xfffffff802028812 */ /* 0x000fc400078ec0ff */
[----:B--2---:R1:W-:Y:S01]  /*8210*/  @!P2 ST.E.128 [R8.64], R44 ;  /* 0x0000002c0800a985 */ /* 0x0043e2000c101d0c */
[----:B------:R-:W-:-:S04]  /*8220*/  @!P1 IMAD.WIDE R12, R3, 0x2, R10 ;  /* 0x00000002030c9825 */ /* 0x000fc800078e020a */
[----:B------:R-:W-:Y:S01]  /*8230*/  @!P0 IMAD.WIDE R2, R2, 0x2, R10 ;  /* 0x0000000202028825 */ /* 0x000fe200078e020a */
[----:B------:R1:W-:Y:S04]  /*8240*/  @!P1 ST.E.128 [R12.64], R32 ;  /* 0x000000200c009985 */ /* 0x0003e8000c101d0c */
[----:B------:R1:W-:Y:S02]  /*8250*/  @!P0 ST.E.128 [R2.64], R20 ;  /* 0x0000001402008985 */ /* 0x0003e4000c101d0c */
.L_x_11:
[----:B------:R-:W-:Y:S05]  /*8260*/  BSYNC B0 ;  /* 0x0000000000007941 */ /* 0x000fea0003800000 */
.L_x_10:
[----:B------:R-:W-:Y:S01]  /*8270*/  IADD3 R202, R202, 0x60, RZ ;  /* 0x00000060caca7810 */ /* 0x000fe20007ffe0ff */
[----:B-1----:R1:W3:Y:S03]  /*8280*/  SHFL.IDX PT, R3, R16, 0x3, 0x181f ;  /* 0x00781f0010037f89 */ /* 0x0022e600000e0000 */
[----:B------:R-:W-:Y:S01]  /*8290*/  ISETP.GE.AND P0, PT, R202, R19, PT ;  /* 0x00000013ca00720c */ /* 0x000fe20003f06270 */
[----:B------:R1:W4:-:S12]  /*82a0*/  SHFL.IDX PT, R2, R0, 0x3, 0x181f ;  /* 0x00781f0000027f89 */ /* 0x00031800000e0000 */
[----:B------:R-:W-:Y:S05]  /*82b0*/  @P0 EXIT ;  /* 0x000000000000094d */ /* 0x000fea0003800000 */
[----:B------:R-:W-:Y:S02]  /*82c0*/  ISETP.GE.AND P0, PT, R207, c[0x0][0x3c8], PT ;  /* 0x0000f200cf007a0c */ /* 0x000fe40003f06270 */
[----:B------:R-:W-:-:S11]  /*82d0*/  ISETP.GE.AND P1, PT, R208, c[0x0][0x3c8], PT ;  /* 0x0000f200d0007a0c */ /* 0x000fd60003f26270 */
[----:B-1-3--:R-:W-:Y:S02]  /*82e0*/  @!P0 SHF.R.S32.HI R0, RZ, 0x1f, R207 ;  /* 0x0000001fff008819 */ /* 0x00afe400000114cf */
[----:B----4-:R-:W-:Y:S02]  /*82f0*/  @!P1 IMAD.WIDE R208, R208, 0x2, R2 ;  /* 0x00000002d0d09825 */ /* 0x010fe400078e0202 */
[----:B------:R-:W-:-:S03]  /*8300*/  @!P0 LEA.HI R0, R0, R207, RZ, 0x3 ;  /* 0x000000cf00008211 */ /* 0x000fc600078f18ff */
[----:B--2---:R1:W-:Y:S01]  /*8310*/  @!P1 ST.E.128 [R208.64], R40 ;  /* 0x00000028d0009985 */ /* 0x0043e2000c101d0c */
[----:B------:R-:W-:-:S05]  /*8320*/  @!P0 LOP3.LUT R0, R0, 0xfffffff8, RZ, 0xc0, !PT ;  /* 0xfffffff800008812 */ /* 0x000fca00078ec0ff */
[----:B------:R-:W-:-:S05]  /*8330*/  @!P0 IMAD.WIDE R8, R0, 0x2, R2 ;  /* 0x0000000200088825 */ /* 0x000fca00078e0202 */
[----:B------:R1:W-:Y:S01]  /*8340*/  @!P0 ST.E.128 [R8.64], R28 ;  /* 0x0000001c08008985 */ /* 0x0003e2000c101d0c */
[----:B------:R-:W-:-:S13]  /*8350*/  ISETP.GE.AND P0, PT, R206, c[0x0][0x3c8], PT ;  /* 0x0000f200ce007a0c */ /* 0x000fda0003f06270 */
[----:B------:R-:W-:Y:S05]  /*8360*/  @P0 EXIT ;  /* 0x000000000000094d */ /* 0x000fea0003800000 */
[----:B-1----:R-:W-:-:S04]  /*8370*/  SHF.R.S32.HI R9, RZ, 0x1f, R206 ;  /* 0x0000001fff097819 */ /* 0x002fc800000114ce */
[----:B------:R-:W-:-:S04]  /*8380*/  LEA.HI R9, R9, R206, RZ, 0x3 ;  /* 0x000000ce09097211 */ /* 0x000fc800078f18ff */
[----:B------:R-:W-:-:S05]  /*8390*/  LOP3.LUT R9, R9, 0xfffffff8, RZ, 0xc0, !PT ;  /* 0xfffffff809097812 */ /* 0x000fca00078ec0ff */
[----:B------:R-:W-:-:S05]  /*83a0*/  IMAD.WIDE R2, R9, 0x2, R2 ;  /* 0x0000000209027825 */ /* 0x000fca00078e0202 */
[----:B------:R-:W-:Y:S01]  /*83b0*/  ST.E.128 [R2.64], R4 ;  /* 0x0000000402007985 */ /* 0x000fe2000c101d0c */
[----:B------:R-:W-:Y:S05]  /*83c0*/  EXIT ;  /* 0x000000000000794d */ /* 0x000fea0003800000 */
.L_x_12:
[----:B------:R-:W-:-:S00]  /*83d0*/  BRA `(.L_x_12) ;  /* 0xfffffff000007947 */ /* 0x000fc0000383ffff */
[----:B------:R-:W-:-:S00]  /*83e0*/  NOP ;  /* 0x0000000000007918 */ /* 0x000fc00000000000 */
        /* <DEDUP_REMOVED lines=9> */
.L_x_1494:


//--------------------- .text._ZN7cutlass13device_kernelIN5flash19enable_sm80_to_sm89INS1_16FlashAttnFwdSm80INS1_25CollectiveMainloopFwdSm80ILi8ELi1ELb0EN4cute5tupleIJNS5_1CILi128EEENS7_ILi64EEENS7_ILi192EEEEEELi192ENS_6half_tEfNS_4arch4Sm80ELb0ELb0ELb0ELb1ELb1ELb0ELb1ELb0EEENS1_21CollectiveEpilogueFwdINS6_IJS8_SA_S9_EEENS6_IJNS7_ILi1EEESI_SI_EEESC_SE_Li256ELb1ELb1ELb0ELb0EEENS1_19SingleTileSchedulerILb1ELb0ELb1ELi128EEEEEEEEEvNT_6ParamsE --------------------------
	.section	.text._ZN7cutlass13device_kernelIN5flash19enable_sm80_to_sm89INS1_16FlashAttnFwdSm80INS1_25CollectiveMainloopFwdSm80ILi8ELi1ELb0EN4cute5tupleIJNS5_1CILi128EEENS7_ILi64EEENS7_ILi192EEEEEELi192ENS_6half_tEfNS_4arch4Sm80ELb0ELb0ELb0ELb1ELb1ELb0ELb1ELb0EEENS1_21CollectiveEpilogueFwdINS6_IJS8_SA_S9_EEENS6_IJNS7_ILi1EEESI_SI_EEESC_SE_Li256ELb1ELb1ELb0ELb0EEENS1_19SingleTileSchedulerILb1ELb0ELb1ELi128EEEEEEEEEvNT_6ParamsE,"ax",@progbits
	.sectioninfo	@"SHI_REGISTERS=230"
	.align	128
.text._ZN7cutlass13device_kernelIN5flash19enable_sm80_to_sm89INS1_16FlashAttnFwdSm80INS1_25CollectiveMainloopFwdSm80ILi8ELi1ELb0EN4cute5tupleIJNS5_1CILi128EEENS7_ILi64EEENS7_ILi192EEEEEELi192ENS_6half_tEfNS_4arch4Sm80ELb0ELb0ELb0ELb1ELb1ELb0ELb1ELb0EEENS1_21CollectiveEpilogueFwdINS6_IJS8_SA_S9_EEENS6_IJNS7_ILi1EEESI_SI_EEESC_SE_Li256ELb1ELb1ELb0ELb0EEENS1_19SingleTileSchedulerILb1ELb0ELb1ELi128EEEEEEEEEvNT_6ParamsE:
        .type           _ZN7cutlass13device_kernelIN5flash19enable_sm80_to_sm89INS1_16FlashAttnFwdSm80INS1_25CollectiveMainloopFwdSm80ILi8ELi1ELb0EN4cute5tupleIJNS5_1CILi128EEENS7_ILi64EEENS7_ILi192EEEEEELi192ENS_6half_tEfNS_4arch4Sm80ELb0ELb0ELb0ELb1ELb1ELb0ELb1ELb0EEENS1_21CollectiveEpilogueFwdINS6_IJS8_SA_S9_EEENS6_IJNS7_ILi1EEESI_SI_EEESC_SE_Li256ELb1ELb1ELb0ELb0EEENS1_19SingleTileSchedulerILb1ELb0ELb1ELi128EEEEEEEEEvNT_6ParamsE,@function
        .size           _ZN7cutlass13device_kernelIN5flash19enable_sm80_to_sm89INS1_16FlashAttnFwdSm80INS1_25CollectiveMainloopFwdSm80ILi8ELi1ELb0EN4cute5tupleIJNS5_1CILi128EEENS7_ILi64EEENS7_ILi192EEEEEELi192ENS_6half_tEfNS_4arch4Sm80ELb0ELb0ELb0ELb1ELb1ELb0ELb1ELb0EEENS1_21CollectiveEpilogueFwdINS6_IJS8_SA_S9_EEENS6_IJNS7_ILi1EEESI_SI_EEESC_SE_Li256ELb1ELb1ELb0ELb0EEENS1_19SingleTileSchedulerILb1ELb0ELb1ELi128EEEEEEEEEvNT_6ParamsE,(.L_x_1495 - _ZN7cutlass13device_kernelIN5flash19enable_sm80_to_sm89INS1_16FlashAttnFwdSm80INS1_25CollectiveMainloopFwdSm80ILi8ELi1ELb0EN4cute5tupleIJNS5_1CILi128EEENS7_ILi64EEENS7_ILi192EEEEEELi192ENS_6half_tEfNS_4arch4Sm80ELb0ELb0ELb0ELb1ELb1ELb0ELb1ELb0EEENS1_21CollectiveEpilogueFwdINS6_IJS8_SA_S9_EEENS6_IJNS7_ILi1EEESI_SI_EEESC_SE_Li256ELb1ELb1ELb0ELb0EEENS1_19SingleTileSchedulerILb1ELb0ELb1ELi128EEEEEEEEEvNT_6ParamsE)
        .other          _ZN7cutlass13device_kernelIN5flash19enable_sm80_to_sm89INS1_16FlashAttnFwdSm80INS1_25CollectiveMainloopFwdSm80ILi8ELi1ELb0EN4cute5tupleIJNS5_1CILi128EEENS7_ILi64EEENS7_ILi192EEEEEELi192ENS_6half_tEfNS_4arch4Sm80ELb0ELb0ELb0ELb1ELb1ELb0ELb1ELb0EEENS1_21CollectiveEpilogueFwdINS6_IJS8_SA_S9_EEENS6_IJNS7_ILi1EEESI_SI_EEESC_SE_Li256ELb1ELb1ELb0ELb0EEENS1_19SingleTileSchedulerILb1ELb0ELb1ELi128EEEEEEEEEvNT_6ParamsE,@"STO_CUDA_ENTRY STV_DEFAULT"
_ZN7cutlass13device_kernelIN5flash19enable_sm80_to_sm89INS1_16FlashAttnFwdSm80INS1_25CollectiveMainloopFwdSm80ILi8ELi1ELb0EN4cute5tupleIJNS5_1CILi128EEENS7_ILi64EEENS7_ILi192EEEEEELi192ENS_6half_tEfNS_4arch4Sm80ELb0ELb0ELb0ELb1ELb1ELb0ELb1ELb0EEENS1_21CollectiveEpilogueFwdINS6_IJS8_SA_S9_EEENS6_IJNS7_ILi1EEESI_SI_EEESC_SE_Li256ELb1ELb1ELb0ELb0EEENS1_19SingleTileSchedulerILb1ELb0ELb1ELi128EEEEEEEEEvNT_6ParamsE:
[----:B------:R-:W-:Y:S02]  /*0000*/  MOV R1, c[0x0][0x28] ;  /* 0x00000a0000017a02 */ /* 0x000fe40000000f00 */
[----:B------:R-:W1:Y:S01]  /*0010*/  S2R R4, SR_TID.X ;  /* 0x0000000000047919 */ /* 0x000e620000002100 */
[----:B------:R-:W2:Y:S01]  /*0020*/  S2UR UR16, SR_CTAID.Z ;  /* 0x00000000001079c3 */ /* 0x000ea20000002700 */
[----:B------:R-:W-:Y:S02]  /*0030*/  UMOV UR7, 0x4 ;  /* 0x0000000400077882 */ /* 0x000fe40000000000 */
[----:B------:R-:W-:Y:S02]  /*0040*/  ULDC.64 UR8, c[0x0][0x568] ;  /* 0x00015a0000087ab9 */ /* 0x000fe40000000a00 */
[----:B------:R-:W-:-:S03]  /*0050*/  ULDC.64 UR14, c[0x0][0x118] ;  /* 0x00004600000e7ab9 */ /* 0x000fc60000000a00 */
[----:B------:R-:W3:Y:S01]  /*0060*/  S2UR UR5, SR_CTAID.X ;  /* 0x00000000000579c3 */ /* 0x000ee20000002500 */
[----:B-1----:R-:W-:Y:S01]  /*0070*/  SHF.R.U32.HI R0, RZ, 0x5, R4 ;  /* 0x00000005ff007819 */ /* 0x002fe20000011604 */
[----:B--2---:R-:W-:-:S05]  /*0080*/  UIMAD.WIDE UR8, UR16, UR7, UR8 ;  /* 0x00000007100872a5 */ /* 0x004fca000f8e0208 */
[----:B------:R-:W1:Y:S02]  /*0090*/  SHFL.IDX PT, R0, R0, RZ, 0x1f ;  /* 0x00001fff00007589 */ /* 0x000e6400000e0000 */
[----:B-1----:R-:W-:-:S13]  /*00a0*/  ISETP.NE.AND P0, PT, R0, RZ, PT ;  /* 0x000000ff0000720c */ /* 0x002fda0003f05270 */
[----:B---3--:R-:W-:Y:S05]  /*00b0*/  @!P0 BRA `(.L_x_13) ;  /* 0x000001c000008947 */ /* 0x008fea0003800000 */
[----:B------:R-:W-:-:S04]  /*00c0*/  ISETP.NE.U32.AND P0, PT, RZ, c[0x0][0x568], PT ;  /* 0x00015a00ff007a0c */ /* 0x000fc80003f05070 */
[----:B------:R-:W-:-:S13]  /*00d0*/  ISETP.NE.AND.EX P0, PT, RZ, c[0x0][0x56c], PT, P0 ;  /* 0x00015b00ff007a0c */ /* 0x000fda0003f05300 */
[----:B------:R-:W-:Y:S05]  /*00e0*/  @!P0 BRA `(.L_x_14) ;  /* 0x0000005000008947 */ /* 0x000fea0003800000 */
[----:B------:R-:W-:Y:S02]  /*00f0*/  MOV R2, UR8 ;  /* 0x0000000800027c02 */ /* 0x000fe40008000f00 */
[----:B------:R-:W-:-:S05]  /*0100*/  MOV R3, UR9 ;  /* 0x0000000900037c02 */ /* 0x000fca0008000f00 */
[----:B------:R-:W2:Y:S02]  /*0110*/  LDG.E R2, [R2.64] ;  /* 0x0000000e02027981 */ /* 0x000ea4000c1e1900 */
[----:B--2---:R1:W2:Y:S02]  /*0120*/  R2UR UR6, R2 ;  /* 0x00000000020673c2 */ /* 0x0042a400000e0000 */
[----:B-12---:R-:W-:Y:S05]  /*0130*/  BRA `(.L_x_15) ;  /* 0x000000e000007947 */ /* 0x006fea0003800000 */
.L_x_14:
[----:B------:R-:W-:-:S04]  /*0140*/  ISETP.NE.U32.AND P0, PT, RZ, c[0x0][0x560], PT ;  /* 0x00015800ff007a0c */ /* 0x000fc80003f05070 */
[----:B------:R-:W-:-:S13]  /*0150*/  ISETP.NE.AND.EX P0, PT, RZ, c[0x0][0x564], PT, P0 ;  /* 0x00015900ff007a0c */ /* 0x000fda0003f05300 */
[----:B------:R-:W-:Y:S05]  /*0160*/  @!P0 BRA `(.L_x_16) ;  /* 0x000000a000008947 */ /* 0x000fea0003800000 */
[----:B------:R-:W-:Y:S02]  /*0170*/  ULDC.64 UR8, c[0x0][0x560] ;  /* 0x0001580000087ab9 */ /* 0x000fe40000000a00 */
[----:B------:R-:W-:-:S06]  /*0180*/  UIMAD.WIDE UR8, UR16, UR7, UR8 ;  /* 0x00000007100872a5 */ /* 0x000fcc000f8e0208 */
[----:B------:R-:W-:Y:S02]  /*0190*/  MOV R6, UR8 ;  /* 0x0000000800067c02 */ /* 0x000fe40008000f00 */
[----:B------:R-:W-:-:S05]  /*01a0*/  MOV R7, UR9 ;  /* 0x0000000900077c02 */ /* 0x000fca0008000f00 */
[----:B------:R-:W2:Y:S04]  /*01b0*/  LDG.E R2, [R6.64] ;  /* 0x0000000e06027981 */ /* 0x000ea8000c1e1900 */
[----:B------:R-:W3:Y:S01]  /*01c0*/  LDG.E R0, [R6.64+0x4] ;  /* 0x0000040e06007981 */ /* 0x000ee2000c1e1900 */
[----:B--2---:R-:W1:Y:S08]  /*01d0*/  R2UR UR4, R2 ;  /* 0x00000000020473c2 */ /* 0x004e7000000e0000 */
[----:B---3--:R-:W1:Y:S02]  /*01e0*/  R2UR UR6, R0 ;  /* 0x00000000000673c2 */ /* 0x008e6400000e0000 */
[----:B-1----:R-:W-:Y:S01]  /*01f0*/  UIADD3 UR6, -UR4, UR6, URZ ;  /* 0x0000000604067290 */ /* 0x002fe2000fffe13f */
[----:B------:R-:W-:Y:S05]  /*0200*/  BRA `(.L_x_15) ;  /* 0x0000001000007947 */ /* 0x000fea0003800000 */
.L_x_16:
[----:B------:R-:W-:Y:S02]  /*0210*/  ULDC UR6, c[0x0][0x54c] ;  /* 0x0001530000067ab9 */ /* 0x000fe40000000800 */
.L_x_15:
[----:B------:R-:W-:Y:S02]  /*0220*/  ULDC UR4, c[0x0][0x548] ;  /* 0x0001520000047ab9 */ /* 0x000fe40000000800 */
[----:B------:R-:W-:-:S02]  /*0230*/  USHF.L.U32 UR5, UR5, 0x7, URZ ;  /* 0x0000000705057899 */ /* 0x000fc4000800063f */
[----:B------:R-:W-:-:S04]  /*0240*/  UIMAD UR4, UR6, UR4, URZ ;  /* 0x00000004060472a4 */ /* 0x000fc8000f8e023f */
[----:B------:R-:W-:-:S04]  /*0250*/  UISETP.GE.AND UP0, UPT, UR5, UR4, UPT ;  /* 0x000000040500728c */ /* 0x000fc8000bf06270 */
[----:B------:R-:W-:Y:S01]  /*0260*/  USEL UR16, UR16, 0xffffffff, !UP0 ;  /* 0xffffffff10107887 */ /* 0x000fe2000c000000 */
[----:B------:R-:W-:Y:S05]  /*0270*/  BRA `(.L_x_17) ;  /* 0x000001b000007947 */ /* 0x000fea0003800000 */
.L_x_13:
        /* <DEDUP_REMOVED lines=8> */
.L_x_18:
        /* <DEDUP_REMOVED lines=13> */
.L_x_20:
[----:B------:R-:W-:Y:S02]  /*03d0*/  ULDC UR6, c[0x0][0x54c] ;  /* 0x0001530000067ab9 */ /* 0x000fe40000000800 */
.L_x_19:
[----:B------:R-:W-:Y:S02]  /*03e0*/  ULDC UR4, c[0x0][0x548] ;  /* 0x0001520000047ab9 */ /* 0x000fe40000000800 */
[----:B------:R-:W-:-:S02]  /*03f0*/  USHF.L.U32 UR5, UR5, 0x7, URZ ;  /* 0x0000000705057899 */ /* 0x000fc4000800063f */
[----:B------:R-:W-:-:S04]  /*0400*/  UIMAD UR4, UR6, UR4, URZ ;  /* 0x00000004060472a4 */ /* 0x000fc8000f8e023f */
[----:B------:R-:W-:-:S04]  /*0410*/  UISETP.GE.AND UP0, UPT, UR5, UR4, UPT ;  /* 0x000000040500728c */ /* 0x000fc8000bf06270 */
[----:B------:R-:W-:-:S06]  /*0420*/  USEL UR16, UR16, 0xffffffff, !UP0 ;  /* 0xffffffff10107887 */ /* 0x000fcc000c000000 */
.L_x_17:
[----:B------:R-:W-:-:S13]  /*0430*/  ISETP.LE.AND P0, PT, RZ, UR16, PT ;  /* 0x00000010ff007c0c */ /* 0x000fda000bf03270 */
[----:B------:R-:W-:Y:S05]  /*0440*/  @!P0 EXIT ;  /* 0x000000000000894d */ /* 0x000fea0003800000 */
[----:B------:R-:W-:Y:S02]  /*0450*/  ULDC.64 UR4, c[0x0][0x348] ;  /* 0x0000d20000047ab9 */ /* 0x000fe40000000a00 */
[----:B------:R-:W-:Y:S02]  /*0460*/  UISETP.NE.U32.AND UP1, UPT, URZ, UR4, UPT ;  /* 0x000000043f00728c */ /* 0x000fe4000bf25070 */
[----:B------:R-:W-:Y:S02]  /*0470*/  ULDC.64 UR8, c[0x0][0x348] ;  /* 0x0000d20000087ab9 */ /* 0x000fe40000000a00 */
[----:B------:R-:W-:Y:S02]  /*0480*/  UISETP.NE.AND.EX UP1, UPT, URZ, UR5, UPT, UP1 ;  /* 0x000000053f00728c */ /* 0x000fe4000bf25310 */
[----:B------:R-:W-:Y:S02]  /*0490*/  UIMAD.WIDE UR8, UR16, UR7, UR8 ;  /* 0x00000007100872a5 */ /* 0x000fe4000f8e0208 */
[----:B------:R-:W-:-:S02]  /*04a0*/  ULDC.64 UR4, c[0x0][0x370] ;  /* 0x0000dc0000047ab9 */ /* 0x000fc40000000a00 */
[----:B------:R-:W-:Y:S01]  /*04b0*/  UISETP.NE.U32.AND UP2, UPT, URZ, UR4, UPT ;  /* 0x000000043f00728c */ /* 0x000fe2000bf45070 */
[----:B------:R-:W-:Y:S01]  /*04c0*/  PLOP3.LUT P0, PT, PT, PT, UP1, 0x80, 0x0 ;  /* 0x000000000000781c */ /* 0x000fe20003f0f018 */
[----:B------:R-:W-:Y:S02]  /*04d0*/  IMAD.U32 R8, RZ, RZ, UR8 ;  /* 0x00000008ff087e24 */ /* 0x000fe4000f8e00ff */
[----:B------:R-:W-:Y:S01]  /*04e0*/  UISETP.NE.AND.EX UP2, UPT, URZ, UR5, UPT, UP2 ;  /* 0x000000053f00728c */ /* 0x000fe2000bf45320 */
[----:B------:R-:W-:Y:S02]  /*04f0*/  IMAD.U32 R9, RZ, RZ, UR9 ;  /* 0x00000009ff097e24 */ /* 0x000fe4000f8e00ff */
[----:B------:R-:W-:Y:S02]  /*0500*/  ULDC.64 UR4, c[0x0][0x360] ;  /* 0x0000d80000047ab9 */ /* 0x000fe40000000a00 */
[----:B------:R-:W-:-:S04]  /*0510*/  UISETP.NE.U32.AND UP0, UPT, URZ, UR4, UPT ;  /* 0x000000043f00728c */ /* 0x000fc8000bf05070 */
[----:B------:R-:W-:Y:S01]  /*0520*/  UISETP.NE.AND.EX UP0, UPT, URZ, UR5, UPT, UP0 ;  /* 0x000000053f00728c */ /* 0x000fe2000bf05300 */
[----:B------:R-:W-:Y:S01]  /*0530*/  PLOP3.LUT P2, PT, PT, PT, UP2, 0x80, 0x0 ;  /* 0x000000000000781c */ /* 0x000fe20003f4f028 */
[----:B------:R-:W-:Y:S01]  /*0540*/  ULDC.64 UR8, c[0x0][0x370] ;  /* 0x0000dc0000087ab9 */ /* 0x000fe20000000a00 */
[----:B------:R-:W2:Y:S01]  /*0550*/  @P0 LDG.E R2, [R8.64] ;  /* 0x0000000e08020981 */ /* 0x000ea2000c1e1900 */
[----:B------:R-:W-:Y:S01]  /*0560*/  ULDC.64 UR4, c[0x0][0x360] ;  /* 0x0000d80000047ab9 */ /* 0x000fe20000000a00 */
[----:B------:R-:W-:Y:S01]  /*0570*/  MOV R204, RZ ;  /* 0x000000ff00cc7202 */ /* 0x000fe20000000f00 */
[----:B------:R-:W-:Y:S01]  /*0580*/  @UP2 UIMAD.WIDE UR8, UR16, UR7, UR8 ;  /* 0x00000007100822a5 */ /* 0x000fe2000f8e0208 */
[----:B------:R-:W-:Y:S01]  /*0590*/  PLOP3.LUT P1, PT, PT, PT, UP0, 0x80, 0x0 ;  /* 0x000000000000781c */ /* 0x000fe20003f2f008 */
[----:B------:R-:W-:-:S03]  /*05a0*/  IMAD.MOV.U32 R0, RZ, RZ, c[0x0][0x168] ;  /* 0x00005a00ff007624 */ /* 0x000fc600078e00ff */
[----:B------:R-:W-:Y:S01]  /*05b0*/  @UP0 UIMAD.WIDE UR4, UR16, UR7, UR4 ;  /* 0x00000007100402a5 */ /* 0x000fe2000f8e0204 */
[----:B------:R-:W-:Y:S01]  /*05c0*/  MOV R10, UR8 ;  /* 0x00000008000a7c02 */ /* 0x000fe20008000f00 */
[----:B------:R-:W-:-:S04]  /*05d0*/  IMAD.U32 R11, RZ, RZ, UR9 ;  /* 0x00000009ff0b7e24 */ /* 0x000fc8000f8e00ff */
[----:B------:R-:W-:Y:S01]  /*05e0*/  MOV R6, UR4 ;  /* 0x0000000400067c02 */ /* 0x000fe20008000f00 */
[----:B------:R-:W-:Y:S01]  /*05f0*/  IMAD.U32 R7, RZ, RZ, UR5 ;  /* 0x00000005ff077e24 */ /* 0x000fe2000f8e00ff */
[----:B------:R1:W5:Y:S04]  /*0600*/  @P2 LDG.E R204, [R10.64] ;  /* 0x0000000e0acc2981 */ /* 0x000368000c1e1900 */
[----:B------:R1:W5:Y:S01]  /*0610*/  @P1 LDG.E R0, [R6.64] ;  /* 0x0000000e06001981 */ /* 0x000362000c1e1900 */
[----:B------:R-:W3:Y:S01]  /*0620*/  S2UR UR9, SR_CTAID.Y ;  /* 0x00000000000979c3 */ /* 0x000ee20000002600 */
[----:B------:R-:W-:Y:S02]  /*0630*/  ULDC UR5, c[0x0][0x2ac] ;  /* 0x0000ab0000057ab9 */ /* 0x000fe40000000800 */
[----:B------:R-:W-:-:S02]  /*0640*/  ULDC UR4, c[0x0][0x1d0] ;  /* 0x0000740000047ab9 */ /* 0x000fc40000000800 */
[----:B------:R-:W-:Y:S02]  /*0650*/  UIMAD UR4, UR5, UR4, URZ ;  /* 0x00000004050472a4 */ /* 0x000fe4000f8e023f */
[----:B------:R-:W-:-:S04]  /*0660*/  UMOV UR8, URZ ;  /* 0x0000003f00087c82 */ /* 0x000fc80008000000 */
[----:B------:R-:W-:Y:S01]  /*0670*/  MOV R3, UR4 ;  /* 0x0000000400037c02 */ /* 0x000fe20008000f00 */
[----:B---3--:R-:W-:Y:S01]  /*0680*/  USHF.R.S32.HI UR6, URZ, 0x1f, UR9 ;  /* 0x0000001f3f067899 */ /* 0x008fe20008011409 */
[----:B--2---:R1:W2:Y:S02]  /*0690*/  @P0 R2UR UR8, R2 ;  /* 0x00000000020803c2 */ /* 0x0042a400000e0000 */
[----:B-12---:R-:W-:Y:S06]  /*06a0*/  @P1 BRA `(.L_x_21) ;  /* 0x0000004000001947 */ /* 0x006fec0003800000 */
[----:B------:R-:W-:Y:S05]  /*06b0*/  @!P0 BRA `(.L_x_21) ;  /* 0x0000003000008947 */ /* 0x000fea0003800000 */
[----:B-----5:R-:W2:Y:S04]  /*06c0*/  LDG.E R0, [R8.64] ;  /* 0x0000000e08007981 */ /* 0x020ea8000c1e1900 */
[----:B------:R-:W2:Y:S02]  /*06d0*/  LDG.E R5, [R8.64+0x4] ;  /* 0x0000040e08057981 */ /* 0x000ea4000c1e1900 */
[----:B--2---:R-:W-:-:S02]  /*06e0*/  IADD3 R0, -R0, R5, RZ ;  /* 0x0000000500007210 */ /* 0x004fc40007ffe1ff */
.L_x_21:
[----:B------:R-:W-:-:S04]  /*06f0*/  ISETP.NE.U32.AND P0, PT, RZ, c[0x0][0x368], PT ;  /* 0x0000da00ff007a0c */ /* 0x000fc80003f05070 */
[----:B------:R-:W-:-:S13]  /*0700*/  ISETP.NE.AND.EX P0, PT, RZ, c[0x0][0x36c], PT, P0 ;  /* 0x0000db00ff007a0c */ /* 0x000fda0003f05300 */
[----:B------:R-:W-:Y:S05]  /*0710*/  @!P0 BRA `(.L_x_22) ;  /* 0x0000006000008947 */ /* 0x000fea0003800000 */
[----:B------:R-:W-:Y:S02]  /*0720*/  ULDC.64 UR4, c[0x0][0x368] ;  /* 0x0000da0000047ab9 */ /* 0x000fe40000000a00 */
[----:B------:R-:W-:-:S06]  /*0730*/  UIMAD.WIDE UR4, UR16, UR7, UR4 ;  /* 0x00000007100472a5 */ /* 0x000fcc000f8e0204 */
[----:B------:R-:W-:Y:S02]  /*0740*/  MOV R3, UR5 ;  /* 0x0000000500037c02 */ /* 0x000fe40008000f00 */
[----:B------:R-:W-:-:S05]  /*0750*/  MOV R2, UR4 ;  /* 0x0000000400027c02 */ /* 0x000fca0008000f00 */
[----:B------:R1:W5:Y:S01]  /*0760*/  LDG.E R3, [R2.64] ;  /* 0x0000000e02037981 */ /* 0x000362000c1e1900 */
[----:B------:R-:W-:Y:S05]  /*0770*/  BRA `(.L_x_23) ;  /* 0x000000a000007947 */ /* 0x000fea0003800000 */
.L_x_22:
        /* <DEDUP_REMOVED lines=8> */
[----:B------:R-:W2:Y:S02]  /*0800*/  LDG.E R2, [R6.64+0x4] ;  /* 0x0000040e06027981 */ /* 0x000ea4000c1e1900 */
[----:B--2---:R-:W-:-:S05]  /*0810*/  IADD3 R3, -R3, R2, RZ ;  /* 0x0000000203037210 */ /* 0x004fca0007ffe1ff */
.L_x_23:
[----:B-----5:R-:W-:Y:S01]  /*0820*/  IMAD.IADD R7, R3, 0x1, -R204 ;  /* 0x0000000103077824 */ /* 0x020fe200078e0acc */
[----:B------:R-:W-:Y:S01]  /*0830*/  PLOP3.LUT P2, PT, PT, PT, PT, 0x80, 0x0 ;  /* 0x000000000000781c */ /* 0x000fe20003f4f070 */
[----:B------:R-:W-:Y:S01]  /*0840*/  CS2R R118, SRZ ;  /* 0x0000000000767805 */ /* 0x000fe2000001ff00 */
[----:B------:R-:W-:Y:S01]  /*0850*/  CS2R R116, SRZ ;  /* 0x0000000000747805 */ /* 0x000fe2000001ff00 */
[----:B------:R-:W-:Y:S01]  /*0860*/  CS2R R122, SRZ ;  /* 0x00000000007a7805 */ /* 0x000fe2000001ff00 */
[C---:B------:R-:W-:Y:S01]  /*0870*/  ISETP.GE.AND P0, PT, R7.reuse, 0x1, PT ;  /* 0x000000010700780c */ /* 0x040fe20003f06270 */
[----:B------:R-:W-:Y:S01]  /*0880*/  CS2R R120, SRZ ;  /* 0x0000000000787805 */ /* 0x000fe2000001ff00 */
[----:B-1----:R-:W-:Y:S01]  /*0890*/  IADD3 R2, R7, 0x3f, RZ ;  /* 0x0000003f07027810 */ /* 0x002fe20007ffe0ff */
[----:B------:R-:W-:Y:S01]  /*08a0*/  CS2R R114, SRZ ;  /* 0x0000000000727805 */ /* 0x000fe2000001ff00 */
[----:B------:R-:W-:Y:S01]  /*08b0*/  CS2R R112, SRZ ;  /* 0x0000000000707805 */ /* 0x000fe2000001ff00 */
[----:B------:R-:W-:Y:S01]  /*08c0*/  CS2R R110, SRZ ;  /* 0x00000000006e7805 */ /* 0x000fe2000001ff00 */
[----:B------:R-:W-:Y:S01]  /*08d0*/  SHF.R.S32.HI R145, RZ, 0x1f, R2 ;  /* 0x0000001fff917819 */ /* 0x000fe20000011402 */
[----:B------:R-:W-:Y:S01]  /*08e0*/  CS2R R108, SRZ ;  /* 0x00000000006c7805 */ /* 0x000fe2000001ff00 */
[----:B------:R-:W-:Y:S01]  /*08f0*/  CS2R R106, SRZ ;  /* 0x00000000006a7805 */ /* 0x000fe2000001ff00 */
[----:B------:R-:W-:Y:S01]  /*0900*/  CS2R R104, SRZ ;  /* 0x0000000000687805 */ /* 0x000fe2000001ff00 */
[----:B------:R-:W-:Y:S01]  /*0910*/  LEA.HI R145, R145, R2, RZ, 0x6 ;  /* 0x0000000291917211 */ /* 0x000fe200078f30ff */
[----:B------:R-:W-:Y:S01]  /*0920*/  CS2R R126, SRZ ;  /* 0x00000000007e7805 */ /* 0x000fe2000001ff00 */
        /* <DEDUP_REMOVED lines=37> */
[----:B------:R-:W-:-:S02]  /*0b80*/  IMAD.MOV.U32 R8, RZ, RZ, RZ ;  /* 0x000000ffff087224 */ /* 0x000fc400078e00ff */
[----:B------:R-:W-:Y:S01]  /*0b90*/  IMAD.MOV.U32 R6, RZ, RZ, RZ ;  /* 0x000000ffff067224 */ /* 0x000fe200078e00ff */
[----:B------:R-:W-:Y:S05]  /*0ba0*/  @!P0 BRA `(.L_x_24) ;  /* 0x00006c0000008947 */ /* 0x000fea0003800000 */
[----:B------:R-:W-:Y:S02]  /*0bb0*/  ULDC.64 UR4, c[0x0][0x340] ;  /* 0x0000d00000047ab9 */ /* 0x000fe40000000a00 */
[----:B------:R-:W-:-:S04]  /*0bc0*/  UISETP.NE.U32.AND UP0, UPT, URZ, UR4, UPT ;  /* 0x000000043f00728c */ /* 0x000fc8000bf05070 */
[----:B------:R-:W-:-:S03]  /*0bd0*/  UISETP.NE.AND.EX UP0, UPT, URZ, UR5, UPT, UP0 ;  /* 0x000000053f00728c */ /* 0x000fc6000bf05300 */
[----:B------:R-:W-:-:S03]  /*0be0*/  ULDC.64 UR4, c[0x0][0x340] ;  /* 0x0000d00000047ab9 */ /* 0x000fc60000000a00 */
[----:B------:R-:W-:-:S05]  /*0bf0*/  PLOP3.LUT P1, PT, PT, PT, UP0, 0x80, 0x0 ;  /* 0x000000000000781c */ /* 0x000fca0003f2f008 */
[----:B------:R-:W-:-:S06]  /*0c00*/  @UP0 UIMAD.WIDE UR4, UR16, UR7, UR4 ;  /* 0x00000007100402a5 */ /* 0x000fcc000f8e0204 */
[----:B------:R-:W-:Y:S02]  /*0c10*/  IMAD.U32 R2, RZ, RZ, UR4 ;  /* 0x00000004ff027e24 */ /* 0x000fe4000f8e00ff */
[----:B------:R-:W-:Y:S01]  /*0c20*/  IMAD.U32 R3, RZ, RZ, UR5 ;  /* 0x00000005ff037e24 */ /* 0x000fe2000f8e00ff */
[----:B------:R-:W1:Y:S01]  /*0c30*/  S2R R13, SR_CTAID.X ;  /* 0x00000000000d7919 */ /* 0x000e620000002500 */
[----:B------:R-:W-:Y:S01]  /*0c40*/  SHF.R.S32.HI R11, RZ, 0x1f, R4 ;  /* 0x0000001fff0b7819 */ /* 0x000fe20000011404 */
[----:B------:R-:W-:Y:S02]  /*0c50*/  USHF.R.S32.HI UR7, URZ, 0x1f, UR8 ;  /* 0x0000001f3f077899 */ /* 0x000fe40008011408 */
[----:B------:R2:W3:Y:S01]  /*0c60*/  @P1 LDG.E R5, [R2.64] ;  /* 0x0000000e02051981 */ /* 0x0004e2000c1e1900 */
[CC--:B------:R-:W-:Y:S01]  /*0c70*/  LEA.HI R44, R11.reuse, R4.reuse, RZ, 0x3 ;  /* 0x000000040b2c7211 */ /* 0x0c0fe200078f18ff */
[----:B------:R-:W-:Y:S01]  /*0c80*/  ULDC.64 UR4, c[0x0][0x178] ;  /* 0x00005e0000047ab9 */ /* 0x000fe20000000a00 */
[----:B------:R-:W-:Y:S01]  /*0c90*/  LEA.HI R80, R11, R4, RZ, 0x4 ;  /* 0x000000040b507211 */ /* 0x000fe200078f20ff */
[----:B------:R-:W-:Y:S01]  /*0ca0*/  UIMAD UR7, UR7, UR4, URZ ;  /* 0x00000004070772a4 */ /* 0x000fe2000f8e023f */
[----:B------:R-:W-:Y:S01]  /*0cb0*/  LOP3.LUT R9, R44, 0xfffffff8, RZ, 0xc0, !PT ;  /* 0xfffffff82c097812 */ /* 0x000fe200078ec0ff */
[----:B------:R-:W-:Y:S01]  /*0cc0*/  UIMAD.WIDE.U32 UR10, UR8, UR4, URZ ;  /* 0x00000004080a72a5 */ /* 0x000fe2000f8e003f */
[----:B------:R-:W-:Y:S01]  /*0cd0*/  SHF.R.S32.HI R44, RZ, 0x3, R44 ;  /* 0x00000003ff2c7819 */ /* 0x000fe2000001142c */
[----:B------:R-:W-:Y:S01]  /*0ce0*/  UIMAD UR7, UR8, UR5, UR7 ;  /* 0x00000005080772a4 */ /* 0x000fe2000f8e0207 */
[----:B------:R-:W-:Y:S01]  /*0cf0*/  BSSY B0, `(.L_x_25) ;  /* 0x0000058000007945 */ /* 0x000fe20003800000 */
[----:B------:R-:W-:Y:S01]  /*0d00*/  USHF.R.S32.HI UR8, URZ, 0x1f, UR16 ;  /* 0x0000001f3f087899 */ /* 0x000fe20008011410 */
[----:B------:R-:W-:Y:S01]  /*0d10*/  SHF.R.S32.HI R145, RZ, 0x6, R145 ;  /* 0x00000006ff917819 */ /* 0x000fe20000011491 */
[----:B------:R-:W-:-:S02]  /*0d20*/  ULDC.64 UR4, c[0x0][0x1b8] ;  /* 0x00006e0000047ab9 */ /* 0x000fc40000000a00 */
[----:B------:R-:W-:Y:S02]  /*0d30*/  UIADD3 UR11, UR11, UR7, URZ ;  /* 0x000000070b0b7290 */ /* 0x000fe4000fffe03f */
[----:B------:R-:W-:Y:S02]  /*0d40*/  UIMAD UR7, UR6, UR4, URZ ;  /* 0x00000004060772a4 */ /* 0x000fe4000f8e023f */
[----:B------:R-:W-:Y:S02]  /*0d50*/  USEL UR8, UR8, URZ, !UP1 ;  /* 0x0000003f08087287 */ /* 0x000fe4000c800000 */
[----:B------:R-:W-:Y:S02]  /*0d60*/  UIMAD UR7, UR9, UR5, UR7 ;  /* 0x00000005090772a4 */ /* 0x000fe4000f8e0207 */
[----:B------:R-:W-:Y:S02]  /*0d70*/  UIMAD.WIDE.U32 UR12, UR9, UR4, UR10 ;  /* 0x00000004090c72a5 */ /* 0x000fe4000f8e000a */
[----:B------:R-:W-:Y:S01]  /*0d80*/  USEL UR10, UR16, URZ, !UP1 ;  /* 0x0000003f100a7287 */ /* 0x000fe2000c800000 */
[----:B--2---:R-:W-:Y:S01]  /*0d90*/  IMAD.MOV.U32 R3, RZ, RZ, c[0x0][0x2c4] ;  /* 0x0000b100ff037624 */ /* 0x004fe200078e00ff */
[----:B------:R-:W-:Y:S01]  /*0da0*/  ULDC.64 UR4, c[0x0][0x1c0] ;  /* 0x0000700000047ab9 */ /* 0x000fe20000000a00 */
[----:B------:R-:W-:Y:S01]  /*0db0*/  IMAD.IADD R2, R4, 0x1, -R9 ;  /* 0x0000000104027824 */ /* 0x000fe200078e0a09 */
[----:B------:R-:W-:-:S02]  /*0dc0*/  UIMAD UR8, UR8, UR4, URZ ;  /* 0x00000004080872a4 */ /* 0x000fc4000f8e023f */
[----:B------:R-:W-:Y:S01]  /*0dd0*/  ISETP.NE.AND P0, PT, R3, 0x1, PT ;  /* 0x000000010300780c */ /* 0x000fe20003f05270 */
[C-C-:B------:R-:W-:Y:S01]  /*0de0*/  IMAD R203, R2.reuse, 0x20, R44.reuse ;  /* 0x0000002002cb7824 */ /* 0x140fe200078e022c */
[----:B------:R-:W-:Y:S01]  /*0df0*/  UIADD3 UR13, UR13, UR7, URZ ;  /* 0x000000070d0d7290 */ /* 0x000fe2000fffe03f */
[----:B------:R-:W-:Y:S01]  /*0e00*/  IMAD.SHL.U32 R135, R2, 0x8, RZ ;  /* 0x0000000802877824 */ /* 0x000fe200078e00ff */
[----:B------:R-:W-:Y:S01]  /*0e10*/  UIMAD UR5, UR10, UR5, UR8 ;  /* 0x000000050a0572a4 */ /* 0x000fe2000f8e0208 */
[C---:B-1----:R-:W-:Y:S01]  /*0e20*/  IMAD R8, R13.reuse, 0x80, R203 ;  /* 0x000000800d087824 */ /* 0x042fe200078e02cb */
[----:B------:R-:W-:Y:S01]  /*0e30*/  UIMAD.WIDE.U32 UR10, UR10, UR4, UR12 ;  /* 0x000000040a0a72a5 */ /* 0x000fe2000f8e000c */
[----:B------:R-:W-:Y:S01]  /*0e40*/  IMAD R13, R13, 0x80, R44 ;  /* 0x000000800d0d7824 */ /* 0x000fe200078e022c */
[----:B------:R-:W-:Y:S01]  /*0e50*/  ISETP.GE.AND P5, PT, R135, c[0x0][0x198], PT ;  /* 0x0000660087007a0c */ /* 0x000fe20003fa6270 */
[----:B------:R-:W-:Y:S01]  /*0e60*/  IMAD.MOV.U32 R9, RZ, RZ, R8 ;  /* 0x000000ffff097224 */ /* 0x000fe200078e0008 */
[----:B------:R-:W-:-:S02]  /*0e70*/  UIADD3 UR5, UR11, UR5, URZ ;  /* 0x000000050b057290 */ /* 0x000fc4000fffe03f */
[----:B------:R-:W-:Y:S02]  /*0e80*/  IMAD.U32 R15, RZ, RZ, UR11 ;  /* 0x0000000bff0f7e24 */ /* 0x000fe4000f8e00ff */
[----:B------:R-:W-:-:S04]  /*0e90*/  @P0 IMAD.HI.U32 R3, R8, c[0x0][0x2c8], RZ ;  /* 0x0000b20008030a27 */ /* 0x000fc800078e00ff */
[----:B------:R-:W-:Y:S01]  /*0ea0*/  IMAD.U32 R14, RZ, RZ, UR10 ;  /* 0x0000000aff0e7e24 */ /* 0x000fe2000f8e00ff */
[----:B------:R-:W-:Y:S01]  /*0eb0*/  @P0 SHF.R.U32.HI R9, RZ, c[0x0][0x2cc], R3 ;  /* 0x0000b300ff090a19 */ /* 0x000fe20000011603 */
[----:B------:R-:W-:-:S03]  /*0ec0*/  IMAD.U32 R15, RZ, RZ, UR5 ;  /* 0x00000005ff0f7e24 */ /* 0x000fc6000f8e00ff */
[--C-:B------:R-:W-:Y:S01]  /*0ed0*/  SHF.R.S32.HI R6, RZ, 0x1f, R9.reuse ;  /* 0x0000001fff067819 */ /* 0x100fe20000011409 */
[----:B------:R-:W-:Y:S02]  /*0ee0*/  IMAD.MOV R3, RZ, RZ, -R9 ;  /* 0x000000ffff037224 */ /* 0x000fe400078e0a09 */
[----:B------:R-:W-:-:S04]  /*0ef0*/  IMAD.WIDE.U32 R18, R9, c[0x0][0x1b0], R14 ;  /* 0x00006c0009127a25 */ /* 0x000fc800078e000e */
[----:B------:R-:W-:Y:S02]  /*0f00*/  IMAD R3, R3, c[0x0][0x2c4], R8 ;  /* 0x0000b10003037a24 */ /* 0x000fe400078e0208 */
[----:B------:R-:W-:Y:S02]  /*0f10*/  IMAD R6, R6, c[0x0][0x1b0], RZ ;  /* 0x00006c0006067a24 */ /* 0x000fe400078e02ff */
[----:B------:R-:W-:Y:S01]  /*0f20*/  IMAD.SHL.U32 R14, R44, 0x40, RZ ;  /* 0x000000402c0e7824 */ /* 0x000fe200078e00ff */
[----:B------:R-:W-:Y:S01]  /*0f30*/  SHF.R.S32.HI R8, RZ, 0x1f, R3 ;  /* 0x0000001fff087819 */ /* 0x000fe20000011403 */
[----:B------:R-:W-:-:S03]  /*0f40*/  IMAD R6, R9, c[0x0][0x1b4], R6 ;  /* 0x00006d0009067a24 */ /* 0x000fc600078e0206 */
[----:B------:R-:W-:Y:S01]  /*0f50*/  LOP3.LUT R14, R14, 0x1c0, RZ, 0xc0, !PT ;  /* 0x000001c00e0e7812 */ /* 0x000fe200078ec0ff */
[----:B------:R-:W-:Y:S02]  /*0f60*/  IMAD.IADD R19, R19, 0x1, R6 ;  /* 0x0000000113137824 */ /* 0x000fe400078e0206 */
[----:B------:R-:W-:Y:S01]  /*0f70*/  IMAD R6, R8, c[0x0][0x1a8], RZ ;  /* 0x00006a0008067a24 */ /* 0x000fe200078e02ff */
[----:B------:R-:W-:Y:S01]  /*0f80*/  SHF.R.U32.HI R12, RZ, 0x3, R14 ;  /* 0x00000003ff0c7819 */ /* 0x000fe2000001160e */
[----:B------:R-:W-:Y:S01]  /*0f90*/  IMAD.WIDE.U32 R18, R3, c[0x0][0x1a8], R18 ;  /* 0x00006a0003127a25 */ /* 0x000fe200078e0012 */
[----:B------:R-:W-:-:S03]  /*0fa0*/  LOP3.LUT R199, R14, 0x38, R135, 0xf8, !PT ;  /* 0x000000380ec77812 */ /* 0x000fc600078ef887 */
[----:B------:R-:W-:Y:S01]  /*0fb0*/  IMAD R9, R3, c[0x0][0x1ac], R6 ;  /* 0x00006b0003097a24 */ /* 0x000fe200078e0206 */
[----:B------:R-:W-:Y:S02]  /*0fc0*/  LOP3.LUT R3, R80, 0xfffffff0, RZ, 0xc0, !PT ;  /* 0xfffffff050037812 */ /* 0x000fe400078ec0ff */
[----:B------:R-:W-:Y:S01]  /*0fd0*/  LOP3.LUT R199, R199, R12, RZ, 0x3c, !PT ;  /* 0x0000000cc7c77212 */ /* 0x000fe200078e3cff */
[----:B------:R-:W-:Y:S01]  /*0fe0*/  IMAD.IADD R10, R19, 0x1, R9 ;  /* 0x00000001130a7824 */ /* 0x000fe200078e0209 */
[----:B------:R-:W-:Y:S01]  /*0ff0*/  LEA R16, P0, R18, c[0x0][0x160], 0x1 ;  /* 0x0000580012107a11 */ /* 0x000fe200078008ff */
[----:B------:R-:W-:Y:S01]  /*1000*/  IMAD.IADD R8, R4, 0x1, -R3 ;  /* 0x0000000104087824 */ /* 0x000fe200078e0a03 */
[----:B------:R-:W-:Y:S01]  /*1010*/  IADD3 R9, R135, 0x40, RZ ;  /* 0x0000004087097810 */ /* 0x000fe20007ffe0ff */
[----:B------:R-:W-:Y:S01]  /*1020*/  IMAD R12, R0, c[0x0][0x2c4], RZ ;  /* 0x0000b100000c7a24 */ /* 0x000fe200078e02ff */
[----:B------:R-:W-:Y:S01]  /*1030*/  LEA.HI.X R10, R18, c[0x0][0x164], R10, 0x1, P0 ;  /* 0x00005900120a7a11 */ /* 0x000fe200000f0c0a */
[----:B------:R-:W-:Y:S01]  /*1040*/  IMAD.MOV.U32 R0, RZ, RZ, 0x10 ;  /* 0x00000010ff007424 */ /* 0x000fe200078e00ff */
[----:B------:R-:W-:Y:S01]  /*1050*/  SHF.R.S32.HI R3, RZ, 0x1f, R8 ;  /* 0x0000001fff037819 */ /* 0x000fe20000011408 */
[----:B------:R1:W2:Y:S01]  /*1060*/  SHFL.IDX PT, R14, R16, RZ, 0x181f ;  /* 0x00181fff100e7589 */ /* 0x0002a200000e0000 */
[----:B------:R-:W-:-:S02]  /*1070*/  ISETP.GE.AND P0, PT, R13, R12, PT ;  /* 0x0000000c0d00720c */ /* 0x000fc40003f06270 */
[----:B------:R-:W-:Y:S01]  /*1080*/  LEA.HI R6, R3, R8, RZ, 0x3 ;  /* 0x0000000803067211 */ /* 0x000fe200078f18ff */
[----:B------:R1:W4:Y:S01]  /*1090*/  SHFL.IDX PT, R15, R10, RZ, 0x181f ;  /* 0x00181fff0a0f7589 */ /* 0x00032200000e0000 */
[----:B------:R-:W-:Y:S02]  /*10a0*/  LEA.HI R18, R11, R4, RZ, 0x6 ;  /* 0x000000040b127211 */ /* 0x000fe400078f30ff */
[----:B------:R-:W-:Y:S02]  /*10b0*/  LOP3.LUT R3, R6, 0xfffffff8, RZ, 0xc0, !PT ;  /* 0xfffffff806037812 */ /* 0x000fe400078ec0ff */
[----:B------:R-:W-:Y:S01]  /*10c0*/  ISETP.GE.AND P4, PT, R9, c[0x0][0x198], PT ;  /* 0x0000660009007a0c */ /* 0x000fe20003f86270 */
[----:B------:R-:W-:Y:S02]  /*10d0*/  IMAD.SHL.U32 R18, R18, 0x8, RZ ;  /* 0x0000000812127824 */ /* 0x000fe400078e00ff */
[----:B------:R-:W-:Y:S01]  /*10e0*/  IMAD.IADD R3, R8, 0x1, -R3 ;  /* 0x0000000108037824 */ /* 0x000fe200078e0a03 */
[----:B------:R-:W-:-:S02]  /*10f0*/  IADD3 R8, R135, 0x80, RZ ;  /* 0x0000008087087810 */ /* 0x000fc40007ffe0ff */
[----:B------:R-:W-:Y:S02]  /*1100*/  LOP3.LUT R199, R199, 0xfffffe00, R18, 0xf8, !PT ;  /* 0xfffffe00c7c77812 */ /* 0x000fe400078ef812 */
[----:B------:R-:W-:Y:S01]  /*1110*/  ISETP.GE.AND P3, PT, R8, c[0x0][0x198], PT ;  /* 0x0000660008007a0c */ /* 0x000fe20003f66270 */
[----:B---3--:R3:W5:Y:S03]  /*1120*/  @P1 R2UR UR8, R5 ;  /* 0x00000000050813c2 */ /* 0x00876600000e0000 */
[----:B------:R-:W-:Y:S01]  /*1130*/  R2P PR, R3, 0x6 ;  /* 0x0000000603007804 */ /* 0x000fe20000000000 */
[----:B-----5:R-:W-:-:S04]  /*1140*/  @!UP0 UMOV UR8, UR16 ;  /* 0x0000001000088c82 */ /* 0x020fc80008000000 */
[----:B------:R-:W-:Y:S01]  /*1150*/  SEL R0, R0, 0xfffffff0, !P1 ;  /* 0xfffffff000007807 */ /* 0x000fe20004800000 */
[----:B---3--:R-:W-:-:S05]  /*1160*/  IMAD.MOV.U32 R5, RZ, RZ, 0x20 ;  /* 0x00000020ff057424 */ /* 0x008fca00078e00ff */
[----:B------:R-:W-:Y:S01]  /*1170*/  SEL R5, R5, 0xffffffe0, !P2 ;  /* 0xffffffe005057807 */ /* 0x000fe20005000000 */
[----:B------:R-:W-:Y:S05]  /*1180*/  @P0 BRA `(.L_x_26) ;  /* 0x000000e000000947 */ /* 0x000fea0003800000 */
[----:B-12-4-:R-:W-:Y:S01]  /*1190*/  SHF.R.S32.HI R18, RZ, 0x1f, R9 ;  /* 0x0000001fff127819 */ /* 0x016fe20000011409 */
[----:B------:R-:W-:Y:S01]  /*11a0*/  IMAD.WIDE R20, R135, 0x2, R14 ;  /* 0x0000000287147825 */ /* 0x000fe200078e020e */
[----:B------:R-:W-:Y:S02]  /*11b0*/  SHF.R.S32.HI R17, RZ, 0x1f, R8 ;  /* 0x0000001fff117819 */ /* 0x000fe40000011408 */
[----:B------:R-:W-:Y:S01]  /*11c0*/  LEA.HI R19, R18, R9, RZ, 0x3 ;  /* 0x0000000912137211 */ /* 0x000fe200078f18ff */
[----:B------:R-:W-:Y:S01]  /*11d0*/  IMAD.SHL.U32 R18, R199, 0x2, RZ ;  /* 0x00000002c7127824 */ /* 0x000fe200078e00ff */
[----:B------:R-:W-:Y:S02]  /*11e0*/  LEA.HI R17, R17, R8, RZ, 0x3 ;  /* 0x0000000811117211 */ /* 0x000fe400078f18ff */
[----:B------:R-:W-:Y:S02]  /*11f0*/  LOP3.LUT R19, R19, 0xfffffff8, RZ, 0xc0, !PT ;  /* 0xfffffff813137812 */ /* 0x000fe400078ec0ff */
[----:B------:R-:W-:Y:S01]  /*1200*/  LOP3.LUT R17, R17, 0xfffffff8, RZ, 0xc0, !PT ;  /* 0xfffffff811117812 */ /* 0x000fe200078ec0ff */
[----:B------:R-:W-:Y:S01]  /*1210*/  @!PT LDS RZ, [RZ] ;  /* 0x00000000fffff984 */ /* 0x000fe20000000800 */
[----:B------:R1:W-:Y:S02]  /*1220*/  LDGSTS.E.BYPASS.LTC128B.128 [R18+0xc100], [R20.64], !P5 ;  /* 0x0c10000014127fae */ /* 0x0003e4000e901d4e */
[----:B------:R-:W-:-:S04]  /*1230*/  IMAD.WIDE R22, R19, 0x2, R14 ;  /* 0x0000000213167825 */ /* 0x000fc800078e020e */
[----:B------:R-:W-:Y:S01]  /*1240*/  IMAD.WIDE R14, R17, 0x2, R14 ;  /* 0x00000002110e7825 */ /* 0x000fe200078e020e */
[----:B------:R1:W-:Y:S04]  /*1250*/  LDGSTS.E.BYPASS.LTC128B.128 [R18+0x10100], [R22.64], !P4 ;  /* 0x1010000016127fae */ /* 0x0003e8000e101d4e */
[----:B------:R1:W-:Y:S02]  /*1260*/  LDGSTS.E.BYPASS.LTC128B.128 [R18+0x14100], [R14.64], !P3 ;  /* 0x141000000e127fae */ /* 0x0003e4000d901d4e */
.L_x_26:
[----:B-12-4-:R-:W-:Y:S05]  /*1270*/  BSYNC B0 ;  /* 0x0000000000007941 */ /* 0x016fea0003800000 */
.L_x_25:
[----:B------:R-:W-:Y:S01]  /*1280*/  IADD3 R15, R13, 0x20, RZ ;  /* 0x000000200d0f7810 */ /* 0x000fe20007ffe0ff */
[----:B------:R1:W2:Y:S01]  /*1290*/  SHFL.IDX PT, R19, R10, 0x1, 0x181f ;  /* 0x00381f000a137f89 */ /* 0x0002a200000e0000 */
[----:B------:R-:W-:Y:S02]  /*12a0*/  BSSY B0, `(.L_x_27) ;  /* 0x0000012000007945 */ /* 0x000fe40003800000 */
[----:B------:R-:W-:Y:S01]  /*12b0*/  ISETP.GE.AND P0, PT, R15, R12, PT ;  /* 0x0000000c0f00720c */ /* 0x000fe20003f06270 */
[----:B------:R1:W3:-:S12]  /*12c0*/  SHFL.IDX PT, R18, R16, 0x1, 0x181f ;  /* 0x00381f0010127f89 */ /* 0x0002d800000e0000 */
[----:B------:R-:W-:Y:S05]  /*12d0*/  @P0 BRA `(.L_x_28) ;  /* 0x000000e000000947 */ /* 0x000fea0003800000 */
[----:B------:R-:W-:Y:S01]  /*12e0*/  SHF.R.S32.HI R14, RZ, 0x1f, R9 ;  /* 0x0000001fff0e7819 */ /* 0x000fe20000011409 */
[----:B--23--:R-:W-:Y:S01]  /*12f0*/  IMAD.WIDE R20, R135, 0x2, R18 ;  /* 0x0000000287147825 */ /* 0x00cfe200078e0212 */
[----:B------:R-:W-:Y:S02]  /*1300*/  SHF.R.S32.HI R17, RZ, 0x1f, R8 ;  /* 0x0000001fff117819 */ /* 0x000fe40000011408 */
[----:B------:R-:W-:Y:S02]  /*1310*/  LEA.HI R15, R14, R9, RZ, 0x3 ;  /* 0x000000090e0f7211 */ /* 0x000fe400078f18ff */
[----:B------:R-:W-:Y:S01]  /*1320*/  LEA.HI R14, R17, R8, RZ, 0x3 ;  /* 0x00000008110e7211 */ /* 0x000fe200078f18ff */
[----:B------:R-:W-:Y:S01]  /*1330*/  IMAD.SHL.U32 R17, R199, 0x2, RZ ;  /* 0x00000002c7117824 */ /* 0x000fe200078e00ff */
[----:B------:R-:W-:Y:S02]  /*1340*/  LOP3.LUT R15, R15, 0xfffffff8, RZ, 0xc0, !PT ;  /* 0xfffffff80f0f7812 */ /* 0x000fe400078ec0ff */
[----:B------:R-:W-:-:S02]  /*1350*/  LOP3.LUT R14, R14, 0xfffffff8, RZ, 0xc0, !PT ;  /* 0xfffffff80e0e7812 */ /* 0x000fc400078ec0ff */
[----:B------:R-:W-:Y:S01]  /*1360*/  @!PT LDS RZ, [RZ] ;  /* 0x00000000fffff984 */ /* 0x000fe20000000800 */
[----:B------:R2:W-:Y:S01]  /*1370*/  LDGSTS.E.BYPASS.LTC128B.128 [R17+0xd100], [R20.64], !P5 ;  /* 0x0d10000014117fae */ /* 0x0005e2000e901d4e */
[----:B------:R-:W-:-:S04]  /*1380*/  IMAD.WIDE R22, R15, 0x2, R18 ;  /* 0x000000020f167825 */ /* 0x000fc800078e0212 */
[----:B------:R-:W-:Y:S01]  /*1390*/  IMAD.WIDE R14, R14, 0x2, R18 ;  /* 0x000000020e0e7825 */ /* 0x000fe200078e0212 */
[----:B------:R2:W-:Y:S04]  /*13a0*/  LDGSTS.E.BYPASS.LTC128B.128 [R17+0x11100], [R22.64], !P4 ;  /* 0x1110000016117fae */ /* 0x0005e8000e101d4e */
[----:B------:R2:W-:Y:S02]  /*13b0*/  LDGSTS.E.BYPASS.LTC128B.128 [R17+0x15100], [R14.64], !P3 ;  /* 0x151000000e117fae */ /* 0x0005e4000d901d4e */
.L_x_28:
[----:B------:R-:W-:Y:S05]  /*13c0*/  BSYNC B0 ;  /* 0x0000000000007941 */ /* 0x000fea0003800000 */
.L_x_27:
[----:B--2---:R-:W-:Y:S01]  /*13d0*/  IADD3 R15, R13, 0x40, RZ ;  /* 0x000000400d0f7810 */ /* 0x004fe20007ffe0ff */
[----:B------:R2:W4:Y:S01]  /*13e0*/  SHFL.IDX PT, R19, R10, 0x2, 0x181f ;  /* 0x00581f000a137f89 */ /* 0x00052200000e0000 */
[----:B------:R-:W-:Y:S02]  /*13f0*/  BSSY B0, `(.L_x_29) ;  /* 0x0000012000007945 */ /* 0x000fe40003800000 */
[----:B------:R-:W-:Y:S01]  /*1400*/  ISETP.GE.AND P0, PT, R15, R12, PT ;  /* 0x0000000c0f00720c */ /* 0x000fe20003f06270 */
[----:B---3--:R2:W3:-:S12]  /*1410*/  SHFL.IDX PT, R18, R16, 0x2, 0x181f ;  /* 0x00581f0010127f89 */ /* 0x0084d800000e0000 */
[----:B------:R-:W-:Y:S05]  /*1420*/  @P0 BRA `(.L_x_30) ;  /* 0x000000e000000947 */ /* 0x000fea0003800000 */
[----:B------:R-:W-:Y:S01]  /*1430*/  SHF.R.S32.HI R14, RZ, 0x1f, R9 ;  /* 0x0000001fff0e7819 */ /* 0x000fe20000011409 */
[----:B---34-:R-:W-:Y:S01]  /*1440*/  IMAD.WIDE R20, R135, 0x2, R18 ;  /* 0x0000000287147825 */ /* 0x018fe200078e0212 */
        /* <DEDUP_REMOVED lines=12> */
.L_x_30:
[----:B------:R-:W-:Y:S05]  /*1510*/  BSYNC B0 ;  /* 0x0000000000007941 */ /* 0x000fea0003800000 */
.L_x_29:
[----:B---3--:R-:W-:Y:S01]  /*1520*/  SHFL.IDX PT, R14, R16, 0x3, 0x181f ;  /* 0x00781f00100e7f89 */ /* 0x008fe200000e0000 */
[----:B----4-:R-:W-:Y:S01]  /*1530*/  IADD3 R19, R13, 0x60, RZ ;  /* 0x000000600d137810 */ /* 0x010fe20007ffe0ff */
[----:B------:R-:W-:Y:S01]  /*1540*/  IMAD.MOV.U32 R200, RZ, RZ, c[0x0][0x2b8] ;  /* 0x0000ae00ffc87624 */ /* 0x000fe200078e00ff */
[----:B------:R-:W-:Y:S01]  /*1550*/  SHF.R.S32.HI R134, RZ, 0x1f, R9 ;  /* 0x0000001fff867819 */ /* 0x000fe20000011409 */
[----:B------:R-:W3:Y:S01]  /*1560*/  SHFL.IDX PT, R15, R10, 0x3, 0x181f ;  /* 0x00781f000a0f7f89 */ /* 0x000ee200000e0000 */
[----:B------:R-:W-:Y:S01]  /*1570*/  ISETP.GE.AND P0, PT, R19, R12, PT ;  /* 0x0000000c1300720c */ /* 0x000fe20003f06270 */
[----:B------:R-:W-:Y:S01]  /*1580*/  IMAD R17, R145, 0x40, R203 ;  /* 0x0000004091117824 */ /* 0x000fe200078e02cb */
[----:B------:R-:W-:Y:S01]  /*1590*/  SHF.R.S32.HI R133, RZ, 0x1f, R8 ;  /* 0x0000001fff857819 */ /* 0x000fe20000011408 */
[----:B------:R-:W-:Y:S01]  /*15a0*/  IMAD.SHL.U32 R199, R199, 0x2, RZ ;  /* 0x00000002c7c77824 */ /* 0x000fe200078e00ff */
[----:B------:R-:W-:Y:S01]  /*15b0*/  LEA.HI R134, R134, R9, RZ, 0x3 ;  /* 0x0000000986867211 */ /* 0x000fe200078f18ff */
[----:B------:R-:W-:Y:S01]  /*15c0*/  USHF.R.S32.HI UR7, URZ, 0x1f, UR8 ;  /* 0x0000001f3f077899 */ /* 0x000fe20008011408 */
[----:B------:R-:W-:Y:S01]  /*15d0*/  LEA.HI R133, R133, R8, RZ, 0x3 ;  /* 0x0000000885857211 */ /* 0x000fe200078f18ff */
[----:B------:R-:W-:Y:S01]  /*15e0*/  ULDC.64 UR4, c[0x0][0x2b0] ;  /* 0x0000ac0000047ab9 */ /* 0x000fe20000000a00 */
[----:B------:R-:W-:Y:S01]  /*15f0*/  LOP3.LUT R134, R134, 0xfffffff8, RZ, 0xc0, !PT ;  /* 0xfffffff886867812 */ /* 0x000fe200078ec0ff */
[----:B------:R-:W-:Y:S01]  /*1600*/  UIMAD UR7, UR7, UR4, URZ ;  /* 0x00000004070772a4 */ /* 0x000fe2000f8e023f */
[----:B------:R-:W-:Y:S01]  /*1610*/  ISETP.NE.AND P2, PT, R200, 0x1, PT ;  /* 0x00000001c800780c */ /* 0x000fe20003f45270 */
[----:B------:R-:W-:Y:S01]  /*1620*/  UIMAD.WIDE.U32 UR10, UR8, UR4, URZ ;  /* 0x00000004080a72a5 */ /* 0x000fe2000f8e003f */
[----:B------:R-:W-:Y:S01]  /*1630*/  LOP3.LUT R133, R133, 0xfffffff8, RZ, 0xc0, !PT ;  /* 0xfffffff885857812 */ /* 0x000fe200078ec0ff */
[----:B------:R-:W-:Y:S01]  /*1640*/  UIMAD UR7, UR8, UR5, UR7 ;  /* 0x00000005080772a4 */ /* 0x000fe2000f8e0207 */
[----:B------:R-:W-:Y:S01]  /*1650*/  IADD3 R13, R17, -0x40, RZ ;  /* 0xffffffc0110d7810 */ /* 0x000fe20007ffe0ff */
[----:B------:R-:W-:Y:S01]  /*1660*/  IMAD.MOV.U32 R201, RZ, RZ, RZ ;  /* 0x000000ffffc97224 */ /* 0x000fe200078e00ff */
[----:B------:R-:W-:-:S02]  /*1670*/  ULDC.64 UR4, c[0x0][0x1e8] ;  /* 0x00007a0000047ab9 */ /* 0x000fc40000000a00 */
[C---:B------:R-:W-:Y:S01]  /*1680*/  ISETP.GE.AND P1, PT, R13.reuse, R7, PT ;  /* 0x000000070d00720c */ /* 0x040fe20003f26270 */
[----:B------:R-:W-:Y:S01]  /*1690*/  IMAD.IADD R202, R13, 0x1, R204 ;  /* 0x000000010dca7824 */ /* 0x000fe200078e02cc */
[----:B------:R-:W-:Y:S02]  /*16a0*/  UIADD3 UR7, UR11, UR7, URZ ;  /* 0x000000070b077290 */ /* 0x000fe4000fffe03f */
[----:B------:R-:W-:Y:S01]  /*16b0*/  ISETP.GT.OR P1, PT, R203, 0x3f, P1 ;  /* 0x0000003fcb00780c */ /* 0x000fe20000f24670 */
[----:B---3--:R-:W-:Y:S01]  /*16c0*/  @!P0 IMAD.WIDE R20, R135, 0x2, R14 ;  /* 0x0000000287148825 */ /* 0x008fe200078e020e */
[----:B-12---:R-:W-:-:S03]  /*16d0*/  P2R R10, PR, RZ, 0x4 ;  /* 0x00000004ff0a7803 */ /* 0x006fc60000000000 */
[--C-:B------:R-:W-:Y:S01]  /*16e0*/  @!P0 IMAD.WIDE R16, R134, 0x2, R14.reuse ;  /* 0x0000000286108825 */ /* 0x100fe200078e020e */
[----:B------:R-:W-:Y:S01]  /*16f0*/  @!PT LDS RZ, [RZ] ;  /* 0x00000000fffff984 */ /* 0x000fe20000000800 */
[----:B------:R1:W-:Y:S03]  /*1700*/  @!P0 LDGSTS.E.BYPASS.LTC128B.128 [R199+0xf100], [R20.64], !P5 ;  /* 0x0f10000014c78fae */ /* 0x0003e6000e901d4e */
[----:B------:R-:W-:Y:S01]  /*1710*/  @!P0 IMAD.WIDE R14, R133, 0x2, R14 ;  /* 0x00000002850e8825 */ /* 0x000fe200078e020e */
[----:B------:R2:W-:Y:S03]  /*1720*/  @!P0 LDGSTS.E.BYPASS.LTC128B.128 [R199+0x13100], [R16.64], !P4 ;  /* 0x1310000010c78fae */ /* 0x0005e6000e101d4e */
[----:B------:R-:W-:Y:S01]  /*1730*/  @P2 IMAD.HI.U32 R12, R202, c[0x0][0x2bc], RZ ;  /* 0x0000af00ca0c2a27 */ /* 0x000fe200078e00ff */
[----:B------:R3:W-:Y:S03]  /*1740*/  @!P0 LDGSTS.E.BYPASS.LTC128B.128 [R199+0x17100], [R14.64], !P3 ;  /* 0x171000000ec78fae */ /* 0x0007e6000d901d4e */
[----:B------:R-:W-:Y:S01]  /*1750*/  IMAD.MOV.U32 R10, RZ, RZ, R202 ;  /* 0x000000ffff0a7224 */ /* 0x000fe200078e00ca */
[----:B------:R-:W0:Y:S01]  /*1760*/  LDGDEPBAR ;  /* 0x00000000000079af */ /* 0x000e220000000000 */
[----:B------:R-:W-:-:S04]  /*1770*/  @P2 SHF.R.U32.HI R10, RZ, c[0x0][0x2c0], R12 ;  /* 0x0000b000ff0a2a19 */ /* 0x000fc8000001160c */
[----:B------:R-:W-:-:S04]  /*1780*/  @!P1 IADD3 R13, P2, R10, UR10, RZ ;  /* 0x0000000a0a0d9c10 */ /* 0x000fc8000ff5e0ff */
[----:B------:R-:W-:Y:S02]  /*1790*/  @!P1 LEA.HI.X.SX32 R12, R10, UR7, 0x1, P2 ;  /* 0x000000070a0c9c11 */ /* 0x000fe400090f0eff */
[----:B------:R-:W-:-:S04]  /*17a0*/  @!P1 LEA R18, P2, R13, c[0x0][0x2a0], 0x2 ;  /* 0x0000a8000d129a11 */ /* 0x000fc800078410ff */
[----:B------:R-:W-:Y:S01]  /*17b0*/  @!P1 LEA.HI.X R19, R13, c[0x0][0x2a4], R12, 0x2, P2 ;  /* 0x0000a9000d139a11 */ /* 0x000fe200010f140c */
[----:B------:R-:W-:Y:S06]  /*17c0*/  BAR.SYNC.DEFER_BLOCKING 0x0 ;  /* 0x0000000000007b1d */ /* 0x000fec0000010000 */
[----:B------:R4:W5:Y:S01]  /*17d0*/  @!P1 LDG.E R201, [R18.64] ;  /* 0x0000000e12c99981 */ /* 0x000962000c1e1900 */
[----:B------:R-:W-:Y:S01]  /*17e0*/  IMAD.MOV R13, RZ, RZ, -R10 ;  /* 0x000000ffff0d7224 */ /* 0x000fe200078e0a0a */
[----:B------:R-:W-:Y:S01]  /*17f0*/  UIMAD UR8, UR6, UR4, URZ ;  /* 0x00000004060872a4 */ /* 0x000fe2000f8e023f */
[----:B---3--:R-:W-:Y:S01]  /*1800*/  IMAD.SHL.U32 R14, R2, 0x40, RZ ;  /* 0x00000040020e7824 */ /* 0x008fe200078e00ff */
[----:B------:R-:W-:Y:S01]  /*1810*/  UIMAD.WIDE.U32 UR12, UR9, UR4, URZ ;  /* 0x00000004090c72a5 */ /* 0x000fe2000f8e003f */
[----:B------:R-:W-:Y:S01]  /*1820*/  IMAD R202, R13, c[0x0][0x2b8], R202 ;  /* 0x0000ae000dca7a24 */ /* 0x000fe200078e02ca */
[----:B------:R-:W-:Y:S01]  /*1830*/  UIMAD UR8, UR9, UR5, UR8 ;  /* 0x00000005090872a4 */ /* 0x000fe2000f8e0208 */
[----:B------:R-:W-:Y:S01]  /*1840*/  SHF.R.S32.HI R15, RZ, 0x4, R80 ;  /* 0x00000004ff0f7819 */ /* 0x000fe20000011450 */
[----:B------:R-:W-:Y:S01]  /*1850*/  IMAD.SHL.U32 R197, R44, 0x8, RZ ;  /* 0x000000082cc57824 */ /* 0x000fe200078e00ff */
[----:B------:R-:W-:Y:S01]  /*1860*/  LOP3.LUT R14, R14, 0x1c0, RZ, 0xc0, !PT ;  /* 0x000001c00e0e7812 */ /* 0x000fe200078ec0ff */
[----:B-1----:R-:W-:Y:S01]  /*1870*/  IMAD.WIDE.U32 R20, R202, c[0x0][0x1e0], RZ ;  /* 0x00007800ca147a25 */ /* 0x002fe200078e00ff */
[----:B------:R-:W-:Y:S01]  /*1880*/  SHF.R.S32.HI R13, RZ, 0x1f, R202 ;  /* 0x0000001fff0d7819 */ /* 0x000fe200000114ca */
[----:B------:R-:W-:Y:S01]  /*1890*/  UIADD3 UR8, UR13, UR8, URZ ;  /* 0x000000080d087290 */ /* 0x000fe2000fffe03f */
[----:B------:R-:W-:Y:S01]  /*18a0*/  LEA.HI R80, R80, R15, RZ, 0x1 ;  /* 0x0000000f50507211 */ /* 0x000fe200078f08ff */
[----:B------:R-:W-:Y:S01]  /*18b0*/  ULDC.64 UR4, c[0x0][0x210] ;  /* 0x0000840000047ab9 */ /* 0x000fe20000000a00 */
[----:B------:R-:W-:Y:S01]  /*18c0*/  LOP3.LUT R197, R14, 0x8, R197, 0xf8, !PT ;  /* 0x000000080ec57812 */ /* 0x000fe200078ef8c5 */
[C---:B------:R-:W-:Y:S01]  /*18d0*/  IMAD R23, R13.reuse, c[0x0][0x1e0], RZ ;  /* 0x000078000d177a24 */ /* 0x040fe200078e02ff */
[----:B------:R-:W-:Y:S01]  /*18e0*/  UIMAD UR6, UR6, UR4, URZ ;  /* 0x00000004060672a4 */ /* 0x000fe2000f8e023f */
[----:B------:R-:W-:Y:S01]  /*18f0*/  IMAD R13, R13, c[0x0][0x208], RZ ;  /* 0x000082000d0d7a24 */ /* 0x000fe200078e02ff */
[----:B------:R-:W-:Y:S01]  /*1900*/  LOP3.LUT R80, R80, 0xfffffffe, RZ, 0xc0, !PT ;  /* 0xfffffffe50507812 */ /* 0x000fe200078ec0ff */
[C---:B--2---:R-:W-:Y:S01]  /*1910*/  IMAD R16, R202.reuse, c[0x0][0x1e4], R23 ;  /* 0x00007900ca107a24 */ /* 0x044fe200078e0217 */
[----:B------:R-:W-:Y:S01]  /*1920*/  SHF.R.U32.HI R14, RZ, 0x3, R14 ;  /* 0x00000003ff0e7819 */ /* 0x000fe2000001160e */
[C---:B------:R-:W-:Y:S01]  /*1930*/  IMAD.WIDE.U32 R22, R202.reuse, c[0x0][0x208], RZ ;  /* 0x00008200ca167a25 */ /* 0x040fe200078e00ff */
[----:B------:R-:W-:Y:S01]  /*1940*/  UIMAD.WIDE.U32 UR18, UR9, UR4, URZ ;  /* 0x00000004091272a5 */ /* 0x000fe2000f8e003f */
[----:B------:R-:W-:Y:S01]  /*1950*/  ISETP.GE.AND P6, PT, R135, c[0x0][0x1d4], PT ;  /* 0x0000750087007a0c */ /* 0x000fe20003fc6270 */
[----:B------:R-:W-:Y:S01]  /*1960*/  UIMAD UR5, UR9, UR5, UR6 ;  /* 0x00000005090572a4 */ /* 0x000fe2000f8e0206 */
[----:B------:R-:W-:Y:S01]  /*1970*/  IMAD.IADD R17, R21, 0x1, R16 ;  /* 0x0000000115117824 */ /* 0x000fe200078e0210 */
[----:B------:R-:W-:Y:S01]  /*1980*/  LOP3.LUT R197, R197, R14, RZ, 0x3c, !PT ;  /* 0x0000000ec5c57212 */ /* 0x000fe200078e3cff */
[----:B------:R-:W-:Y:S01]  /*1990*/  IMAD.MOV.U32 R16, RZ, RZ, R20 ;  /* 0x000000ffff107224 */ /* 0x000fe200078e0014 */
[----:B------:R-:W-:Y:S01]  /*19a0*/  UIADD3 UR5, UR19, UR5, URZ ;  /* 0x0000000513057290 */ /* 0x000fe2000fffe03f */
[----:B------:R-:W-:Y:S01]  /*19b0*/  IMAD R13, R202, c[0x0][0x20c], R13 ;  /* 0x00008300ca0d7a24 */ /* 0x000fe200078e020d */
[----:B------:R-:W-:Y:S01]  /*19c0*/  ISETP.GE.AND P5, PT, R9, c[0x0][0x1d4], PT ;  /* 0x0000750009007a0c */ /* 0x000fe20003fa6270 */
[----:B----4-:R-:W-:Y:S01]  /*19d0*/  IMAD.SHL.U32 R19, R3, 0x40, RZ ;  /* 0x0000004003137824 */ /* 0x010fe200078e00ff */
[----:B------:R-:W-:Y:S01]  /*19e0*/  ISETP.GE.AND P4, PT, R8, c[0x0][0x1d4], PT ;  /* 0x0000750008007a0c */ /* 0x000fe20003f86270 */
[----:B------:R-:W-:Y:S01]  /*19f0*/  IMAD.IADD R23, R23, 0x1, R13 ;  /* 0x0000000117177824 */ /* 0x000fe200078e020d */
[----:B------:R-:W-:Y:S01]  /*1a00*/  LOP3.LUT P2, RZ, R2, 0x2, RZ, 0xc0, !PT ;  /* 0x0000000202ff7812 */ /* 0x000fe2000784c0ff */
[----:B------:R-:W-:Y:S01]  /*1a10*/  IMAD.IADD R80, R15, 0x1, -R80 ;  /* 0x000000010f507824 */ /* 0x000fe200078e0a50 */
[----:B------:R-:W-:Y:S01]  /*1a20*/  LOP3.LUT R19, R19, 0x1c0, RZ, 0xc0, !PT ;  /* 0x000001c013137812 */ /* 0x000fe200078ec0ff */
[----:B------:R-:W-:Y:S01]  /*1a30*/  IMAD.SHL.U32 R81, R6, 0x40, RZ ;  /* 0x0000004006517824 */ /* 0x000fe200078e00ff */
[----:B------:R-:W-:Y:S01]  /*1a40*/  LEA.HI R6, R11, R4, RZ, 0x5 ;  /* 0x000000040b067211 */ /* 0x000fe200078f28ff */
[C---:B------:R-:W-:Y:S01]  /*1a50*/  IMAD R197, R80.reuse, 0x200, R197 ;  /* 0x0000020050c57824 */ /* 0x040fe200078e02c5 */
[----:B------:R-:W-:Y:S01]  /*1a60*/  ISETP.GE.AND P3, PT, R9, c[0x0][0x1d4], PT ;  /* 0x0000750009007a0c */ /* 0x000fe20003f66270 */
[----:B------:R-:W-:Y:S01]  /*1a70*/  IMAD.SHL.U32 R80, R80, 0x8, RZ ;  /* 0x0000000850507824 */ /* 0x000fe200078e00ff */
[----:B------:R-:W-:Y:S01]  /*1a80*/  LOP3.LUT R81, R81, 0xfffffe00, RZ, 0xc0, !PT ;  /* 0xfffffe0051517812 */ /* 0x000fe200078ec0ff */
[----:B------:R-:W-:Y:S01]  /*1a90*/  IMAD.SHL.U32 R197, R197, 0x2, RZ ;  /* 0x00000002c5c57824 */ /* 0x000fe200078e00ff */
[----:B------:R-:W-:Y:S01]  /*1aa0*/  SHF.R.S32.HI R146, RZ, 0x1f, R135 ;  /* 0x0000001fff927819 */ /* 0x000fe20000011487 */
[----:B------:R-:W-:Y:S01]  /*1ab0*/  IMAD.SHL.U32 R198, R6, 0x20, RZ ;  /* 0x0000002006c67824 */ /* 0x000fe200078e00ff */
[----:B------:R-:W-:-:S02]  /*1ac0*/  LOP3.LUT R80, R19, 0x8, R80, 0xf8, !PT ;  /* 0x0000000813507812 */ /* 0x000fc400078ef850 */
[----:B------:R-:W-:Y:S02]  /*1ad0*/  IADD3 R196, R197, 0x6120, RZ ;  /* 0x00006120c5c47810 */ /* 0x000fe40007ffe0ff */
[----:B------:R-:W-:Y:S02]  /*1ae0*/  SHF.R.U32.HI R19, RZ, 0x3, R19 ;  /* 0x00000003ff137819 */ /* 0x000fe40000011613 */
[----:B------:R-:W-:Y:S02]  /*1af0*/  LOP3.LUT R198, R198, 0x7ffffc00, RZ, 0xc0, !PT ;  /* 0x7ffffc00c6c67812 */ /* 0x000fe400078ec0ff */
[----:B------:R-:W-:Y:S02]  /*1b00*/  LOP3.LUT R80, R80, R19, RZ, 0x3c, !PT ;  /* 0x0000001350507212 */ /* 0x000fe400078e3cff */
[----:B------:R-:W-:Y:S02]  /*1b10*/  IADD3 R205, R199, 0x100, RZ ;  /* 0x00000100c7cd7810 */ /* 0x000fe40007ffe0ff */
[----:B------:R-:W-:-:S02]  /*1b20*/  IADD3 R198, R80, R81, R198 ;  /* 0x0000005150c67210 */ /* 0x000fc40007ffe0c6 */
[----:B------:R-:W-:Y:S02]  /*1b30*/  SHF.R.S32.HI R147, RZ, 0x1f, R134 ;  /* 0x0000001fff937819 */ /* 0x000fe40000011486 */
[----:B------:R-:W-:Y:S01]  /*1b40*/  SHF.R.S32.HI R144, RZ, 0x1f, R133 ;  /* 0x0000001fff907819 */ /* 0x000fe20000011485 */
[----:B------:R-:W-:-:S04]  /*1b50*/  IMAD.SHL.U32 R198, R198, 0x2, RZ ;  /* 0x00000002c6c67824 */ /* 0x000fc800078e00ff */
[--C-:B------:R-:W-:Y:S02]  /*1b60*/  IMAD R194, R0, 0x2, R198.reuse ;  /* 0x0000000200c27824 */ /* 0x100fe400078e02c6 */
[C---:B------:R-:W-:Y:S02]  /*1b70*/  IMAD R193, R5.reuse, 0x2, R198 ;  /* 0x0000000205c17824 */ /* 0x040fe400078e02c6 */
[----:B------:R-:W-:Y:S01]  /*1b80*/  IMAD R191, R5, 0x2, R194 ;  /* 0x0000000205bf7824 */ /* 0x000fe200078e02c2 */
[----:B-----5:R-:W-:Y:S01]  /*1b90*/  SHF.R.S32.HI R10, RZ, 0x1f, R201 ;  /* 0x0000001fff0a7819 */ /* 0x020fe200000114c9 */
[----:B------:R-:W-:-:S04]  /*1ba0*/  IMAD.WIDE.U32 R16, R201, c[0x0][0x1f0], R16 ;  /* 0x00007c00c9107a25 */ /* 0x000fc800078e0010 */
[----:B------:R-:W-:Y:S01]  /*1bb0*/  IMAD R12, R10, c[0x0][0x1f0], RZ ;  /* 0x00007c000a0c7a24 */ /* 0x000fe200078e02ff */
[----:B------:R-:W-:Y:S01]  /*1bc0*/  IADD3 R20, P0, R16, UR12, RZ ;  /* 0x0000000c10147c10 */ /* 0x000fe2000ff1e0ff */
[----:B------:R-:W-:Y:S02]  /*1bd0*/  IMAD R10, R10, c[0x0][0x218], RZ ;  /* 0x000086000a0a7a24 */ /* 0x000fe400078e02ff */
[C---:B------:R-:W-:Y:S02]  /*1be0*/  IMAD R12, R201.reuse, c[0x0][0x1f4], R12 ;  /* 0x00007d00c90c7a24 */ /* 0x040fe400078e020c */
[----:B------:R-:W-:-:S03]  /*1bf0*/  IMAD.WIDE.U32 R22, R201, c[0x0][0x218], R22 ;  /* 0x00008600c9167a25 */ /* 0x000fc600078e0016 */
[----:B------:R-:W-:Y:S01]  /*1c00*/  IADD3.X R17, R17, UR8, R12, P0, !PT ;  /* 0x0000000811117c10 */ /* 0x000fe200087fe40c */
[----:B------:R-:W-:Y:S01]  /*1c10*/  IMAD R10, R201, c[0x0][0x21c], R10 ;  /* 0x00008700c90a7a24 */ /* 0x000fe200078e020a */
[C---:B------:R-:W-:Y:S02]  /*1c20*/  LEA R21, P0, R20.reuse, c[0x0][0x1c8], 0x1 ;  /* 0x0000720014157a11 */ /* 0x040fe400078008ff */
[----:B------:R-:W-:Y:S02]  /*1c30*/  LEA R12, R145, 0xffffffc0, 0x6 ;  /* 0xffffffc0910c7811 */ /* 0x000fe400078e30ff */
[----:B------:R-:W-:Y:S01]  /*1c40*/  LEA.HI.X R20, R20, c[0x0][0x1cc], R17, 0x1, P0 ;  /* 0x0000730014147a11 */ /* 0x000fe200000f0c11 */
[----:B------:R-:W-:Y:S01]  /*1c50*/  SHFL.IDX PT, R16, R21, RZ, 0x181f ;  /* 0x00181fff15107589 */ /* 0x000fe200000e0000 */
[----:B------:R-:W-:Y:S01]  /*1c60*/  IADD3 R13, P0, R22, UR18, RZ ;  /* 0x00000012160d7c10 */ /* 0x000fe2000ff1e0ff */
[----:B------:R-:W-:Y:S01]  /*1c70*/  IMAD.IADD R3, R7, 0x1, -R12 ;  /* 0x0000000107037824 */ /* 0x000fe200078e0a0c */
[----:B------:R-:W-:Y:S01]  /*1c80*/  IADD3 R12, R197, 0x6100, RZ ;  /* 0x00006100c50c7810 */ /* 0x000fe20007ffe0ff */
[----:B------:R-:W1:Y:S01]  /*1c90*/  SHFL.IDX PT, R17, R20, RZ, 0x181f ;  /* 0x00181fff14117589 */ /* 0x000e6200000e0000 */
[----:B------:R-:W-:Y:S01]  /*1ca0*/  IADD3.X R10, R23, UR5, R10, P0, !PT ;  /* 0x00000005170a7c10 */ /* 0x000fe200087fe40a */
[----:B------:R-:W-:Y:S01]  /*1cb0*/  IMAD.IADD R44, R3, 0x1, -R44 ;  /* 0x00000001032c7824 */ /* 0x000fe200078e0a2c */
[----:B------:R-:W-:Y:S01]  /*1cc0*/  LEA R18, P0, R13, c[0x0][0x1f8], 0x1 ;  /* 0x00007e000d127a11 */ /* 0x000fe200078008ff */
[----:B------:R-:W-:Y:S01]  /*1cd0*/  SHFL.IDX PT, R14, R21, 0x1, 0x181f ;  /* 0x00381f00150e7f89 */ /* 0x000fe200000e0000 */
[----:B------:R-:W-:-:S02]  /*1ce0*/  @P2 IADD3 R196, R12, -0x20, RZ ;  /* 0xffffffe00cc42810 */ /* 0x000fc40007ffe0ff */
[C---:B------:R-:W-:Y:S01]  /*1cf0*/  ISETP.GE.AND P1, PT, R44.reuse, 0x1, PT ;  /* 0x000000012c00780c */ /* 0x040fe20003f26270 */
[----:B------:R2:W3:Y:S01]  /*1d00*/  SHFL.IDX PT, R15, R20, 0x1, 0x181f ;  /* 0x00381f00140f7f89 */ /* 0x0004e200000e0000 */
[----:B------:R-:W-:Y:S02]  /*1d10*/  LEA.HI.X R10, R13, c[0x0][0x1fc], R10, 0x1, P0 ;  /* 0x00007f000d0a7a11 */ /* 0x000fe400000f0c0a */
[----:B------:R-:W-:Y:S01]  /*1d20*/  ISETP.GT.AND P0, PT, R44, 0x20, PT ;  /* 0x000000202c00780c */ /* 0x000fe20003f04270 */
[----:B------:R-:W-:Y:S01]  /*1d30*/  SHFL.IDX PT, R48, R18, RZ, 0x181f ;  /* 0x00181fff12307589 */ /* 0x000fe200000e0000 */
[C---:B------:R-:W-:Y:S02]  /*1d40*/  IADD3 R187, R196.reuse, 0x800, RZ ;  /* 0x00000800c4bb7810 */ /* 0x040fe40007ffe0ff */
[C---:B------:R-:W-:Y:S01]  /*1d50*/  IADD3 R186, R196.reuse, 0x1000, RZ ;  /* 0x00001000c4ba7810 */ /* 0x040fe20007ffe0ff */
[----:B------:R-:W-:Y:S01]  /*1d60*/  SHFL.IDX PT, R13, R10, RZ, 0x181f ;  /* 0x00181fff0a0d7589 */ /* 0x000fe200000e0000 */
[----:B------:R-:W-:-:S02]  /*1d70*/  IADD3 R185, R196, 0x1800, RZ ;  /* 0x00001800c4b97810 */ /* 0x000fc40007ffe0ff */
[C---:B------:R-:W-:Y:S01]  /*1d80*/  IADD3 R183, R196.reuse, 0x2000, RZ ;  /* 0x00002000c4b77810 */ /* 0x040fe20007ffe0ff */
[----:B------:R-:W4:Y:S01]  /*1d90*/  SHFL.IDX PT, R72, R18, 0x1, 0x181f ;  /* 0x00381f0012487f89 */ /* 0x000f2200000e0000 */
[C---:B------:R-:W-:Y:S02]  /*1da0*/  IADD3 R182, R196.reuse, 0x2800, RZ ;  /* 0x00002800c4b67810 */ /* 0x040fe40007ffe0ff */
[C---:B------:R-:W-:Y:S01]  /*1db0*/  IADD3 R181, R196.reuse, 0x3000, RZ ;  /* 0x00003000c4b57810 */ /* 0x040fe20007ffe0ff */
[--C-:B-1----:R-:W-:Y:S01]  /*1dc0*/  @P1 IMAD.WIDE R22, R135, 0x2, R16.reuse ;  /* 0x0000000287161825 */ /* 0x102fe200078e0210 */
[----:B------:R1:W5:Y:S01]  /*1dd0*/  SHFL.IDX PT, R12, R10, 0x1, 0x181f ;  /* 0x00381f000a0c7f89 */ /* 0x00036200000e0000 */
[C---:B------:R-:W-:Y:S02]  /*1de0*/  IADD3 R180, R196.reuse, 0x3800, RZ ;  /* 0x00003800c4b47810 */ /* 0x040fe40007ffe0ff */
[C---:B------:R-:W-:Y:S01]  /*1df0*/  IADD3 R179, R196.reuse, 0x4000, RZ ;  /* 0x00004000c4b37810 */ /* 0x040fe20007ffe0ff */
[----:B------:R4:W-:Y:S01]  /*1e00*/  @P1 LDGSTS.E.BYPASS.LTC128B.128 [R199+0x6100], [R22.64], !P6 ;  /* 0x0610000016c71fae */ /* 0x0009e2000f101d4e */
[----:B------:R-:W-:Y:S01]  /*1e10*/  IADD3 R178, R196, 0x4800, RZ ;  /* 0x00004800c4b27810 */ /* 0x000fe20007ffe0ff */
[----:B--2---:R-:W-:Y:S01]  /*1e20*/  @P1 IMAD.WIDE R20, R134, 0x2, R16 ;  /* 0x0000000286141825 */ /* 0x004fe200078e0210 */
[----:B------:R-:W-:-:S02]  /*1e30*/  IADD3 R177, R196, 0x5000, RZ ;  /* 0x00005000c4b17810 */ /* 0x000fc40007ffe0ff */
[----:B------:R-:W-:Y:S01]  /*1e40*/  IADD3 R176, R196, 0x5800, RZ ;  /* 0x00005800c4b07810 */ /* 0x000fe20007ffe0ff */
[----:B------:R-:W-:Y:S01]  /*1e50*/  @P1 IMAD.WIDE R16, R133, 0x2, R16 ;  /* 0x0000000285101825 */ /* 0x000fe200078e0210 */
[----:B------:R2:W-:Y:S03]  /*1e60*/  @P1 LDGSTS.E.BYPASS.LTC128B.128 [R199+0x8100], [R20.64], !P5 ;  /* 0x0810000014c71fae */ /* 0x0005e6000e901d4e */
[--C-:B---3--:R-:W-:Y:S01]  /*1e70*/  @P0 IMAD.WIDE R24, R135, 0x2, R14.reuse ;  /* 0x0000000287180825 */ /* 0x108fe200078e020e */
[----:B------:R3:W-:Y:S03]  /*1e80*/  @P1 LDGSTS.E.BYPASS.LTC128B.128 [R199+0xa100], [R16.64], !P4 ;  /* 0x0a10000010c71fae */ /* 0x0007e6000e101d4e */
[C-C-:B------:R-:W-:Y:S01]  /*1e90*/  @P0 IMAD.WIDE R26, R134.reuse, 0x2, R14.reuse ;  /* 0x00000002861a0825 */ /* 0x140fe200078e020e */
[----:B------:R2:W-:Y:S03]  /*1ea0*/  @P0 LDGSTS.E.BYPASS.LTC128B.128 [R199+0x7100], [R24.64], !P6 ;  /* 0x0710000018c70fae */ /* 0x0005e6000f101d4e */
[----:B------:R-:W-:Y:S01]  /*1eb0*/  @P0 IMAD.WIDE R14, R133, 0x2, R14 ;  /* 0x00000002850e0825 */ /* 0x000fe200078e020e */
[----:B------:R2:W-:Y:S03]  /*1ec0*/  @P0 LDGSTS.E.BYPASS.LTC128B.128 [R199+0x9100], [R26.64], !P5 ;  /* 0x091000001ac70fae */ /* 0x0005e6000e901d4e */
[----:B-1----:R-:W-:Y:S01]  /*1ed0*/  IMAD.WIDE R10, R135, 0x2, RZ ;  /* 0x00000002870a7825 */ /* 0x002fe200078e02ff */
[----:B------:R1:W-:Y:S03]  /*1ee0*/  @P0 LDGSTS.E.BYPASS.LTC128B.128 [R199+0xb100], [R14.64], !P4 ;  /* 0x0b1000000ec70fae */ /* 0x0003e6000e101d4e */
[----:B------:R-:W-:Y:S01]  /*1ef0*/  IMAD.WIDE R18, R134, 0x2, RZ ;  /* 0x0000000286127825 */ /* 0x000fe200078e02ff */
[----:B------:R-:W0:Y:S01]  /*1f00*/  LDGDEPBAR ;  /* 0x00000000000079af */ /* 0x000e220000000000 */
[----:B----4-:R-:W-:-:S05]  /*1f10*/  IADD3 R46, P1, R10, R72, RZ ;  /* 0x000000480a2e7210 */ /* 0x010fca0007f3e0ff */
[----:B-----5:R-:W-:Y:S01]  /*1f20*/  IMAD.X R47, R11, 0x1, R12, P1 ;  /* 0x000000010b2f7824 */ /* 0x020fe200008e060c */
[C---:B---3--:R-:W-:Y:S02]  /*1f30*/  IADD3 R16, P0, R48.reuse, R10, RZ ;  /* 0x0000000a30107210 */ /* 0x048fe40007f1e0ff */
[----:B------:R-:W-:-:S03]  /*1f40*/  IADD3 R10, P2, R48, R18, RZ ;  /* 0x00000012300a7210 */ /* 0x000fc60007f5e0ff */
[C---:B------:R-:W-:Y:S01]  /*1f50*/  IMAD.X R17, R13.reuse, 0x1, R11, P0 ;  /* 0x000000010d117824 */ /* 0x040fe200000e060b */
[----:B------:R-:W-:Y:S01]  /*1f60*/  IADD3 R74, P0, R18, R72, RZ ;  /* 0x00000048124a7210 */ /* 0x000fe20007f1e0ff */
[----:B------:R-:W-:Y:S01]  /*1f70*/  IMAD.X R11, R13, 0x1, R19, P2 ;  /* 0x000000010d0b7824 */ /* 0x000fe200010e0613 */
[----:B------:R-:W-:-:S03]  /*1f80*/  ISETP.GE.AND P2, PT, R135, c[0x0][0x1d4], PT ;  /* 0x0000750087007a0c */ /* 0x000fc60003f46270 */
[----:B------:R-:W-:Y:S01]  /*1f90*/  IMAD.X R75, R19, 0x1, R12, P0 ;  /* 0x00000001134b7824 */ /* 0x000fe200000e060c */
[----:B------:R-:W-:-:S04]  /*1fa0*/  DEPBAR.LE SB0, 0x1 ;  /* 0x000080400000791a */ /* 0x000fc80000000000 */
[----:B------:R-:W-:-:S04]  /*1fb0*/  DEPBAR.LE SB0, 0x0 ;  /* 0x000080000000791a */ /* 0x000fc80000000000 */
[----:B------:R-:W-:Y:S01]  /*1fc0*/  BAR.SYNC.DEFER_BLOCKING 0x0 ;  /* 0x0000000000007b1d */ /* 0x000fe20000010000 */
[----:B-1----:R-:W-:-:S05]  /*1fd0*/  IMAD.WIDE R14, R133, 0x2, RZ ;  /* 0x00000002850e7825 */ /* 0x002fca00078e02ff */
[----:B------:R-:W-:Y:S02]  /*1fe0*/  IADD3 R72, P0, R14, R72, RZ ;  /* 0x000000480e487210 */ /* 0x000fe40007f1e0ff */
[----:B------:R-:W-:-:S03]  /*1ff0*/  IADD3 R48, P1, R48, R14, RZ ;  /* 0x0000000e30307210 */ /* 0x000fc60007f3e0ff */
[----:B------:R-:W-:Y:S01]  /*2000*/  IMAD.X R73, R15, 0x1, R12, P0 ;  /* 0x000000010f497824 */ /* 0x000fe200000e060c */
[C---:B------:R-:W-:Y:S01]  /*2010*/  ISETP.LT.OR P0, PT, R44.reuse, 0x1, P2 ;  /* 0x000000012c00780c */ /* 0x040fe20001701670 */
[----:B------:R-:W-:Y:S01]  /*2020*/  IMAD.X R49, R13, 0x1, R15, P1 ;  /* 0x000000010d317824 */ /* 0x000fe200008e060f */
[----:B------:R-:W-:Y:S04]  /*2030*/  LDSM.16.M88.4 R76, [R198+0xc100] ;  /* 0x00c10000c64c783b */ /* 0x000fe80000000200 */
[----:B------:R-:W1:Y:S04]  /*2040*/  LDSM.16.M88.4 R28, [R197+0x6100] ;  /* 0x00610000c51c783b */ /* 0x000e680000000200 */
[----:B------:R-:W-:Y:S04]  /*2050*/  LDSM.16.M88.4 R56, [R194+0xc100] ;  /* 0x00c10000c238783b */ /* 0x000fe80000000200 */
[----:B--2---:R-:W2:Y:S04]  /*2060*/  LDSM.16.M88.4 R20, [R197+0x6900] ;  /* 0x00690000c514783b */ /* 0x004ea80000000200 */
[----:B------:R-:W3:Y:S04]  /*2070*/  LDSM.16.M88.4 R12, [R197+0x7100] ;  /* 0x00710000c50c783b */ /* 0x000ee80000000200 */
[----:B------:R-:W4:Y:S04]  /*2080*/  LDSM.16.M88.4 R40, [R197+0x7900] ;  /* 0x00790000c528783b */ /* 0x000f280000000200 */
[----:B------:R-:W5:Y:S04]  /*2090*/  LDSM.16.M88.4 R36, [R196] ;  /* 0x00000000c424783b */ /* 0x000f680000000200 */
[----:B------:R-:W3:Y:S04]  /*20a0*/  LDSM.16.M88.4 R68, [R196+0x800] ;  /* 0x00080000c444783b */ /* 0x000ee80000000200 */
[----:B------:R-:W4:Y:S04]  /*20b0*/  LDSM.16.M88.4 R64, [R196+0x1000] ;  /* 0x00100000c440783b */ /* 0x000f280000000200 */
[----:B------:R-:W4:Y:S04]  /*20c0*/  LDSM.16.M88.4 R60, [R196+0x1800] ;  /* 0x00180000c43c783b */ /* 0x000f280000000200 */
[----:B------:R-:W-:Y:S01]  /*20d0*/  @!PT LDS RZ, [RZ] ;  /* 0x00000000fffff984 */ /* 0x000fe20000000800 */
[----:B------:R-:W-:Y:S01]  /*20e0*/  @!PT LDS RZ, [RZ] ;  /* 0x00000000fffff984 */ /* 0x000fe20000000800 */
[----:B------:R-:W-:Y:S01]  /*20f0*/  @!PT LDS RZ, [RZ] ;  /* 0x00000000fffff984 */ /* 0x000fe20000000800 */
[----:B------:R3:W-:Y:S01]  /*2100*/  LDGSTS.E.BYPASS.LTC128B.128 [R199+0x100], [R16.64], !P0 ;  /* 0x0010000010c77fae */ /* 0x0007e2000c101d4e */
[----:B------:R-:W-:Y:S01]  /*2110*/  ISETP.LT.OR P0, PT, R44, 0x1, P3 ;  /* 0x000000012c00780c */ /* 0x000fe20001f01670 */
[C---:B-1----:R-:W-:Y:S08]  /*2120*/  HMMA.16816.F32 R32, R76.reuse, R28, RZ ;  /* 0x0000001c4c20723c */ /* 0x042ff000000018ff */
[----:B------:R-:W-:Y:S04]  /*2130*/  HMMA.16816.F32 R28, R76, R30, RZ ;  /* 0x0000001e4c1c723c */ /* 0x000fe800000018ff */
[----:B------:R4:W-:Y:S01]  /*2140*/  LDGSTS.E.BYPASS.LTC128B.128 [R199+0x2100], [R10.64], !P0 ;  /* 0x021000000ac77fae */ /* 0x0009e2000c101d4e */
[----:B------:R-:W-:-:S04]  /*2150*/  ISETP.GE.AND P0, PT, R8, c[0x0][0x1d4], PT ;  /* 0x0000750008007a0c */ /* 0x000fc80003f06270 */
[C---:B------:R-:W-:Y:S01]  /*2160*/  ISETP.LT.OR P1, PT, R44.reuse, 0x1, P0 ;  /* 0x000000012c00780c */ /* 0x040fe20000721670 */
[----:B--2---:R-:W-:Y:S01]  /*2170*/  HMMA.16816.F32 R24, R76, R20, RZ ;  /* 0x000000144c18723c */ /* 0x004fe200000018ff */
[----:B------:R-:W-:-:S07]  /*2180*/  ISETP.LT.OR P0, PT, R44, 0x21, P0 ;  /* 0x000000212c00780c */ /* 0x000fce0000701670 */
[C---:B---3--:R-:W-:Y:S04]  /*2190*/  HMMA.16816.F32 R16, R76.reuse, R12, RZ ;  /* 0x0000000c4c10723c */ /* 0x048fe800000018ff */
[----:B------:R1:W-:Y:S01]  /*21a0*/  LDGSTS.E.BYPASS.LTC128B.128 [R199+0x4100], [R48.64], !P1 ;  /* 0x0410000030c77fae */ /* 0x0003e2000c901d4e */
[C---:B------:R-:W-:Y:S02]  /*21b0*/  ISETP.LT.OR P1, PT, R44.reuse, 0x21, P2 ;  /* 0x000000212c00780c */ /* 0x040fe40001721670 */
[----:B------:R-:W-:Y:S01]  /*21c0*/  ISETP.LT.OR P2, PT, R44, 0x21, P3 ;  /* 0x000000212c00780c */ /* 0x000fe20001f41670 */
[----:B------:R-:W-:Y:S01]  /*21d0*/  HMMA.16816.F32 R20, R76, R22, RZ ;  /* 0x000000164c14723c */ /* 0x000fe200000018ff */
[----:B------:R-:W-:-:S07]  /*21e0*/  ISETP.GT.AND P3, PT, R203, 0x3f, PT ;  /* 0x0000003fcb00780c */ /* 0x000fce0003f64270 */
[C---:B------:R-:W-:Y:S02]  /*21f0*/  HMMA.16816.F32 R12, R76.reuse, R14, RZ ;  /* 0x0000000e4c0c723c */ /* 0x040fe400000018ff */
[----:B------:R2:W-:Y:S01]  /*2200*/  LDGSTS.E.BYPASS.LTC128B.128 [R199+0x1100], [R46.64], !P1 ;  /* 0x011000002ec77fae */ /* 0x0005e2000c901d4e */
[----:B------:R-:W-:Y:S01]  /*2210*/  LOP3.LUT P1, RZ, R2, 0x4, RZ, 0xc0, !PT ;  /* 0x0000000402ff7812 */ /* 0x000fe2000782c0ff */
[----:B------:R-:W-:Y:S02]  /*2220*/  IMAD.MOV.U32 R2, RZ, RZ, 0x40 ;  /* 0x00000040ff027424 */ /* 0x000fe400078e00ff */
[----:B------:R3:W-:Y:S01]  /*2230*/  LDGSTS.E.BYPASS.LTC128B.128 [R199+0x3100], [R74.64], !P2 ;  /* 0x031000004ac77fae */ /* 0x0007e2000d101d4e */
[----:B------:R-:W-:Y:S01]  /*2240*/  ISETP.GE.AND P2, PT, R7, 0x41, PT ;  /* 0x000000410700780c */ /* 0x000fe20003f46270 */
[C---:B----4-:R-:W-:Y:S01]  /*2250*/  HMMA.16816.F32 R8, R76.reuse, R40, RZ ;  /* 0x000000284c08723c */ /* 0x050fe200000018ff */
[----:B------:R-:W-:Y:S01]  /*2260*/  SEL R2, R2, 0xffffffc0, !P1 ;  /* 0xffffffc002027807 */ /* 0x000fe20004800000 */
[----:B------:R3:W-:Y:S04]  /*2270*/  LDGSTS.E.BYPASS.LTC128B.128 [R199+0x5100], [R72.64], !P0 ;  /* 0x0510000048c77fae */ /* 0x0007e8000c101d4e */
[----:B------:R-:W-:Y:S01]  /*2280*/  IMAD.IADD R192, R197, 0x1, R2 ;  /* 0x00000001c5c07824 */ /* 0x000fe200078e0202 */
[----:B------:R-:W-:Y:S01]  /*2290*/  LDSM.16.M88.4 R52, [R193+0xc100] ;  /* 0x00c10000c134783b */ /* 0x000fe20000000200 */
[----:B------:R-:W-:Y:S01]  /*22a0*/  HMMA.16816.F32 R76, R76, R42, RZ ;  /* 0x0000002a4c4c723c */ /* 0x000fe200000018ff */
[----:B------:R-:W-:Y:S01]  /*22b0*/  IMAD.IADD R184, R2, 0x1, R196 ;  /* 0x0000000102b87824 */ /* 0x000fe200078e02c4 */
[----:B------:R-:W-:Y:S01]  /*22c0*/  LOP3.LUT R2, R80, R81, RZ, 0xfc, !PT ;  /* 0x0000005150027212 */ /* 0x000fe200078efcff */
[----:B-1----:R-:W1:Y:S04]  /*22d0*/  LDSM.16.M88.4 R48, [R192+0x6100] ;  /* 0x00610000c030783b */ /* 0x002e680000000200 */
[----:B------:R-:W-:Y:S01]  /*22e0*/  LDSM.16.M88.4 R40, [R192+0x7100] ;  /* 0x00710000c028783b */ /* 0x000fe20000000200 */
[C---:B-----5:R-:W-:Y:S03]  /*22f0*/  HMMA.16816.F32 R32, R56.reuse, R36, R32 ;  /* 0x000000243820723c */ /* 0x060fe60000001820 */
[----:B------:R-:W0:Y:S04]  /*2300*/  LDGDEPBAR ;  /* 0x00000000000079af */ /* 0x000e280000000000 */
[----:B--2---:R-:W2:Y:S01]  /*2310*/  LDSM.16.M88.4 R44, [R192+0x6900] ;  /* 0x00690000c02c783b */ /* 0x004ea20000000200 */
[C---:B------:R-:W-:Y:S03]  /*2320*/  HMMA.16816.F32 R28, R56.reuse, R38, R28 ;  /* 0x00000026381c723c */ /* 0x040fe6000000181c */
[----:B------:R-:W4:Y:S04]  /*2330*/  LDSM.16.M88.4 R36, [R192+0x7900] ;  /* 0x00790000c024783b */ /* 0x000f280000000200 */
[----:B---3--:R-:W-:Y:S01]  /*2340*/  LDSM.16.M88.4 R72, [R191+0xc100] ;  /* 0x00c10000bf48783b */ /* 0x008fe20000000200 */
[C---:B------:R-:W-:Y:S08]  /*2350*/  HMMA.16816.F32 R24, R56.reuse, R68, R24 ;  /* 0x000000443818723c */ /* 0x040ff00000001818 */
[C---:B------:R-:W-:Y:S01]  /*2360*/  HMMA.16816.F32 R20, R56.reuse, R70, R20 ;  /* 0x000000463814723c */ /* 0x040fe20000001814 */
[----:B------:R-:W3:Y:S07]  /*2370*/  LDSM.16.M88.4 R68, [R184] ;  /* 0x00000000b844783b */ /* 0x000eee0000000200 */
[C---:B------:R-:W-:Y:S08]  /*2380*/  HMMA.16816.F32 R16, R56.reuse, R64, R16 ;  /* 0x000000403810723c */ /* 0x040ff00000001810 */
[C---:B------:R-:W-:Y:S01]  /*2390*/  HMMA.16816.F32 R12, R56.reuse, R66, R12 ;  /* 0x00000042380c723c */ /* 0x040fe2000000180c */
[----:B------:R-:W5:Y:S07]  /*23a0*/  LDSM.16.M88.4 R64, [R184+0x800] ;  /* 0x00080000b840783b */ /* 0x000f6e0000000200 */
[C---:B------:R-:W-:Y:S08]  /*23b0*/  HMMA.16816.F32 R8, R56.reuse, R60, R8 ;  /* 0x0000003c3808723c */ /* 0x040ff00000001808 */
[----:B------:R-:W-:Y:S01]  /*23c0*/  HMMA.16816.F32 R76, R56, R62, R76 ;  /* 0x0000003e384c723c */ /* 0x000fe2000000184c */
[----:B------:R-:W3:Y:S04]  /*23d0*/  LDSM.16.M88.4 R60, [R184+0x1000] ;  /* 0x00100000b83c783b */ /* 0x000ee80000000200 */
[----:B------:R-:W3:Y:S03]  /*23e0*/  LDSM.16.M88.4 R56, [R184+0x1800] ;  /* 0x00180000b838783b */ /* 0x000ee60000000200 */
[C---:B-1----:R-:W-:Y:S08]  /*23f0*/  HMMA.16816.F32 R32, R52.reuse, R48, R32 ;  /* 0x000000303420723c */ /* 0x042ff00000001820 */
[C---:B------:R-:W-:Y:S01]  /*2400*/  HMMA.16816.F32 R28, R52.reuse, R50, R28 ;  /* 0x00000032341c723c */ /* 0x040fe2000000181c */
[----:B------:R-:W-:Y:S07]  /*2410*/  LDSM.16.M88.4 R48, [R197+0x8100] ;  /* 0x00810000c530783b */ /* 0x000fee0000000200 */
[C---:B--2---:R-:W-:Y:S08]  /*2420*/  HMMA.16816.F32 R24, R52.reuse, R44, R24 ;  /* 0x0000002c3418723c */ /* 0x044ff00000001818 */
[C---:B------:R-:W-:Y:S01]  /*2430*/  HMMA.16816.F32 R20, R52.reuse, R46, R20 ;  /* 0x0000002e3414723c */ /* 0x040fe20000001814 */
[----:B------:R-:W-:Y:S07]  /*2440*/  LDSM.16.M88.4 R44, [R197+0x8900] ;  /* 0x00890000c52c783b */ /* 0x000fee0000000200 */
[C---:B------:R-:W-:Y:S08]  /*2450*/  HMMA.16816.F32 R16, R52.reuse, R40, R16 ;  /* 0x000000283410723c */ /* 0x040ff00000001810 */
[C---:B------:R-:W-:Y:S01]  /*2460*/  HMMA.16816.F32 R12, R52.reuse, R42, R12 ;  /* 0x0000002a340c723c */ /* 0x040fe2000000180c */
[----:B------:R-:W-:Y:S07]  /*2470*/  LDSM.16.M88.4 R40, [R197+0x9100] ;  /* 0x00910000c528783b */ /* 0x000fee0000000200 */
[C---:B----4-:R-:W-:Y:S08]  /*2480*/  HMMA.16816.F32 R8, R52.reuse, R36, R8 ;  /* 0x000000243408723c */ /* 0x050ff00000001808 */
[----:B------:R-:W-:Y:S01]  /*2490*/  HMMA.16816.F32 R76, R52, R38, R76 ;  /* 0x00000026344c723c */ /* 0x000fe2000000184c */
[----:B------:R-:W1:Y:S04]  /*24a0*/  LDSM.16.M88.4 R52, [R198+0x10100] ;  /* 0x01010000c634783b */ /* 0x000e680000000200 */
[----:B------:R-:W2:Y:S03]  /*24b0*/  LDSM.16.M88.4 R36, [R197+0x9900] ;  /* 0x00990000c524783b */ /* 0x000ea60000000200 */
[C---:B---3--:R-:W-:Y:S08]  /*24c0*/  HMMA.16816.F32 R32, R72.reuse, R68, R32 ;  /* 0x000000444820723c */ /* 0x048ff00000001820 */
[C---:B------:R-:W-:Y:S01]  /*24d0*/  HMMA.16816.F32 R28, R72.reuse, R70, R28 ;  /* 0x00000046481c723c */ /* 0x040fe2000000181c */
[----:B------:R-:W-:Y:S07]  /*24e0*/  LDSM.16.M88.4 R68, [R196+0x2000] ;  /* 0x00200000c444783b */ /* 0x000fee0000000200 */
[C---:B-----5:R-:W-:Y:S08]  /*24f0*/  HMMA.16816.F32 R24, R72.reuse, R64, R24 ;  /* 0x000000404818723c */ /* 0x060ff00000001818 */
        /* <DEDUP_REMOVED lines=105> */
[----:B------:R-:W-:Y:S05]  /*2b90*/  @!P2 BRA `(.L_x_31) ;  /* 0x000004300000a947 */ /* 0x000fea0003800000 */
[----:B------:R-:W-:Y:S01]  /*2ba0*/  ISETP.NE.AND P1, PT, R200, 0x1, PT ;  /* 0x00000001c800780c */ /* 0x000fe20003f25270 */
[----:B------:R-:W-:-:S02]  /*2bb0*/  IMAD R202, R145, 0x40, R204 ;  /* 0x0000004091ca7824 */ /* 0x000fc400078e02cc */
[----:B------:R-:W-:-:S03]  /*2bc0*/  IMAD.MOV.U32 R201, RZ, RZ, RZ ;  /* 0x000000ffffc97224 */ /* 0x000fc600078e00ff */
[----:B------:R-:W-:-:S05]  /*2bd0*/  IADD3 R202, R202, -0x80, R203 ;  /* 0xffffff80caca7810 */ /* 0x000fca0007ffe0cb */
[----:B------:R-:W-:Y:S02]  /*2be0*/  IMAD.MOV.U32 R7, RZ, RZ, R202 ;  /* 0x000000ffff077224 */ /* 0x000fe400078e00ca */
[----:B------:R-:W-:-:S05]  /*2bf0*/  @P1 IMAD.HI.U32 R36, R202, c[0x0][0x2bc], RZ ;  /* 0x0000af00ca241a27 */ /* 0x000fca00078e00ff */
[----:B------:R-:W-:-:S04]  /*2c00*/  @P1 SHF.R.U32.HI R7, RZ, c[0x0][0x2c0], R36 ;  /* 0x0000b000ff071a19 */ /* 0x000fc80000011624 */
[----:B------:R-:W-:-:S04]  /*2c10*/  @!P3 IADD3 R38, P0, R7, UR10, RZ ;  /* 0x0000000a0726bc10 */ /* 0x000fc8000ff1e0ff */
[----:B------:R-:W-:Y:S02]  /*2c20*/  @!P3 LEA.HI.X.SX32 R37, R7, UR7, 0x1, P0 ;  /* 0x000000070725bc11 */ /* 0x000fe400080f0eff */
[----:B------:R-:W-:-:S04]  /*2c30*/  @!P3 LEA R36, P0, R38, c[0x0][0x2a0], 0x2 ;  /* 0x0000a8002624ba11 */ /* 0x000fc800078010ff */
[----:B------:R-:W-:-:S05]  /*2c40*/  @!P3 LEA.HI.X R37, R38, c[0x0][0x2a4], R37, 0x2, P0 ;  /* 0x0000a9002625ba11 */ /* 0x000fca00000f1425 */
[----:B------:R-:W2:Y:S01]  /*2c50*/  @!P3 LDG.E R201, [R36.64] ;  /* 0x0000000e24c9b981 */ /* 0x000ea2000c1e1900 */
[----:B------:R-:W-:Y:S01]  /*2c60*/  IMAD.MOV R7, RZ, RZ, -R7 ;  /* 0x000000ffff077224 */ /* 0x000fe200078e0a07 */
[----:B------:R-:W-:Y:S02]  /*2c70*/  SEL R48, RZ, 0x10, P4 ;  /* 0x00000010ff307807 */ /* 0x000fe40002000000 */
[----:B------:R-:W-:Y:S01]  /*2c80*/  SHF.L.U64.HI R42, R135, 0x1, R146 ;  /* 0x00000001872a7819 */ /* 0x000fe20000010292 */
[----:B------:R-:W-:Y:S01]  /*2c90*/  IMAD R202, R7, c[0x0][0x2b8], R202 ;  /* 0x0000ae0007ca7a24 */ /* 0x000fe200078e02ca */
[----:B------:R-:W-:Y:S02]  /*2ca0*/  IADD3 R46, -R48, 0x10, RZ ;  /* 0x00000010302e7810 */ /* 0x000fe40007ffe1ff */
[----:B------:R-:W-:Y:S01]  /*2cb0*/  SHF.L.U64.HI R39, R134, 0x1, R147 ;  /* 0x0000000186277819 */ /* 0x000fe20000010293 */
[----:B------:R-:W-:Y:S01]  /*2cc0*/  IMAD.WIDE.U32 R40, R202, c[0x0][0x1e0], RZ ;  /* 0x00007800ca287a25 */ /* 0x000fe200078e00ff */
[----:B------:R-:W-:-:S02]  /*2cd0*/  SHF.R.S32.HI R7, RZ, 0x1f, R202 ;  /* 0x0000001fff077819 */ /* 0x000fc400000114ca */
[----:B------:R-:W-:-:S03]  /*2ce0*/  LOP3.LUT R46, R46, 0xf, RZ, 0xc0, !PT ;  /* 0x0000000f2e2e7812 */ /* 0x000fc600078ec0ff */
[----:B------:R-:W-:-:S04]  /*2cf0*/  IMAD R7, R7, c[0x0][0x1e0], RZ ;  /* 0x0000780007077a24 */ /* 0x000fc800078e02ff */
[----:B------:R-:W-:-:S04]  /*2d00*/  IMAD R7, R202, c[0x0][0x1e4], R7 ;  /* 0x00007900ca077a24 */ /* 0x000fc800078e0207 */
[----:B------:R-:W-:Y:S01]  /*2d10*/  IMAD.IADD R41, R41, 0x1, R7 ;  /* 0x0000000129297824 */ /* 0x000fe200078e0207 */
[----:B--2---:R-:W-:-:S03]  /*2d20*/  SHF.R.S32.HI R38, RZ, 0x1f, R201 ;  /* 0x0000001fff267819 */ /* 0x004fc600000114c9 */
[----:B------:R-:W-:Y:S01]  /*2d30*/  IMAD.WIDE.U32 R36, R201, c[0x0][0x1f0], R40 ;  /* 0x00007c00c9247a25 */ /* 0x000fe200078e0028 */
[----:B------:R-:W-:-:S03]  /*2d40*/  SEL R40, RZ, 0x10, P6 ;  /* 0x00000010ff287807 */ /* 0x000fc60003000000 */
[----:B------:R-:W-:Y:S01]  /*2d50*/  IMAD R38, R38, c[0x0][0x1f0], RZ ;  /* 0x00007c0026267a24 */ /* 0x000fe200078e02ff */
[----:B------:R-:W-:Y:S01]  /*2d60*/  IADD3 R43, P0, R36, UR12, RZ ;  /* 0x0000000c242b7c10 */ /* 0x000fe2000ff1e0ff */
[----:B------:R-:W-:Y:S01]  /*2d70*/  IMAD.SHL.U32 R41, R135, 0x2, RZ ;  /* 0x0000000287297824 */ /* 0x000fe200078e00ff */
[----:B------:R-:W-:Y:S01]  /*2d80*/  IADD3 R52, -R40, 0x10, RZ ;  /* 0x0000001028347810 */ /* 0x000fe20007ffe1ff */
[----:B------:R-:W-:Y:S02]  /*2d90*/  IMAD R7, R201, c[0x0][0x1f4], R38 ;  /* 0x00007d00c9077a24 */ /* 0x000fe400078e0226 */
[----:B------:R-:W-:Y:S01]  /*2da0*/  IMAD.SHL.U32 R38, R134, 0x2, RZ ;  /* 0x0000000286267824 */ /* 0x000fe200078e00ff */
[----:B------:R-:W-:Y:S02]  /*2db0*/  LOP3.LUT R52, R52, 0xf, RZ, 0xc0, !PT ;  /* 0x0000000f34347812 */ /* 0x000fe400078ec0ff */
[----:B------:R-:W-:Y:S01]  /*2dc0*/  IADD3.X R36, R37, UR8, R7, P0, !PT ;  /* 0x0000000825247c10 */ /* 0x000fe200087fe407 */
[----:B------:R-:W-:Y:S01]  /*2dd0*/  IMAD.SHL.U32 R7, R133, 0x2, RZ ;  /* 0x0000000285077824 */ /* 0x000fe200078e00ff */
[----:B------:R-:W-:-:S02]  /*2de0*/  LEA R44, P0, R43, c[0x0][0x1c8], 0x1 ;  /* 0x000072002b2c7a11 */ /* 0x000fc400078008ff */
[----:B------:R-:W-:Y:S02]  /*2df0*/  SEL R37, RZ, 0x10, P5 ;  /* 0x00000010ff257807 */ /* 0x000fe40002800000 */
[----:B------:R-:W-:Y:S01]  /*2e00*/  LEA.HI.X R43, R43, c[0x0][0x1cc], R36, 0x1, P0 ;  /* 0x000073002b2b7a11 */ /* 0x000fe200000f0c24 */
[----:B------:R-:W1:Y:S01]  /*2e10*/  SHFL.IDX PT, R45, R44, 0x1, 0x181f ;  /* 0x00381f002c2d7f89 */ /* 0x000e6200000e0000 */
[----:B------:R-:W-:Y:S02]  /*2e20*/  IADD3 R50, -R37, 0x10, RZ ;  /* 0x0000001025327810 */ /* 0x000fe40007ffe1ff */
[----:B------:R-:W-:Y:S01]  /*2e30*/  SHF.L.U64.HI R36, R133, 0x1, R144 ;  /* 0x0000000185247819 */ /* 0x000fe20000010290 */
[----:B------:R-:W2:Y:S01]  /*2e40*/  SHFL.IDX PT, R47, R43, 0x1, 0x181f ;  /* 0x00381f002b2f7f89 */ /* 0x000ea200000e0000 */
[----:B------:R-:W-:-:S03]  /*2e50*/  LOP3.LUT R50, R50, 0xf, RZ, 0xc0, !PT ;  /* 0x0000000f32327812 */ /* 0x000fc600078ec0ff */
[----:B------:R-:W3:Y:S04]  /*2e60*/  SHFL.IDX PT, R44, R44, RZ, 0x181f ;  /* 0x00181fff2c2c7589 */ /* 0x000ee800000e0000 */
[----:B------:R-:W4:Y:S01]  /*2e70*/  SHFL.IDX PT, R43, R43, RZ, 0x181f ;  /* 0x00181fff2b2b7589 */ /* 0x000f2200000e0000 */
[----:B-1----:R-:W-:-:S04]  /*2e80*/  IADD3 R52, P1, P0, R52, R45, R41 ;  /* 0x0000002d34347210 */ /* 0x002fc8000783e029 */
[----:B--2---:R-:W-:Y:S02]  /*2e90*/  IADD3.X R53, RZ, R47, R42, P1, P0 ;  /* 0x0000002fff357210 */ /* 0x004fe40000fe042a */
[----:B------:R-:W-:-:S04]  /*2ea0*/  IADD3 R50, P1, P0, R50, R45, R38 ;  /* 0x0000002d32327210 */ /* 0x000fc8000783e026 */
[----:B------:R-:W-:Y:S02]  /*2eb0*/  IADD3.X R51, RZ, R47, R39, P1, P0 ;  /* 0x0000002fff337210 */ /* 0x000fe40000fe0427 */
[----:B------:R-:W-:-:S04]  /*2ec0*/  IADD3 R46, P1, P0, R46, R45, R7 ;  /* 0x0000002d2e2e7210 */ /* 0x000fc8000783e007 */
[----:B------:R-:W-:Y:S02]  /*2ed0*/  IADD3.X R47, RZ, R47, R36, P1, P0 ;  /* 0x0000002fff2f7210 */ /* 0x000fe40000fe0424 */
[----:B---3--:R-:W-:-:S05]  /*2ee0*/  IADD3 R54, P0, R44, R41, RZ ;  /* 0x000000292c367210 */ /* 0x008fca0007f1e0ff */
[----:B----4-:R-:W-:Y:S01]  /*2ef0*/  IMAD.X R55, R43, 0x1, R42, P0 ;  /* 0x000000012b377824 */ /* 0x010fe200000e062a */
[----:B------:R-:W-:-:S04]  /*2f00*/  IADD3 R38, P0, R44, R38, RZ ;  /* 0x000000262c267210 */ /* 0x000fc80007f1e0ff */
[----:B------:R1:W-:Y:S01]  /*2f10*/  LDGSTS.E.BYPASS.LTC128B.128 [R199+0x6100], [R54.64], !P6 ;  /* 0x0610000036c77fae */ /* 0x0003e2000f101d4e */
[----:B------:R-:W-:Y:S01]  /*2f20*/  IMAD.X R39, R43, 0x1, R39, P0 ;  /* 0x000000012b277824 */ /* 0x000fe200000e0627 */
[----:B------:R-:W-:-:S04]  /*2f30*/  IADD3 R56, P0, R44, R7, RZ ;  /* 0x000000072c387210 */ /* 0x000fc80007f1e0ff */
[----:B------:R1:W-:Y:S01]  /*2f40*/  LDGSTS.E.BYPASS.LTC128B.128 [R199+0x8100], [R38.64], !P5 ;  /* 0x0810000026c77fae */ /* 0x0003e2000e901d4e */
[----:B------:R-:W-:Y:S01]  /*2f50*/  IMAD.X R57, R43, 0x1, R36, P0 ;  /* 0x000000012b397824 */ /* 0x000fe200000e0624 */
[----:B------:R-:W-:-:S04]  /*2f60*/  ISETP.NE.U32.AND P0, PT, R40, RZ, PT ;  /* 0x000000ff2800720c */ /* 0x000fc80003f05070 */
[----:B------:R1:W-:Y:S09]  /*2f70*/  LDGSTS.E.BYPASS.LTC128B.128 [R199+0xa100], [R56.64], !P4 ;  /* 0x0a10000038c77fae */ /* 0x0003f2000e101d4e */
[----:B------:R1:W-:Y:S01]  /*2f80*/  LDGSTS.E.BYPASS.LTC128B.128.ZFILL [R199+0x7100], [R52.64], P0 ;  /* 0x0710000034c77fae */ /* 0x0003e20008141d4e */
[----:B------:R-:W-:-:S13]  /*2f90*/  ISETP.NE.U32.AND P0, PT, R37, RZ, PT ;  /* 0x000000ff2500720c */ /* 0x000fda0003f05070 */
[----:B------:R1:W-:Y:S01]  /*2fa0*/  LDGSTS.E.BYPASS.LTC128B.128.ZFILL [R199+0x9100], [R50.64], P0 ;  /* 0x0910000032c77fae */ /* 0x0003e20008141d4e */
[----:B------:R-:W-:-:S13]  /*2fb0*/  ISETP.NE.U32.AND P0, PT, R48, RZ, PT ;  /* 0x000000ff3000720c */ /* 0x000fda0003f05070 */
[----:B------:R1:W-:Y:S02]  /*2fc0*/  LDGSTS.E.BYPASS.LTC128B.128.ZFILL [R199+0xb100], [R46.64], P0 ;  /* 0x0b1000002ec77fae */ /* 0x0003e40008141d4e */
.L_x_31:
[----:B------:R-:W-:Y:S01]  /*2fd0*/  LOP3.LUT R7, R6, 0xffffffe0, RZ, 0xc0, !PT ;  /* 0xffffffe006077812 */ /* 0x000fe200078ec0ff */
[----:B------:R-:W-:Y:S01]  /*2fe0*/  IMAD.SHL.U32 R195, R2, 0x2, RZ ;  /* 0x0000000202c37824 */ /* 0x000fe200078e00ff */
[----:B------:R-:W0:Y:S03]  /*2ff0*/  LDGDEPBAR ;  /* 0x00000000000079af */ /* 0x000e260000000000 */
[----:B------:R-:W-:Y:S01]  /*3000*/  IMAD.IADD R7, R4, 0x1, -R7 ;  /* 0x0000000104077824 */ /* 0x000fe200078e0a07 */
[----:B------:R-:W-:Y:S01]  /*3010*/  LDSM.16.MT88.4 R68, [R195+0x2100] ;  /* 0x00210000c344783b */ /* 0x000fe20000004200 */
[C-C-:B------:R-:W-:Y:S02]  /*3020*/  IMAD R189, R5.reuse, 0x2, R195.reuse ;  /* 0x0000000205bd7824 */ /* 0x140fe400078e02c3 */
[----:B------:R-:W-:Y:S01]  /*3030*/  IMAD R190, R0, 0x2, R195 ;  /* 0x0000000200be7824 */ /* 0x000fe200078e02c3 */
[----:B------:R-:W-:Y:S01]  /*3040*/  SHF.R.S32.HI R4, RZ, 0x1f, R7 ;  /* 0x0000001fff047819 */ /* 0x000fe20000011407 */
[----:B------:R-:W-:Y:S02]  /*3050*/  LDSM.16.MT88.4 R100, [R195+0x4100] ;  /* 0x00410000c364783b */ /* 0x000fe40000004200 */
[----:B------:R-:W-:Y:S01]  /*3060*/  IMAD R188, R5, 0x2, R190 ;  /* 0x0000000205bc7824 */ /* 0x000fe200078e02be */
[----:B------:R-:W-:Y:S01]  /*3070*/  LEA.HI R4, R4, R7, RZ, 0x2 ;  /* 0x0000000704047211 */ /* 0x000fe200078f10ff */
[----:B------:R-:W-:Y:S03]  /*3080*/  LDSM.16.MT88.4 R84, [R189+0x2100] ;  /* 0x00210000bd54783b */ /* 0x000fe60000004200 */
[----:B------:R-:W-:Y:S01]  /*3090*/  LOP3.LUT R4, R4, 0x7ffffffc, RZ, 0xc0, !PT ;  /* 0x7ffffffc04047812 */ /* 0x000fe200078ec0ff */
[----:B-1----:R-:W-:Y:S04]  /*30a0*/  LDSM.16.MT88.4 R44, [R190+0x100] ;  /* 0x00010000be2c783b */ /* 0x002fe80000004200 */
[----:B------:R-:W-:Y:S01]  /*30b0*/  IMAD.IADD R4, R7, 0x1, -R4 ;  /* 0x0000000107047824 */ /* 0x000fe200078e0a04 */
[----:B------:R-:W-:Y:S03]  /*30c0*/  LDSM.16.MT88.4 R52, [R189+0x100] ;  /* 0x00010000bd34783b */ /* 0x000fe60000004200 */
[----:B------:R-:W-:Y:S01]  /*30d0*/  IMAD R36, R4, -0x2, R3 ;  /* 0xfffffffe04247824 */ /* 0x000fe200078e0203 */
[----:B------:R-:W-:Y:S04]  /*30e0*/  LDSM.16.MT88.4 R60, [R188+0x100] ;  /* 0x00010000bc3c783b */ /* 0x000fe80000004200 */
[----:B------:R-:W-:Y:S01]  /*30f0*/  ISETP.GT.AND P0, PT, R36, RZ, PT ;  /* 0x000000ff2400720c */ /* 0x000fe20003f04270 */
[----:B------:R-:W-:Y:S03]  /*3100*/  LDSM.16.MT88.4 R92, [R188+0x2100] ;  /* 0x00210000bc5c783b */ /* 0x000fe60000004200 */
[----:B------:R-:W-:Y:S01]  /*3110*/  FSEL R34, R34, -INF , P0 ;  /* 0xff80000022227808 */ /* 0x000fe20000000000 */
[----:B------:R-:W-:Y:S01]  /*3120*/  LDSM.16.MT88.4 R104, [R190+0x4100] ;  /* 0x00410000be68783b */ /* 0x000fe20000004200 */
[----:B------:R-:W-:-:S02]  /*3130*/  FSEL R3, R32, -INF , P0 ;  /* 0xff80000020037808 */ /* 0x000fc40000000000 */
[C---:B------:R-:W-:Y:S01]  /*3140*/  ISETP.GT.AND P0, PT, R36.reuse, 0x1, PT ;  /* 0x000000012400780c */ /* 0x040fe20003f04270 */
[----:B------:R-:W-:Y:S03]  /*3150*/  LDSM.16.MT88.4 R112, [R189+0x4100] ;  /* 0x00410000bd70783b */ /* 0x000fe60000004200 */
[----:B------:R-:W-:Y:S01]  /*3160*/  FSEL R32, R35, -INF , P0 ;  /* 0xff80000023207808 */ /* 0x000fe20000000000 */
[----:B------:R-:W-:Y:S01]  /*3170*/  LDSM.16.MT88.4 R136, [R190+0x900] ;  /* 0x00090000be88783b */ /* 0x000fe20000004200 */
[----:B------:R-:W-:Y:S02]  /*3180*/  FSEL R33, R33, -INF , P0 ;  /* 0xff80000021217808 */ /* 0x000fe40000000000 */
[----:B------:R-:W-:-:S04]  /*3190*/  ISETP.GT.AND P0, PT, R36, 0x8, PT ;  /* 0x000000082400780c */ /* 0x000fc80003f04270 */
[----:B------:R-:W-:Y:S02]  /*31a0*/  FSEL R6, R30, -INF , P0 ;  /* 0xff8000001e067808 */ /* 0x000fe40000000000 */
        /* <DEDUP_REMOVED lines=19> */
[----:B------:R-:W-:Y:S02]  /*32e0*/  FMNMX.FTZ R16, R3, R33, !PT ;  /* 0x0000002103107209 */ /* 0x000fe40007810000 */
[----:B------:R-:W-:Y:S02]  /*32f0*/  ISETP.GT.AND P0, PT, R36, 0x21, PT ;  /* 0x000000212400780c */ /* 0x000fe40003f04270 */
[----:B------:R-:W-:Y:S02]  /*3300*/  FMNMX.FTZ R16, R35, R16, !PT ;  /* 0x0000001023107209 */ /* 0x000fe40007810000 */
[----:B------:R-:W-:-:S02]  /*3310*/  FSEL R206, R19, -INF , P0 ;  /* 0xff80000013ce7808 */ /* 0x000fc40000000000 */
[----:B------:R-:W-:Y:S02]  /*3320*/  FSEL R173, R17, -INF , P0 ;  /* 0xff80000011ad7808 */ /* 0x000fe40000000000 */
[----:B------:R-:W-:Y:S02]  /*3330*/  ISETP.GT.AND P0, PT, R36, 0x28, PT ;  /* 0x000000282400780c */ /* 0x000fe40003f04270 */
[----:B------:R-:W-:Y:S02]  /*3340*/  FMNMX.FTZ R16, R31, R16, !PT ;  /* 0x000000101f107209 */ /* 0x000fe40007810000 */
[----:B------:R-:W-:Y:S02]  /*3350*/  FSEL R168, R14, -INF , P0 ;  /* 0xff8000000ea87808 */ /* 0x000fe40000000000 */
[----:B------:R-:W-:Y:S02]  /*3360*/  FSEL R171, R12, -INF , P0 ;  /* 0xff8000000cab7808 */ /* 0x000fe40000000000 */
[----:B------:R-:W-:-:S02]  /*3370*/  ISETP.GT.AND P0, PT, R36, 0x29, PT ;  /* 0x000000292400780c */ /* 0x000fc40003f04270 */
[----:B------:R-:W-:Y:S02]  /*3380*/  FMNMX.FTZ R14, R29, R16, !PT ;  /* 0x000000101d0e7209 */ /* 0x000fe40007810000 */
[----:B------:R-:W-:Y:S01]  /*3390*/  FSEL R174, R15, -INF , P0 ;  /* 0xff8000000fae7808 */ /* 0x000fe20000000000 */
[----:B------:R-:W-:Y:S01]  /*33a0*/  LDSM.16.MT88.4 R16, [R189+0x2900] ;  /* 0x00290000bd10783b */ /* 0x000fe20000004200 */
[----:B------:R-:W-:Y:S02]  /*33b0*/  FMNMX.FTZ R12, R25, R14, !PT ;  /* 0x0000000e190c7209 */ /* 0x000fe40007810000 */
[----:B------:R-:W-:Y:S02]  /*33c0*/  FMNMX.FTZ R15, R34, R32, !PT ;  /* 0x00000020220f7209 */ /* 0x000fe40007810000 */
[----:B------:R-:W-:Y:S02]  /*33d0*/  FSEL R167, R13, -INF , P0 ;  /* 0xff8000000da77808 */ /* 0x000fe40000000000 */
[----:B------:R-:W-:-:S02]  /*33e0*/  FMNMX.FTZ R12, R7, R12, !PT ;  /* 0x0000000c070c7209 */ /* 0x000fc40007810000 */
[----:B------:R-:W-:Y:S02]  /*33f0*/  FMNMX.FTZ R13, R6, R15, !PT ;  /* 0x0000000f060d7209 */ /* 0x000fe40007810000 */
[----:B------:R-:W-:Y:S02]  /*3400*/  ISETP.GT.AND P0, PT, R36, 0x30, PT ;  /* 0x000000302400780c */ /* 0x000fe40003f04270 */
[----:B------:R-:W-:Y:S02]  /*3410*/  FMNMX.FTZ R12, R21, R12, !PT ;  /* 0x0000000c150c7209 */ /* 0x000fe40007810000 */
[----:B------:R-:W-:Y:S02]  /*3420*/  FMNMX.FTZ R13, R4, R13, !PT ;  /* 0x0000000d040d7209 */ /* 0x000fe40007810000 */
[----:B------:R-:W-:Y:S02]  /*3430*/  FSEL R170, R10, -INF , P0 ;  /* 0xff8000000aaa7808 */ /* 0x000fe40000000000 */
[----:B------:R-:W-:-:S02]  /*3440*/  FSEL R207, R8, -INF , P0 ;  /* 0xff80000008cf7808 */ /* 0x000fc40000000000 */
[----:B------:R-:W-:Y:S02]  /*3450*/  ISETP.GT.AND P0, PT, R36, 0x31, PT ;  /* 0x000000312400780c */ /* 0x000fe40003f04270 */
[----:B------:R-:W-:Y:S02]  /*3460*/  FMNMX.FTZ R10, R165, R12, !PT ;  /* 0x0000000ca50a7209 */ /* 0x000fe40007810000 */
[----:B------:R-:W-:Y:S02]  /*3470*/  FMNMX.FTZ R13, R30, R13, !PT ;  /* 0x0000000d1e0d7209 */ /* 0x000fe40007810000 */
[----:B------:R-:W-:Y:S02]  /*3480*/  FSEL R142, R11, -INF , P0 ;  /* 0xff8000000b8e7808 */ /* 0x000fe40000000000 */
[----:B------:R-:W-:Y:S02]  /*3490*/  FMNMX.FTZ R8, R173, R10, !PT ;  /* 0x0000000aad087209 */ /* 0x000fe40007810000 */
[----:B------:R-:W-:-:S02]  /*34a0*/  FMNMX.FTZ R11, R28, R13, !PT ;  /* 0x0000000d1c0b7209 */ /* 0x000fc40007810000 */
[----:B------:R-:W-:Y:S02]  /*34b0*/  FSEL R175, R9, -INF , P0 ;  /* 0xff80000009af7808 */ /* 0x000fe40000000000 */
[----:B------:R-:W-:Y:S02]  /*34c0*/  FMNMX.FTZ R8, R171, R8, !PT ;  /* 0x00000008ab087209 */ /* 0x000fe40007810000 */
[----:B------:R-:W-:Y:S02]  /*34d0*/  FMNMX.FTZ R9, R26, R11, !PT ;  /* 0x0000000b1a097209 */ /* 0x000fe40007810000 */
[----:B------:R-:W-:Y:S02]  /*34e0*/  FMNMX.FTZ R8, R167, R8, !PT ;  /* 0x00000008a7087209 */ /* 0x000fe40007810000 */
[----:B------:R-:W-:Y:S02]  /*34f0*/  FMNMX.FTZ R9, R24, R9, !PT ;  /* 0x0000000918097209 */ /* 0x000fe40007810000 */
[----:B------:R-:W-:-:S02]  /*3500*/  ISETP.GT.AND P0, PT, R36, 0x38, PT ;  /* 0x000000382400780c */ /* 0x000fc40003f04270 */
[----:B------:R-:W-:Y:S02]  /*3510*/  FMNMX.FTZ R8, R207, R8, !PT ;  /* 0x00000008cf087209 */ /* 0x000fe40007810000 */
[----:B------:R-:W-:Y:S02]  /*3520*/  FMNMX.FTZ R9, R166, R9, !PT ;  /* 0x00000009a6097209 */ /* 0x000fe40007810000 */
[----:B------:R-:W-:Y:S02]  /*3530*/  FSEL R140, R78, -INF , P0 ;  /* 0xff8000004e8c7808 */ /* 0x000fe40000000000 */
[----:B------:R-:W-:Y:S02]  /*3540*/  FSEL R143, R76, -INF , P0 ;  /* 0xff8000004c8f7808 */ /* 0x000fe40000000000 */
[----:B------:R-:W-:Y:S02]  /*3550*/  ISETP.GT.AND P0, PT, R36, 0x39, PT ;  /* 0x000000392400780c */ /* 0x000fe40003f04270 */
[----:B------:R-:W-:Y:S01]  /*3560*/  FMNMX.FTZ R8, R175, R8, !PT ;  /* 0x00000008af087209 */ /* 0x000fe20007810000 */
[----:B------:R-:W-:Y:S01]  /*3570*/  LDSM.16.MT88.4 R36, [R195+0x100] ;  /* 0x00010000c324783b */ /* 0x000fe20000004200 */
[----:B------:R-:W-:-:S02]  /*3580*/  FMNMX.FTZ R9, R206, R9, !PT ;  /* 0x00000009ce097209 */ /* 0x000fc40007810000 */
[----:B------:R-:W-:Y:S02]  /*3590*/  FSEL R141, R77, -INF , P0 ;  /* 0xff8000004d8d7808 */ /* 0x000fe40000000000 */
[----:B------:R-:W-:Y:S02]  /*35a0*/  FMNMX.FTZ R8, R143, R8, !PT ;  /* 0x000000088f087209 */ /* 0x000fe40007810000 */
[----:B------:R-:W-:Y:S02]  /*35b0*/  FMNMX.FTZ R9, R168, R9, !PT ;  /* 0x00000009a8097209 */ /* 0x000fe40007810000 */
[----:B------:R-:W-:Y:S02]  /*35c0*/  FMNMX.FTZ R12, R141, R8, !PT ;  /* 0x000000088d0c7209 */ /* 0x000fe40007810000 */
[----:B------:R-:W-:Y:S02]  /*35d0*/  FMNMX.FTZ R9, R174, R9, !PT ;  /* 0x00000009ae097209 */ /* 0x000fe40007810000 */
[----:B------:R-:W-:Y:S01]  /*35e0*/  FSEL R164, R79, -INF , P0 ;  /* 0xff8000004fa47808 */ /* 0x000fe20000000000 */
[----:B------:R-:W1:Y:S01]  /*35f0*/  SHFL.BFLY PT, R11, R12, 0x2, 0x1f ;  /* 0x0c401f000c0b7f89 */ /* 0x000e6200000e0000 */
[----:B------:R-:W-:-:S03]  /*3600*/  FMNMX.FTZ R9, R170, R9, !PT ;  /* 0x00000009aa097209 */ /* 0x000fc60007810000 */
[----:B------:R-:W-:Y:S01]  /*3610*/  LDSM.16.MT88.4 R76, [R190+0x2100] ;  /* 0x00210000be4c783b */ /* 0x000fe20000004200 */
[----:B------:R-:W-:-:S04]  /*3620*/  FMNMX.FTZ R9, R142, R9, !PT ;  /* 0x000000098e097209 */ /* 0x000fc80007810000 */
[----:B------:R-:W-:-:S04]  /*3630*/  FMNMX.FTZ R9, R140, R9, !PT ;  /* 0x000000098c097209 */ /* 0x000fc80007810000 */
[----:B------:R-:W-:-:S05]  /*3640*/  FMNMX.FTZ R10, R164, R9, !PT ;  /* 0x00000009a40a7209 */ /* 0x000fca0007810000 */
[----:B------:R-:W2:Y:S01]  /*3650*/  SHFL.BFLY PT, R9, R10, 0x2, 0x1f ;  /* 0x0c401f000a097f89 */ /* 0x000ea200000e0000 */
[----:B-1----:R-:W-:-:S03]  /*3660*/  FMNMX.FTZ R11, R12, R11, !PT ;  /* 0x0000000b0c0b7209 */ /* 0x002fc60007810000 */
[----:B------:R-:W-:Y:S04]  /*3670*/  LDSM.16.MT88.4 R12, [R188+0x2900] ;  /* 0x00290000bc0c783b */ /* 0x000fe80000004200 */
[----:B------:R-:W1:Y:S01]  /*3680*/  SHFL.BFLY PT, R132, R11, 0x1, 0x1f ;  /* 0x0c201f000b847f89 */ /* 0x000e6200000e0000 */
[----:B--2---:R-:W-:-:S05]  /*3690*/  FMNMX.FTZ R9, R10, R9, !PT ;  /* 0x000000090a097209 */ /* 0x004fca0007810000 */
[----:B------:R-:W2:Y:S01]  /*36a0*/  SHFL.BFLY PT, R8, R9, 0x1, 0x1f ;  /* 0x0c201f0009087f89 */ /* 0x000ea200000e0000 */
[----:B-1----:R-:W-:-:S04]  /*36b0*/  FMNMX.FTZ R132, R11, R132, !PT ;  /* 0x000000840b847209 */ /* 0x002fc80007810000 */
[C---:B------:R-:W-:Y:S01]  /*36c0*/  FSETP.NEU.FTZ.AND P0, PT, R132.reuse, -INF , PT ;  /* 0xff8000008400780b */ /* 0x040fe20003f1d000 */
[----:B------:R-:W-:-:S05]  /*36d0*/  FMUL.FTZ R172, R132, c[0x0][0x2d0] ;  /* 0x0000b40084ac7a20 */ /* 0x000fca0000410000 */
[----:B------:R-:W-:-:S05]  /*36e0*/  FSEL R172, R172, RZ, P0 ;  /* 0x000000ffacac7208 */ /* 0x000fca0000000000 */
[--C-:B------:R-:W-:Y:S01]  /*36f0*/  FFMA.FTZ R159, R3, c[0x0][0x2d0], -R172.reuse ;  /* 0x0000b400039f7a23 */ /* 0x100fe200000108ac */
[----:B--2---:R-:W-:Y:S01]  /*3700*/  FMNMX.FTZ R3, R8, R9, !PT ;  /* 0x0000000908037209 */ /* 0x004fe20007810000 */
[--C-:B------:R-:W-:Y:S01]  /*3710*/  FFMA.FTZ R156, R33, c[0x0][0x2d0], -R172.reuse ;  /* 0x0000b400219c7a23 */ /* 0x100fe200000108ac */
[----:B------:R-:W-:Y:S01]  /*3720*/  LDSM.16.MT88.4 R8, [R195+0x2900] ;  /* 0x00290000c308783b */ /* 0x000fe20000004200 */
[--C-:B------:R-:W-:Y:S01]  /*3730*/  FFMA.FTZ R157, R35, c[0x0][0x2d0], -R172.reuse ;  /* 0x0000b400239d7a23 */ /* 0x100fe200000108ac */
[C---:B------:R-:W-:Y:S01]  /*3740*/  FSETP.NEU.FTZ.AND P0, PT, R3.reuse, -INF , PT ;  /* 0xff8000000300780b */ /* 0x040fe20003f1d000 */
[----:B------:R-:W-:Y:S01]  /*3750*/  FMUL.FTZ R169, R3, c[0x0][0x2d0] ;  /* 0x0000b40003a97a20 */ /* 0x000fe20000410000 */
[----:B------:R-:W-:Y:S01]  /*3760*/  MUFU.EX2 R159, R159 ;  /* 0x0000009f009f7308 */ /* 0x000fe20000000800 */
[--C-:B------:R-:W-:Y:S02]  /*3770*/  FFMA.FTZ R152, R31, c[0x0][0x2d0], -R172.reuse ;  /* 0x0000b4001f987a23 */ /* 0x100fe400000108ac */
[--C-:B------:R-:W-:Y:S01]  /*3780*/  FFMA.FTZ R151, R7, c[0x0][0x2d0], -R172.reuse ;  /* 0x0000b40007977a23 */ /* 0x100fe200000108ac */
[----:B------:R-:W-:Y:S01]  /*3790*/  FSEL R169, R169, RZ, P0 ;  /* 0x000000ffa9a97208 */ /* 0x000fe20000000000 */
[----:B------:R-:W-:-:S02]  /*37a0*/  FFMA.FTZ R155, R29, c[0x0][0x2d0], -R172 ;  /* 0x0000b4001d9b7a23 */ /* 0x000fc400000108ac */
[--C-:B------:R-:W-:Y:S01]  /*37b0*/  FFMA.FTZ R150, R25, c[0x0][0x2d0], -R172.reuse ;  /* 0x0000b40019967a23 */ /* 0x100fe200000108ac */
[----:B------:R-:W1:Y:S01]  /*37c0*/  MUFU.EX2 R156, R156 ;  /* 0x0000009c009c7308 */ /* 0x000e620000000800 */
[--C-:B------:R-:W-:Y:S02]  /*37d0*/  FFMA.FTZ R158, R34, c[0x0][0x2d0], -R169.reuse ;  /* 0x0000b400229e7a23 */ /* 0x100fe400000108a9 */
[--C-:B------:R-:W-:Y:S02]  /*37e0*/  FFMA.FTZ R161, R32, c[0x0][0x2d0], -R169.reuse ;  /* 0x0000b40020a17a23 */ /* 0x100fe400000108a9 */
[--C-:B------:R-:W-:Y:S01]  /*37f0*/  FFMA.FTZ R163, R6, c[0x0][0x2d0], -R169.reuse ;  /* 0x0000b40006a37a23 */ /* 0x100fe200000108a9 */
[----:B------:R-:W-:Y:S01]  /*3800*/  LDSM.16.MT88.4 R32, [R189+0x900] ;  /* 0x00090000bd20783b */ /* 0x000fe20000004200 */
[--C-:B------:R-:W-:Y:S01]  /*3810*/  FFMA.FTZ R154, R4, c[0x0][0x2d0], -R169.reuse ;  /* 0x0000b400049a7a23 */ /* 0x100fe200000108a9 */
[----:B------:R-:W-:Y:S01]  /*3820*/  MUFU.EX2 R157, R157 ;  /* 0x0000009d009d7308 */ /* 0x000fe20000000800 */
[----:B------:R-:W-:Y:S01]  /*3830*/  FFMA.FTZ R2, R21, c[0x0][0x2d0], -R172 ;  /* 0x0000b40015027a23 */ /* 0x000fe200000108ac */
[----:B------:R-:W2:Y:S01]  /*3840*/  LDSM.16.MT88.4 R4, [R188+0x4100] ;  /* 0x00410000bc04783b */ /* 0x000ea20000004200 */
[----:B------:R-:W-:-:S02]  /*3850*/  FFMA.FTZ R153, R30, c[0x0][0x2d0], -R169 ;  /* 0x0000b4001e997a23 */ /* 0x000fc400000108a9 */
[--C-:B------:R-:W-:Y:S01]  /*3860*/  FFMA.FTZ R148, R28, c[0x0][0x2d0], -R169.reuse ;  /* 0x0000b4001c947a23 */ /* 0x100fe200000108a9 */
[----:B------:R-:W3:Y:S01]  /*3870*/  LDSM.16.MT88.4 R20, [R195+0x900] ;  /* 0x00090000c314783b */ /* 0x000ee20000004200 */
[--C-:B------:R-:W-:Y:S01]  /*3880*/  FFMA.FTZ R149, R26, c[0x0][0x2d0], -R169.reuse ;  /* 0x0000b4001a957a23 */ /* 0x100fe200000108a9 */
[----:B------:R-:W4:Y:S01]  /*3890*/  MUFU.EX2 R152, R152 ;  /* 0x0000009800987308 */ /* 0x000f220000000800 */
[----:B-1----:R-:W-:Y:S01]  /*38a0*/  F2FP.PACK_AB R116, R156, R159 ;  /* 0x0000009f9c74723e */ /* 0x002fe200000000ff */
[----:B------:R-:W-:Y:S01]  /*38b0*/  FFMA.FTZ R0, R24, c[0x0][0x2d0], -R169 ;  /* 0x0000b40018007a23 */ /* 0x000fe200000108a9 */
[----:B------:R-:W-:Y:S01]  /*38c0*/  LDSM.16.MT88.4 R28, [R188+0x900] ;  /* 0x00090000bc1c783b */ /* 0x000fe20000004200 */
[--C-:B------:R-:W-:Y:S02]  /*38d0*/  FFMA.FTZ R160, R165, c[0x0][0x2d0], -R172.reuse ;  /* 0x0000b400a5a07a23 */ /* 0x100fe400000108ac */
[--C-:B------:R-:W-:Y:S01]  /*38e0*/  FFMA.FTZ R165, R173, c[0x0][0x2d0], -R172.reuse ;  /* 0x0000b400ada57a23 */ /* 0x100fe200000108ac */
[----:B------:R-:W-:Y:S01]  /*38f0*/  LDSM.16.MT88.4 R24, [R190+0x2900] ;  /* 0x00290000be18783b */ /* 0x000fe20000004200 */
[----:B------:R-:W-:Y:S01]  /*3900*/  MUFU.EX2 R158, R158 ;  /* 0x0000009e009e7308 */ /* 0x000fe20000000800 */
[----:B------:R-:W-:-:S02]  /*3910*/  FFMA.FTZ R162, R171, c[0x0][0x2d0], -R172 ;  /* 0x0000b400aba27a23 */ /* 0x000fc400000108ac */
[--C-:B------:R-:W-:Y:S02]  /*3920*/  FFMA.FTZ R167, R167, c[0x0][0x2d0], -R172.reuse ;  /* 0x0000b400a7a77a23 */ /* 0x100fe400000108ac */
[--C-:B------:R-:W-:Y:S02]  /*3930*/  FFMA.FTZ R166, R166, c[0x0][0x2d0], -R169.reuse ;  /* 0x0000b400a6a67a23 */ /* 0x100fe400000108a9 */
[--C-:B------:R-:W-:Y:S01]  /*3940*/  FFMA.FTZ R171, R206, c[0x0][0x2d0], -R169.reuse ;  /* 0x0000b400ceab7a23 */ /* 0x100fe200000108a9 */
[----:B------:R-:W1:Y:S01]  /*3950*/  MUFU.EX2 R161, R161 ;  /* 0x000000a100a17308 */ /* 0x000e620000000800 */
[----:B----4-:R-:W-:Y:S01]  /*3960*/  F2FP.PACK_AB R118, R152, R157 ;  /* 0x0000009d9876723e */ /* 0x010fe200000000ff */
[--C-:B------:R-:W-:Y:S02]  /*3970*/  FFMA.FTZ R168, R168, c[0x0][0x2d0], -R169.reuse ;  /* 0x0000b400a8a87a23 */ /* 0x100fe400000108a9 */
[----:B------:R-:W-:Y:S02]  /*3980*/  FFMA.FTZ R173, R174, c[0x0][0x2d0], -R169 ;  /* 0x0000b400aead7a23 */ /* 0x000fe400000108a9 */
[----:B------:R-:W-:-:S02]  /*3990*/  FFMA.FTZ R174, R207, c[0x0][0x2d0], -R172 ;  /* 0x0000b400cfae7a23 */ /* 0x000fc400000108ac */
[----:B------:R-:W-:Y:S01]  /*39a0*/  MUFU.EX2 R163, R163 ;  /* 0x000000a300a37308 */ /* 0x000fe20000000800 */
[--C-:B------:R-:W-:Y:S02]  /*39b0*/  FFMA.FTZ R175, R175, c[0x0][0x2d0], -R172.reuse ;  /* 0x0000b400afaf7a23 */ /* 0x100fe400000108ac */
[--C-:B------:R-:W-:Y:S02]  /*39c0*/  FFMA.FTZ R206, R143, c[0x0][0x2d0], -R172.reuse ;  /* 0x0000b4008fce7a23 */ /* 0x100fe400000108ac */
[----:B------:R-:W-:Y:S02]  /*39d0*/  FFMA.FTZ R217, R141, c[0x0][0x2d0], -R172 ;  /* 0x0000b4008dd97a23 */ /* 0x000fe400000108ac */
[--C-:B------:R-:W-:Y:S01]  /*39e0*/  FFMA.FTZ R170, R170, c[0x0][0x2d0], -R169.reuse ;  /* 0x0000b400aaaa7a23 */ /* 0x100fe200000108a9 */
[----:B------:R-:W4:Y:S01]  /*39f0*/  MUFU.EX2 R154, R154 ;  /* 0x0000009a009a7308 */ /* 0x000f220000000800 */
[----:B-1----:R-:W-:Y:S01]  /*3a00*/  F2FP.PACK_AB R117, R161, R158 ;  /* 0x0000009ea175723e */ /* 0x002fe200000000ff */
[----:B------:R-:W-:-:S02]  /*3a10*/  FFMA.FTZ R207, R142, c[0x0][0x2d0], -R169 ;  /* 0x0000b4008ecf7a23 */ /* 0x000fc400000108a9 */
[--C-:B------:R-:W-:Y:S02]  /*3a20*/  FFMA.FTZ R172, R140, c[0x0][0x2d0], -R169.reuse ;  /* 0x0000b4008cac7a23 */ /* 0x100fe400000108a9 */
[----:B------:R-:W-:Y:S01]  /*3a30*/  FFMA.FTZ R215, R164, c[0x0][0x2d0], -R169 ;  /* 0x0000b400a4d77a23 */ /* 0x000fe200000108a9 */
[----:B------:R-:W-:Y:S01]  /*3a40*/  LDSM.16.MT88.4 R140, [R190+0x1900] ;  /* 0x00190000be8c783b */ /* 0x000fe20000004200 */
[----:B------:R-:W-:Y:S01]  /*3a50*/  MUFU.EX2 R155, R155 ;  /* 0x0000009b009b7308 */ /* 0x000fe20000000800 */
[----:B------:R-:W-:Y:S02]  /*3a60*/  FADD.FTZ R156, R159, R156 ;  /* 0x0000009c9f9c7221 */ /* 0x000fe40000010000 */
[----:B------:R-:W-:Y:S02]  /*3a70*/  FADD.FTZ R158, R158, R161 ;  /* 0x000000a19e9e7221 */ /* 0x000fe40000010000 */
[----:B------:R-:W-:Y:S01]  /*3a80*/  FADD.FTZ R157, R157, R156 ;  /* 0x0000009c9d9d7221 */ /* 0x000fe20000010000 */
[----:B----4-:R-:W-:-:S02]  /*3a90*/  F2FP.PACK_AB R119, R154, R163 ;  /* 0x000000a39a77723e */ /* 0x010fc400000000ff */
[----:B------:R-:W1:Y:S01]  /*3aa0*/  MUFU.EX2 R150, R150 ;  /* 0x0000009600967308 */ /* 0x000e620000000800 */
[----:B------:R-:W-:Y:S02]  /*3ab0*/  FADD.FTZ R163, R163, R158 ;  /* 0x0000009ea3a37221 */ /* 0x000fe40000010000 */
[----:B------:R-:W-:Y:S02]  /*3ac0*/  FADD.FTZ R152, R152, R157 ;  /* 0x0000009d98987221 */ /* 0x000fe40000010000 */
        /* <DEDUP_REMOVED lines=44> */
[----:B------:R-:W3:Y:S06]  /*3d90*/  MUFU.EX2 R215, R215 ;  /* 0x000000d700d77308 */ /* 0x000eec0000000800 */
[C---:B--2---:R-:W-:Y:S07]  /*3da0*/  HMMA.16816.F32 R120, R116.reuse, R4, RZ ;  /* 0x000000047478723c */ /* 0x044fee00000018ff */
[----:B-1----:R-:W-:Y:S01]  /*3db0*/  F2FP.PACK_AB R4, R150, R155 ;  /* 0x0000009b9604723e */ /* 0x002fe200000000ff */
[----:B------:R-:W-:Y:S01]  /*3dc0*/  HMMA.16816.F32 R116, R116, R6, RZ ;  /* 0x000000067474723c */ /* 0x000fe200000018ff */
[----:B----4-:R-:W-:Y:S01]  /*3dd0*/  F2FP.PACK_AB R5, R148, R153 ;  /* 0x000000999405723e */ /* 0x010fe200000000ff */
[----:B------:R-:W-:-:S02]  /*3de0*/  FADD.FTZ R155, R155, R152 ;  /* 0x000000989b9b7221 */ /* 0x000fc40000010000 */
[----:B------:R-:W-:Y:S02]  /*3df0*/  FADD.FTZ R153, R153, R154 ;  /* 0x0000009a99997221 */ /* 0x000fe40000010000 */
[----:B------:R-:W-:Y:S01]  /*3e00*/  FADD.FTZ R150, R150, R155 ;  /* 0x0000009b96967221 */ /* 0x000fe20000010000 */
[----:B------:R-:W-:Y:S01]  /*3e10*/  F2FP.PACK_AB R6, R2, R151 ;  /* 0x000000970206723e */ /* 0x000fe200000000ff */
[----:B------:R-:W-:Y:S01]  /*3e20*/  FADD.FTZ R148, R148, R153 ;  /* 0x0000009994947221 */ /* 0x000fe20000010000 */
[----:B-----5:R-:W-:Y:S01]  /*3e30*/  F2FP.PACK_AB R7, R0, R149 ;  /* 0x000000950007723e */ /* 0x020fe200000000ff */
        /* <DEDUP_REMOVED lines=127> */
[----:B------:R-:W-:Y:S07]  /*4630*/  @!P2 BRA `(.L_x_32) ;  /* 0x000029c00000a947 */ /* 0x000fee0003800000 */
[----:B------:R-:W-:Y:S01]  /*4640*/  SHF.L.U64.HI R207, R133, 0x1, R144 ;  /* 0x0000000185cf7819 */ /* 0x000fe20000010290 */
[----:B------:R-:W-:Y:S01]  /*4650*/  IMAD.SHL.U32 R210, R135, 0x2, RZ ;  /* 0x0000000287d27824 */ /* 0x000fe200078e00ff */
[----:B------:R-:W-:Y:S01]  /*4660*/  SHF.L.U32 R206, R133, 0x1, RZ ;  /* 0x0000000185ce7819 */ /* 0x000fe200000006ff */
[----:B------:R-:W-:Y:S01]  /*4670*/  IMAD.SHL.U32 R208, R134, 0x2, RZ ;  /* 0x0000000286d07824 */ /* 0x000fe200078e00ff */
[----:B------:R-:W-:Y:S01]  /*4680*/  IADD3 R213, R145, -0x2, RZ ;  /* 0xfffffffe91d57810 */ /* 0x000fe20007ffe0ff */
[----:B------:R-:W-:Y:S01]  /*4690*/  IMAD.MOV.U32 R0, RZ, RZ, R3 ;  /* 0x000000ffff007224 */ /* 0x000fe200078e0003 */
[----:B------:R-:W-:-:S02]  /*46a0*/  SHF.L.U64.HI R211, R135, 0x1, R146 ;  /* 0x0000000187d37819 */ /* 0x000fc40000010292 */
[----:B------:R-:W-:Y:S02]  /*46b0*/  SHF.L.U64.HI R209, R134, 0x1, R147 ;  /* 0x0000000186d17819 */ /* 0x000fe40000010293 */
[----:B------:R-:W-:Y:S01]  /*46c0*/  MOV R133, R132 ;  /* 0x0000008400857202 */ /* 0x000fe20000000f00 */
[----:B------:R-:W-:Y:S05]  /*46d0*/  BRA `(.L_x_33) ;  /* 0x0000032000007947 */ /* 0x000fea0003800000 */
.L_x_35:
[----:B------:R-:W-:Y:S01]  /*46e0*/  ISETP.NE.AND P2, PT, R200, 0x1, PT ;  /* 0x00000001c800780c */ /* 0x000fe20003f45270 */
[----:B------:R-:W-:Y:S02]  /*46f0*/  IMAD R202, R213, 0x40, R204 ;  /* 0x00000040d5ca7824 */ /* 0x000fe400078e02cc */
[----:B------:R-:W-:Y:S03]  /*4700*/  IMAD.MOV.U32 R201, RZ, RZ, RZ ;  /* 0x000000ffffc97224 */ /* 0x000fe600078e00ff */
[----:B------:R-:W-:Y:S05]  /*4710*/  IADD3 R202, R202, -0x40, R203 ;  /* 0xffffffc0caca7810 */ /* 0x000fea0007ffe0cb */
[----:B------:R-:W-:Y:S02]  /*4720*/  IMAD.MOV.U32 R2, RZ, RZ, R202 ;  /* 0x000000ffff027224 */ /* 0x000fe400078e00ca */
[----:B------:R-:W-:Y:S05]  /*4730*/  @P2 IMAD.HI.U32 R3, R202, c[0x0][0x2bc], RZ ;  /* 0x0000af00ca032a27 */ /* 0x000fea00078e00ff */
[----:B------:R-:W-:Y:S04]  /*4740*/  @P2 SHF.R.U32.HI R2, RZ, c[0x0][0x2c0], R3 ;  /* 0x0000b000ff022a19 */ /* 0x000fe80000011603 */
[C---:B------:R-:W-:Y:S04]  /*4750*/  @!P3 IADD3 R132, P0, R2.reuse, UR10, RZ ;  /* 0x0000000a0284bc10 */ /* 0x040fe8000ff1e0ff */
[----:B------:R-:W-:Y:S02]  /*4760*/  @!P3 LEA.HI.X.SX32 R3, R2, UR7, 0x1, P0 ;  /* 0x000000070203bc11 */ /* 0x000fe400080f0eff */
[C---:B------:R-:W-:Y:S04]  /*4770*/  @!P3 LEA R134, P0, R132.reuse, c[0x0][0x2a0], 0x2 ;  /* 0x0000a8008486ba11 */ /* 0x040fe800078010ff */
[----:B------:R-:W-:Y:S01]  /*4780*/  @!P3 LEA.HI.X R135, R132, c[0x0][0x2a4], R3, 0x2, P0 ;  /* 0x0000a9008487ba11 */ /* 0x000fe200000f1403 */
[----:B------:R-:W-:Y:S04]  /*4790*/  IMAD.MOV R3, RZ, RZ, -R2 ;  /* 0x000000ffff037224 */ /* 0x000fe800078e0a02 */
[----:B------:R1:W2:Y:S01]  /*47a0*/  @!P3 LDG.E R201, [R134.64] ;  /* 0x0000000e86c9b981 */ /* 0x0002a2000c1e1900 */
[----:B------:R-:W-:Y:S05]  /*47b0*/  IMAD R202, R3, c[0x0][0x2b8], R202 ;  /* 0x0000ae0003ca7a24 */ /* 0x000fea00078e02ca */
[----:B------:R-:W-:Y:S05]  /*47c0*/  SHF.R.S32.HI R3, RZ, 0x1f, R202 ;  /* 0x0000001fff037819 */ /* 0x000fea00000114ca */
[----:B------:R-:W-:Y:S04]  /*47d0*/  IMAD R3, R3, c[0x0][0x1e0], RZ ;  /* 0x0000780003037a24 */ /* 0x000fe800078e02ff */
[C---:B------:R-:W-:Y:S02]  /*47e0*/  IMAD R3, R202.reuse, c[0x0][0x1e4], R3 ;  /* 0x00007900ca037a24 */ /* 0x040fe400078e0203 */
[----:B-1----:R-:W-:Y:S04]  /*47f0*/  IMAD.WIDE.U32 R134, R202, c[0x0][0x1e0], RZ ;  /* 0x00007800ca867a25 */ /* 0x002fe800078e00ff */
[----:B------:R-:W-:Y:S01]  /*4800*/  IMAD.IADD R135, R135, 0x1, R3 ;  /* 0x0000000187877824 */ /* 0x000fe200078e0203 */
[----:B--2---:R-:W-:Y:S03]  /*4810*/  SHF.R.S32.HI R2, RZ, 0x1f, R201 ;  /* 0x0000001fff027819 */ /* 0x004fe600000114c9 */
[C---:B------:R-:W-:Y:S04]  /*4820*/  IMAD.WIDE.U32 R134, R201.reuse, c[0x0][0x1f0], R134 ;  /* 0x00007c00c9867a25 */ /* 0x040fe800078e0086 */
[----:B------:R-:W-:Y:S01]  /*4830*/  IMAD R2, R2, c[0x0][0x1f0], RZ ;  /* 0x00007c0002027a24 */ /* 0x000fe200078e02ff */
[----:B------:R-:W-:Y:S03]  /*4840*/  IADD3 R3, P0, R134, UR12, RZ ;  /* 0x0000000c86037c10 */ /* 0x000fe6000ff1e0ff */
[----:B------:R-:W-:Y:S05]  /*4850*/  IMAD R2, R201, c[0x0][0x1f4], R2 ;  /* 0x00007d00c9027a24 */ /* 0x000fea00078e0202 */
[----:B------:R-:W-:Y:S02]  /*4860*/  IADD3.X R2, R135, UR8, R2, P0, !PT ;  /* 0x0000000887027c10 */ /* 0x000fe400087fe402 */
[C---:B------:R-:W-:Y:S04]  /*4870*/  LEA R145, P0, R3.reuse, c[0x0][0x1c8], 0x1 ;  /* 0x0000720003917a11 */ /* 0x040fe800078008ff */
[----:B------:R-:W-:Y:S01]  /*4880*/  LEA.HI.X R144, R3, c[0x0][0x1cc], R2, 0x1, P0 ;  /* 0x0000730003907a11 */ /* 0x000fe200000f0c02 */
[----:B------:R-:W1:Y:S04]  /*4890*/  SHFL.IDX PT, R135, R145, RZ, 0x181f ;  /* 0x00181fff91877589 */ /* 0x000e6800000e0000 */
[----:B------:R-:W2:Y:S04]  /*48a0*/  SHFL.IDX PT, R132, R144, RZ, 0x181f ;  /* 0x00181fff90847589 */ /* 0x000ea800000e0000 */
[----:B------:R-:W3:Y:S04]  /*48b0*/  SHFL.IDX PT, R3, R145, 0x1, 0x181f ;  /* 0x00381f0091037f89 */ /* 0x000ee800000e0000 */
[----:B------:R-:W4:Y:S01]  /*48c0*/  SHFL.IDX PT, R2, R144, 0x1, 0x181f ;  /* 0x00381f0090027f89 */ /* 0x000f2200000e0000 */
[C---:B-1----:R-:W-:Y:S02]  /*48d0*/  IADD3 R136, P0, R135.reuse, R210, RZ ;  /* 0x000000d287887210 */ /* 0x042fe40007f1e0ff */
[C---:B------:R-:W-:Y:S03]  /*48e0*/  IADD3 R134, P1, R135.reuse, R208, RZ ;  /* 0x000000d087867210 */ /* 0x040fe60007f3e0ff */
[C---:B--2---:R-:W-:Y:S01]  /*48f0*/  IMAD.X R137, R132.reuse, 0x1, R211, P0 ;  /* 0x0000000184897824 */ /* 0x044fe200000e06d3 */
[----:B------:R-:W-:Y:S01]  /*4900*/  IADD3 R140, P0, R135, R206, RZ ;  /* 0x000000ce878c7210 */ /* 0x000fe20007f1e0ff */
[C---:B------:R-:W-:Y:S01]  /*4910*/  IMAD.X R135, R132.reuse, 0x1, R209, P1 ;  /* 0x0000000184877824 */ /* 0x040fe200008e06d1 */
[C---:B---3--:R-:W-:Y:S02]  /*4920*/  IADD3 R138, P2, R3.reuse, R210, RZ ;  /* 0x000000d2038a7210 */ /* 0x048fe40007f5e0ff */
[----:B------:R1:W-:Y:S01]  /*4930*/  LDGSTS.E.BYPASS.LTC128B.128 [R199+0x6100], [R136.64], !P6 ;  /* 0x0610000088c77fae */ /* 0x0003e2000f101d4e */
[----:B------:R-:W-:Y:S01]  /*4940*/  IMAD.X R141, R132, 0x1, R207, P0 ;  /* 0x00000001848d7824 */ /* 0x000fe200000e06cf */
[C---:B------:R-:W-:Y:S01]  /*4950*/  IADD3 R142, P1, R3.reuse, R208, RZ ;  /* 0x000000d0038e7210 */ /* 0x040fe20007f3e0ff */
[C---:B----4-:R-:W-:Y:S01]  /*4960*/  IMAD.X R139, R2.reuse, 0x1, R211, P2 ;  /* 0x00000001028b7824 */ /* 0x050fe200010e06d3 */
[----:B------:R1:W-:Y:S01]  /*4970*/  LDGSTS.E.BYPASS.LTC128B.128 [R199+0x8100], [R134.64], !P5 ;  /* 0x0810000086c77fae */ /* 0x0003e2000e901d4e */
[----:B------:R-:W-:Y:S02]  /*4980*/  IADD3 R144, P0, R3, R206, RZ ;  /* 0x000000ce03907210 */ /* 0x000fe40007f1e0ff */
[C---:B------:R-:W-:Y:S01]  /*4990*/  IMAD.X R143, R2.reuse, 0x1, R209, P1 ;  /* 0x00000001028f7824 */ /* 0x040fe200008e06d1 */
[----:B------:R1:W-:Y:S02]  /*49a0*/  LDGSTS.E.BYPASS.LTC128B.128 [R199+0xa100], [R140.64], !P4 ;  /* 0x0a1000008cc77fae */ /* 0x0003e4000e101d4e */
[----:B------:R-:W-:Y:S02]  /*49b0*/  IMAD.X R145, R2, 0x1, R207, P0 ;  /* 0x0000000102917824 */ /* 0x000fe400000e06cf */
[----:B------:R1:W-:Y:S04]  /*49c0*/  LDGSTS.E.BYPASS.LTC128B.128 [R199+0x7100], [R138.64], !P6 ;  /* 0x071000008ac77fae */ /* 0x0003e8000f101d4e */
[----:B------:R1:W-:Y:S04]  /*49d0*/  LDGSTS.E.BYPASS.LTC128B.128 [R199+0x9100], [R142.64], !P5 ;  /* 0x091000008ec77fae */ /* 0x0003e8000e901d4e */
[----:B------:R1:W-:Y:S01]  /*49e0*/  LDGSTS.E.BYPASS.LTC128B.128 [R199+0xb100], [R144.64], !P4 ;  /* 0x0b10000090c77fae */ /* 0x0003e2000e101d4e */
[----:B------:R-:W-:-:S05]  /*49f0*/  BRA `(.L_x_34) ;  /* 0x00000c9000007947 */ /* 0x000fca0003800000 */
.L_x_33:
[----:B------:R-:W-:Y:S04]  /*4a00*/  DEPBAR.LE SB0, 0x0 ;  /* 0x000080000000791a */ /* 0x000fe80000000000 */
[----:B------:R-:W-:Y:S01]  /*4a10*/  BAR.SYNC.DEFER_BLOCKING 0x0 ;  /* 0x0000000000007b1d */ /* 0x000fe20000010000 */
[----:B------:R-:W-:Y:S01]  /*4a20*/  SHF.R.S32.HI R3, RZ, 0x1f, R202 ;  /* 0x0000001fff037819 */ /* 0x000fe200000114ca */
[C---:B------:R-:W-:Y:S04]  /*4a30*/  IMAD.WIDE.U32 R218, R202.reuse, c[0x0][0x208], RZ ;  /* 0x00008200cada7a25 */ /* 0x040fe800078e00ff */
[----:B------:R-:W-:Y:S04]  /*4a40*/  IMAD R3, R3, c[0x0][0x208], RZ ;  /* 0x0000820003037a24 */ /* 0x000fe800078e02ff */
[----:B------:R-:W-:Y:S04]  /*4a50*/  IMAD R3, R202, c[0x0][0x20c], R3 ;  /* 0x00008300ca037a24 */ /* 0x000fe800078e0203 */
[----:B------:R-:W-:Y:S01]  /*4a60*/  IMAD.IADD R219, R219, 0x1, R3 ;  /* 0x00000001dbdb7824 */ /* 0x000fe200078e0203 */
[----:B------:R-:W-:Y:S03]  /*4a70*/  SHF.R.S32.HI R3, RZ, 0x1f, R201 ;  /* 0x0000001fff037819 */ /* 0x000fe600000114c9 */
[----:B------:R-:W-:Y:S04]  /*4a80*/  IMAD.WIDE.U32 R218, R201, c[0x0][0x218], R218 ;  /* 0x00008600c9da7a25 */ /* 0x000fe800078e00da */
[----:B------:R-:W-:Y:S01]  /*4a90*/  IMAD R3, R3, c[0x0][0x218], RZ ;  /* 0x0000860003037a24 */ /* 0x000fe200078e02ff */
[----:B------:R-:W-:Y:S01]  /*4aa0*/  IADD3 R2, P0, R218, UR18, RZ ;  /* 0x00000012da027c10 */ /* 0x000fe2000ff1e0ff */
[----:B------:R-:W-:Y:S02]  /*4ab0*/  LDSM.16.M88.4 R136, [R198+0xc100] ;  /* 0x00c10000c688783b */ /* 0x000fe40000000200 */
[----:B------:R-:W-:Y:S02]  /*4ac0*/  IMAD R3, R201, c[0x0][0x21c], R3 ;  /* 0x00008700c9037a24 */ /* 0x000fe400078e0203 */
[----:B------:R-:W1:Y:S03]  /*4ad0*/  LDSM.16.M88.4 R140, [R197+0x6100] ;  /* 0x00610000c58c783b */ /* 0x000e660000000200 */
[----:B------:R-:W-:Y:S01]  /*4ae0*/  IADD3.X R3, R219, UR5, R3, P0, !PT ;  /* 0x00000005db037c10 */ /* 0x000fe200087fe403 */
[----:B------:R-:W-:Y:S01]  /*4af0*/  LDSM.16.M88.4 R144, [R197+0x6900] ;  /* 0x00690000c590783b */ /* 0x000fe20000000200 */
[C---:B------:R-:W-:Y:S03]  /*4b00*/  LEA R212, P0, R2.reuse, c[0x0][0x1f8], 0x1 ;  /* 0x00007e0002d47a11 */ /* 0x040fe600078008ff */
[----:B------:R-:W-:Y:S01]  /*4b10*/  LDSM.16.M88.4 R148, [R197+0x7100] ;  /* 0x00710000c594783b */ /* 0x000fe20000000200 */
[----:B------:R-:W-:Y:S03]  /*4b20*/  LEA.HI.X R134, R2, c[0x0][0x1fc], R3, 0x1, P0 ;  /* 0x00007f0002867a11 */ /* 0x000fe600000f0c03 */
[----:B------:R-:W-:Y:S04]  /*4b30*/  LDSM.16.M88.4 R152, [R194+0xc100] ;  /* 0x00c10000c298783b */ /* 0x000fe80000000200 */
[----:B------:R-:W-:Y:S04]  /*4b40*/  LDSM.16.M88.4 R156, [R187] ;  /* 0x00000000bb9c783b */ /* 0x000fe80000000200 */
[----:B------:R-:W-:Y:S04]  /*4b50*/  LDSM.16.M88.4 R160, [R186] ;  /* 0x00000000baa0783b */ /* 0x000fe80000000200 */
[----:B------:R-:W-:Y:S04]  /*4b60*/  LDSM.16.M88.4 R164, [R185] ;  /* 0x00000000b9a4783b */ /* 0x000fe80000000200 */
[----:B------:R-:W2:Y:S04]  /*4b70*/  SHFL.IDX PT, R135, R212, RZ, 0x181f ;  /* 0x00181fffd4877589 */ /* 0x000ea800000e0000 */
[----:B------:R-:W3:Y:S04]  /*4b80*/  SHFL.IDX PT, R132, R134, RZ, 0x181f ;  /* 0x00181fff86847589 */ /* 0x000ee800000e0000 */
[----:B------:R-:W4:Y:S01]  /*4b90*/  SHFL.IDX PT, R3, R212, 0x1, 0x181f ;  /* 0x00381f00d4037f89 */ /* 0x000f2200000e0000 */
[C---:B-1----:R-:W-:Y:S03]  /*4ba0*/  HMMA.16816.F32 R4, R136.reuse, R140, RZ ;  /* 0x0000008c8804723c */ /* 0x042fe600000018ff */
[----:B------:R1:W5:Y:S05]  /*4bb0*/  SHFL.IDX PT, R2, R134, 0x1, 0x181f ;  /* 0x00381f0086027f89 */ /* 0x00036a00000e0000 */
[C---:B------:R-:W-:Y:S01]  /*4bc0*/  HMMA.16816.F32 R8, R136.reuse, R142, RZ ;  /* 0x0000008e8808723c */ /* 0x040fe200000018ff */
[----:B------:R-:W5:Y:S03]  /*4bd0*/  LDSM.16.M88.4 R140, [R197+0x7900] ;  /* 0x00790000c58c783b */ /* 0x000f660000000200 */
[C---:B--2---:R-:W-:Y:S02]  /*4be0*/  IADD3 R226, P1, R135.reuse, R210, RZ ;  /* 0x000000d287e27210 */ /* 0x044fe40007f3e0ff */
[C---:B------:R-:W-:Y:S02]  /*4bf0*/  IADD3 R224, P0, R135.reuse, R208, RZ ;  /* 0x000000d087e07210 */ /* 0x040fe40007f1e0ff */
[C---:B------:R-:W-:Y:S01]  /*4c00*/  HMMA.16816.F32 R12, R136.reuse, R144, RZ ;  /* 0x00000090880c723c */ /* 0x040fe200000018ff */
[C---:B---3--:R-:W-:Y:S03]  /*4c10*/  IMAD.X R227, R132.reuse, 0x1, R211, P1 ;  /* 0x0000000184e37824 */ /* 0x048fe600008e06d3 */
[C---:B------:R-:W-:Y:S01]  /*4c20*/  IMAD.X R225, R132.reuse, 0x1, R209, P0 ;  /* 0x0000000184e17824 */ /* 0x040fe200000e06d1 */
[----:B------:R-:W-:Y:S02]  /*4c30*/  IADD3 R222, P0, R135, R206, RZ ;  /* 0x000000ce87de7210 */ /* 0x000fe40007f1e0ff */
[C---:B----4-:R-:W-:Y:S01]  /*4c40*/  IADD3 R220, P2, R3.reuse, R210, RZ ;  /* 0x000000d203dc7210 */ /* 0x050fe20007f5e0ff */
[C---:B------:R-:W-:Y:S01]  /*4c50*/  HMMA.16816.F32 R16, R136.reuse, R146, RZ ;  /* 0x000000928810723c */ /* 0x040fe200000018ff */
[----:B------:R-:W2:Y:S03]  /*4c60*/  LDSM.16.M88.4 R144, [R196] ;  /* 0x00000000c490783b */ /* 0x000ea60000000200 */
[----:B------:R-:W-:Y:S01]  /*4c70*/  IMAD.X R223, R132, 0x1, R207, P0 ;  /* 0x0000000184df7824 */ /* 0x000fe200000e06cf */
[----:B------:R-:W-:Y:S01]  /*4c80*/  @!PT LDS RZ, [RZ] ;  /* 0x00000000fffff984 */ /* 0x000fe20000000800 */
[----:B------:R-:W-:Y:S01]  /*4c90*/  @!PT LDS RZ, [RZ] ;  /* 0x00000000fffff984 */ /* 0x000fe20000000800 */
[----:B------:R-:W-:Y:S01]  /*4ca0*/  @!PT LDS RZ, [RZ] ;  /* 0x00000000fffff984 */ /* 0x000fe20000000800 */
[----:B------:R3:W-:Y:S01]  /*4cb0*/  LDGSTS.E.BYPASS.LTC128B.128 [R205], [R226.64], !P6 ;  /* 0x00000000e2cd7fae */ /* 0x0007e2000f101d4e */
[C---:B-1----:R-:W-:Y:S01]  /*4cc0*/  IADD3 R134, P1, R3.reuse, R208, RZ ;  /* 0x000000d003867210 */ /* 0x042fe20007f3e0ff */
[C---:B-----5:R-:W-:Y:S01]  /*4cd0*/  IMAD.X R221, R2.reuse, 0x1, R211, P2 ;  /* 0x0000000102dd7824 */ /* 0x060fe200010e06d3 */
[C---:B------:R-:W-:Y:S01]  /*4ce0*/  HMMA.16816.F32 R20, R136.reuse, R148, RZ ;  /* 0x000000948814723c */ /* 0x040fe200000018ff */
[----:B------:R3:W-:Y:S03]  /*4cf0*/  LDGSTS.E.BYPASS.LTC128B.128 [R205+0x2000], [R224.64], !P5 ;  /* 0x02000000e0cd7fae */ /* 0x0007e6000e901d4e */
[----:B------:R-:W-:Y:S01]  /*4d00*/  IADD3 R218, P0, R3, R206, RZ ;  /* 0x000000ce03da7210 */ /* 0x000fe20007f1e0ff */
[----:B------:R3:W-:Y:S01]  /*4d10*/  LDGSTS.E.BYPASS.LTC128B.128 [R205+0x4000], [R222.64], !P4 ;  /* 0x04000000decd7fae */ /* 0x0007e2000e101d4e */
[C---:B------:R-:W-:Y:S02]  /*4d20*/  IMAD.X R135, R2.reuse, 0x1, R209, P1 ;  /* 0x0000000102877824 */ /* 0x040fe400008e06d1 */
[C---:B------:R-:W-:Y:S01]  /*4d30*/  HMMA.16816.F32 R24, R136.reuse, R150, RZ ;  /* 0x000000968818723c */ /* 0x040fe200000018ff */
[----:B------:R3:W-:Y:S03]  /*4d40*/  LDGSTS.E.BYPASS.LTC128B.128 [R205+0x1000], [R220.64], !P6 ;  /* 0x01000000dccd7fae */ /* 0x0007e6000f101d4e */
[----:B------:R-:W-:Y:S01]  /*4d50*/  IMAD.X R219, R2, 0x1, R207, P0 ;  /* 0x0000000102db7824 */ /* 0x000fe200000e06cf */
[----:B------:R3:W-:Y:S01]  /*4d60*/  LDGSTS.E.BYPASS.LTC128B.128 [R205+0x3000], [R134.64], !P5 ;  /* 0x0300000086cd7fae */ /* 0x0007e2000e901d4e */
[----:B------:R-:W-:Y:S02]  /*4d70*/  ISETP.GE.AND P0, PT, R213, 0x1, PT ;  /* 0x00000001d500780c */ /* 0x000fe40003f06270 */
[C---:B------:R-:W-:Y:S01]  /*4d80*/  HMMA.16816.F32 R28, R136.reuse, R140, RZ ;  /* 0x0000008c881c723c */ /* 0x040fe200000018ff */
[----:B------:R3:W-:Y:S04]  /*4d90*/  LDGSTS.E.BYPASS.LTC128B.128 [R205+0x5000], [R218.64], !P4 ;  /* 0x05000000dacd7fae */ /* 0x0007e8000e101d4e */
[----:B------:R-:W-:Y:S03]  /*4da0*/  LDSM.16.M88.4 R148, [R193+0xc100] ;  /* 0x00c10000c194783b */ /* 0x000fe60000000200 */
[----:B------:R-:W-:Y:S01]  /*4db0*/  HMMA.16816.F32 R32, R136, R142, RZ ;  /* 0x0000008e8820723c */ /* 0x000fe200000018ff */
[----:B------:R-:W0:Y:S04]  /*4dc0*/  LDGDEPBAR ;  /* 0x00000000000079af */ /* 0x000e280000000000 */
[----:B------:R-:W1:Y:S03]  /*4dd0*/  LDSM.16.M88.4 R168, [R192+0x6100] ;  /* 0x00610000c0a8783b */ /* 0x000e660000000200 */
[C---:B--2---:R-:W-:Y:S01]  /*4de0*/  HMMA.16816.F32 R4, R152.reuse, R144, R4 ;  /* 0x000000909804723c */ /* 0x044fe20000001804 */
[----:B------:R-:W2:Y:S04]  /*4df0*/  LDSM.16.M88.4 R172, [R192+0x6900] ;  /* 0x00690000c0ac783b */ /* 0x000ea80000000200 */
[----:B------:R-:W4:Y:S03]  /*4e00*/  LDSM.16.M88.4 R136, [R192+0x7100] ;  /* 0x00710000c088783b */ /* 0x000f260000000200 */
[C---:B------:R-:W-:Y:S01]  /*4e10*/  HMMA.16816.F32 R8, R152.reuse, R146, R8 ;  /* 0x000000929808723c */ /* 0x040fe20000001808 */
[----:B------:R-:W5:Y:S04]  /*4e20*/  LDSM.16.M88.4 R140, [R192+0x7900] ;  /* 0x00790000c08c783b */ /* 0x000f680000000200 */
[----:B------:R-:W-:Y:S03]  /*4e30*/  LDSM.16.M88.4 R144, [R191+0xc100] ;  /* 0x00c10000bf90783b */ /* 0x000fe60000000200 */
[C---:B------:R-:W-:Y:S08]  /*4e40*/  HMMA.16816.F32 R12, R152.reuse, R156, R12 ;  /* 0x0000009c980c723c */ /* 0x040ff0000000180c */
[C---:B------:R-:W-:Y:S01]  /*4e50*/  HMMA.16816.F32 R16, R152.reuse, R158, R16 ;  /* 0x0000009e9810723c */ /* 0x040fe20000001810 */
[----:B------:R-:W2:Y:S07]  /*4e60*/  LDSM.16.M88.4 R156, [R184] ;  /* 0x00000000b89c783b */ /* 0x000eae0000000200 */
[C---:B------:R-:W-:Y:S08]  /*4e70*/  HMMA.16816.F32 R20, R152.reuse, R160, R20 ;  /* 0x000000a09814723c */ /* 0x040ff00000001814 */
[C---:B------:R-:W-:Y:S01]  /*4e80*/  HMMA.16816.F32 R24, R152.reuse, R162, R24 ;  /* 0x000000a29818723c */ /* 0x040fe20000001818 */
[----:B------:R-:W3:Y:S07]  /*4e90*/  LDSM.16.M88.4 R160, [R184+0x800] ;  /* 0x00080000b8a0783b */ /* 0x000eee0000000200 */
        /* <DEDUP_REMOVED lines=10> */
[C---:B----4-:R-:W-:Y:S08]  /*4f40*/  HMMA.16816.F32 R20, R148.reuse, R136, R20 ;  /* 0x000000889414723c */ /* 0x050ff00000001814 */
[C---:B------:R-:W-:Y:S01]  /*4f50*/  HMMA.16816.F32 R24, R148.reuse, R138, R24 ;  /* 0x0000008a9418723c */ /* 0x040fe20000001818 */
[----:B------:R-:W1:Y:S07]  /*4f60*/  LDSM.16.M88.4 R136, [R198+0x10100] ;  /* 0x01010000c688783b */ /* 0x000e6e0000000200 */
[C---:B-----5:R-:W-:Y:S08]  /*4f70*/  HMMA.16816.F32 R28, R148.reuse, R140, R28 ;  /* 0x0000008c941c723c */ /* 0x060ff0000000181c */
[----:B------:R-:W-:Y:S01]  /*4f80*/  HMMA.16816.F32 R32, R148, R142, R32 ;  /* 0x0000008e9420723c */ /* 0x000fe20000001820 */
[----:B------:R-:W2:Y:S04]  /*4f90*/  LDSM.16.M88.4 R140, [R197+0x9100] ;  /* 0x00910000c58c783b */ /* 0x000ea80000000200 */
[----:B------:R-:W4:Y:S03]  /*4fa0*/  LDSM.16.M88.4 R148, [R197+0x9900] ;  /* 0x00990000c594783b */ /* 0x000f260000000200 */
[C---:B------:R-:W-:Y:S08]  /*4fb0*/  HMMA.16816.F32 R4, R144.reuse, R156, R4 ;  /* 0x0000009c9004723c */ /* 0x040ff00000001804 */
[C---:B------:R-:W-:Y:S01]  /*4fc0*/  HMMA.16816.F32 R8, R144.reuse, R158, R8 ;  /* 0x0000009e9008723c */ /* 0x040fe20000001808 */
[----:B------:R-:W-:Y:S07]  /*4fd0*/  LDSM.16.M88.4 R156, [R183] ;  /* 0x00000000b79c783b */ /* 0x000fee0000000200 */
[C---:B---3--:R-:W-:Y:S08]  /*4fe0*/  HMMA.16816.F32 R12, R144.reuse, R160, R12 ;  /* 0x000000a0900c723c */ /* 0x048ff0000000180c */
[C---:B------:R-:W-:Y:S01]  /*4ff0*/  HMMA.16816.F32 R16, R144.reuse, R162, R16 ;  /* 0x000000a29010723c */ /* 0x040fe20000001810 */
[----:B------:R-:W-:Y:S07]  /*5000*/  LDSM.16.M88.4 R160, [R182] ;  /* 0x00000000b6a0783b */ /* 0x000fee0000000200 */
[C---:B------:R-:W-:Y:S08]  /*5010*/  HMMA.16816.F32 R20, R144.reuse, R152, R20 ;  /* 0x000000989014723c */ /* 0x040ff00000001814 */
[C---:B------:R-:W-:Y:S01]  /*5020*/  HMMA.16816.F32 R24, R144.reuse, R154, R24 ;  /* 0x0000009a9018723c */ /* 0x040fe20000001818 */
[----:B------:R-:W3:Y:S07]  /*5030*/  LDSM.16.M88.4 R152, [R194+0x10100] ;  /* 0x01010000c298783b */ /* 0x000eee0000000200 */
[C---:B------:R-:W-:Y:S08]  /*5040*/  HMMA.16816.F32 R28, R144.reuse, R164, R28 ;  /* 0x000000a4901c723c */ /* 0x040ff0000000181c */
[----:B------:R-:W-:Y:S01]  /*5050*/  HMMA.16816.F32 R32, R144, R166, R32 ;  /* 0x000000a69020723c */ /* 0x000fe20000001820 */
[----:B------:R-:W5:Y:S04]  /*5060*/  LDSM.16.M88.4 R144, [R181] ;  /* 0x00000000b590783b */ /* 0x000f680000000200 */
[----:B------:R-:W3:Y:S03]  /*5070*/  LDSM.16.M88.4 R164, [R180] ;  /* 0x00000000b4a4783b */ /* 0x000ee60000000200 */
[C---:B-1----:R-:W-:Y:S08]  /*5080*/  HMMA.16816.F32 R4, R136.reuse, R168, R4 ;  /* 0x000000a88804723c */ /* 0x042ff00000001804 */
[C---:B------:R-:W-:Y:S01]  /*5090*/  HMMA.16816.F32 R8, R136.reuse, R170, R8 ;  /* 0x000000aa8808723c */ /* 0x040fe20000001808 */
[----:B------:R-:W-:Y:S07]  /*50a0*/  LDSM.16.M88.4 R168, [R192+0x8100] ;  /* 0x00810000c0a8783b */ /* 0x000fee0000000200 */
[C---:B------:R-:W-:Y:S08]  /*50b0*/  HMMA.16816.F32 R12, R136.reuse, R172, R12 ;  /* 0x000000ac880c723c */ /* 0x040ff0000000180c */
[C---:B------:R-:W-:Y:S01]  /*50c0*/  HMMA.16816.F32 R16, R136.reuse, R174, R16 ;  /* 0x000000ae8810723c */ /* 0x040fe20000001810 */
[----:B------:R-:W-:Y:S07]  /*50d0*/  LDSM.16.M88.4 R172, [R192+0x8900] ;  /* 0x00890000c0ac783b */ /* 0x000fee0000000200 */
[C---:B--2---:R-:W-:Y:S08]  /*50e0*/  HMMA.16816.F32 R20, R136.reuse, R140, R20 ;  /* 0x0000008c8814723c */ /* 0x044ff00000001814 */
[C---:B------:R-:W-:Y:S01]  /*50f0*/  HMMA.16816.F32 R24, R136.reuse, R142, R24 ;  /* 0x0000008e8818723c */ /* 0x040fe20000001818 */
[----:B------:R-:W1:Y:S07]  /*5100*/  LDSM.16.M88.4 R140, [R193+0x10100] ;  /* 0x01010000c18c783b */ /* 0x000e6e0000000200 */
[C---:B----4-:R-:W-:Y:S08]  /*5110*/  HMMA.16816.F32 R28, R136.reuse, R148, R28 ;  /* 0x00000094881c723c */ /* 0x050ff0000000181c */
[----:B------:R-:W-:Y:S01]  /*5120*/  HMMA.16816.F32 R32, R136, R150, R32 ;  /* 0x000000968820723c */ /* 0x000fe20000001820 */
[----:B------:R-:W2:Y:S04]  /*5130*/  LDSM.16.M88.4 R136, [R192+0x9100] ;  /* 0x00910000c088783b */ /* 0x000ea80000000200 */
[----:B------:R-:W4:Y:S03]  /*5140*/  LDSM.16.M88.4 R148, [R192+0x9900] ;  /* 0x00990000c094783b */ /* 0x000f260000000200 */
[C---:B---3--:R-:W-:Y:S08]  /*5150*/  HMMA.16816.F32 R4, R152.reuse, R156, R4 ;  /* 0x0000009c9804723c */ /* 0x048ff00000001804 */
[C---:B------:R-:W-:Y:S01]  /*5160*/  HMMA.16816.F32 R8, R152.reuse, R158, R8 ;  /* 0x0000009e9808723c */ /* 0x040fe20000001808 */
[----:B------:R-:W-:Y:S07]  /*5170*/  LDSM.16.M88.4 R156, [R184+0x2000] ;  /* 0x00200000b89c783b */ /* 0x000fee0000000200 */
[C---:B------:R-:W-:Y:S08]  /*5180*/  HMMA.16816.F32 R12, R152.reuse, R160, R12 ;  /* 0x000000a0980c723c */ /* 0x040ff0000000180c */
[C---:B------:R-:W-:Y:S01]  /*5190*/  HMMA.16816.F32 R16, R152.reuse, R162, R16 ;  /* 0x000000a29810723c */ /* 0x040fe20000001810 */
[----:B------:R-:W-:Y:S07]  /*51a0*/  LDSM.16.M88.4 R160, [R184+0x2800] ;  /* 0x00280000b8a0783b */ /* 0x000fee0000000200 */
[C---:B-----5:R-:W-:Y:S08]  /*51b0*/  HMMA.16816.F32 R20, R152.reuse, R144, R20 ;  /* 0x000000909814723c */ /* 0x060ff00000001814 */
[C---:B------:R-:W-:Y:S01]  /*51c0*/  HMMA.16816.F32 R24, R152.reuse, R146, R24 ;  /* 0x000000929818723c */ /* 0x040fe20000001818 */
[----:B------:R-:W3:Y:S07]  /*51d0*/  LDSM.16.M88.4 R144, [R191+0x10100] ;  /* 0x01010000bf90783b */ /* 0x000eee0000000200 */
[C---:B------:R-:W-:Y:S08]  /*51e0*/  HMMA.16816.F32 R28, R152.reuse, R164, R28 ;  /* 0x000000a4981c723c */ /* 0x040ff0000000181c */
[----:B------:R-:W-:Y:S01]  /*51f0*/  HMMA.16816.F32 R32, R152, R166, R32 ;  /* 0x000000a69820723c */ /* 0x000fe20000001820 */
[----:B------:R-:W5:Y:S04]  /*5200*/  LDSM.16.M88.4 R152, [R184+0x3000] ;  /* 0x00300000b898783b */ /* 0x000f680000000200 */
[----:B------:R-:W3:Y:S03]  /*5210*/  LDSM.16.M88.4 R164, [R184+0x3800] ;  /* 0x00380000b8a4783b */ /* 0x000ee60000000200 */
        /* <DEDUP_REMOVED lines=15> */
[----:B------:R-:W-:Y:S07]  /*5310*/  LDSM.16.M88.4 R156, [R179] ;  /* 0x00000000b39c783b */ /* 0x000fee0000000200 */
[C---:B------:R-:W-:Y:S08]  /*5320*/  HMMA.16816.F32 R12, R144.reuse, R160, R12 ;  /* 0x000000a0900c723c */ /* 0x040ff0000000180c */
[C---:B------:R-:W-:Y:S01]  /*5330*/  HMMA.16816.F32 R16, R144.reuse, R162, R16 ;  /* 0x000000a29010723c */ /* 0x040fe20000001810 */
[----:B------:R-:W-:Y:S07]  /*5340*/  LDSM.16.M88.4 R160, [R178] ;  /* 0x00000000b2a0783b */ /* 0x000fee0000000200 */
[C---:B-----5:R-:W-:Y:S08]  /*5350*/  HMMA.16816.F32 R20, R144.reuse, R152, R20 ;  /* 0x000000989014723c */ /* 0x060ff00000001814 */
        /* <DEDUP_REMOVED lines=32> */
[C---:B-1----:R-:W-:Y:S01]  /*5560*/  HMMA.16816.F32 R4, R140.reuse, R168, R4 ;  /* 0x000000a88c04723c */ /* 0x042fe20000001804 */
[----:B------:R-:W-:Y:S04]  /*5570*/  DEPBAR.LE SB0, 0x0 ;  /* 0x000080000000791a */ /* 0x000fe80000000000 */
[----:B------:R-:W-:Y:S03]  /*5580*/  BAR.SYNC.DEFER_BLOCKING 0x0 ;  /* 0x0000000000007b1d */ /* 0x000fe60000010000 */
[C---:B------:R-:W-:Y:S08]  /*5590*/  HMMA.16816.F32 R8, R140.reuse, R170, R8 ;  /* 0x000000aa8c08723c */ /* 0x040ff00000001808 */
[C---:B------:R-:W-:Y:S08]  /*55a0*/  HMMA.16816.F32 R12, R140.reuse, R172, R12 ;  /* 0x000000ac8c0c723c */ /* 0x040ff0000000180c */
[C---:B------:R-:W-:Y:S08]  /*55b0*/  HMMA.16816.F32 R16, R140.reuse, R174, R16 ;  /* 0x000000ae8c10723c */ /* 0x040ff00000001810 */
[C---:B--2---:R-:W-:Y:S08]  /*55c0*/  HMMA.16816.F32 R20, R140.reuse, R136, R20 ;  /* 0x000000888c14723c */ /* 0x044ff00000001814 */
[C---:B------:R-:W-:Y:S08]  /*55d0*/  HMMA.16816.F32 R24, R140.reuse, R138, R24 ;  /* 0x0000008a8c18723c */ /* 0x040ff00000001818 */
[C---:B----4-:R-:W-:Y:S08]  /*55e0*/  HMMA.16816.F32 R28, R140.reuse, R148, R28 ;  /* 0x000000948c1c723c */ /* 0x050ff0000000181c */
[----:B------:R-:W-:Y:S08]  /*55f0*/  HMMA.16816.F32 R32, R140, R150, R32 ;  /* 0x000000968c20723c */ /* 0x000ff00000001820 */
[C---:B---3--:R-:W-:Y:S08]  /*5600*/  HMMA.16816.F32 R4, R144.reuse, R156, R4 ;  /* 0x0000009c9004723c */ /* 0x048ff00000001804 */
        /* <DEDUP_REMOVED lines=8> */
.L_x_34:
[----:B------:R-:W-:Y:S01]  /*5690*/  FMNMX.FTZ R2, R4, R133, !PT ;  /* 0x0000008504027209 */ /* 0x000fe20007810000 */
[----:B-1----:R-:W-:Y:S01]  /*56a0*/  LDSM.16.MT88.4 R140, [R190+0x100] ;  /* 0x00010000be8c783b */ /* 0x002fe20000004200 */
        /* <DEDUP_REMOVED lines=32> */
[----:B------:R-:W-:Y:S02]  /*58b0*/  ISETP.GT.AND P0, PT, R213, RZ, PT ;  /* 0x000000ffd500720c */ /* 0x000fe40003f04270 */
        /* <DEDUP_REMOVED lines=27> */
[--C-:B------:R-:W-:Y:S02]  /*5a70*/  FFMA.FTZ R166, R11, c[0x0][0x2d0], -R167.reuse ;  /* 0x0000b4000ba67a23 */ /* 0x100fe400000108a7 */
[----:B------:R-:W-:Y:S01]  /*5a80*/  FMUL.FTZ R0, R133, c[0x0][0x2d0] ;  /* 0x0000b40085007a20 */ /* 0x000fe20000410000 */
[----:B------:R-:W-:Y:S01]  /*5a90*/  MOV R133, R132 ;  /* 0x0000008400857202 */ /* 0x000fe20000000f00 */
[--C-:B------:R-:W-:Y:S02]  /*5aa0*/  FFMA.FTZ R214, R32, c[0x0][0x2d0], -R168.reuse ;  /* 0x0000b40020d67a23 */ /* 0x100fe400000108a8 */
[--C-:B------:R-:W-:Y:S01]  /*5ab0*/  FFMA.FTZ R216, R34, c[0x0][0x2d0], -R167.reuse ;  /* 0x0000b40022d87a23 */ /* 0x100fe200000108a7 */
[----:B------:R-:W-:Y:S01]  /*5ac0*/  MUFU.EX2 R164, R164 ;  /* 0x000000a400a47308 */ /* 0x000fe20000000800 */
[--C-:B------:R-:W-:Y:S02]  /*5ad0*/  FFMA.FTZ R169, R12, c[0x0][0x2d0], -R168.reuse ;  /* 0x0000b4000ca97a23 */ /* 0x100fe400000108a8 */
[--C-:B------:R-:W-:Y:S02]  /*5ae0*/  FFMA.FTZ R170, R13, c[0x0][0x2d0], -R168.reuse ;  /* 0x0000b4000daa7a23 */ /* 0x100fe400000108a8 */
[--C-:B------:R-:W-:Y:S02]  /*5af0*/  FFMA.FTZ R171, R14, c[0x0][0x2d0], -R167.reuse ;  /* 0x0000b4000eab7a23 */ /* 0x100fe400000108a7 */
[--C-:B------:R-:W-:Y:S02]  /*5b00*/  FFMA.FTZ R172, R15, c[0x0][0x2d0], -R167.reuse ;  /* 0x0000b4000fac7a23 */ /* 0x100fe400000108a7 */
[--C-:B------:R-:W-:Y:S01]  /*5b10*/  FFMA.FTZ R173, R16, c[0x0][0x2d0], -R168.reuse ;  /* 0x0000b40010ad7a23 */ /* 0x100fe200000108a8 */
[----:B------:R-:W4:Y:S01]  /*5b20*/  MUFU.EX2 R0, R0 ;  /* 0x0000000000007308 */ /* 0x000f220000000800 */
[--C-:B------:R-:W-:Y:S02]  /*5b30*/  FFMA.FTZ R174, R17, c[0x0][0x2d0], -R168.reuse ;  /* 0x0000b40011ae7a23 */ /* 0x100fe400000108a8 */
[--C-:B------:R-:W-:Y:S02]  /*5b40*/  FFMA.FTZ R175, R18, c[0x0][0x2d0], -R167.reuse ;  /* 0x0000b40012af7a23 */ /* 0x100fe400000108a7 */
[----:B--2---:R-:W-:Y:S02]  /*5b50*/  FFMA.FTZ R135, R9, c[0x0][0x2d0], -R168 ;  /* 0x0000b40009877a23 */ /* 0x004fe400000108a8 */
[C---:B---3--:R-:W-:Y:S02]  /*5b60*/  FMUL.FTZ R8, R2.reuse, R128 ;  /* 0x0000008002087220 */ /* 0x048fe40000410000 */
[C---:B------:R-:W-:Y:S01]  /*5b70*/  FMUL.FTZ R9, R2.reuse, R129 ;  /* 0x0000008102097220 */ /* 0x040fe20000410000 */
[----:B------:R-:W2:Y:S01]  /*5b80*/  MUFU.EX2 R5, R5 ;  /* 0x0000000500057308 */ /* 0x000ea20000000800 */
[C---:B------:R-:W-:Y:S02]  /*5b90*/  FMUL.FTZ R36, R2.reuse, R36 ;  /* 0x0000002402247220 */ /* 0x040fe40000410000 */
[C---:B------:R-:W-:Y:S02]  /*5ba0*/  FMUL.FTZ R37, R2.reuse, R37 ;  /* 0x0000002502257220 */ /* 0x040fe40000410000 */
[C---:B------:R-:W-:Y:S02]  /*5bb0*/  FMUL.FTZ R40, R2.reuse, R40 ;  /* 0x0000002802287220 */ /* 0x040fe40000410000 */
[C---:B------:R-:W-:Y:S02]  /*5bc0*/  FMUL.FTZ R41, R2.reuse, R41 ;  /* 0x0000002902297220 */ /* 0x040fe40000410000 */
[C---:B------:R-:W-:Y:S01]  /*5bd0*/  FMUL.FTZ R44, R2.reuse, R44 ;  /* 0x0000002c022c7220 */ /* 0x040fe20000410000 */
[----:B------:R-:W-:Y:S01]  /*5be0*/  MUFU.EX2 R134, R134 ;  /* 0x0000008600867308 */ /* 0x000fe20000000800 */
[C---:B------:R-:W-:Y:S02]  /*5bf0*/  FMUL.FTZ R45, R2.reuse, R45 ;  /* 0x0000002d022d7220 */ /* 0x040fe40000410000 */
[----:B------:R-:W-:Y:S02]  /*5c00*/  FMUL.FTZ R48, R2, R48 ;  /* 0x0000003002307220 */ /* 0x000fe40000410000 */
[C---:B----4-:R-:W-:Y:S02]  /*5c10*/  FMUL.FTZ R10, R0.reuse, R130 ;  /* 0x00000082000a7220 */ /* 0x050fe40000410000 */
[C---:B------:R-:W-:Y:S02]  /*5c20*/  FMUL.FTZ R11, R0.reuse, R131 ;  /* 0x00000083000b7220 */ /* 0x040fe40000410000 */
[C---:B------:R-:W-:Y:S01]  /*5c30*/  FMUL.FTZ R38, R0.reuse, R38 ;  /* 0x0000002600267220 */ /* 0x040fe20000410000 */
[----:B------:R-:W3:Y:S01]  /*5c40*/  MUFU.EX2 R135, R135 ;  /* 0x0000008700877308 */ /* 0x000ee20000000800 */
[C---:B------:R-:W-:Y:S02]  /*5c50*/  FMUL.FTZ R39, R0.reuse, R39 ;  /* 0x0000002700277220 */ /* 0x040fe40000410000 */
[C---:B------:R-:W-:Y:S01]  /*5c60*/  FMUL.FTZ R42, R0.reuse, R42 ;  /* 0x0000002a002a7220 */ /* 0x040fe20000410000 */
[----:B--2---:R-:W-:Y:S01]  /*5c70*/  F2FP.PACK_AB R128, R5, R164 ;  /* 0x000000a40580723e */ /* 0x004fe200000000ff */
[C---:B------:R-:W-:Y:S02]  /*5c80*/  FMUL.FTZ R43, R0.reuse, R43 ;  /* 0x0000002b002b7220 */ /* 0x040fe40000410000 */
[C---:B------:R-:W-:Y:S02]  /*5c90*/  FMUL.FTZ R46, R0.reuse, R46 ;  /* 0x0000002e002e7220 */ /* 0x040fe40000410000 */
[----:B------:R-:W-:Y:S01]  /*5ca0*/  FMUL.FTZ R47, R0, R47 ;  /* 0x0000002f002f7220 */ /* 0x000fe20000410000 */
[----:B------:R-:W2:Y:S01]  /*5cb0*/  MUFU.EX2 R7, R7 ;  /* 0x0000000700077308 */ /* 0x000ea20000000800 */
[----:B------:R-:W-:Y:S02]  /*5cc0*/  FMUL.FTZ R49, R2, R49 ;  /* 0x0000003102317220 */ /* 0x000fe40000410000 */
[C---:B------:R-:W-:Y:S02]  /*5cd0*/  FMUL.FTZ R50, R0.reuse, R50 ;  /* 0x0000003200327220 */ /* 0x040fe40000410000 */
[----:B------:R-:W-:Y:S02]  /*5ce0*/  FMUL.FTZ R51, R0, R51 ;  /* 0x0000003300337220 */ /* 0x000fe40000410000 */
[C---:B------:R-:W-:Y:S02]  /*5cf0*/  FMUL.FTZ R12, R2.reuse, R124 ;  /* 0x0000007c020c7220 */ /* 0x040fe40000410000 */
[----:B------:R-:W-:Y:S01]  /*5d00*/  FMUL.FTZ R13, R2, R125 ;  /* 0x0000007d020d7220 */ /* 0x000fe20000410000 */
[----:B------:R-:W-:Y:S01]  /*5d10*/  MUFU.EX2 R165, R165 ;  /* 0x000000a500a57308 */ /* 0x000fe20000000800 */
[C---:B------:R-:W-:Y:S02]  /*5d20*/  FMUL.FTZ R14, R0.reuse, R126 ;  /* 0x0000007e000e7220 */ /* 0x040fe40000410000 */
[----:B------:R-:W-:Y:S01]  /*5d30*/  FMUL.FTZ R15, R0, R127 ;  /* 0x0000007f000f7220 */ /* 0x000fe20000410000 */
[----:B---3--:R-:W-:Y:S01]  /*5d40*/  F2FP.PACK_AB R130, R135, R134 ;  /* 0x000000868782723e */ /* 0x008fe200000000ff */
[----:B------:R-:W-:Y:S01]  /*5d50*/  LDSM.16.MT88.4 R124, [R188+0x4100] ;  /* 0x00410000bc7c783b */ /* 0x000fe20000004200 */
[C---:B------:R-:W-:Y:S02]  /*5d60*/  FMUL.FTZ R52, R2.reuse, R52 ;  /* 0x0000003402347220 */ /* 0x040fe40000410000 */
[----:B------:R-:W-:Y:S02]  /*5d70*/  FMUL.FTZ R53, R2, R53 ;  /* 0x0000003502357220 */ /* 0x000fe40000410000 */
[----:B------:R-:W3:Y:S01]  /*5d80*/  MUFU.EX2 R166, R166 ;  /* 0x000000a600a67308 */ /* 0x000ee20000000800 */
[C---:B------:R-:W-:Y:S02]  /*5d90*/  FMUL.FTZ R54, R0.reuse, R54 ;  /* 0x0000003600367220 */ /* 0x040fe40000410000 */
[----:B------:R-:W-:Y:S01]  /*5da0*/  FMUL.FTZ R55, R0, R55 ;  /* 0x0000003700377220 */ /* 0x000fe20000410000 */
[----:B--2---:R-:W-:Y:S01]  /*5db0*/  F2FP.PACK_AB R129, R7, R6 ;  /* 0x000000060781723e */ /* 0x004fe200000000ff */
[C---:B------:R-:W-:Y:S02]  /*5dc0*/  FMUL.FTZ R56, R2.reuse, R56 ;  /* 0x0000003802387220 */ /* 0x040fe40000410000 */
[----:B------:R-:W-:Y:S02]  /*5dd0*/  FMUL.FTZ R57, R2, R57 ;  /* 0x0000003902397220 */ /* 0x000fe40000410000 */
[C---:B------:R-:W-:Y:S01]  /*5de0*/  FMUL.FTZ R58, R0.reuse, R58 ;  /* 0x0000003a003a7220 */ /* 0x040fe20000410000 */
[----:B------:R-:W-:Y:S01]  /*5df0*/  MUFU.EX2 R169, R169 ;  /* 0x000000a900a97308 */ /* 0x000fe20000000800 */
[----:B------:R-:W-:Y:S02]  /*5e00*/  FMUL.FTZ R59, R0, R59 ;  /* 0x0000003b003b7220 */ /* 0x000fe40000410000 */
[C---:B------:R-:W-:Y:S02]  /*5e10*/  FMUL.FTZ R60, R2.reuse, R60 ;  /* 0x0000003c023c7220 */ /* 0x040fe40000410000 */
[----:B------:R-:W-:Y:S02]  /*5e20*/  FMUL.FTZ R61, R2, R61 ;  /* 0x0000003d023d7220 */ /* 0x000fe40000410000 */
[C---:B------:R-:W-:Y:S02]  /*5e30*/  FMUL.FTZ R62, R0.reuse, R62 ;  /* 0x0000003e003e7220 */ /* 0x040fe40000410000 */
[----:B------:R-:W-:Y:S01]  /*5e40*/  FMUL.FTZ R63, R0, R63 ;  /* 0x0000003f003f7220 */ /* 0x000fe20000410000 */
[----:B------:R-:W2:Y:S01]  /*5e50*/  MUFU.EX2 R170, R170 ;  /* 0x000000aa00aa7308 */ /* 0x000ea20000000800 */
[C---:B------:R-:W-:Y:S02]  /*5e60*/  FMUL.FTZ R64, R2.reuse, R64 ;  /* 0x0000004002407220 */ /* 0x040fe40000410000 */
[----:B------:R-:W-:Y:S01]  /*5e70*/  FMUL.FTZ R65, R2, R65 ;  /* 0x0000004102417220 */ /* 0x000fe20000410000 */
[----:B---3--:R-:W-:Y:S01]  /*5e80*/  F2FP.PACK_AB R131, R166, R165 ;  /* 0x000000a5a683723e */ /* 0x008fe200000000ff */
[C---:B------:R-:W-:Y:S02]  /*5e90*/  FMUL.FTZ R66, R0.reuse, R66 ;  /* 0x0000004200427220 */ /* 0x040fe40000410000 */
[----:B------:R-:W-:Y:S02]  /*5ea0*/  FMUL.FTZ R67, R0, R67 ;  /* 0x0000004300437220 */ /* 0x000fe40000410000 */
[C---:B------:R-:W-:Y:S01]  /*5eb0*/  FMUL.FTZ R68, R2.reuse, R68 ;  /* 0x0000004402447220 */ /* 0x040fe20000410000 */
[----:B------:R-:W-:Y:S01]  /*5ec0*/  MUFU.EX2 R171, R171 ;  /* 0x000000ab00ab7308 */ /* 0x000fe20000000800 */
[C---:B-1----:R-:W-:Y:S05]  /*5ed0*/  HMMA.16816.F32 R8, R128.reuse, R136, R8 ;  /* 0x000000888008723c */ /* 0x042fea0000001808 */
[----:B------:R-:W-:Y:S02]  /*5ee0*/  FMUL.FTZ R69, R2, R69 ;  /* 0x0000004502457220 */ /* 0x000fe40000410000 */
[C---:B------:R-:W-:Y:S01]  /*5ef0*/  FMUL.FTZ R70, R0.reuse, R70 ;  /* 0x0000004600467220 */ /* 0x040fe20000410000 */
[C---:B------:R-:W-:Y:S01]  /*5f00*/  HMMA.16816.F32 R36, R128.reuse, R138, R36 ;  /* 0x0000008a8024723c */ /* 0x040fe20000001824 */
[----:B------:R-:W1:Y:S01]  /*5f10*/  LDSM.16.MT88.4 R136, [R188+0x100] ;  /* 0x00010000bc88783b */ /* 0x000e620000004200 */
[----:B------:R-:W3:Y:S02]  /*5f20*/  MUFU.EX2 R172, R172 ;  /* 0x000000ac00ac7308 */ /* 0x000ee40000000800 */
[----:B------:R-:W-:Y:S02]  /*5f30*/  FMUL.FTZ R71, R0, R71 ;  /* 0x0000004700477220 */ /* 0x000fe40000410000 */
[C---:B------:R-:W-:Y:S02]  /*5f40*/  FMUL.FTZ R72, R2.reuse, R72 ;  /* 0x0000004802487220 */ /* 0x040fe40000410000 */
[C---:B------:R-:W-:Y:S04]  /*5f50*/  HMMA.16816.F32 R40, R128.reuse, R140, R40 ;  /* 0x0000008c8028723c */ /* 0x040fe80000001828 */
[----:B------:R-:W-:Y:S01]  /*5f60*/  FMUL.FTZ R73, R2, R73 ;  /* 0x0000004902497220 */ /* 0x000fe20000410000 */
[----:B------:R-:W-:Y:S01]  /*5f70*/  MUFU.EX2 R173, R173 ;  /* 0x000000ad00ad7308 */ /* 0x000fe20000000800 */
[C---:B------:R-:W-:Y:S02]  /*5f80*/  FMUL.FTZ R74, R0.reuse, R74 ;  /* 0x0000004a004a7220 */ /* 0x040fe40000410000 */
[C---:B------:R-:W-:Y:S01]  /*5f90*/  HMMA.16816.F32 R44, R128.reuse, R142, R44 ;  /* 0x0000008e802c723c */ /* 0x040fe2000000182c */
[----:B------:R-:W4:Y:S03]  /*5fa0*/  LDSM.16.MT88.4 R140, [R195+0x2100] ;  /* 0x00210000c38c783b */ /* 0x000f260000004200 */
[----:B------:R-:W-:Y:S02]  /*5fb0*/  FMUL.FTZ R75, R0, R75 ;  /* 0x0000004b004b7220 */ /* 0x000fe40000410000 */
[C---:B------:R-:W-:Y:S01]  /*5fc0*/  FMUL.FTZ R76, R2.reuse, R76 ;  /* 0x0000004c024c7220 */ /* 0x040fe20000410000 */
[----:B------:R-:W5:Y:S01]  /*5fd0*/  MUFU.EX2 R174, R174 ;  /* 0x000000ae00ae7308 */ /* 0x000f620000000800 */
[C---:B------:R-:W-:Y:S04]  /*5fe0*/  HMMA.16816.F32 R48, R128.reuse, R144, R48 ;  /* 0x000000908030723c */ /* 0x040fe80000001830 */
[----:B------:R-:W-:Y:S02]  /*5ff0*/  FMUL.FTZ R77, R2, R77 ;  /* 0x0000004d024d7220 */ /* 0x000fe40000410000 */
[C---:B------:R-:W-:Y:S02]  /*6000*/  FMUL.FTZ R78, R0.reuse, R78 ;  /* 0x0000004e004e7220 */ /* 0x040fe40000410000 */
[C---:B------:R-:W-:Y:S01]  /*6010*/  HMMA.16816.F32 R52, R128.reuse, R146, R52 ;  /* 0x000000928034723c */ /* 0x040fe20000001834 */
[----:B------:R-:W2:Y:S01]  /*6020*/  LDSM.16.MT88.4 R144, [R190+0x2100] ;  /* 0x00210000be90783b */ /* 0x000ea20000004200 */
[----:B------:R-:W-:Y:S02]  /*6030*/  MUFU.EX2 R175, R175 ;  /* 0x000000af00af7308 */ /* 0x000fe40000000800 */
[----:B------:R-:W-:Y:S02]  /*6040*/  FMUL.FTZ R79, R0, R79 ;  /* 0x0000004f004f7220 */ /* 0x000fe40000410000 */
[C---:B------:R-:W-:Y:S02]  /*6050*/  FMUL.FTZ R80, R2.reuse, R80 ;  /* 0x0000005002507220 */ /* 0x040fe40000410000 */
[----:B------:R-:W-:Y:S01]  /*6060*/  FMUL.FTZ R81, R2, R81 ;  /* 0x0000005102517220 */ /* 0x000fe20000410000 */
[C---:B-1----:R-:W-:Y:S03]  /*6070*/  HMMA.16816.F32 R56, R128.reuse, R136, R56 ;  /* 0x000000888038723c */ /* 0x042fe60000001838 */
[C---:B------:R-:W-:Y:S01]  /*6080*/  FMUL.FTZ R82, R0.reuse, R82 ;  /* 0x0000005200527220 */ /* 0x040fe20000410000 */
[----:B------:R-:W-:Y:S01]  /*6090*/  MUFU.EX2 R214, R214 ;  /* 0x000000d600d67308 */ /* 0x000fe20000000800 */
[----:B------:R-:W-:Y:S02]  /*60a0*/  FMUL.FTZ R83, R0, R83 ;  /* 0x0000005300537220 */ /* 0x000fe40000410000 */
[C---:B------:R-:W-:Y:S01]  /*60b0*/  FMUL.FTZ R84, R2.reuse, R84 ;  /* 0x0000005402547220 */ /* 0x040fe20000410000 */
[C---:B------:R-:W-:Y:S01]  /*60c0*/  HMMA.16816.F32 R60, R128.reuse, R138, R60 ;  /* 0x0000008a803c723c */ /* 0x040fe2000000183c */
[----:B------:R-:W1:Y:S03]  /*60d0*/  LDSM.16.MT88.4 R136, [R189+0x2100] ;  /* 0x00210000bd88783b */ /* 0x000e660000004200 */
[----:B------:R-:W-:Y:S02]  /*60e0*/  FMUL.FTZ R85, R2, R85 ;  /* 0x0000005502557220 */ /* 0x000fe40000410000 */
[C---:B------:R-:W-:Y:S01]  /*60f0*/  FMUL.FTZ R86, R0.reuse, R86 ;  /* 0x0000005600567220 */ /* 0x040fe20000410000 */
[----:B------:R-:W-:Y:S01]  /*6100*/  MUFU.EX2 R216, R216 ;  /* 0x000000d800d87308 */ /* 0x000fe20000000800 */
[C---:B----4-:R-:W-:Y:S04]  /*6110*/  HMMA.16816.F32 R64, R128.reuse, R140, R64 ;  /* 0x0000008c8040723c */ /* 0x050fe80000001840 */
[----:B------:R-:W-:Y:S02]  /*6120*/  FMUL.FTZ R87, R0, R87 ;  /* 0x0000005700577220 */ /* 0x000fe40000410000 */
[C---:B------:R-:W-:Y:S02]  /*6130*/  FMUL.FTZ R88, R2.reuse, R88 ;  /* 0x0000005802587220 */ /* 0x040fe40000410000 */
[C---:B------:R-:W-:Y:S01]  /*6140*/  HMMA.16816.F32 R68, R128.reuse, R142, R68 ;  /* 0x0000008e8044723c */ /* 0x040fe20000001844 */
[----:B------:R-:W4:Y:S03]  /*6150*/  LDSM.16.MT88.4 R140, [R188+0x2100] ;  /* 0x00210000bc8c783b */ /* 0x000f260000004200 */
[----:B------:R-:W-:Y:S02]  /*6160*/  FMUL.FTZ R89, R2, R89 ;  /* 0x0000005902597220 */ /* 0x000fe40000410000 */
[C---:B------:R-:W-:Y:S02]  /*6170*/  FMUL.FTZ R90, R0.reuse, R90 ;  /* 0x0000005a005a7220 */ /* 0x040fe40000410000 */
[C---:B--2---:R-:W-:Y:S04]  /*6180*/  HMMA.16816.F32 R72, R128.reuse, R144, R72 ;  /* 0x000000908048723c */ /* 0x044fe80000001848 */
[----:B------:R-:W-:Y:S02]  /*6190*/  FMUL.FTZ R91, R0, R91 ;  /* 0x0000005b005b7220 */ /* 0x000fe40000410000 */
[C---:B------:R-:W-:Y:S02]  /*61a0*/  FMUL.FTZ R92, R2.reuse, R92 ;  /* 0x0000005c025c7220 */ /* 0x040fe40000410000 */
[C---:B------:R-:W-:Y:S01]  /*61b0*/  HMMA.16816.F32 R76, R128.reuse, R146, R76 ;  /* 0x00000092804c723c */ /* 0x040fe2000000184c */
[----:B------:R-:W2:Y:S03]  /*61c0*/  LDSM.16.MT88.4 R144, [R195+0x4100] ;  /* 0x00410000c390783b */ /* 0x000ea60000004200 */
[----:B------:R-:W-:Y:S02]  /*61d0*/  FMUL.FTZ R93, R2, R93 ;  /* 0x0000005d025d7220 */ /* 0x000fe40000410000 */
[C---:B------:R-:W-:Y:S02]  /*61e0*/  FMUL.FTZ R94, R0.reuse, R94 ;  /* 0x0000005e005e7220 */ /* 0x040fe40000410000 */
[----:B------:R-:W-:Y:S01]  /*61f0*/  FMUL.FTZ R95, R0, R95 ;  /* 0x0000005f005f7220 */ /* 0x000fe20000410000 */
[C---:B-1----:R-:W-:Y:S03]  /*6200*/  HMMA.16816.F32 R80, R128.reuse, R136, R80 ;  /* 0x000000888050723c */ /* 0x042fe60000001850 */
[C---:B------:R-:W-:Y:S02]  /*6210*/  FMUL.FTZ R96, R2.reuse, R96 ;  /* 0x0000006002607220 */ /* 0x040fe40000410000 */
[----:B------:R-:W-:Y:S02]  /*6220*/  FMUL.FTZ R97, R2, R97 ;  /* 0x0000006102617220 */ /* 0x000fe40000410000 */
[C---:B------:R-:W-:Y:S01]  /*6230*/  FMUL.FTZ R98, R0.reuse, R98 ;  /* 0x0000006200627220 */ /* 0x040fe20000410000 */
[C---:B------:R-:W-:Y:S01]  /*6240*/  HMMA.16816.F32 R84, R128.reuse, R138, R84 ;  /* 0x0000008a8054723c */ /* 0x040fe20000001854 */
[----:B------:R-:W1:Y:S03]  /*6250*/  LDSM.16.MT88.4 R136, [R190+0x4100] ;  /* 0x00410000be88783b */ /* 0x000e660000004200 */
[----:B------:R-:W-:Y:S02]  /*6260*/  FMUL.FTZ R99, R0, R99 ;  /* 0x0000006300637220 */ /* 0x000fe40000410000 */
[C---:B------:R-:W-:Y:S02]  /*6270*/  FMUL.FTZ R100, R2.reuse, R100 ;  /* 0x0000006402647220 */ /* 0x040fe40000410000 */
        /* <DEDUP_REMOVED lines=11> */
[----:B------:R-:W-:Y:S03]  /*6330*/  LDSM.16.MT88.4 R144, [R190+0x900] ;  /* 0x00090000be90783b */ /* 0x000fe60000004200 */
[----:B------:R-:W-:Y:S02]  /*6340*/  FMUL.FTZ R107, R0, R107 ;  /* 0x0000006b006b7220 */ /* 0x000fe40000410000 */
[C---:B------:R-:W-:Y:S02]  /*6350*/  FMUL.FTZ R108, R2.reuse, R108 ;  /* 0x0000006c026c7220 */ /* 0x040fe40000410000 */
[----:B------:R-:W-:Y:S01]  /*6360*/  FMUL.FTZ R109, R2, R109 ;  /* 0x0000006d026d7220 */ /* 0x000fe20000410000 */
[C---:B-1----:R-:W-:Y:S03]  /*6370*/  HMMA.16816.F32 R12, R128.reuse, R136, R12 ;  /* 0x00000088800c723c */ /* 0x042fe6000000180c */
[C---:B------:R-:W-:Y:S02]  /*6380*/  FMUL.FTZ R110, R0.reuse, R110 ;  /* 0x0000006e006e7220 */ /* 0x040fe40000410000 */
[----:B------:R-:W-:Y:S02]  /*6390*/  FMUL.FTZ R111, R0, R111 ;  /* 0x0000006f006f7220 */ /* 0x000fe40000410000 */
[----:B------:R-:W-:Y:S01]  /*63a0*/  FFMA.FTZ R212, R19, c[0x0][0x2d0], -R167 ;  /* 0x0000b40013d47a23 */ /* 0x000fe200000108a7 */
[C---:B------:R-:W-:Y:S01]  /*63b0*/  HMMA.16816.F32 R104, R128.reuse, R138, R104 ;  /* 0x0000008a8068723c */ /* 0x040fe20000001868 */
[----:B------:R-:W1:Y:S03]  /*63c0*/  LDSM.16.MT88.4 R136, [R195+0x900] ;  /* 0x00090000c388783b */ /* 0x000e660000004200 */
[C---:B------:R-:W-:Y:S01]  /*63d0*/  FMUL.FTZ R112, R2.reuse, R112 ;  /* 0x0000007002707220 */ /* 0x040fe20000410000 */
[----:B------:R-:W2:Y:S01]  /*63e0*/  MUFU.EX2 R212, R212 ;  /* 0x000000d400d47308 */ /* 0x000ea20000000800 */
        /* <DEDUP_REMOVED lines=8> */
[----:B------:R-:W4:Y:S02]  /*6470*/  LDSM.16.MT88.4 R140, [R189+0x900] ;  /* 0x00090000bd8c783b */ /* 0x000f240000004200 */
[----:B------:R-:W-:Y:S01]  /*6480*/  FMUL.FTZ R18, R0, R122 ;  /* 0x0000007a00127220 */ /* 0x000fe20000410000 */
[----:B---3--:R-:W-:Y:S01]  /*6490*/  F2FP.PACK_AB R121, R172, R171 ;  /* 0x000000abac79723e */ /* 0x008fe200000000ff */
[----:B------:R-:W-:Y:S01]  /*64a0*/  FMUL.FTZ R19, R0, R123 ;  /* 0x0000007b00137220 */ /* 0x000fe20000410000 */
[----:B-----5:R-:W-:Y:S01]  /*64b0*/  F2FP.PACK_AB R122, R174, R173 ;  /* 0x000000adae7a723e */ /* 0x020fe200000000ff */
[----:B------:R-:W-:Y:S01]  /*64c0*/  FMUL.FTZ R116, R2, R116 ;  /* 0x0000007402747220 */ /* 0x000fe20000410000 */
[----:B--2---:R-:W-:Y:S01]  /*64d0*/  F2FP.PACK_AB R123, R212, R175 ;  /* 0x000000afd47b723e */ /* 0x004fe200000000ff */
[----:B------:R-:W-:Y:S03]  /*64e0*/  FMUL.FTZ R117, R2, R117 ;  /* 0x0000007502757220 */ /* 0x000fe60000410000 */
[C---:B------:R-:W-:Y:S03]  /*64f0*/  HMMA.16816.F32 R16, R128.reuse, R124, R16 ;  /* 0x0000007c8010723c */ /* 0x040fe60000001810 */
[C---:B------:R-:W-:Y:S02]  /*6500*/  FMUL.FTZ R118, R0.reuse, R118 ;  /* 0x0000007600767220 */ /* 0x040fe40000410000 */
[----:B------:R-:W-:Y:S02]  /*6510*/  FMUL.FTZ R119, R0, R119 ;  /* 0x0000007700777220 */ /* 0x000fe40000410000 */
[----:B------:R-:W-:Y:S02]  /*6520*/  FFMA.FTZ R164, R2, R217, R164 ;  /* 0x000000d902a47223 */ /* 0x000fe400000100a4 */
[----:B------:R-:W-:Y:S03]  /*6530*/  FFMA.FTZ R6, R0, R215, R6 ;  /* 0x000000d700067223 */ /* 0x000fe60000010006 */
[----:B------:R-:W-:Y:S01]  /*6540*/  HMMA.16816.F32 R116, R128, R126, R116 ;  /* 0x0000007e8074723c */ /* 0x000fe20000001874 */
[----:B------:R-:W2:Y:S02]  /*6550*/  LDSM.16.MT88.4 R124, [R188+0x2900] ;  /* 0x00290000bc7c783b */ /* 0x000ea40000004200 */
[----:B------:R-:W-:Y:S01]  /*6560*/  IADD3 R0, R213, -0x1, RZ ;  /* 0xffffffffd5007810 */ /* 0x000fe20007ffe0ff */
[----:B------:R-:W-:Y:S02]  /*6570*/  FADD.FTZ R5, R5, R164 ;  /* 0x000000a405057221 */ /* 0x000fe40000010000 */
[----:B------:R-:W-:Y:S01]  /*6580*/  FADD.FTZ R6, R7, R6 ;  /* 0x0000000607067221 */ /* 0x000fe20000010000 */
[----:B------:R-:W-:Y:S01]  /*6590*/  MOV R213, R0 ;  /* 0x0000000000d57202 */ /* 0x000fe20000000f00 */
[C---:B-1----:R-:W-:Y:S01]  /*65a0*/  HMMA.16816.F32 R8, R120.reuse, R136, R8 ;  /* 0x000000887808723c */ /* 0x042fe20000001808 */
[----:B------:R-:W1:Y:S04]  /*65b0*/  LDSM.16.MT88.4 R128, [R195+0x4900] ;  /* 0x00490000c380783b */ /* 0x000e680000004200 */
[----:B------:R-:W-:Y:S01]  /*65c0*/  FADD.FTZ R134, R134, R5 ;  /* 0x0000000586867221 */ /* 0x000fe20000010000 */
[----:B------:R-:W-:Y:S01]  /*65d0*/  MOV R0, R3 ;  /* 0x0000000300007202 */ /* 0x000fe20000000f00 */
[----:B------:R-:W-:Y:S01]  /*65e0*/  FADD.FTZ R165, R165, R6 ;  /* 0x00000006a5a57221 */ /* 0x000fe20000010000 */
[C---:B------:R-:W-:Y:S01]  /*65f0*/  HMMA.16816.F32 R36, R120.reuse, R138, R36 ;  /* 0x0000008a7824723c */ /* 0x040fe20000001824 */
[----:B------:R-:W3:Y:S03]  /*6600*/  LDSM.16.MT88.4 R136, [R190+0x4900] ;  /* 0x00490000be88783b */ /* 0x000ee60000004200 */
[----:B------:R-:W-:Y:S02]  /*6610*/  FADD.FTZ R134, R135, R134 ;  /* 0x0000008687867221 */ /* 0x000fe40000010000 */
[----:B------:R-:W-:Y:S02]  /*6620*/  FADD.FTZ R166, R166, R165 ;  /* 0x000000a5a6a67221 */ /* 0x000fe40000010000 */
[C---:B------:R-:W-:Y:S04]  /*6630*/  HMMA.16816.F32 R40, R120.reuse, R144, R40 ;  /* 0x000000907828723c */ /* 0x040fe80000001828 */
[----:B------:R-:W-:Y:S02]  /*6640*/  FADD.FTZ R169, R169, R134 ;  /* 0x00000086a9a97221 */ /* 0x000fe40000010000 */
[----:B------:R-:W-:Y:S02]  /*6650*/  FADD.FTZ R171, R171, R166 ;  /* 0x000000a6abab7221 */ /* 0x000fe40000010000 */
[C---:B------:R-:W-:Y:S01]  /*6660*/  HMMA.16816.F32 R44, R120.reuse, R146, R44 ;  /* 0x00000092782c723c */ /* 0x040fe2000000182c */
[----:B------:R-:W-:Y:S03]  /*6670*/  LDSM.16.MT88.4 R144, [R190+0x3100] ;  /* 0x00310000be90783b */ /* 0x000fe60000004200 */
[----:B------:R-:W-:Y:S02]  /*6680*/  FADD.FTZ R170, R170, R169 ;  /* 0x000000a9aaaa7221 */ /* 0x000fe40000010000 */
[----:B------:R-:W-:Y:S02]  /*6690*/  FADD.FTZ R172, R172, R171 ;  /* 0x000000abacac7221 */ /* 0x000fe40000010000 */
[C---:B----4-:R-:W-:Y:S04]  /*66a0*/  HMMA.16816.F32 R48, R120.reuse, R140, R48 ;  /* 0x0000008c7830723c */ /* 0x050fe80000001830 */
[----:B------:R-:W-:Y:S02]  /*66b0*/  FADD.FTZ R173, R173, R170 ;  /* 0x000000aaadad7221 */ /* 0x000fe40000010000 */
[----:B------:R-:W-:Y:S02]  /*66c0*/  FADD.FTZ R5, R175, R172 ;  /* 0x000000acaf057221 */ /* 0x000fe40000010000 */
[C---:B------:R-:W-:Y:S01]  /*66d0*/  HMMA.16816.F32 R52, R120.reuse, R142, R52 ;  /* 0x0000008e7834723c */ /* 0x040fe20000001834 */
[----:B------:R-:W4:Y:S03]  /*66e0*/  LDSM.16.MT88.4 R140, [R189+0x4900] ;  /* 0x00490000bd8c783b */ /* 0x000f260000004200 */
[----:B------:R-:W-:Y:S02]  /*66f0*/  FADD.FTZ R173, R174, R173 ;  /* 0x000000adaead7221 */ /* 0x000fe40000010000 */
[----:B------:R-:W-:Y:S02]  /*6700*/  FADD.FTZ R5, R212, R5 ;  /* 0x00000005d4057221 */ /* 0x000fe40000010000 */
        /* <DEDUP_REMOVED lines=24> */
[----:B------:R-:W3:Y:S01]  /*6890*/  MUFU.EX2 R155, R155 ;  /* 0x0000009b009b7308 */ /* 0x000ee20000000800 */
[----:B------:R-:W-:Y:S02]  /*68a0*/  FFMA.FTZ R168, R33, c[0x0][0x2d0], -R168 ;  /* 0x0000b40021a87a23 */ /* 0x000fe400000108a8 */
[C---:B--2---:R-:W-:Y:S04]  /*68b0*/  HMMA.16816.F32 R88, R120.reuse, R124, R88 ;  /* 0x0000007c7858723c */ /* 0x044fe80000001858 */
[--C-:B------:R-:W-:Y:S02]  /*68c0*/  FFMA.FTZ R162, R30, c[0x0][0x2d0], -R167.reuse ;  /* 0x0000b4001ea27a23 */ /* 0x100fe400000108a7 */
[--C-:B------:R-:W-:Y:S01]  /*68d0*/  FFMA.FTZ R163, R31, c[0x0][0x2d0], -R167.reuse ;  /* 0x0000b4001fa37a23 */ /* 0x100fe200000108a7 */
[----:B------:R-:W-:Y:S01]  /*68e0*/  MUFU.EX2 R156, R156 ;  /* 0x0000009c009c7308 */ /* 0x000fe20000000800 */
[C---:B------:R-:W-:Y:S01]  /*68f0*/  HMMA.16816.F32 R92, R120.reuse, R126, R92 ;  /* 0x0000007e785c723c */ /* 0x040fe2000000185c */
[----:B------:R-:W2:Y:S03]  /*6900*/  LDSM.16.MT88.4 R124, [R195+0x1100] ;  /* 0x00110000c37c783b */ /* 0x000ea60000004200 */
[----:B------:R-:W-:Y:S04]  /*6910*/  FFMA.FTZ R167, R35, c[0x0][0x2d0], -R167 ;  /* 0x0000b40023a77a23 */ /* 0x000fe800000108a7 */
[C---:B-1----:R-:W-:Y:S01]  /*6920*/  HMMA.16816.F32 R96, R120.reuse, R128, R96 ;  /* 0x000000807860723c */ /* 0x042fe20000001860 */
[----:B------:R-:W-:Y:S01]  /*6930*/  LDSM.16.MT88.4 R28, [R188+0x5100] ;  /* 0x00510000bc1c783b */ /* 0x000fe20000004200 */
[----:B------:R-:W1:Y:S06]  /*6940*/  MUFU.EX2 R157, R157 ;  /* 0x0000009d009d7308 */ /* 0x000e6c0000000800 */
[C---:B------:R-:W-:Y:S01]  /*6950*/  HMMA.16816.F32 R100, R120.reuse, R130, R100 ;  /* 0x000000827864723c */ /* 0x040fe20000001864 */
[----:B------:R-:W1:Y:S03]  /*6960*/  LDSM.16.MT88.4 R128, [R190+0x1100] ;  /* 0x00110000be80783b */ /* 0x000e660000004200 */
[----:B------:R-:W-:Y:S04]  /*6970*/  MUFU.EX2 R158, R158 ;  /* 0x0000009e009e7308 */ /* 0x000fe80000000800 */
[C---:B---3--:R-:W-:Y:S01]  /*6980*/  HMMA.16816.F32 R12, R120.reuse, R136, R12 ;  /* 0x00000088780c723c */ /* 0x048fe2000000180c */
[----:B------:R-:W-:Y:S05]  /*6990*/  LDSM.16.MT88.4 R32, [R189+0x1900] ;  /* 0x00190000bd20783b */ /* 0x000fea0000004200 */
[----:B------:R-:W3:Y:S02]  /*69a0*/  MUFU.EX2 R159, R159 ;  /* 0x0000009f009f7308 */ /* 0x000ee40000000800 */
[C---:B------:R-:W-:Y:S01]  /*69b0*/  HMMA.16816.F32 R104, R120.reuse, R138, R104 ;  /* 0x0000008a7868723c */ /* 0x040fe20000001868 */
[----:B------:R-:W2:Y:S07]  /*69c0*/  LDSM.16.MT88.4 R136, [R188+0x1100] ;  /* 0x00110000bc88783b */ /* 0x000eae0000004200 */
[C---:B----4-:R-:W-:Y:S01]  /*69d0*/  HMMA.16816.F32 R108, R120.reuse, R140, R108 ;  /* 0x0000008c786c723c */ /* 0x050fe2000000186c */
[----:B------:R-:W-:Y:S07]  /*69e0*/  MUFU.EX2 R160, R160 ;  /* 0x000000a000a07308 */ /* 0x000fee0000000800 */
[C---:B------:R-:W-:Y:S01]  /*69f0*/  HMMA.16816.F32 R112, R120.reuse, R142, R112 ;  /* 0x0000008e7870723c */ /* 0x040fe20000001870 */
[----:B------:R-:W4:Y:S02]  /*6a00*/  LDSM.16.MT88.4 R140, [R195+0x3100] ;  /* 0x00310000c38c783b */ /* 0x000f240000004200 */
        /* <DEDUP_REMOVED lines=10> */
[----:B---3--:R-:W-:Y:S03]  /*6ab0*/  F2FP.PACK_AB R23, R159, R158 ;  /* 0x0000009e9f17723e */ /* 0x008fe600000000ff */
[----:B------:R-:W-:Y:S02]  /*6ac0*/  FADD.FTZ R154, R154, R5 ;  /* 0x000000059a9a7221 */ /* 0x000fe40000010000 */
[----:B------:R-:W-:Y:S02]  /*6ad0*/  FADD.FTZ R153, R153, R152 ;  /* 0x0000009899997221 */ /* 0x000fe40000010000 */
[C---:B--2---:R-:W-:Y:S02]  /*6ae0*/  HMMA.16816.F32 R8, R20.reuse, R124, R8 ;  /* 0x0000007c1408723c */ /* 0x044fe40000001808 */
[----:B------:R-:W2:Y:S03]  /*6af0*/  MUFU.EX2 R219, R168 ;  /* 0x000000a800db7308 */ /* 0x000ea60000000800 */
[----:B------:R-:W-:Y:S02]  /*6b00*/  FADD.FTZ R155, R155, R154 ;  /* 0x0000009a9b9b7221 */ /* 0x000fe40000010000 */
[----:B------:R-:W-:Y:S01]  /*6b10*/  FADD.FTZ R156, R156, R153 ;  /* 0x000000999c9c7221 */ /* 0x000fe20000010000 */
[C---:B------:R-:W-:Y:S01]  /*6b20*/  HMMA.16816.F32 R36, R20.reuse, R126, R36 ;  /* 0x0000007e1424723c */ /* 0x040fe20000001824 */
[----:B------:R-:W-:Y:S03]  /*6b30*/  LDSM.16.MT88.4 R124, [R190+0x5100] ;  /* 0x00510000be7c783b */ /* 0x000fe60000004200 */
[----:B------:R-:W3:Y:S01]  /*6b40*/  MUFU.EX2 R167, R167 ;  /* 0x000000a700a77308 */ /* 0x000ee20000000800 */
[----:B------:R-:W-:Y:S02]  /*6b50*/  FADD.FTZ R158, R158, R155 ;  /* 0x0000009b9e9e7221 */ /* 0x000fe40000010000 */
[----:B------:R-:W-:Y:S01]  /*6b60*/  FADD.FTZ R157, R157, R156 ;  /* 0x0000009c9d9d7221 */ /* 0x000fe20000010000 */
[C---:B------:R-:W-:Y:S04]  /*6b70*/  HMMA.16816.F32 R40, R20.reuse, R128, R40 ;  /* 0x000000801428723c */ /* 0x040fe80000001828 */
[----:B------:R-:W-:Y:S04]  /*6b80*/  FADD.FTZ R159, R159, R158 ;  /* 0x0000009e9f9f7221 */ /* 0x000fe80000010000 */
[C---:B------:R-:W-:Y:S01]  /*6b90*/  HMMA.16816.F32 R44, R20.reuse, R130, R44 ;  /* 0x00000082142c723c */ /* 0x040fe2000000182c */
[----:B------:R-:W-:Y:S07]  /*6ba0*/  LDSM.16.MT88.4 R128, [R189+0x5100] ;  /* 0x00510000bd80783b */ /* 0x000fee0000004200 */
[C---:B------:R-:W-:Y:S08]  /*6bb0*/  HMMA.16816.F32 R48, R20.reuse, R24, R48 ;  /* 0x000000181430723c */ /* 0x040ff00000001830 */
[C---:B------:R-:W-:Y:S01]  /*6bc0*/  HMMA.16816.F32 R52, R20.reuse, R26, R52 ;  /* 0x0000001a1434723c */ /* 0x040fe20000001834 */
[----:B------:R-:W1:Y:S07]  /*6bd0*/  LDSM.16.MT88.4 R24, [R195+0x5100] ;  /* 0x00510000c318783b */ /* 0x000e6e0000004200 */
[C---:B------:R-:W-:Y:S08]  /*6be0*/  HMMA.16816.F32 R56, R20.reuse, R136, R56 ;  /* 0x000000881438723c */ /* 0x040ff00000001838 */
[C---:B------:R-:W-:Y:S01]  /*6bf0*/  HMMA.16816.F32 R60, R20.reuse, R138, R60 ;  /* 0x0000008a143c723c */ /* 0x040fe2000000183c */
[----:B------:R-:W-:Y:S07]  /*6c00*/  LDSM.16.MT88.4 R136, [R195+0x3900] ;  /* 0x00390000c388783b */ /* 0x000fee0000004200 */
[C---:B----4-:R-:W-:Y:S08]  /*6c10*/  HMMA.16816.F32 R64, R20.reuse, R140, R64 ;  /* 0x0000008c1440723c */ /* 0x050ff00000001840 */
        /* <DEDUP_REMOVED lines=8> */
[C---:B-----5:R-:W-:Y:S08]  /*6ca0*/  HMMA.16816.F32 R88, R20.reuse, R120, R88 ;  /* 0x000000781458723c */ /* 0x060ff00000001858 */
[C---:B------:R-:W-:Y:S01]  /*6cb0*/  HMMA.16816.F32 R92, R20.reuse, R122, R92 ;  /* 0x0000007a145c723c */ /* 0x040fe2000000185c */
[----:B------:R-:W-:Y:S07]  /*6cc0*/  LDSM.16.MT88.4 R120, [R190+0x1900] ;  /* 0x00190000be78783b */ /* 0x000fee0000004200 */
[C---:B-1----:R-:W-:Y:S08]  /*6cd0*/  HMMA.16816.F32 R96, R20.reuse, R24, R96 ;  /* 0x000000181460723c */ /* 0x042ff00000001860 */
[C---:B------:R-:W-:Y:S01]  /*6ce0*/  HMMA.16816.F32 R100, R20.reuse, R26, R100 ;  /* 0x0000001a1464723c */ /* 0x040fe20000001864 */
[----:B------:R-:W1:Y:S07]  /*6cf0*/  LDSM.16.MT88.4 R24, [R195+0x1900] ;  /* 0x00190000c318783b */ /* 0x000e6e0000004200 */
[C---:B------:R-:W-:Y:S08]  /*6d00*/  HMMA.16816.F32 R12, R20.reuse, R124, R12 ;  /* 0x0000007c140c723c */ /* 0x040ff0000000180c */
[C---:B------:R-:W-:Y:S01]  /*6d10*/  HMMA.16816.F32 R104, R20.reuse, R126, R104 ;  /* 0x0000007e1468723c */ /* 0x040fe20000001868 */
[----:B------:R-:W4:Y:S07]  /*6d20*/  LDSM.16.MT88.4 R124, [R188+0x1900] ;  /* 0x00190000bc7c783b */ /* 0x000f2e0000004200 */
[C---:B------:R-:W-:Y:S08]  /*6d30*/  HMMA.16816.F32 R108, R20.reuse, R128, R108 ;  /* 0x00000080146c723c */ /* 0x040ff0000000186c */
[C---:B------:R-:W-:Y:S08]  /*6d40*/  HMMA.16816.F32 R112, R20.reuse, R130, R112 ;  /* 0x000000821470723c */ /* 0x040ff00000001870 */
[C---:B------:R-:W-:Y:S08]  /*6d50*/  HMMA.16816.F32 R16, R20.reuse, R28, R16 ;  /* 0x0000001c1410723c */ /* 0x040ff00000001810 */
[----:B------:R-:W-:Y:S01]  /*6d60*/  HMMA.16816.F32 R116, R20, R30, R116 ;  /* 0x0000001e1474723c */ /* 0x000fe20000001874 */
[----:B------:R-:W5:Y:S06]  /*6d70*/  LDSM.16.MT88.4 R28, [R189+0x3900] ;  /* 0x00390000bd1c783b */ /* 0x000f6c0000004200 */
[----:B------:R-:W-:Y:S01]  /*6d80*/  F2FP.PACK_AB R20, R161, R160 ;  /* 0x000000a0a114723e */ /* 0x000fe200000000ff */
[----:B------:R-:W-:Y:S01]  /*6d90*/  FADD.FTZ R160, R160, R157 ;  /* 0x0000009da0a07221 */ /* 0x000fe20000010000 */
[----:B------:R-:W-:Y:S03]  /*6da0*/  F2FP.PACK_AB R21, R163, R162 ;  /* 0x000000a2a315723e */ /* 0x000fe600000000ff */
[----:B--2---:R-:W-:Y:S01]  /*6db0*/  F2FP.PACK_AB R22, R219, R214 ;  /* 0x000000d6db16723e */ /* 0x004fe200000000ff */
[----:B------:R-:W-:Y:S01]  /*6dc0*/  FADD.FTZ R162, R162, R159 ;  /* 0x0000009fa2a27221 */ /* 0x000fe20000010000 */
[----:B---3--:R-:W-:Y:S01]  /*6dd0*/  F2FP.PACK_AB R23, R167, R216 ;  /* 0x000000d8a717723e */ /* 0x008fe200000000ff */
[----:B------:R-:W-:Y:S02]  /*6de0*/  FADD.FTZ R161, R161, R160 ;  /* 0x000000a0a1a17221 */ /* 0x000fe40000010000 */
[----:B------:R-:W-:Y:S02]  /*6df0*/  FADD.FTZ R163, R163, R162 ;  /* 0x000000a2a3a37221 */ /* 0x000fe40000010000 */
[----:B------:R-:W-:Y:S02]  /*6e00*/  FADD.FTZ R214, R214, R161 ;  /* 0x000000a1d6d67221 */ /* 0x000fe40000010000 */
[C---:B-1----:R-:W-:Y:S01]  /*6e10*/  HMMA.16816.F32 R128, R20.reuse, R24, R8 ;  /* 0x000000181480723c */ /* 0x042fe20000001808 */
[----:B------:R-:W1:Y:S02]  /*6e20*/  LDSM.16.MT88.4 R8, [R190+0x5900] ;  /* 0x00590000be08783b */ /* 0x000e640000004200 */
[----:B------:R-:W-:Y:S02]  /*6e30*/  FADD.FTZ R216, R216, R163 ;  /* 0x000000a3d8d87221 */ /* 0x000fe40000010000 */
[----:B------:R-:W-:Y:S02]  /*6e40*/  FADD.FTZ R217, R219, R214 ;  /* 0x000000d6dbd97221 */ /* 0x000fe40000010000 */
[----:B------:R-:W-:Y:S01]  /*6e50*/  FADD.FTZ R215, R167, R216 ;  /* 0x000000d8a7d77221 */ /* 0x000fe20000010000 */
        /* <DEDUP_REMOVED lines=12> */
[C---:B-----5:R-:W-:Y:S08]  /*6f20*/  HMMA.16816.F32 R80, R20.reuse, R28, R80 ;  /* 0x0000001c1450723c */ /* 0x060ff00000001850 */
[C---:B------:R-:W-:Y:S01]  /*6f30*/  HMMA.16816.F32 R84, R20.reuse, R30, R84 ;  /* 0x0000001e1454723c */ /* 0x040fe20000001854 */
[----:B------:R-:W3:Y:S07]  /*6f40*/  LDSM.16.MT88.4 R28, [R188+0x5900] ;  /* 0x00590000bc1c783b */ /* 0x000eee0000004200 */
[C---:B------:R-:W-:Y:S08]  /*6f50*/  HMMA.16816.F32 R88, R20.reuse, R144, R88 ;  /* 0x000000901458723c */ /* 0x040ff00000001858 */
[C---:B------:R-:W-:Y:S08]  /*6f60*/  HMMA.16816.F32 R92, R20.reuse, R146, R92 ;  /* 0x00000092145c723c */ /* 0x040ff0000000185c */
[C---:B------:R-:W-:Y:S08]  /*6f70*/  HMMA.16816.F32 R96, R20.reuse, R148, R96 ;  /* 0x000000941460723c */ /* 0x040ff00000001860 */
[C---:B------:R-:W-:Y:S08]  /*6f80*/  HMMA.16816.F32 R100, R20.reuse, R150, R100 ;  /* 0x000000961464723c */ /* 0x040ff00000001864 */
[C---:B-1----:R-:W-:Y:S08]  /*6f90*/  HMMA.16816.F32 R124, R20.reuse, R8, R12 ;  /* 0x00000008147c723c */ /* 0x042ff0000000180c */
[C---:B------:R-:W-:Y:S08]  /*6fa0*/  HMMA.16816.F32 R104, R20.reuse, R10, R104 ;  /* 0x0000000a1468723c */ /* 0x040ff00000001868 */
[C---:B--2---:R-:W-:Y:S08]  /*6fb0*/  HMMA.16816.F32 R108, R20.reuse, R24, R108 ;  /* 0x00000018146c723c */ /* 0x044ff0000000186c */
[C---:B------:R-:W-:Y:S08]  /*6fc0*/  HMMA.16816.F32 R112, R20.reuse, R26, R112 ;  /* 0x0000001a1470723c */ /* 0x040ff00000001870 */
[C---:B---3--:R-:W-:Y:S08]  /*6fd0*/  HMMA.16816.F32 R120, R20.reuse, R28, R16 ;  /* 0x0000001c1478723c */ /* 0x048ff00000001810 */
[----:B------:R-:W-:Y:S01]  /*6fe0*/  HMMA.16816.F32 R116, R20, R30, R116 ;  /* 0x0000001e1474723c */ /* 0x000fe20000001874 */
[----:B------:R-:W-:-:S07]  /*6ff0*/  @P0 BRA `(.L_x_33) ;  /* 0xffffda0000000947 */ /* 0x000fce000383ffff */
.L_x_32:
[----:B------:R-:W1:Y:S01]  /*7000*/  SHFL.BFLY PT, R6, R217, 0x2, 0x1f ;  /* 0x0c401f00d9067f89 */ /* 0x000e6200000e0000 */
[----:B------:R-:W-:-:S02]  /*7010*/  MOV R4, RZ ;  /* 0x000000ff00047202 */ /* 0x000fc40000000f00 */
[----:B------:R-:W-:Y:S01]  /*7020*/  MOV R2, RZ ;  /* 0x000000ff00027202 */ /* 0x000fe20000000f00 */
[----:B------:R-:W2:Y:S01]  /*7030*/  SHFL.BFLY PT, R0, R215, 0x2, 0x1f ;  /* 0x0c401f00d7007f89 */ /* 0x000ea200000e0000 */
[----:B------:R-:W-:Y:S02]  /*7040*/  MOV R8, 0xff800000 ;  /* 0xff80000000087802 */ /* 0x000fe40000000f00 */
[----:B------:R-:W-:Y:S01]  /*7050*/  PLOP3.LUT P2, PT, PT, PT, PT, 0x8, 0x0 ;  /* 0x000000000000781c */ /* 0x000fe20003f4e170 */
[----:B-1----:R-:W-:Y:S02]  /*7060*/  FADD.FTZ R6, R6, R217 ;  /* 0x000000d906067221 */ /* 0x002fe40000010000 */
[----:B--2---:R-:W-:-:S03]  /*7070*/  FADD.FTZ R7, R0, R215 ;  /* 0x000000d700077221 */ /* 0x004fc60000010000 */
[----:B------:R-:W1:Y:S04]  /*7080*/  SHFL.BFLY PT, R5, R6, 0x1, 0x1f ;  /* 0x0c201f0006057f89 */ /* 0x000e6800000e0000 */
[----:B------:R-:W2:Y:S01]  /*7090*/  SHFL.BFLY PT, R0, R7, 0x1, 0x1f ;  /* 0x0c201f0007007f89 */ /* 0x000ea200000e0000 */
[----:B-1----:R-:W-:Y:S01]  /*70a0*/  FADD.FTZ R5, R6, R5 ;  /* 0x0000000506057221 */ /* 0x002fe20000010000 */
[----:B------:R-:W-:Y:S01]  /*70b0*/  MOV R6, 0xff800000 ;  /* 0xff80000000067802 */ /* 0x000fe20000000f00 */
[----:B--2---:R-:W-:-:S03]  /*70c0*/  FADD.FTZ R0, R0, R7 ;  /* 0x0000000700007221 */ /* 0x004fc60000010000 */
[----:B------:R-:W-:Y:S02]  /*70d0*/  FSETP.NE.FTZ.AND P1, PT, R5, RZ, PT ;  /* 0x000000ff0500720b */ /* 0x000fe40003f35000 */
[----:B------:R-:W-:-:S11]  /*70e0*/  FSETP.NE.FTZ.AND P0, PT, R0, RZ, PT ;  /* 0x000000ff0000720b */ /* 0x000fd60003f15000 */
[----:B------:R-:W1:Y:S01]  /*70f0*/  @P1 MUFU.RCP R4, R5 ;  /* 0x0000000500041308 */ /* 0x000e620000001000 */
[----:B------:R-:W-:-:S05]  /*7100*/  @P1 MOV R7, 0x3f317218 ;  /* 0x3f31721800071802 */ /* 0x000fca0000000f00 */
[----:B------:R-:W-:Y:S02]  /*7110*/  @P1 FMUL.FTZ R7, R7, c[0x0][0x2d0] ;  /* 0x0000b40007071a20 */ /* 0x000fe40000410000 */
[----:B------:R-:W-:Y:S08]  /*7120*/  @P0 MUFU.RCP R2, R0 ;  /* 0x0000000000020308 */ /* 0x000ff00000001000 */
[----:B------:R-:W2:Y:S01]  /*7130*/  @P1 MUFU.LG2 R5, R5 ;  /* 0x0000000500051308 */ /* 0x000ea20000000c00 */
[----:B-1----:R-:W-:-:S02]  /*7140*/  FMUL.FTZ R128, R4, R128 ;  /* 0x0000008004807220 */ /* 0x002fc40000410000 */
[C---:B------:R-:W-:Y:S02]  /*7150*/  FMUL.FTZ R129, R4.reuse, R129 ;  /* 0x0000008104817220 */ /* 0x040fe40000410000 */
[C---:B------:R-:W-:Y:S02]  /*7160*/  FMUL.FTZ R36, R4.reuse, R36 ;  /* 0x0000002404247220 */ /* 0x040fe40000410000 */
[C---:B------:R-:W-:Y:S01]  /*7170*/  FMUL.FTZ R37, R4.reuse, R37 ;  /* 0x0000002504257220 */ /* 0x040fe20000410000 */
[----:B------:R-:W1:Y:S01]  /*7180*/  @P0 MUFU.LG2 R0, R0 ;  /* 0x0000000000000308 */ /* 0x000e620000000c00 */
[C---:B------:R-:W-:Y:S02]  /*7190*/  FMUL.FTZ R40, R4.reuse, R40 ;  /* 0x0000002804287220 */ /* 0x040fe40000410000 */
[C---:B------:R-:W-:Y:S02]  /*71a0*/  FMUL.FTZ R41, R4.reuse, R41 ;  /* 0x0000002904297220 */ /* 0x040fe40000410000 */
[----:B------:R-:W-:-:S02]  /*71b0*/  FMUL.FTZ R44, R4, R44 ;  /* 0x0000002c042c7220 */ /* 0x000fc40000410000 */
[C---:B------:R-:W-:Y:S02]  /*71c0*/  FMUL.FTZ R45, R4.reuse, R45 ;  /* 0x0000002d042d7220 */ /* 0x040fe40000410000 */
[C---:B------:R-:W-:Y:S02]  /*71d0*/  FMUL.FTZ R48, R4.reuse, R48 ;  /* 0x0000003004307220 */ /* 0x040fe40000410000 */
[C---:B------:R-:W-:Y:S02]  /*71e0*/  FMUL.FTZ R49, R4.reuse, R49 ;  /* 0x0000003104317220 */ /* 0x040fe40000410000 */
        /* <DEDUP_REMOVED lines=37> */
[----:B------:R-:W-:Y:S01]  /*7440*/  FMUL.FTZ R117, R4, R117 ;  /* 0x0000007504757220 */ /* 0x000fe20000410000 */
[----:B------:R-:W-:Y:S01]  /*7450*/  @P0 MOV R4, 0x3f317218 ;  /* 0x3f31721800040802 */ /* 0x000fe20000000f00 */
[----:B--2---:R-:W-:-:S02]  /*7460*/  @P1 FMUL.FTZ R5, R5, 0.69314718246459960938 ;  /* 0x3f31721805051820 */ /* 0x004fc40000410000 */
[----:B-1----:R-:W-:Y:S02]  /*7470*/  @P0 FMUL.FTZ R0, R0, 0.69314718246459960938 ;  /* 0x3f31721800000820 */ /* 0x002fe40000410000 */
[----:B------:R-:W-:Y:S02]  /*7480*/  @P0 FMUL.FTZ R4, R4, c[0x0][0x2d0] ;  /* 0x0000b40004040a20 */ /* 0x000fe40000410000 */
        /* <DEDUP_REMOVED lines=47> */
[----:B------:R-:W-:Y:S02]  /*7780*/  FMUL.FTZ R119, R2, R119 ;  /* 0x0000007702777220 */ /* 0x000fe40000410000 */
[----:B------:R-:W-:Y:S02]  /*7790*/  @P1 FFMA.FTZ R6, R7, R132, R5 ;  /* 0x0000008407061223 */ /* 0x000fe40000010005 */
[----:B------:R-:W-:Y:S02]  /*77a0*/  @P0 FFMA.FTZ R8, R4, R3, R0 ;  /* 0x0000000304080223 */ /* 0x000fe40000010000 */
.L_x_24:
[----:B------:R-:W-:Y:S01]  /*77b0*/  USHF.R.S32.HI UR8, URZ, 0x1f, UR9 ;  /* 0x0000001f3f087899 */ /* 0x000fe20008011409 */
[----:B------:R-:W-:Y:S05]  /*77c0*/  @P2 BRA `(.L_x_36) ;  /* 0x000017e000002947 */ /* 0x000fea0003800000 */
[----:B------:R-:W1:Y:S01]  /*77d0*/  S2R R0, SR_TID.X ;  /* 0x0000000000007919 */ /* 0x000e620000002100 */
[----:B------:R-:W-:Y:S01]  /*77e0*/  F2FP.PACK_AB R128, R129, R128 ;  /* 0x000000808180723e */ /* 0x000fe200000000ff */
[----:B------:R-:W-:Y:S01]  /*77f0*/  ULDC.64 UR4, c[0x0][0x500] ;  /* 0x0001400000047ab9 */ /* 0x000fe20000000a00 */
[----:B------:R-:W-:Y:S01]  /*7800*/  F2FP.PACK_AB R130, R131, R130 ;  /* 0x000000828382723e */ /* 0x000fe200000000ff */
[----:B------:R-:W-:Y:S01]  /*7810*/  UISETP.NE.U32.AND UP1, UPT, URZ, UR4, UPT ;  /* 0x000000043f00728c */ /* 0x000fe2000bf25070 */
[----:B------:R-:W-:Y:S01]  /*7820*/  F2FP.PACK_AB R36, R37, R36 ;  /* 0x000000242524723e */ /* 0x000fe200000000ff */
[----:B------:R-:W-:Y:S01]  /*7830*/  UMOV UR6, 0x4 ;  /* 0x0000000400067882 */ /* 0x000fe20000000000 */
[----:B------:R-:W-:Y:S01]  /*7840*/  F2FP.PACK_AB R38, R39, R38 ;  /* 0x000000262726723e */ /* 0x000fe200000000ff */
[----:B------:R-:W-:Y:S01]  /*7850*/  UISETP.NE.AND.EX UP1, UPT, URZ, UR5, UPT, UP1 ;  /* 0x000000053f00728c */ /* 0x000fe2000bf25310 */
[----:B------:R-:W-:-:S02]  /*7860*/  F2FP.PACK_AB R40, R41, R40 ;  /* 0x000000282928723e */ /* 0x000fc400000000ff */
[----:B------:R-:W-:Y:S01]  /*7870*/  F2FP.PACK_AB R42, R43, R42 ;  /* 0x0000002a2b2a723e */ /* 0x000fe200000000ff */
[----:B------:R-:W-:Y:S01]  /*7880*/  ULDC.64 UR4, c[0x0][0x500] ;  /* 0x0001400000047ab9 */ /* 0x000fe20000000a00 */
[----:B------:R-:W-:Y:S01]  /*7890*/  F2FP.PACK_AB R44, R45, R44 ;  /* 0x0000002c2d2c723e */ /* 0x000fe200000000ff */
[----:B------:R-:W-:Y:S01]  /*78a0*/  UIMAD.WIDE UR4, UR16, UR6, UR4 ;  /* 0x00000006100472a5 */ /* 0x000fe2000f8e0204 */
[----:B------:R-:W-:Y:S02]  /*78b0*/  F2FP.PACK_AB R46, R47, R46 ;  /* 0x0000002e2f2e723e */ /* 0x000fe400000000ff */
[----:B------:R-:W-:Y:S02]  /*78c0*/  F2FP.PACK_AB R48, R49, R48 ;  /* 0x000000303130723e */ /* 0x000fe400000000ff */
[----:B------:R-:W-:Y:S02]  /*78d0*/  F2FP.PACK_AB R50, R51, R50 ;  /* 0x000000323332723e */ /* 0x000fe400000000ff */
[----:B------:R-:W-:-:S02]  /*78e0*/  F2FP.PACK_AB R52, R53, R52 ;  /* 0x000000343534723e */ /* 0x000fc400000000ff */
[----:B------:R-:W-:Y:S02]  /*78f0*/  F2FP.PACK_AB R54, R55, R54 ;  /* 0x000000363736723e */ /* 0x000fe400000000ff */
[----:B-1----:R-:W-:Y:S02]  /*7900*/  SHF.R.S32.HI R3, RZ, 0x1f, R0 ;  /* 0x0000001fff037819 */ /* 0x002fe40000011400 */
[----:B------:R-:W-:Y:S02]  /*7910*/  F2FP.PACK_AB R56, R57, R56 ;  /* 0x000000383938723e */ /* 0x000fe400000000ff */
[----:B------:R-:W-:Y:S02]  /*7920*/  LEA.HI R2, R3, R0, RZ, 0x2 ;  /* 0x0000000003027211 */ /* 0x000fe400078f10ff */
[----:B------:R-:W-:Y:S02]  /*7930*/  F2FP.PACK_AB R58, R59, R58 ;  /* 0x0000003a3b3a723e */ /* 0x000fe400000000ff */
[----:B------:R-:W-:-:S02]  /*7940*/  SHF.R.S32.HI R5, RZ, 0x2, R2 ;  /* 0x00000002ff057819 */ /* 0x000fc40000011402 */
[----:B------:R-:W-:Y:S02]  /*7950*/  SHF.R.S32.HI R4, RZ, 0x1f, R2 ;  /* 0x0000001fff047819 */ /* 0x000fe40000011402 */
[----:B------:R-:W-:Y:S02]  /*7960*/  LOP3.LUT R7, R2, 0xfffffffc, RZ, 0xc0, !PT ;  /* 0xfffffffc02077812 */ /* 0x000fe400078ec0ff */
[----:B------:R-:W-:Y:S02]  /*7970*/  LEA.HI R4, R4, R5, RZ, 0x3 ;  /* 0x0000000504047211 */ /* 0x000fe400078f18ff */
[----:B------:R-:W-:Y:S01]  /*7980*/  F2FP.PACK_AB R60, R61, R60 ;  /* 0x0000003c3d3c723e */ /* 0x000fe200000000ff */
[----:B------:R-:W-:Y:S01]  /*7990*/  IMAD.IADD R7, R0, 0x1, -R7 ;  /* 0x0000000100077824 */ /* 0x000fe200078e0a07 */
[----:B------:R-:W-:Y:S02]  /*79a0*/  LOP3.LUT R4, R4, 0xfffffff8, RZ, 0xc0, !PT ;  /* 0xfffffff804047812 */ /* 0x000fe400078ec0ff */
[----:B------:R-:W-:-:S02]  /*79b0*/  F2FP.PACK_AB R62, R63, R62 ;  /* 0x0000003e3f3e723e */ /* 0x000fc400000000ff */
[----:B------:R-:W-:Y:S01]  /*79c0*/  F2FP.PACK_AB R64, R65, R64 ;  /* 0x000000404140723e */ /* 0x000fe200000000ff */
[----:B------:R-:W-:Y:S01]  /*79d0*/  IMAD.IADD R5, R5, 0x1, -R4 ;  /* 0x0000000105057824 */ /* 0x000fe200078e0a04 */
[----:B------:R-:W-:Y:S02]  /*79e0*/  LEA.HI R4, R3, R0, RZ, 0x5 ;  /* 0x0000000003047211 */ /* 0x000fe400078f28ff */
[----:B------:R-:W-:Y:S01]  /*79f0*/  F2FP.PACK_AB R66, R67, R66 ;  /* 0x000000424342723e */ /* 0x000fe200000000ff */
[C---:B------:R-:W-:Y:S01]  /*7a00*/  IMAD.SHL.U32 R9, R5.reuse, 0x40, RZ ;  /* 0x0000004005097824 */ /* 0x040fe200078e00ff */
[----:B------:R-:W-:Y:S02]  /*7a10*/  SHF.R.S32.HI R2, RZ, 0x5, R4 ;  /* 0x00000005ff027819 */ /* 0x000fe40000011404 */
[----:B------:R-:W-:Y:S02]  /*7a20*/  LOP3.LUT R11, R5, 0x1, RZ, 0xc0, !PT ;  /* 0x00000001050b7812 */ /* 0x000fe400078ec0ff */
[----:B------:R-:W-:Y:S01]  /*7a30*/  LOP3.LUT R9, R9, 0x1c0, RZ, 0xc0, !PT ;  /* 0x000001c009097812 */ /* 0x000fe200078ec0ff */
[----:B------:R-:W-:Y:S01]  /*7a40*/  IMAD R10, R2, 0x200, R7 ;  /* 0x00000200020a7824 */ /* 0x000fe200078e0207 */
[----:B------:R-:W-:-:S02]  /*7a50*/  ISETP.NE.U32.AND P0, PT, R11, 0x1, PT ;  /* 0x000000010b00780c */ /* 0x000fc40003f05070 */
[----:B------:R-:W-:Y:S02]  /*7a60*/  LEA.HI R9, R9, R9, RZ, 0x1d ;  /* 0x0000000909097211 */ /* 0x000fe400078fe8ff */
[----:B------:R-:W-:Y:S01]  /*7a70*/  R2P PR, R5, 0x6 ;  /* 0x0000000605007804 */ /* 0x000fe20000000000 */
[----:B------:R-:W-:Y:S01]  /*7a80*/  IMAD.MOV.U32 R5, RZ, RZ, 0x20 ;  /* 0x00000020ff057424 */ /* 0x000fe200078e00ff */
[----:B------:R-:W-:Y:S01]  /*7a90*/  F2FP.PACK_AB R68, R69, R68 ;  /* 0x000000444544723e */ /* 0x000fe200000000ff */
[----:B------:R-:W-:Y:S01]  /*7aa0*/  IMAD.U32 R9, R10, 0x2, R9 ;  /* 0x000000020a097824 */ /* 0x000fe200078e0009 */
[----:B------:R-:W-:Y:S02]  /*7ab0*/  F2FP.PACK_AB R70, R71, R70 ;  /* 0x000000464746723e */ /* 0x000fe400000000ff */
[----:B------:R-:W-:Y:S01]  /*7ac0*/  F2FP.PACK_AB R72, R73, R72 ;  /* 0x000000484948723e */ /* 0x000fe200000000ff */
[----:B------:R-:W-:Y:S01]  /*7ad0*/  IMAD.SHL.U32 R9, R9, 0x2, RZ ;  /* 0x0000000209097824 */ /* 0x000fe200078e00ff */
[----:B------:R-:W-:Y:S01]  /*7ae0*/  BAR.SYNC.DEFER_BLOCKING 0x1, 0x100 ;  /* 0x0044000000007b1d */ /* 0x000fe20000010000 */
[----:B------:R-:W-:-:S02]  /*7af0*/  F2FP.PACK_AB R74, R75, R74 ;  /* 0x0000004a4b4a723e */ /* 0x000fc400000000ff */
[----:B------:R-:W-:Y:S02]  /*7b00*/  F2FP.PACK_AB R76, R77, R76 ;  /* 0x0000004c4d4c723e */ /* 0x000fe400000000ff */
[C---:B------:R-:W-:Y:S02]  /*7b10*/  IADD3 R10, R9.reuse, 0x80, RZ ;  /* 0x00000080090a7810 */ /* 0x040fe40007ffe0ff */
[----:B------:R-:W-:Y:S02]  /*7b20*/  IADD3 R11, R9, 0x70, RZ ;  /* 0x00000070090b7810 */ /* 0x000fe40007ffe0ff */
[----:B------:R-:W-:Y:S02]  /*7b30*/  @P0 IADD3 R11, R10, 0x10, RZ ;  /* 0x000000100a0b0810 */ /* 0x000fe40007ffe0ff */
[----:B------:R-:W-:Y:S01]  /*7b40*/  SEL R10, R5, 0xffffffe0, !P1 ;  /* 0xffffffe0050a7807 */ /* 0x000fe20004800000 */
[----:B------:R-:W-:Y:S01]  /*7b50*/  IMAD.MOV.U32 R5, RZ, RZ, 0x40 ;  /* 0x00000040ff057424 */ /* 0x000fe200078e00ff */
[----:B------:R-:W-:-:S02]  /*7b60*/  F2FP.PACK_AB R78, R79, R78 ;  /* 0x0000004e4f4e723e */ /* 0x000fc400000000ff */
[----:B------:R-:W-:Y:S01]  /*7b70*/  F2FP.PACK_AB R80, R81, R80 ;  /* 0x000000505150723e */ /* 0x000fe200000000ff */
[----:B------:R-:W-:Y:S01]  /*7b80*/  IMAD.IADD R13, R9, 0x1, R10 ;  /* 0x00000001090d7824 */ /* 0x000fe200078e020a */
[----:B------:R-:W-:Y:S01]  /*7b90*/  SEL R12, R5, 0xffffffc0, !P2 ;  /* 0xffffffc0050c7807 */ /* 0x000fe20005000000 */
[--C-:B------:R-:W-:Y:S01]  /*7ba0*/  IMAD.IADD R5, R10, 0x1, R11.reuse ;  /* 0x000000010a057824 */ /* 0x100fe200078e020b */
[----:B------:R-:W-:Y:S01]  /*7bb0*/  F2FP.PACK_AB R82, R83, R82 ;  /* 0x000000525352723e */ /* 0x000fe200000000ff */
[----:B------:R-:W-:Y:S01]  /*7bc0*/  IMAD.U32 R10, RZ, RZ, UR4 ;  /* 0x00000004ff0a7e24 */ /* 0x000fe2000f8e00ff */
[----:B------:R-:W-:Y:S01]  /*7bd0*/  F2FP.PACK_AB R84, R85, R84 ;  /* 0x000000545554723e */ /* 0x000fe200000000ff */
[--C-:B------:R-:W-:Y:S01]  /*7be0*/  IMAD.IADD R15, R9, 0x1, R12.reuse ;  /* 0x00000001090f7824 */ /* 0x100fe200078e020c */
[----:B------:R-:W-:Y:S01]  /*7bf0*/  F2FP.PACK_AB R86, R87, R86 ;  /* 0x000000565756723e */ /* 0x000fe200000000ff */
[----:B------:R-:W-:Y:S01]  /*7c00*/  STS [R9+0x80], R128 ;  /* 0x0000808009007388 */ /* 0x000fe20000000800 */
[C---:B------:R-:W-:Y:S01]  /*7c10*/  IMAD.IADD R17, R12.reuse, 0x1, R11 ;  /* 0x000000010c117824 */ /* 0x040fe200078e020b */
[----:B------:R-:W-:Y:S01]  /*7c20*/  F2FP.PACK_AB R88, R89, R88 ;  /* 0x000000585958723e */ /* 0x000fe200000000ff */
[----:B------:R-:W-:Y:S01]  /*7c30*/  IMAD.IADD R19, R12, 0x1, R13 ;  /* 0x000000010c137824 */ /* 0x000fe200078e020d */
[----:B------:R-:W-:Y:S01]  /*7c40*/  STS [R9+0x480], R130 ;  /* 0x0004808209007388 */ /* 0x000fe20000000800 */
[----:B------:R-:W-:Y:S01]  /*7c50*/  IMAD.IADD R21, R5, 0x1, R12 ;  /* 0x0000000105157824 */ /* 0x000fe200078e020c */
[----:B------:R-:W-:-:S02]  /*7c60*/  F2FP.PACK_AB R90, R91, R90 ;  /* 0x0000005a5b5a723e */ /* 0x000fc400000000ff */
[----:B------:R-:W-:Y:S01]  /*7c70*/  STS [R11], R36 ;  /* 0x000000240b007388 */ /* 0x000fe20000000800 */
[----:B------:R-:W-:Y:S02]  /*7c80*/  F2FP.PACK_AB R92, R93, R92 ;  /* 0x0000005c5d5c723e */ /* 0x000fe400000000ff */
[----:B------:R-:W-:Y:S01]  /*7c90*/  F2FP.PACK_AB R94, R95, R94 ;  /* 0x0000005e5f5e723e */ /* 0x000fe200000000ff */
[----:B------:R-:W-:Y:S01]  /*7ca0*/  STS [R11+0x400], R38 ;  /* 0x000400260b007388 */ /* 0x000fe20000000800 */
[----:B------:R-:W-:Y:S02]  /*7cb0*/  F2FP.PACK_AB R96, R97, R96 ;  /* 0x000000606160723e */ /* 0x000fe400000000ff */
[----:B------:R-:W-:Y:S01]  /*7cc0*/  F2FP.PACK_AB R98, R99, R98 ;  /* 0x000000626362723e */ /* 0x000fe200000000ff */
[----:B------:R-:W-:Y:S01]  /*7cd0*/  STS [R13+0x80], R40 ;  /* 0x000080280d007388 */ /* 0x000fe20000000800 */
[----:B------:R-:W-:Y:S02]  /*7ce0*/  F2FP.PACK_AB R100, R101, R100 ;  /* 0x000000646564723e */ /* 0x000fe400000000ff */
[----:B------:R-:W-:Y:S01]  /*7cf0*/  F2FP.PACK_AB R102, R103, R102 ;  /* 0x000000666766723e */ /* 0x000fe200000000ff */
[----:B------:R-:W-:Y:S01]  /*7d00*/  STS [R13+0x480], R42 ;  /* 0x0004802a0d007388 */ /* 0x000fe20000000800 */
[----:B------:R-:W-:-:S02]  /*7d10*/  F2FP.PACK_AB R124, R125, R124 ;  /* 0x0000007c7d7c723e */ /* 0x000fc400000000ff */
[----:B------:R-:W-:Y:S01]  /*7d20*/  F2FP.PACK_AB R126, R127, R126 ;  /* 0x0000007e7f7e723e */ /* 0x000fe200000000ff */
[----:B------:R-:W-:Y:S01]  /*7d30*/  STS [R5], R44 ;  /* 0x0000002c05007388 */ /* 0x000fe20000000800 */
        /* <DEDUP_REMOVED lines=8> */
[----:B------:R-:W-:Y:S01]  /*7dc0*/  STS [R15+0x480], R50 ;  /* 0x000480320f007388 */ /* 0x000fe20000000800 */
[----:B------:R-:W-:Y:S02]  /*7dd0*/  F2FP.PACK_AB R120, R121, R120 ;  /* 0x000000787978723e */ /* 0x000fe400000000ff */
[----:B------:R-:W-:Y:S01]  /*7de0*/  F2FP.PACK_AB R122, R123, R122 ;  /* 0x0000007a7b7a723e */ /* 0x000fe200000000ff */
[----:B------:R-:W-:Y:S01]  /*7df0*/  STS [R17], R52 ;  /* 0x0000003411007388 */ /* 0x000fe20000000800 */
[----:B------:R-:W-:Y:S02]  /*7e00*/  F2FP.PACK_AB R116, R117, R116 ;  /* 0x000000747574723e */ /* 0x000fe400000000ff */
[----:B------:R-:W-:Y:S01]  /*7e10*/  F2FP.PACK_AB R118, R119, R118 ;  /* 0x000000767776723e */ /* 0x000fe200000000ff */
[----:B------:R-:W-:Y:S01]  /*7e20*/  STS [R17+0x400], R54 ;  /* 0x0004003611007388 */ /* 0x000fe20000000800 */
[----:B------:R-:W-:-:S03]  /*7e30*/  PLOP3.LUT P0, PT, PT, PT, UP1, 0x80, 0x0 ;  /* 0x000000000000781c */ /* 0x000fc60003f0f018 */
[----:B------:R-:W-:Y:S04]  /*7e40*/  STS [R19+0x80], R56 ;  /* 0x0000803813007388 */ /* 0x000fe80000000800 */
[----:B------:R-:W-:Y:S04]  /*7e50*/  STS [R19+0x480], R58 ;  /* 0x0004803a13007388 */ /* 0x000fe80000000800 */
[----:B------:R-:W-:Y:S04]  /*7e60*/  STS [R21], R60 ;  /* 0x0000003c15007388 */ /* 0x000fe80000000800 */
        /* <DEDUP_REMOVED lines=24> */
[----:B------:R2:W-:Y:S04]  /*7ff0*/  STS [R5+0x8400], R106 ;  /* 0x0084006a05007388 */ /* 0x0005e80000000800 */
[----:B------:R3:W-:Y:S04]  /*8000*/  STS [R15+0x8080], R108 ;  /* 0x0080806c0f007388 */ /* 0x0007e80000000800 */
[----:B------:R3:W-:Y:S01]  /*8010*/  STS [R15+0x8480], R110 ;  /* 0x0084806e0f007388 */ /* 0x0007e20000000800 */
[----:B-1----:R-:W-:Y:S01]  /*8020*/  IMAD.U32 R11, RZ, RZ, UR5 ;  /* 0x00000005ff0b7e24 */ /* 0x002fe2000f8e00ff */
[----:B------:R-:W-:-:S02]  /*8030*/  ULDC.64 UR4, c[0x0][0x508] ;  /* 0x0001420000047ab9 */ /* 0x000fc40000000a00 */
[----:B------:R3:W-:Y:S04]  /*8040*/  STS [R17+0x8000], R112 ;  /* 0x0080007011007388 */ /* 0x0007e80000000800 */
[----:B------:R3:W-:Y:S04]  /*8050*/  STS [R17+0x8400], R114 ;  /* 0x0084007211007388 */ /* 0x0007e80000000800 */
[----:B------:R3:W-:Y:S04]  /*8060*/  STS [R19+0x8080], R120 ;  /* 0x0080807813007388 */ /* 0x0007e80000000800 */
[----:B------:R3:W-:Y:S04]  /*8070*/  STS [R19+0x8480], R122 ;  /* 0x0084807a13007388 */ /* 0x0007e80000000800 */
[----:B------:R3:W-:Y:S04]  /*8080*/  STS [R21+0x8000], R116 ;  /* 0x0080007415007388 */ /* 0x0007e80000000800 */
[----:B------:R3:W-:Y:S04]  /*8090*/  STS [R21+0x8400], R118 ;  /* 0x0084007615007388 */ /* 0x0007e80000000800 */
[----:B------:R-:W-:Y:S01]  /*80a0*/  BAR.SYNC.DEFER_BLOCKING 0x1, 0x100 ;  /* 0x0044000000007b1d */ /* 0x000fe20000010000 */
[----:B------:R-:W-:-:S04]  /*80b0*/  UISETP.NE.U32.AND UP0, UPT, URZ, UR4, UPT ;  /* 0x000000043f00728c */ /* 0x000fc8000bf05070 */
[----:B------:R-:W-:Y:S01]  /*80c0*/  UISETP.NE.AND.EX UP0, UPT, URZ, UR5, UPT, UP0 ;  /* 0x000000053f00728c */ /* 0x000fe2000bf05300 */
[----:B------:R-:W4:Y:S02]  /*80d0*/  @P0 LDG.E R9, [R10.64] ;  /* 0x0000000e0a090981 */ /* 0x000f24000c1e1900 */
[----:B------:R-:W-:-:S03]  /*80e0*/  ULDC.64 UR4, c[0x0][0x508] ;  /* 0x0001420000047ab9 */ /* 0x000fc60000000a00 */
[----:B------:R-:W-:-:S05]  /*80f0*/  PLOP3.LUT P1, PT, PT, PT, UP0, 0x80, 0x0 ;  /* 0x000000000000781c */ /* 0x000fca0003f2f008 */
[----:B------:R-:W-:Y:S01]  /*8100*/  @UP0 UIMAD.WIDE UR4, UR16, UR6, UR4 ;  /* 0x00000006100402a5 */ /* 0x000fe2000f8e0204 */
[----:B--2---:R-:W-:-:S05]  /*8110*/  IMAD.MOV.U32 R5, RZ, RZ, c[0x0][0x388] ;  /* 0x0000e200ff057624 */ /* 0x004fca00078e00ff */
[----:B------:R-:W-:Y:S02]  /*8120*/  IMAD.U32 R12, RZ, RZ, UR4 ;  /* 0x00000004ff0c7e24 */ /* 0x000fe4000f8e00ff */
[----:B------:R-:W-:-:S05]  /*8130*/  IMAD.U32 R13, RZ, RZ, UR5 ;  /* 0x00000005ff0d7e24 */ /* 0x000fca000f8e00ff */
[----:B------:R3:W5:Y:S01]  /*8140*/  @P1 LDG.E R5, [R12.64] ;  /* 0x0000000e0c051981 */ /* 0x000762000c1e1900 */
[----:B------:R-:W-:Y:S02]  /*8150*/  UMOV UR18, URZ ;  /* 0x0000003f00127c82 */ /* 0x000fe40008000000 */
[----:B------:R-:W-:Y:S01]  /*8160*/  UMOV UR19, URZ ;  /* 0x0000003f00137c82 */ /* 0x000fe20008000000 */
[----:B----4-:R-:W1:Y:S02]  /*8170*/  @P0 R2UR UR5, R9 ;  /* 0x00000000090503c2 */ /* 0x010e6400000e0000 */
[----:B-1----:R-:W-:Y:S02]  /*8180*/  @UP1 USHF.R.S32.HI UR4, URZ, 0x1f, UR5 ;  /* 0x0000001f3f041899 */ /* 0x002fe40008011405 */
[----:B------:R-:W-:-:S05]  /*8190*/  @UP1 UMOV UR18, UR5 ;  /* 0x0000000500121c82 */ /* 0x000fca0008000000 */
[----:B------:R-:W-:Y:S01]  /*81a0*/  @UP1 UMOV UR19, UR4 ;  /* 0x0000000400131c82 */ /* 0x000fe20008000000 */
[----:B------:R-:W-:Y:S05]  /*81b0*/  @P1 BRA `(.L_x_37) ;  /* 0x0000004000001947 */ /* 0x000fea0003800000 */
[----:B---3--:R-:W-:Y:S05]  /*81c0*/  @!P0 BRA `(.L_x_37) ;  /* 0x0000003000008947 */ /* 0x008fea0003800000 */
[----:B-----5:R-:W2:Y:S04]  /*81d0*/  LDG.E R5, [R10.64] ;  /* 0x0000000e0a057981 */ /* 0x020ea8000c1e1900 */
[----:B------:R-:W2:Y:S02]  /*81e0*/  LDG.E R12, [R10.64+0x4] ;  /* 0x0000040e0a0c7981 */ /* 0x000ea4000c1e1900 */
[----:B--2---:R-:W-:Y:S02]  /*81f0*/  IADD3 R5, -R5, R12, RZ ;  /* 0x0000000c05057210 */ /* 0x004fe40007ffe1ff */
.L_x_37:
[----:B---3--:R-:W-:Y:S01]  /*8200*/  SHF.R.S32.HI R11, RZ, 0x1f, R2 ;  /* 0x0000001fff0b7819 */ /* 0x008fe20000011402 */
[----:B------:R-:W1:Y:S01]  /*8210*/  S2R R55, SR_CTAID.X ;  /* 0x0000000000377919 */ /* 0x000e620000002500 */
[----:B------:R-:W-:Y:S01]  /*8220*/  LOP3.LUT R13, R4, 0xffffffe0, RZ, 0xc0, !PT ;  /* 0xffffffe0040d7812 */ /* 0x000fe200078ec0ff */
[----:B------:R-:W-:Y:S01]  /*8230*/  IMAD.MOV.U32 R9, RZ, RZ, c[0x0][0x4e8] ;  /* 0x00013a00ff097624 */ /* 0x000fe200078e00ff */
[----:B------:R-:W-:Y:S01]  /*8240*/  LEA.HI R11, R11, R2, RZ, 0x3 ;  /* 0x000000020b0b7211 */ /* 0x000fe200078f18ff */
[----:B------:R-:W-:Y:S01]  /*8250*/  ULDC.64 UR6, c[0x0][0x490] ;  /* 0x0001240000067ab9 */ /* 0x000fe20000000a00 */
[----:B------:R-:W-:Y:S01]  /*8260*/  BSSY B0, `(.L_x_38) ;  /* 0x000008c000007945 */ /* 0x000fe20003800000 */
[----:B------:R-:W-:Y:S01]  /*8270*/  IMAD.IADD R4, R0, 0x1, -R13 ;  /* 0x0000000100047824 */ /* 0x000fe200078e0a0d */
[----:B------:R-:W-:Y:S01]  /*8280*/  LOP3.LUT R11, R11, 0xffffff8, RZ, 0xc0, !PT ;  /* 0x0ffffff80b0b7812 */ /* 0x000fe200078ec0ff */
[----:B------:R-:W-:Y:S01]  /*8290*/  USHF.R.S32.HI UR13, URZ, 0x1f, UR16 ;  /* 0x0000001f3f0d7899 */ /* 0x000fe20008011410 */
[----:B------:R-:W-:Y:S01]  /*82a0*/  ISETP.NE.AND P1, PT, R9, 0x1, PT ;  /* 0x000000010900780c */ /* 0x000fe20003f25270 */
[----:B------:R-:W-:Y:S01]  /*82b0*/  ULDC.64 UR4, c[0x0][0x3a0] ;  /* 0x0000e80000047ab9 */ /* 0x000fe20000000a00 */
[----:B------:R-:W-:Y:S01]  /*82c0*/  SHF.R.S32.HI R13, RZ, 0x1f, R4 ;  /* 0x0000001fff0d7819 */ /* 0x000fe20000011404 */
[----:B------:R-:W-:Y:S01]  /*82d0*/  IMAD.IADD R11, R2, 0x1, -R11 ;  /* 0x00000001020b7824 */ /* 0x000fe200078e0a0b */
[----:B------:R-:W-:Y:S01]  /*82e0*/  LEA.HI R9, R7, R7, RZ, 0x1 ;  /* 0x0000000707097211 */ /* 0x000fe200078f08ff */
[----:B------:R-:W-:Y:S01]  /*82f0*/  UIMAD UR12, UR8, UR6, URZ ;  /* 0x00000006080c72a4 */ /* 0x000fe2000f8e023f */
[----:B------:R-:W-:Y:S01]  /*8300*/  LEA.HI R2, R13, R4, RZ, 0x2 ;  /* 0x000000040d027211 */ /* 0x000fe200078f10ff */
[----:B------:R-:W-:Y:S01]  /*8310*/  UMOV UR10, UR18 ;  /* 0x00000012000a7c82 */ /* 0x000fe20008000000 */
[----:B------:R-:W-:Y:S01]  /*8320*/  LOP3.LUT R10, R9, 0x1ffffffe, RZ, 0xc0, !PT ;  /* 0x1ffffffe090a7812 */ /* 0x000fe200078ec0ff */
[----:B------:R-:W-:Y:S01]  /*8330*/  UMOV UR11, UR19 ;  /* 0x00000013000b7c82 */ /* 0x000fe20008000000 */
[----:B------:R-:W-:Y:S01]  /*8340*/  SHF.R.S32.HI R2, RZ, 0x2, R2 ;  /* 0x00000002ff027819 */ /* 0x000fe20000011402 */
[----:B------:R-:W-:Y:S01]  /*8350*/  UIMAD UR17, UR19, UR4, URZ ;  /* 0x00000004131172a4 */ /* 0x000fe2000f8e023f */
[----:B------:R-:W-:Y:S01]  /*8360*/  LOP3.LUT P2, RZ, R4, 0x3, RZ, 0xc0, !PT ;  /* 0x0000000304ff7812 */ /* 0x000fe2000784c0ff */
[----:B------:R-:W-:Y:S01]  /*8370*/  IMAD.IADD R7, R7, 0x1, -R10 ;  /* 0x0000000107077824 */ /* 0x000fe200078e0a0a */
[----:B------:R-:W-:Y:S01]  /*8380*/  USEL UR13, UR13, URZ, !UP1 ;  /* 0x0000003f0d0d7287 */ /* 0x000fe2000c800000 */
[----:B------:R-:W-:Y:S01]  /*8390*/  IMAD R2, R11, 0x10, R2 ;  /* 0x000000100b027824 */ /* 0x000fe200078e0202 */
[CC--:B------:R-:W-:Y:S01]  /*83a0*/  LEA.HI R4, R3.reuse, R0.reuse, RZ, 0x3 ;  /* 0x0000000003047211 */ /* 0x0c0fe200078f18ff */
[----:B------:R-:W-:Y:S01]  /*83b0*/  UIMAD.WIDE.U32 UR10, UR9, UR6, UR10 ;  /* 0x00000006090a72a5 */ /* 0x000fe2000f8e000a */
[----:B------:R-:W-:Y:S01]  /*83c0*/  LEA.HI R3, R3, R0, RZ, 0x6 ;  /* 0x0000000003037211 */ /* 0x000fe200078f30ff */
[--C-:B------:R-:W-:Y:S01]  /*83d0*/  IMAD R10, R7, 0x8, R2.reuse ;  /* 0x00000008070a7824 */ /* 0x100fe200078e0202 */
[----:B------:R-:W-:Y:S01]  /*83e0*/  UIMAD UR12, UR9, UR7, UR12 ;  /* 0x00000007090c72a4 */ /* 0x000fe2000f8e020c */
[----:B-1----:R-:W-:Y:S01]  /*83f0*/  IMAD R19, R55, 0x80, R2 ;  /* 0x0000008037137824 */ /* 0x002fe200078e0202 */
[----:B------:R-:W-:Y:S01]  /*8400*/  UIMAD.WIDE.U32 UR20, UR18, UR4, URZ ;  /* 0x00000004121472a5 */ /* 0x000fe2000f8e003f */
[----:B-----5:R-:W-:Y:S01]  /*8410*/  IMAD R2, R5, c[0x0][0x4e8], RZ ;  /* 0x00013a0005027a24 */ /* 0x020fe200078e02ff */
[----:B------:R-:W-:Y:S01]  /*8420*/  LEA R9, R55, R10, 0x7 ;  /* 0x0000000a37097211 */ /* 0x000fe200078e38ff */
[----:B------:R-:W-:Y:S01]  /*8430*/  ULDC.64 UR6, c[0x0][0x498] ;  /* 0x0001260000067ab9 */ /* 0x000fe20000000a00 */
[----:B------:R-:W-:Y:S01]  /*8440*/  IADD3 R5, R19, 0x8, RZ ;  /* 0x0000000813057810 */ /* 0x000fe20007ffe0ff */
[----:B------:R-:W-:-:S02]  /*8450*/  UIMAD UR17, UR18, UR5, UR17 ;  /* 0x00000005121172a4 */ /* 0x000fc4000f8e0211 */
[----:B------:R-:W-:Y:S01]  /*8460*/  @P1 IMAD.HI.U32 R7, R9, c[0x0][0x4ec], RZ ;  /* 0x00013b0009071a27 */ /* 0x000fe200078e00ff */
[----:B------:R-:W-:Y:S02]  /*8470*/  USEL UR16, UR16, URZ, !UP1 ;  /* 0x0000003f10107287 */ /* 0x000fe4000c800000 */
[----:B------:R-:W-:Y:S01]  /*8480*/  UIMAD UR18, UR13, UR6, URZ ;  /* 0x000000060d1272a4 */ /* 0x000fe2000f8e023f */
[----:B------:R-:W-:Y:S01]  /*8490*/  IMAD.MOV.U32 R14, RZ, RZ, R9 ;  /* 0x000000ffff0e7224 */ /* 0x000fe200078e0009 */
[----:B------:R-:W-:Y:S01]  /*84a0*/  @P1 SHF.R.U32.HI R14, RZ, c[0x0][0x4f0], R7 ;  /* 0x00013c00ff0e1a19 */ /* 0x000fe20000011607 */
[----:B------:R-:W-:Y:S01]  /*84b0*/  UIADD3 UR11, UR11, UR12, URZ ;  /* 0x0000000c0b0b7290 */ /* 0x000fe2000fffe03f */
[----:B------:R-:W-:Y:S01]  /*84c0*/  LOP3.LUT R7, R4, 0xfffffff8, RZ, 0xc0, !PT ;  /* 0xfffffff804077812 */ /* 0x000fe200078ec0ff */
[----:B------:R-:W-:Y:S01]  /*84d0*/  UIMAD UR7, UR16, UR7, UR18 ;  /* 0x00000007100772a4 */ /* 0x000fe2000f8e0212 */
[----:B------:R-:W-:Y:S01]  /*84e0*/  SHF.R.S32.HI R4, RZ, 0x3, R4 ;  /* 0x00000003ff047819 */ /* 0x000fe20000011404 */
[--C-:B------:R-:W-:Y:S01]  /*84f0*/  IMAD.MOV R10, RZ, RZ, -R14.reuse ;  /* 0x000000ffff0a7224 */ /* 0x100fe200078e0a0e */
[----:B------:R-:W-:Y:S01]  /*8500*/  UIMAD.WIDE.U32 UR10, UR16, UR6, UR10 ;  /* 0x00000006100a72a5 */ /* 0x000fe2000f8e000a */
[----:B------:R-:W-:Y:S01]  /*8510*/  IMAD.IADD R7, R0, 0x1, -R7 ;  /* 0x0000000100077824 */ /* 0x000fe200078e0a07 */
[----:B------:R-:W-:Y:S01]  /*8520*/  ULDC.64 UR4, c[0x0][0x3e8] ;  /* 0x0000fa0000047ab9 */ /* 0x000fe20000000a00 */
[----:B------:R-:W-:Y:S01]  /*8530*/  IMAD R0, R10, c[0x0][0x4e8], R9 ;  /* 0x00013a000a007a24 */ /* 0x000fe200078e0209 */
[----:B------:R-:W-:Y:S01]  /*8540*/  SHF.R.S32.HI R10, RZ, 0x1f, R14 ;  /* 0x0000001fff0a7819 */ /* 0x000fe2000001140e */
[----:B------:R-:W-:Y:S01]  /*8550*/  IMAD.U32 R9, RZ, RZ, UR7 ;  /* 0x00000007ff097e24 */ /* 0x000fe2000f8e00ff */
[----:B------:R-:W-:Y:S01]  /*8560*/  IADD3 R14, P0, R14, UR10, RZ ;  /* 0x0000000a0e0e7c10 */ /* 0x000fe2000ff1e0ff */
[----:B------:R-:W-:Y:S01]  /*8570*/  IMAD.SHL.U32 R17, R4, 0x40, RZ ;  /* 0x0000004004117824 */ /* 0x000fe200078e00ff */
[----:B------:R-:W-:Y:S01]  /*8580*/  SHF.R.S32.HI R13, RZ, 0x1f, R0 ;  /* 0x0000001fff0d7819 */ /* 0x000fe20000011400 */
[----:B------:R-:W-:Y:S01]  /*8590*/  UIMAD UR8, UR8, UR4, URZ ;  /* 0x00000004080872a4 */ /* 0x000fe2000f8e023f */
[----:B------:R-:W-:Y:S01]  /*85a0*/  IADD3.X R15, R10, UR11, R9, P0, !PT ;  /* 0x0000000b0a0f7c10 */ /* 0x000fe200087fe409 */
[----:B------:R-:W-:Y:S01]  /*85b0*/  UIADD3 UR21, UR21, UR17, URZ ;  /* 0x0000001115157290 */ /* 0x000fe2000fffe03f */
[----:B------:R-:W-:Y:S01]  /*85c0*/  LEA R12, R7, R4, 0x5 ;  /* 0x00000004070c7211 */ /* 0x000fe200078e28ff */
[----:B------:R-:W-:Y:S01]  /*85d0*/  IMAD R13, R13, c[0x0][0x488], RZ ;  /* 0x000122000d0d7a24 */ /* 0x000fe200078e02ff */
[----:B------:R-:W-:Y:S01]  /*85e0*/  LOP3.LUT R17, R17, 0x1c0, RZ, 0xc0, !PT ;  /* 0x000001c011117812 */ /* 0x000fe200078ec0ff */
[----:B------:R-:W-:Y:S01]  /*85f0*/  IMAD.WIDE.U32 R14, R0, c[0x0][0x488], R14 ;  /* 0x00012200000e7a25 */ /* 0x000fe200078e000e */
[----:B------:R-:W-:-:S02]  /*8600*/  UIMAD UR5, UR9, UR5, UR8 ;  /* 0x00000005090572a4 */ /* 0x000fc4000f8e0208 */
[----:B------:R-:W-:Y:S01]  /*8610*/  UIMAD.WIDE.U32 UR20, UR9, UR4, UR20 ;  /* 0x00000004091472a5 */ /* 0x000fe2000f8e0014 */
[----:B------:R-:W-:Y:S01]  /*8620*/  IMAD R13, R0, c[0x0][0x48c], R13 ;  /* 0x00012300000d7a24 */ /* 0x000fe200078e020d */
[C---:B------:R-:W-:Y:S01]  /*8630*/  LEA R18, P0, R14.reuse, c[0x0][0x450], 0x2 ;  /* 0x000114000e127a11 */ /* 0x040fe200078010ff */
[----:B------:R-:W-:Y:S01]  /*8640*/  IMAD.SHL.U32 R0, R7, 0x8, RZ ;  /* 0x0000000807007824 */ /* 0x000fe200078e00ff */
[----:B------:R-:W-:Y:S01]  /*8650*/  ULDC.64 UR6, c[0x0][0x3f0] ;  /* 0x0000fc0000067ab9 */ /* 0x000fe20000000a00 */
[----:B------:R-:W-:Y:S01]  /*8660*/  IMAD.IADD R13, R15, 0x1, R13 ;  /* 0x000000010f0d7824 */ /* 0x000fe200078e020d */
[----:B------:R-:W-:Y:S01]  /*8670*/  UIMAD UR13, UR13, UR6, URZ ;  /* 0x000000060d0d72a4 */ /* 0x000fe2000f8e023f */
[----:B------:R-:W-:Y:S01]  /*8680*/  IMAD R12, R55, 0x80, R12 ;  /* 0x00000080370c7824 */ /* 0x000fe200078e020c */
[----:B------:R-:W-:Y:S01]  /*8690*/  LOP3.LUT R10, R17, 0x38, R0, 0xf8, !PT ;  /* 0x00000038110a7812 */ /* 0x000fe200078ef800 */
[----:B------:R-:W-:Y:S01]  /*86a0*/  UIADD3 UR21, UR21, UR5, URZ ;  /* 0x0000000515157290 */ /* 0x000fe2000fffe03f */
[----:B------:R-:W-:Y:S01]  /*86b0*/  LEA.HI.X R13, R14, c[0x0][0x454], R13, 0x2, P0 ;  /* 0x000115000e0d7a11 */ /* 0x000fe200000f140d */
[----:B------:R-:W-:Y:S01]  /*86c0*/  @P1 IMAD.HI.U32 R11, R12, c[0x0][0x4ec], RZ ;  /* 0x00013b000c0b1a27 */ /* 0x000fe200078e00ff */
[----:B------:R-:W-:Y:S01]  /*86d0*/  SHF.R.U32.HI R7, RZ, 0x3, R17 ;  /* 0x00000003ff077819 */ /* 0x000fe20000011611 */
[----:B------:R-:W-:Y:S01]  /*86e0*/  UIMAD UR7, UR16, UR7, UR13 ;  /* 0x00000007100772a4 */ /* 0x000fe2000f8e020d */
[----:B------:R-:W-:Y:S01]  /*86f0*/  SHFL.IDX PT, R48, R18, RZ, 0x1c1f ;  /* 0x001c1fff12307589 */ /* 0x000fe200000e0000 */
[--C-:B------:R-:W-:Y:S01]  /*8700*/  IMAD.MOV.U32 R9, RZ, RZ, R12.reuse ;  /* 0x000000ffff097224 */ /* 0x100fe200078e000c */
[----:B------:R-:W-:Y:S01]  /*8710*/  UIMAD.WIDE.U32 UR16, UR16, UR6, UR20 ;  /* 0x00000006101072a5 */ /* 0x000fe2000f8e0014 */
[----:B------:R-:W-:Y:S01]  /*8720*/  @P1 SHF.R.U32.HI R9, RZ, c[0x0][0x4f0], R11 ;  /* 0x00013c00ff091a19 */ /* 0x000fe2000001160b */
[----:B------:R-:W1:Y:S01]  /*8730*/  SHFL.IDX PT, R49, R13, RZ, 0x1c1f ;  /* 0x001c1fff0d317589 */ /* 0x000e6200000e0000 */
[----:B------:R-:W-:Y:S01]  /*8740*/  LOP3.LUT R7, R10, R7, RZ, 0x3c, !PT ;  /* 0x000000070a077212 */ /* 0x000fe200078e3cff */
[----:B------:R-:W-:Y:S01]  /*8750*/  UIADD3 UR7, UR17, UR7, URZ ;  /* 0x0000000711077290 */ /* 0x000fe2000fffe03f */
[--C-:B------:R-:W-:Y:S01]  /*8760*/  SHF.R.S32.HI R14, RZ, 0x1f, R9.reuse ;  /* 0x0000001fff0e7819 */ /* 0x100fe20000011409 */
[----:B------:R-:W-:Y:S01]  /*8770*/  SHFL.IDX PT, R10, R18, 0x1, 0x1c1f ;  /* 0x003c1f00120a7f89 */ /* 0x000fe200000e0000 */
[----:B------:R-:W-:Y:S01]  /*8780*/  IMAD.MOV R15, RZ, RZ, -R9 ;  /* 0x000000ffff0f7224 */ /* 0x000fe200078e0a09 */
[----:B------:R-:W-:Y:S01]  /*8790*/  MOV R16, UR16 ;  /* 0x0000001000107c02 */ /* 0x000fe20008000f00 */
[----:B------:R-:W-:Y:S01]  /*87a0*/  IMAD.U32 R17, RZ, RZ, UR17 ;  /* 0x00000011ff117e24 */ /* 0x000fe2000f8e00ff */
[----:B------:R-:W2:Y:S01]  /*87b0*/  SHFL.IDX PT, R11, R13, 0x1, 0x1c1f ;  /* 0x003c1f000d0b7f89 */ /* 0x000ea200000e0000 */
[----:B------:R-:W-:Y:S01]  /*87c0*/  IMAD.U32 R17, RZ, RZ, UR7 ;  /* 0x00000007ff117e24 */ /* 0x000fe2000f8e00ff */
[-C--:B------:R-:W-:Y:S01]  /*87d0*/  ISETP.GE.OR P1, PT, R19, R2.reuse, P2 ;  /* 0x000000021300720c */ /* 0x080fe20001726670 */
[----:B------:R-:W-:Y:S01]  /*87e0*/  IMAD R15, R15, c[0x0][0x4e8], R12 ;  /* 0x00013a000f0f7a24 */ /* 0x000fe200078e020c */
[----:B------:R-:W-:Y:S01]  /*87f0*/  ISETP.GE.OR P0, PT, R5, R2, P2 ;  /* 0x000000020500720c */ /* 0x000fe20001706670 */
[----:B------:R-:W-:-:S02]  /*8800*/  IMAD R14, R14, c[0x0][0x3e0], RZ ;  /* 0x0000f8000e0e7a24 */ /* 0x000fc400078e02ff */
[----:B------:R-:W-:Y:S02]  /*8810*/  IMAD.SHL.U32 R12, R3, 0x8, RZ ;  /* 0x00000008030c7824 */ /* 0x000fe400078e00ff */
[C---:B------:R-:W-:Y:S02]  /*8820*/  IMAD R14, R9.reuse, c[0x0][0x3e4], R14 ;  /* 0x0000f900090e7a24 */ /* 0x040fe400078e020e */
[----:B------:R-:W-:Y:S01]  /*8830*/  IMAD.WIDE.U32 R16, R9, c[0x0][0x3e0], R16 ;  /* 0x0000f80009107a25 */ /* 0x000fe200078e0010 */
[----:B------:R-:W-:Y:S02]  /*8840*/  SHF.R.S32.HI R9, RZ, 0x1f, R15 ;  /* 0x0000001fff097819 */ /* 0x000fe4000001140f */
[----:B------:R-:W-:Y:S01]  /*8850*/  LOP3.LUT R7, R7, 0x7ffffe00, R12, 0xf8, !PT ;  /* 0x7ffffe0007077812 */ /* 0x000fe200078ef80c */
[----:B------:R-:W-:Y:S01]  /*8860*/  IMAD R55, R55, 0x80, R4 ;  /* 0x0000008037377824 */ /* 0x000fe200078e0204 */
[----:B------:R-:W-:Y:S01]  /*8870*/  IADD3 R17, R17, R14, RZ ;  /* 0x0000000e11117210 */ /* 0x000fe20007ffe0ff */
[----:B------:R-:W-:Y:S01]  /*8880*/  IMAD R14, R9, c[0x0][0x3d8], RZ ;  /* 0x0000f600090e7a24 */ /* 0x000fe200078e02ff */
[----:B-1----:R1:W-:Y:S01]  /*8890*/  @!P1 ST.E [R48.64], R6 ;  /* 0x0000000630009985 */ /* 0x0023e2000c10190e */
[----:B------:R-:W-:-:S02]  /*88a0*/  IMAD.SHL.U32 R58, R7, 0x2, RZ ;  /* 0x00000002073a7824 */ /* 0x000fc400078e00ff */
[C---:B------:R-:W-:Y:S02]  /*88b0*/  IMAD R3, R15.reuse, c[0x0][0x3dc], R14 ;  /* 0x0000f7000f037a24 */ /* 0x040fe400078e020e */
[----:B------:R-:W-:Y:S01]  /*88c0*/  IMAD.WIDE.U32 R56, R15, c[0x0][0x3d8], R16 ;  /* 0x0000f6000f387a25 */ /* 0x000fe200078e0010 */
[----:B--2---:R1:W-:Y:S03]  /*88d0*/  @!P0 ST.E [R10.64], R8 ;  /* 0x000000080a008985 */ /* 0x0043e6000c10190e */
[----:B------:R-:W-:Y:S01]  /*88e0*/  IMAD.IADD R3, R57, 0x1, R3 ;  /* 0x0000000139037824 */ /* 0x000fe200078e0203 */
[----:B------:R1:W2:Y:S01]  /*88f0*/  LDS.128 R44, [R58+0x1080] ;  /* 0x001080003a2c7984 */ /* 0x0002a20000000c00 */
[----:B------:R-:W-:-:S03]  /*8900*/  LEA R57, P0, R56, c[0x0][0x380], 0x1 ;  /* 0x0000e00038397a11 */ /* 0x000fc600078008ff */
[----:B------:R1:W3:Y:S01]  /*8910*/  LDS.128 R40, [R58+0x2080] ;  /* 0x002080003a287984 */ /* 0x0002e20000000c00 */
[----:B------:R-:W-:Y:S02]  /*8920*/  LEA.HI.X R56, R56, c[0x0][0x384], R3, 0x1, P0 ;  /* 0x0000e10038387a11 */ /* 0x000fe400000f0c03 */
[----:B------:R-:W-:Y:S01]  /*8930*/  ISETP.GE.AND P0, PT, R55, R2, PT ;  /* 0x000000023700720c */ /* 0x000fe20003f06270 */
[----:B------:R1:W4:Y:S04]  /*8940*/  LDS.128 R36, [R58+0x3080] ;  /* 0x003080003a247984 */ /* 0x0003280000000c00 */
[----:B------:R1:W1:Y:S04]  /*8950*/  LDS.128 R32, [R58+0x5080] ;  /* 0x005080003a207984 */ /* 0x0002680000000c00 */
[----:B------:R1:W1:Y:S04]  /*8960*/  LDS.128 R28, [R58+0x6080] ;  /* 0x006080003a1c7984 */ /* 0x0002680000000c00 */
[----:B------:R1:W1:Y:S04]  /*8970*/  LDS.128 R24, [R58+0x7080] ;  /* 0x007080003a187984 */ /* 0x0002680000000c00 */
[----:B------:R1:W1:Y:S04]  /*8980*/  LDS.128 R20, [R58+0x9080] ;  /* 0x009080003a147984 */ /* 0x0002680000000c00 */
[----:B------:R1:W1:Y:S04]  /*8990*/  LDS.128 R16, [R58+0xa080] ;  /* 0x00a080003a107984 */ /* 0x0002680000000c00 */
[----:B------:R1:W1:Y:S04]  /*89a0*/  LDS.128 R12, [R58+0xb080] ;  /* 0x00b080003a0c7984 */ /* 0x0002680000000c00 */
[----:B------:R1:W1:Y:S04]  /*89b0*/  SHFL.IDX PT, R60, R57, RZ, 0x181f ;  /* 0x00181fff393c7589 */ /* 0x00026800000e0000 */
[----:B------:R1:W1:Y:S01]  /*89c0*/  SHFL.IDX PT, R61, R56, RZ, 0x181f ;  /* 0x00181fff383d7589 */ /* 0x00026200000e0000 */
[----:B------:R-:W-:Y:S05]  /*89d0*/  @P0 BRA `(.L_x_39) ;  /* 0x0000014000000947 */ /* 0x000fea0003800000 */
[----:B-12---:R-:W1:Y:S01]  /*89e0*/  LDS.128 R48, [R58+0x80] ;  /* 0x000080003a307984 */ /* 0x006e620000000c00 */
[----:B------:R-:W-:-:S02]  /*89f0*/  IADD3 R54, R0, 0x40, RZ ;  /* 0x0000004000367810 */ /* 0x000fc40007ffe0ff */
[----:B------:R-:W-:Y:S01]  /*8a00*/  IADD3 R52, R0, 0x80, RZ ;  /* 0x0000008000347810 */ /* 0x000fe20007ffe0ff */
[----:B------:R-:W2:Y:S01]  /*8a10*/  LDS.128 R8, [R58+0x4080] ;  /* 0x004080003a087984 */ /* 0x000ea20000000c00 */
[----:B------:R-:W-:Y:S02]  /*8a20*/  ISETP.GE.AND P1, PT, R54, c[0x0][0x3c8], PT ;  /* 0x0000f20036007a0c */ /* 0x000fe40003f26270 */
[----:B------:R-:W-:Y:S01]  /*8a30*/  ISETP.GE.AND P0, PT, R52, c[0x0][0x3c8], PT ;  /* 0x0000f20034007a0c */ /* 0x000fe20003f06270 */
[----:B------:R5:W4:Y:S01]  /*8a40*/  LDS.128 R4, [R58+0x8080] ;  /* 0x008080003a047984 */ /* 0x000b220000000c00 */
[----:B------:R-:W-:-:S09]  /*8a50*/  ISETP.GE.AND P2, PT, R0, c[0x0][0x3c8], PT ;  /* 0x0000f20000007a0c */ /* 0x000fd20003f46270 */
[----:B------:R-:W-:Y:S02]  /*8a60*/  @!P1 SHF.R.S32.HI R53, RZ, 0x1f, R54 ;  /* 0x0000001fff359819 */ /* 0x000fe40000011436 */
[----:B------:R-:W-:Y:S02]  /*8a70*/  @!P0 SHF.R.S32.HI R3, RZ, 0x1f, R52 ;  /* 0x0000001fff038819 */ /* 0x000fe40000011434 */
[----:B------:R-:W-:Y:S02]  /*8a80*/  @!P1 LEA.HI R53, R53, R54, RZ, 0x3 ;  /* 0x0000003635359211 */ /* 0x000fe400078f18ff */
[----:B------:R-:W-:Y:S02]  /*8a90*/  @!P0 LEA.HI R3, R3, R52, RZ, 0x3 ;  /* 0x0000003403038211 */ /* 0x000fe400078f18ff */
[----:B------:R-:W-:Y:S02]  /*8aa0*/  @!P1 LOP3.LUT R53, R53, 0xfffffff8, RZ, 0xc0, !PT ;  /* 0xfffffff835359812 */ /* 0x000fe400078ec0ff */
[----:B------:R-:W-:Y:S01]  /*8ab0*/  @!P0 LOP3.LUT R3, R3, 0xfffffff8, RZ, 0xc0, !PT ;  /* 0xfffffff803038812 */ /* 0x000fe200078ec0ff */
[----:B-----5:R-:W-:-:S04]  /*8ac0*/  @!P2 IMAD.WIDE R58, R0, 0x2, R60 ;  /* 0x00000002003aa825 */ /* 0x020fc800078e023c */
[----:B------:R-:W-:-:S04]  /*8ad0*/  @!P1 IMAD.WIDE R52, R53, 0x2, R60 ;  /* 0x0000000235349825 */ /* 0x000fc800078e023c */
[----:B------:R-:W-:Y:S01]  /*8ae0*/  @!P0 IMAD.WIDE R60, R3, 0x2, R60 ;  /* 0x00000002033c8825 */ /* 0x000fe200078e023c */
[----:B-1----:R1:W-:Y:S04]  /*8af0*/  @!P2 ST.E.128 [R58.64], R48 ;  /* 0x000000303a00a985 */ /* 0x0023e8000c101d0e */
[----:B--2---:R1:W-:Y:S04]  /*8b00*/  @!P1 ST.E.128 [R52.64], R8 ;  /* 0x0000000834009985 */ /* 0x0043e8000c101d0e */
[----:B----4-:R1:W-:Y:S02]  /*8b10*/  @!P0 ST.E.128 [R60.64], R4 ;  /* 0x000000043c008985 */ /* 0x0103e4000c101d0e */
.L_x_39:
[----:B--2---:R-:W-:Y:S05]  /*8b20*/  BSYNC B0 ;  /* 0x0000000000007941 */ /* 0x004fea0003800000 */
.L_x_38:
[----:B------:R-:W-:Y:S01]  /*8b30*/  IADD3 R3, R55, 0x20, RZ ;  /* 0x0000002037037810 */ /* 0x000fe20007ffe0ff */
[----:B-1----:R1:W2:Y:S01]  /*8b40*/  SHFL.IDX PT, R9, R56, 0x1, 0x181f ;  /* 0x00381f0038097f89 */ /* 0x0022a200000e0000 */
[----:B------:R-:W-:Y:S02]  /*8b50*/  BSSY B0, `(.L_x_40) ;  /* 0x0000015000007945 */ /* 0x000fe40003800000 */
[----:B------:R-:W-:Y:S01]  /*8b60*/  ISETP.GE.AND P0, PT, R3, R2, PT ;  /* 0x000000020300720c */ /* 0x000fe20003f06270 */
[----:B------:R1:W4:-:S12]  /*8b70*/  SHFL.IDX PT, R8, R57, 0x1, 0x181f ;  /* 0x00381f0039087f89 */ /* 0x00031800000e0000 */
[----:B------:R-:W-:Y:S05]  /*8b80*/  @P0 BRA `(.L_x_41) ;  /* 0x0000011000000947 */ /* 0x000fea0003800000 */
[C---:B------:R-:W-:Y:S02]  /*8b90*/  IADD3 R6, R0.reuse, 0x40, RZ ;  /* 0x0000004000067810 */ /* 0x040fe40007ffe0ff */
[----:B------:R-:W-:Y:S02]  /*8ba0*/  IADD3 R4, R0, 0x80, RZ ;  /* 0x0000008000047810 */ /* 0x000fe40007ffe0ff */
[----:B------:R-:W-:Y:S02]  /*8bb0*/  ISETP.GE.AND P1, PT, R6, c[0x0][0x3c8], PT ;  /* 0x0000f20006007a0c */ /* 0x000fe40003f26270 */
[----:B------:R-:W-:Y:S02]  /*8bc0*/  ISETP.GE.AND P0, PT, R4, c[0x0][0x3c8], PT ;  /* 0x0000f20004007a0c */ /* 0x000fe40003f06270 */
[----:B------:R-:W-:-:S09]  /*8bd0*/  ISETP.GE.AND P2, PT, R0, c[0x0][0x3c8], PT ;  /* 0x0000f20000007a0c */ /* 0x000fd20003f46270 */
[----:B------:R-:W-:Y:S02]  /*8be0*/  @!P1 SHF.R.S32.HI R5, RZ, 0x1f, R6 ;  /* 0x0000001fff059819 */ /* 0x000fe40000011406 */
[----:B------:R-:W-:Y:S02]  /*8bf0*/  @!P0 SHF.R.S32.HI R3, RZ, 0x1f, R4 ;  /* 0x0000001fff038819 */ /* 0x000fe40000011404 */
[----:B------:R-:W-:Y:S01]  /*8c00*/  @!P1 LEA.HI R5, R5, R6, RZ, 0x3 ;  /* 0x0000000605059211 */ /* 0x000fe200078f18ff */
[--C-:B--2-4-:R-:W-:Y:S01]  /*8c10*/  @!P2 IMAD.WIDE R6, R0, 0x2, R8.reuse ;  /* 0x000000020006a825 */ /* 0x114fe200078e0208 */
[----:B------:R-:W-:Y:S02]  /*8c20*/  @!P0 LEA.HI R3, R3, R4, RZ, 0x3 ;  /* 0x0000000403038211 */ /* 0x000fe400078f18ff */
[----:B------:R-:W-:Y:S02]  /*8c30*/  @!P1 LOP3.LUT R5, R5, 0xfffffff8, RZ, 0xc0, !PT ;  /* 0xfffffff805059812 */ /* 0x000fe400078ec0ff */
[----:B------:R-:W-:Y:S01]  /*8c40*/  @!P0 LOP3.LUT R3, R3, 0xfffffff8, RZ, 0xc0, !PT ;  /* 0xfffffff803038812 */ /* 0x000fe200078ec0ff */
[----:B------:R2:W-:Y:S02]  /*8c50*/  @!P2 ST.E.128 [R6.64], R44 ;  /* 0x0000002c0600a985 */ /* 0x0005e4000c101d0e */
[----:B------:R-:W-:-:S04]  /*8c60*/  @!P1 IMAD.WIDE R4, R5, 0x2, R8 ;  /* 0x0000000205049825 */ /* 0x000fc800078e0208 */
[----:B------:R-:W-:Y:S01]  /*8c70*/  @!P0 IMAD.WIDE R8, R3, 0x2, R8 ;  /* 0x0000000203088825 */ /* 0x000fe200078e0208 */
[----:B------:R2:W-:Y:S04]  /*8c80*/  @!P1 ST.E.128 [R4.64], R32 ;  /* 0x0000002004009985 */ /* 0x0005e8000c101d0e */
[----:B------:R2:W-:Y:S02]  /*8c90*/  @!P0 ST.E.128 [R8.64], R20 ;  /* 0x0000001408008985 */ /* 0x0005e4000c101d0e */
.L_x_41:
[----:B------:R-:W-:Y:S05]  /*8ca0*/  BSYNC B0 ;  /* 0x0000000000007941 */ /* 0x000fea0003800000 */
.L_x_40:
[----:B------:R-:W-:Y:S01]  /*8cb0*/  IADD3 R3, R55, 0x40, RZ ;  /* 0x0000004037037810 */ /* 0x000fe20007ffe0ff */
[----:B--2---:R2:W1:Y:S01]  /*8cc0*/  SHFL.IDX PT, R9, R56, 0x2, 0x181f ;  /* 0x00581f0038097f89 */ /* 0x00446200000e0000 */
[----:B------:R-:W-:Y:S02]  /*8cd0*/  BSSY B0, `(.L_x_42) ;  /* 0x0000015000007945 */ /* 0x000fe40003800000 */
[----:B------:R-:W-:Y:S01]  /*8ce0*/  ISETP.GE.AND P0, PT, R3, R2, PT ;  /* 0x000000020300720c */ /* 0x000fe20003f06270 */
[----:B----4-:R2:W4:-:S12]  /*8cf0*/  SHFL.IDX PT, R8, R57, 0x2, 0x181f ;  /* 0x00581f0039087f89 */ /* 0x01051800000e0000 */
        /* <DEDUP_REMOVED lines=9> */
[--C-:B-1--4-:R-:W-:Y:S01]  /*8d90*/  @!P2 IMAD.WIDE R6, R0, 0x2, R8.reuse ;  /* 0x000000020006a825 */ /* 0x112fe200078e0208 */
[----:B------:R-:W-:Y:S02]  /*8da0*/  @!P0 LEA.HI R3, R3, R4, RZ, 0x3 ;  /* 0x0000000403038211 */ /* 0x000fe400078f18ff */
[----:B------:R-:W-:Y:S02]  /*8db0*/  @!P1 LOP3.LUT R5, R5, 0xfffffff8, RZ, 0xc0, !PT ;  /* 0xfffffff805059812 */ /* 0x000fe400078ec0ff */
[----:B------:R-:W-:Y:S01]  /*8dc0*/  @!P0 LOP3.LUT R3, R3, 0xfffffff8, RZ, 0xc0, !PT ;  /* 0xfffffff803038812 */ /* 0x000fe200078ec0ff */
[----:B---3--:R1:W-:Y:S02]  /*8dd0*/  @!P2 ST.E.128 [R6.64], R40 ;  /* 0x000000280600a985 */ /* 0x0083e4000c101d0e */
[----:B------:R-:W-:-:S04]  /*8de0*/  @!P1 IMAD.WIDE R4, R5, 0x2, R8 ;  /* 0x0000000205049825 */ /* 0x000fc800078e0208 */
[----:B------:R-:W-:Y:S01]  /*8df0*/  @!P0 IMAD.WIDE R8, R3, 0x2, R8 ;  /* 0x0000000203088825 */ /* 0x000fe200078e0208 */
[----:B------:R1:W-:Y:S04]  /*8e00*/  @!P1 ST.E.128 [R4.64], R28 ;  /* 0x0000001c04009985 */ /* 0x0003e8000c101d0e */
[----:B------:R1:W-:Y:S02]  /*8e10*/  @!P0 ST.E.128 [R8.64], R16 ;  /* 0x0000001008008985 */ /* 0x0003e4000c101d0e */
.L_x_43:
[----:B------:R-:W-:Y:S05]  /*8e20*/  BSYNC B0 ;  /* 0x0000000000007941 */ /* 0x000fea0003800000 */
.L_x_42:
[----:B------:R-:W-:Y:S01]  /*8e30*/  IADD3 R55, R55, 0x60, RZ ;  /* 0x0000006037377810 */ /* 0x000fe20007ffe0ff */
[----:B-1----:R1:W2:Y:S03]  /*8e40*/  SHFL.IDX PT, R5, R56, 0x3, 0x181f ;  /* 0x00781f0038057f89 */ /* 0x0022a600000e0000 */
[----:B------:R-:W-:Y:S01]  /*8e50*/  ISETP.GE.AND P0, PT, R55, R2, PT ;  /* 0x000000023700720c */ /* 0x000fe20003f06270 */
[----:B------:R1:W4:-:S12]  /*8e60*/  SHFL.IDX PT, R4, R57, 0x3, 0x181f ;  /* 0x00781f0039047f89 */ /* 0x00031800000e0000 */
[----:B------:R-:W-:Y:S05]  /*8e70*/  @P0 EXIT ;  /* 0x000000000000094d */ /* 0x000fea0003800000 */
[C---:B------:R-:W-:Y:S02]  /*8e80*/  IADD3 R3, R0.reuse, 0x40, RZ ;  /* 0x0000004000037810 */ /* 0x040fe40007ffe0ff */
[C---:B------:R-:W-:Y:S02]  /*8e90*/  ISETP.GE.AND P1, PT, R0.reuse, c[0x0][0x3c8], PT ;  /* 0x0000f20000007a0c */ /* 0x040fe40003f26270 */
[----:B------:R-:W-:Y:S02]  /*8ea0*/  ISETP.GE.AND P0, PT, R3, c[0x0][0x3c8], PT ;  /* 0x0000f20003007a0c */ /* 0x000fe40003f06270 */
[----:B------:R-:W-:-:S09]  /*8eb0*/  IADD3 R9, R0, 0x80, RZ ;  /* 0x0000008000097810 */ /* 0x000fd20007ffe0ff */
[----:B--2-4-:R-:W-:Y:S02]  /*8ec0*/  @!P1 IMAD.WIDE R6, R0, 0x2, R4 ;  /* 0x0000000200069825 */ /* 0x014fe400078e0204 */
[----:B------:R-:W-:-:S03]  /*8ed0*/  @!P0 SHF.R.S32.HI R2, RZ, 0x1f, R3 ;  /* 0x0000001fff028819 */ /* 0x000fc60000011403 */
[----:B------:R2:W-:Y:S01]  /*8ee0*/  @!P1 ST.E.128 [R6.64], R36 ;  /* 0x0000002406009985 */ /* 0x0005e2000c101d0e */
[----:B------:R-:W-:-:S04]  /*8ef0*/  @!P0 LEA.HI R2, R2, R3, RZ, 0x3 ;  /* 0x0000000302028211 */ /* 0x000fc800078f18ff */
[----:B------:R-:W-:-:S05]  /*8f00*/  @!P0 LOP3.LUT R2, R2, 0xfffffff8, RZ, 0xc0, !PT ;  /* 0xfffffff802028812 */ /* 0x000fca00078ec0ff */
[----:B------:R-:W-:-:S05]  /*8f10*/  @!P0 IMAD.WIDE R2, R2, 0x2, R4 ;  /* 0x0000000202028825 */ /* 0x000fca00078e0204 */
[----:B------:R2:W-:Y:S01]  /*8f20*/  @!P0 ST.E.128 [R2.64], R24 ;  /* 0x0000001802008985 */ /* 0x0005e2000c101d0e */
[----:B------:R-:W-:-:S13]  /*8f30*/  ISETP.GE.AND P0, PT, R9, c[0x0][0x3c8], PT ;  /* 0x0000f20009007a0c */ /* 0x000fda0003f06270 */
[----:B------:R-:W-:Y:S05]  /*8f40*/  @P0 EXIT ;  /* 0x000000000000094d */ /* 0x000fea0003800000 */
[----:B------:R-:W-:-:S04]  /*8f50*/  SHF.R.S32.HI R0, RZ, 0x1f, R9 ;  /* 0x0000001fff007819 */ /* 0x000fc80000011409 */
[----:B------:R-:W-:-:S04]  /*8f60*/  LEA.HI R0, R0, R9, RZ, 0x3 ;  /* 0x0000000900007211 */ /* 0x000fc800078f18ff */
[----:B--2---:R-:W-:-:S05]  /*8f70*/  LOP3.LUT R3, R0, 0xfffffff8, RZ, 0xc0, !PT ;  /* 0xfffffff800037812 */ /* 0x004fca00078ec0ff */
[----:B------:R-:W-:-:S05]  /*8f80*/  IMAD.WIDE R4, R3, 0x2, R4 ;  /* 0x0000000203047825 */ /* 0x000fca00078e0204 */
[----:B------:R-:W-:Y:S01]  /*8f90*/  ST.E.128 [R4.64], R12 ;  /* 0x0000000c04007985 */ /* 0x000fe2000c101d0e */
[----:B------:R-:W-:Y:S05]  /*8fa0*/  EXIT ;  /* 0x000000000000794d */ /* 0x000fea0003800000 */
.L_x_36:
[----:B------:R-:W-:Y:S02]  /*8fb0*/  ULDC.64 UR4, c[0x0][0x500] ;  /* 0x0001400000047ab9 */ /* 0x000fe40000000a00 */
[----:B------:R-:W-:Y:S02]  /*8fc0*/  UISETP.NE.U32.AND UP1, UPT, URZ, UR4, UPT ;  /* 0x000000043f00728c */ /* 0x000fe4000bf25070 */
[----:B------:R-:W-:Y:S02]  /*8fd0*/  UMOV UR6, 0x4 ;  /* 0x0000000400067882 */ /* 0x000fe40000000000 */
[----:B------:R-:W-:-:S03]  /*8fe0*/  UISETP.NE.AND.EX UP1, UPT, URZ, UR5, UPT, UP1 ;  /* 0x000000053f00728c */ /* 0x000fc6000bf25310 */
[----:B------:R-:W-:Y:S02]  /*8ff0*/  ULDC.64 UR4, c[0x0][0x500] ;  /* 0x0001400000047ab9 */ /* 0x000fe40000000a00 */
[----:B------:R-:W-:Y:S01]  /*9000*/  UIMAD.WIDE UR4, UR16, UR6, UR4 ;  /* 0x00000006100472a5 */ /* 0x000fe2000f8e0204 */
[----:B------:R-:W-:-:S05]  /*9010*/  PLOP3.LUT P0, PT, PT, PT, UP1, 0x80, 0x0 ;  /* 0x000000000000781c */ /* 0x000fca0003f0f018 */
[----:B------:R-:W-:Y:S01]  /*9020*/  IMAD.U32 R6, RZ, RZ, UR4 ;  /* 0x00000004ff067e24 */ /* 0x000fe2000f8e00ff */
[----:B------:R-:W-:Y:S01]  /*9030*/  MOV R7, UR5 ;  /* 0x0000000500077c02 */ /* 0x000fe20008000f00 */
[----:B------:R-:W-:-:S06]  /*9040*/  ULDC.64 UR4, c[0x0][0x508] ;  /* 0x0001420000047ab9 */ /* 0x000fcc0000000a00 */
[----:B------:R-:W2:Y:S01]  /*9050*/  @P0 LDG.E R0, [R6.64] ;  /* 0x0000000e06000981 */ /* 0x000ea2000c1e1900 */
[----:B------:R-:W-:Y:S01]  /*9060*/  UISETP.NE.U32.AND UP0, UPT, URZ, UR4, UPT ;  /* 0x000000043f00728c */ /* 0x000fe2000bf05070 */
[----:B------:R-:W-:-:S03]  /*9070*/  IMAD.MOV.U32 R4, RZ, RZ, c[0x0][0x388] ;  /* 0x0000e200ff047624 */ /* 0x000fc600078e00ff */
[----:B------:R-:W-:-:S03]  /*9080*/  UISETP.NE.AND.EX UP0, UPT, URZ, UR5, UPT, UP0 ;  /* 0x000000053f00728c */ /* 0x000fc6000bf05300 */
[----:B------:R-:W-:-:S03]  /*9090*/  ULDC.64 UR4, c[0x0][0x508] ;  /* 0x0001420000047ab9 */ /* 0x000fc60000000a00 */
[----:B------:R-:W-:-:S05]  /*90a0*/  PLOP3.LUT P1, PT, PT, PT, UP0, 0x80, 0x0 ;  /* 0x000000000000781c */ /* 0x000fca0003f2f008 */
[----:B------:R-:W-:-:S06]  /*90b0*/  @UP0 UIMAD.WIDE UR4, UR16, UR6, UR4 ;  /* 0x00000006100402a5 */ /* 0x000fcc000f8e0204 */
[----:B------:R-:W-:Y:S01]  /*90c0*/  MOV R2, UR4 ;  /* 0x0000000400027c02 */ /* 0x000fe20008000f00 */
[----:B------:R-:W-:-:S05]  /*90d0*/  IMAD.U32 R3, RZ, RZ, UR5 ;  /* 0x00000005ff037e24 */ /* 0x000fca000f8e00ff */
[----:B------:R1:W5:Y:S01]  /*90e0*/  @P1 LDG.E R4, [R2.64] ;  /* 0x0000000e02041981 */ /* 0x000362000c1e1900 */
[----:B------:R-:W-:Y:S02]  /*90f0*/  UMOV UR10, URZ ;  /* 0x0000003f000a7c82 */ /* 0x000fe40008000000 */
[----:B------:R-:W-:Y:S01]  /*9100*/  UMOV UR11, URZ ;  /* 0x0000003f000b7c82 */ /* 0x000fe20008000000 */
[----:B--2---:R-:W2:Y:S02]  /*9110*/  @P0 R2UR UR5, R0 ;  /* 0x00000000000503c2 */ /* 0x004ea400000e0000 */
[----:B--2---:R-:W-:Y:S02]  /*9120*/  @UP1 USHF.R.S32.HI UR4, URZ, 0x1f, UR5 ;  /* 0x0000001f3f041899 */ /* 0x004fe40008011405 */
[----:B------:R-:W-:-:S05]  /*9130*/  @UP1 UMOV UR10, UR5 ;  /* 0x00000005000a1c82 */ /* 0x000fca0008000000 */
[----:B------:R-:W-:Y:S01]  /*9140*/  @UP1 UMOV UR11, UR4 ;  /* 0x00000004000b1c82 */ /* 0x000fe20008000000 */
[----:B------:R-:W-:Y:S05]  /*9150*/  @P1 BRA `(.L_x_44) ;  /* 0x0000004000001947 */ /* 0x000fea0003800000 */
[----:B-1----:R-:W-:Y:S05]  /*9160*/  @!P0 BRA `(.L_x_44) ;  /* 0x0000003000008947 */ /* 0x002fea0003800000 */
[----:B-----5:R-:W2:Y:S04]  /*9170*/  LDG.E R4, [R6.64] ;  /* 0x0000000e06047981 */ /* 0x020ea8000c1e1900 */
[----:B------:R-:W2:Y:S02]  /*9180*/  LDG.E R3, [R6.64+0x4] ;  /* 0x0000040e06037981 */ /* 0x000ea4000c1e1900 */
[----:B--2---:R-:W-:Y:S02]  /*9190*/  IADD3 R4, -R4, R3, RZ ;  /* 0x0000000304047210 */ /* 0x004fe40007ffe1ff */
.L_x_44:
[----:B-1----:R-:W1:Y:S01]  /*91a0*/  S2R R7, SR_TID.X ;  /* 0x0000000000077919 */ /* 0x002e620000002100 */
[----:B------:R-:W-:Y:S01]  /*91b0*/  USHF.R.S32.HI UR6, URZ, 0x1f, UR16 ;  /* 0x0000001f3f067899 */ /* 0x000fe20008011410 */
[----:B------:R-:W-:Y:S01]  /*91c0*/  BSSY B0, `(.L_x_45) ;  /* 0x0000029000007945 */ /* 0x000fe20003800000 */
[----:B------:R-:W-:-:S02]  /*91d0*/  USEL UR16, UR16, URZ, !UP1 ;  /* 0x0000003f10107287 */ /* 0x000fc4000c800000 */
[----:B------:R-:W-:Y:S01]  /*91e0*/  USEL UR6, UR6, URZ, !UP1 ;  /* 0x0000003f06067287 */ /* 0x000fe2000c800000 */
[----:B-1----:R-:W-:-:S13]  /*91f0*/  ISETP.GE.AND P0, PT, R7, 0x80, PT ;  /* 0x000000800700780c */ /* 0x002fda0003f06270 */
[----:B------:R-:W-:Y:S05]  /*9200*/  @P0 BRA `(.L_x_46) ;  /* 0x0000024000000947 */ /* 0x000fea0003800000 */
[----:B------:R-:W1:Y:S01]  /*9210*/  S2R R0, SR_CTAID.X ;  /* 0x0000000000007919 */ /* 0x000e620000002500 */
[----:B-----5:R-:W-:Y:S01]  /*9220*/  IMAD R3, R4, c[0x0][0x4e8], RZ ;  /* 0x00013a0004037a24 */ /* 0x020fe200078e02ff */
[----:B-1----:R-:W-:-:S04]  /*9230*/  LEA R0, R0, R7, 0x7 ;  /* 0x0000000700007211 */ /* 0x002fc800078e38ff */
[----:B------:R-:W-:-:S13]  /*9240*/  ISETP.GE.AND P0, PT, R0, R3, PT ;  /* 0x000000030000720c */ /* 0x000fda0003f06270 */
[----:B------:R-:W-:Y:S05]  /*9250*/  @P0 BRA `(.L_x_46) ;  /* 0x000001f000000947 */ /* 0x000fea0003800000 */
[----:B------:R-:W-:Y:S01]  /*9260*/  IMAD.MOV.U32 R2, RZ, RZ, c[0x0][0x4e8] ;  /* 0x00013a00ff027624 */ /* 0x000fe200078e00ff */
[----:B------:R-:W-:Y:S01]  /*9270*/  ULDC.64 UR4, c[0x0][0x490] ;  /* 0x0001240000047ab9 */ /* 0x000fe20000000a00 */
[----:B------:R-:W-:Y:S01]  /*9280*/  IMAD.MOV.U32 R8, RZ, RZ, R0 ;  /* 0x000000ffff087224 */ /* 0x000fe200078e0000 */
[----:B------:R-:W-:Y:S02]  /*9290*/  UIMAD UR7, UR8, UR4, URZ ;  /* 0x00000004080772a4 */ /* 0x000fe4000f8e023f */
[----:B------:R-:W-:Y:S01]  /*92a0*/  ISETP.NE.AND P0, PT, R2, 0x1, PT ;  /* 0x000000010200780c */ /* 0x000fe20003f05270 */
[----:B------:R-:W-:Y:S02]  /*92b0*/  UMOV UR12, UR10 ;  /* 0x0000000a000c7c82 */ /* 0x000fe40008000000 */
[----:B------:R-:W-:Y:S02]  /*92c0*/  UMOV UR13, UR11 ;  /* 0x0000000b000d7c82 */ /* 0x000fe40008000000 */
[----:B------:R-:W-:-:S02]  /*92d0*/  UIMAD.WIDE.U32 UR12, UR9, UR4, UR12 ;  /* 0x00000004090c72a5 */ /* 0x000fc4000f8e000c */
[----:B------:R-:W-:-:S03]  /*92e0*/  UIMAD UR7, UR9, UR5, UR7 ;  /* 0x00000005090772a4 */ /* 0x000fc6000f8e0207 */
[----:B------:R-:W-:Y:S02]  /*92f0*/  ULDC.64 UR4, c[0x0][0x498] ;  /* 0x0001260000047ab9 */ /* 0x000fe40000000a00 */
[----:B------:R-:W-:Y:S01]  /*9300*/  UIADD3 UR13, UR7, UR13, URZ ;  /* 0x0000000d070d7290 */ /* 0x000fe2000fffe03f */
[----:B------:R-:W-:Y:S01]  /*9310*/  @P0 IMAD.HI.U32 R2, R0, c[0x0][0x4ec], RZ ;  /* 0x00013b0000020a27 */ /* 0x000fe200078e00ff */
[----:B------:R-:W-:Y:S02]  /*9320*/  UIMAD UR7, UR6, UR4, URZ ;  /* 0x00000004060772a4 */ /* 0x000fe4000f8e023f */
[----:B------:R-:W-:Y:S02]  /*9330*/  UIMAD.WIDE.U32 UR12, UR16, UR4, UR12 ;  /* 0x00000004100c72a5 */ /* 0x000fe4000f8e000c */
[----:B------:R-:W-:Y:S01]  /*9340*/  @P0 SHF.R.U32.HI R8, RZ, c[0x0][0x4f0], R2 ;  /* 0x00013c00ff080a19 */ /* 0x000fe20000011602 */
[----:B------:R-:W-:-:S03]  /*9350*/  UIMAD UR5, UR16, UR5, UR7 ;  /* 0x00000005100572a4 */ /* 0x000fc6000f8e0207 */
[C---:B------:R-:W-:Y:S02]  /*9360*/  IADD3 R5, -R8.reuse, RZ, RZ ;  /* 0x000000ff08057210 */ /* 0x040fe40007ffe1ff */
[----:B------:R-:W-:Y:S02]  /*9370*/  SHF.R.S32.HI R3, RZ, 0x1f, R8 ;  /* 0x0000001fff037819 */ /* 0x000fe40000011408 */
[----:B------:R-:W-:Y:S01]  /*9380*/  IADD3 R8, P0, R8, UR12, RZ ;  /* 0x0000000c08087c10 */ /* 0x000fe2000ff1e0ff */
[----:B------:R-:W-:Y:S02]  /*9390*/  IMAD R5, R5, c[0x0][0x4e8], R0 ;  /* 0x00013a0005057a24 */ /* 0x000fe400078e0200 */
[----:B------:R-:W-:-:S03]  /*93a0*/  IMAD.U32 R0, RZ, RZ, UR5 ;  /* 0x00000005ff007e24 */ /* 0x000fc6000f8e00ff */
[----:B------:R-:W-:Y:S02]  /*93b0*/  SHF.R.S32.HI R2, RZ, 0x1f, R5 ;  /* 0x0000001fff027819 */ /* 0x000fe40000011405 */
[----:B------:R-:W-:-:S03]  /*93c0*/  IADD3.X R9, R3, UR13, R0, P0, !PT ;  /* 0x0000000d03097c10 */ /* 0x000fc600087fe400 */
[----:B------:R-:W-:Y:S02]  /*93d0*/  IMAD R0, R2, c[0x0][0x488], RZ ;  /* 0x0001220002007a24 */ /* 0x000fe400078e02ff */
[----:B------:R-:W-:-:S04]  /*93e0*/  IMAD.WIDE.U32 R8, R5, c[0x0][0x488], R8 ;  /* 0x0001220005087a25 */ /* 0x000fc800078e0008 */
[----:B------:R-:W-:Y:S01]  /*93f0*/  IMAD R0, R5, c[0x0][0x48c], R0 ;  /* 0x0001230005007a24 */ /* 0x000fe200078e0200 */
[----:B------:R-:W-:Y:S01]  /*9400*/  LEA R2, P0, R8, c[0x0][0x450], 0x2 ;  /* 0x0001140008027a11 */ /* 0x000fe200078010ff */
[----:B------:R-:W-:-:S03]  /*9410*/  IMAD.MOV.U32 R5, RZ, RZ, -0x800000 ;  /* 0xff800000ff057424 */ /* 0x000fc600078e00ff */
[----:B------:R-:W-:-:S04]  /*9420*/  IADD3 R3, R9, R0, RZ ;  /* 0x0000000009037210 */ /* 0x000fc80007ffe0ff */
[----:B------:R-:W-:-:S05]  /*9430*/  LEA.HI.X R3, R8, c[0x0][0x454], R3, 0x2, P0 ;  /* 0x0001150008037a11 */ /* 0x000fca00000f1403 */
[----:B------:R1:W-:Y:S02]  /*9440*/  STG.E [R2.64], R5 ;  /* 0x0000000502007986 */ /* 0x0003e4000c10190e */
.L_x_46:
[----:B------:R-:W-:Y:S05]  /*9450*/  BSYNC B0 ;  /* 0x0000000000007941 */ /* 0x000fea0003800000 */
.L_x_45:
[----:B-1----:R-:W1:Y:S01]  /*9460*/  S2R R3, SR_CTAID.X ;  /* 0x0000000000037919 */ /* 0x002e620000002500 */
[----:B------:R-:W-:Y:S01]  /*9470*/  SHF.R.S32.HI R0, RZ, 0x1f, R7 ;  /* 0x0000001fff007819 */ /* 0x000fe20000011407 */
[----:B------:R-:W-:Y:S01]  /*9480*/  ULDC.64 UR4, c[0x0][0x3a0] ;  /* 0x0000e80000047ab9 */ /* 0x000fe20000000a00 */
[----:B------:R-:W-:Y:S01]  /*9490*/  IMAD.MOV.U32 R2, RZ, RZ, c[0x0][0x4e8] ;  /* 0x00013a00ff027624 */ /* 0x000fe200078e00ff */
[----:B------:R-:W-:Y:S01]  /*94a0*/  UIMAD UR7, UR11, UR4, URZ ;  /* 0x000000040b0772a4 */ /* 0x000fe2000f8e023f */
[----:B------:R-:W-:Y:S01]  /*94b0*/  LEA.HI R0, R0, R7, RZ, 0x3 ;  /* 0x0000000700007211 */ /* 0x000fe200078f18ff */
[----:B------:R-:W-:Y:S01]  /*94c0*/  UIMAD.WIDE.U32 UR12, UR10, UR4, URZ ;  /* 0x000000040a0c72a5 */ /* 0x000fe2000f8e003f */
[----:B-----5:R-:W-:Y:S01]  /*94d0*/  IMAD R4, R4, c[0x0][0x4e8], RZ ;  /* 0x00013a0004047a24 */ /* 0x020fe200078e02ff */
[----:B------:R-:W-:Y:S01]  /*94e0*/  ISETP.NE.AND P0, PT, R2, 0x1, PT ;  /* 0x000000010200780c */ /* 0x000fe20003f05270 */
[----:B------:R-:W-:Y:S01]  /*94f0*/  UIMAD UR7, UR10, UR5, UR7 ;  /* 0x000000050a0772a4 */ /* 0x000fe2000f8e0207 */
[----:B------:R-:W-:Y:S01]  /*9500*/  LOP3.LUT R6, R0, 0xfffffff8, RZ, 0xc0, !PT ;  /* 0xfffffff800067812 */ /* 0x000fe200078ec0ff */
[----:B------:R-:W-:Y:S01]  /*9510*/  BSSY B0, `(.L_x_47) ;  /* 0x000003b000007945 */ /* 0x000fe20003800000 */
[----:B------:R-:W-:Y:S01]  /*9520*/  SHF.R.S32.HI R0, RZ, 0x3, R0 ;  /* 0x00000003ff007819 */ /* 0x000fe20000011400 */
[----:B------:R-:W-:-:S02]  /*9530*/  ULDC.64 UR4, c[0x0][0x3e8] ;  /* 0x0000fa0000047ab9 */ /* 0x000fc40000000a00 */
[----:B------:R-:W-:Y:S01]  /*9540*/  IMAD.IADD R7, R7, 0x1, -R6 ;  /* 0x0000000107077824 */ /* 0x000fe200078e0a06 */
[----:B------:R-:W-:Y:S02]  /*9550*/  UIADD3 UR13, UR13, UR7, URZ ;  /* 0x000000070d0d7290 */ /* 0x000fe4000fffe03f */
[----:B------:R-:W-:Y:S02]  /*9560*/  UIMAD UR7, UR8, UR4, URZ ;  /* 0x00000004080772a4 */ /* 0x000fe4000f8e023f */
[C---:B------:R-:W-:Y:S01]  /*9570*/  LEA R2, R7.reuse, R0, 0x5 ;  /* 0x0000000007027211 */ /* 0x040fe200078e28ff */
[----:B------:R-:W-:Y:S01]  /*9580*/  UIMAD.WIDE.U32 UR12, UR9, UR4, UR12 ;  /* 0x00000004090c72a5 */ /* 0x000fe2000f8e000c */
[----:B------:R-:W-:Y:S01]  /*9590*/  SHF.L.U32 R7, R7, 0x3, RZ ;  /* 0x0000000307077819 */ /* 0x000fe200000006ff */
[----:B------:R-:W-:Y:S02]  /*95a0*/  UIMAD UR7, UR9, UR5, UR7 ;  /* 0x00000005090772a4 */ /* 0x000fe4000f8e0207 */
[C---:B-1----:R-:W-:Y:S01]  /*95b0*/  IMAD R2, R3.reuse, 0x80, R2 ;  /* 0x0000008003027824 */ /* 0x042fe200078e0202 */
[----:B------:R-:W-:Y:S01]  /*95c0*/  ULDC.64 UR4, c[0x0][0x3f0] ;  /* 0x0000fc0000047ab9 */ /* 0x000fe20000000a00 */
[----:B------:R-:W-:Y:S01]  /*95d0*/  IMAD R3, R3, 0x80, R0 ;  /* 0x0000008003037824 */ /* 0x000fe200078e0200 */
[----:B------:R-:W-:Y:S01]  /*95e0*/  UIMAD UR6, UR6, UR4, URZ ;  /* 0x00000004060672a4 */ /* 0x000fe2000f8e023f */
[----:B------:R-:W-:Y:S01]  /*95f0*/  @P0 IMAD.HI.U32 R5, R2, c[0x0][0x4ec], RZ ;  /* 0x00013b0002050a27 */ /* 0x000fe200078e00ff */
[----:B------:R-:W-:Y:S01]  /*9600*/  UIADD3 UR13, UR7, UR13, URZ ;  /* 0x0000000d070d7290 */ /* 0x000fe2000fffe03f */
[----:B------:R-:W-:Y:S01]  /*9610*/  MOV R8, R2 ;  /* 0x0000000200087202 */ /* 0x000fe20000000f00 */
[----:B------:R-:W-:-:S02]  /*9620*/  UIMAD UR5, UR16, UR5, UR6 ;  /* 0x00000005100572a4 */ /* 0x000fc4000f8e0206 */
[----:B------:R-:W-:Y:S01]  /*9630*/  @P0 SHF.R.U32.HI R8, RZ, c[0x0][0x4f0], R5 ;  /* 0x00013c00ff080a19 */ /* 0x000fe20000011605 */
[----:B------:R-:W-:-:S03]  /*9640*/  UIMAD.WIDE.U32 UR12, UR16, UR4, UR12 ;  /* 0x00000004100c72a5 */ /* 0x000fc6000f8e000c */
[--C-:B------:R-:W-:Y:S01]  /*9650*/  SHF.R.S32.HI R5, RZ, 0x1f, R8.reuse ;  /* 0x0000001fff057819 */ /* 0x100fe20000011408 */
[----:B------:R-:W-:Y:S01]  /*9660*/  UIADD3 UR5, UR13, UR5, URZ ;  /* 0x000000050d057290 */ /* 0x000fe2000fffe03f */
[----:B------:R-:W-:Y:S01]  /*9670*/  IMAD.MOV R9, RZ, RZ, -R8 ;  /* 0x000000ffff097224 */ /* 0x000fe200078e0a08 */
[----:B------:R-:W-:Y:S01]  /*9680*/  MOV R10, UR12 ;  /* 0x0000000c000a7c02 */ /* 0x000fe20008000f00 */
[----:B------:R-:W-:Y:S02]  /*9690*/  IMAD.U32 R11, RZ, RZ, UR13 ;  /* 0x0000000dff0b7e24 */ /* 0x000fe4000f8e00ff */
[----:B------:R-:W-:Y:S01]  /*96a0*/  IMAD R6, R9, c[0x0][0x4e8], R2 ;  /* 0x00013a0009067a24 */ /* 0x000fe200078e0202 */
[----:B------:R-:W-:Y:S01]  /*96b0*/  MOV R11, UR5 ;  /* 0x00000005000b7c02 */ /* 0x000fe20008000f00 */
[----:B------:R-:W-:-:S04]  /*96c0*/  IMAD R5, R5, c[0x0][0x3e0], RZ ;  /* 0x0000f80005057a24 */ /* 0x000fc800078e02ff */
[C---:B------:R-:W-:Y:S01]  /*96d0*/  IMAD R2, R8.reuse, c[0x0][0x3e4], R5 ;  /* 0x0000f90008027a24 */ /* 0x040fe200078e0205 */
[----:B------:R-:W-:Y:S01]  /*96e0*/  SHF.R.S32.HI R5, RZ, 0x1f, R6 ;  /* 0x0000001fff057819 */ /* 0x000fe20000011406 */
[----:B------:R-:W-:-:S04]  /*96f0*/  IMAD.WIDE.U32 R8, R8, c[0x0][0x3e0], R10 ;  /* 0x0000f80008087a25 */ /* 0x000fc800078e000a */
[----:B------:R-:W-:Y:S02]  /*9700*/  IMAD R5, R5, c[0x0][0x3d8], RZ ;  /* 0x0000f60005057a24 */ /* 0x000fe400078e02ff */
[----:B------:R-:W-:Y:S02]  /*9710*/  IMAD.IADD R9, R9, 0x1, R2 ;  /* 0x0000000109097824 */ /* 0x000fe400078e0202 */
[C---:B------:R-:W-:Y:S02]  /*9720*/  IMAD R5, R6.reuse, c[0x0][0x3dc], R5 ;  /* 0x0000f70006057a24 */ /* 0x040fe400078e0205 */
[----:B------:R-:W-:Y:S01]  /*9730*/  IMAD.WIDE.U32 R8, R6, c[0x0][0x3d8], R8 ;  /* 0x0000f60006087a25 */ /* 0x000fe200078e0008 */
[----:B------:R-:W-:-:S04]  /*9740*/  IADD3 R6, R7, 0x40, RZ ;  /* 0x0000004007067810 */ /* 0x000fc80007ffe0ff */
[----:B------:R-:W-:Y:S02]  /*9750*/  IADD3 R5, R9, R5, RZ ;  /* 0x0000000509057210 */ /* 0x000fe40007ffe0ff */
[----:B------:R-:W-:-:S04]  /*9760*/  LEA R9, P0, R8, c[0x0][0x380], 0x1 ;  /* 0x0000e00008097a11 */ /* 0x000fc800078008ff */
[----:B------:R-:W-:Y:S01]  /*9770*/  LEA.HI.X R8, R8, c[0x0][0x384], R5, 0x1, P0 ;  /* 0x0000e10008087a11 */ /* 0x000fe200000f0c05 */
[----:B------:R1:W2:Y:S01]  /*9780*/  SHFL.IDX PT, R10, R9, RZ, 0x181f ;  /* 0x00181fff090a7589 */ /* 0x0002a200000e0000 */
[----:B------:R-:W-:Y:S02]  /*9790*/  ISETP.GE.AND P0, PT, R3, R4, PT ;  /* 0x000000040300720c */ /* 0x000fe40003f06270 */
[----:B------:R-:W-:Y:S01]  /*97a0*/  IADD3 R5, R7, 0x80, RZ ;  /* 0x0000008007057810 */ /* 0x000fe20007ffe0ff */
[----:B------:R1:W3:Y:S10]  /*97b0*/  SHFL.IDX PT, R11, R8, RZ, 0x181f ;  /* 0x00181fff080b7589 */ /* 0x0002f400000e0000 */
[----:B------:R-:W-:Y:S05]  /*97c0*/  @P0 BRA `(.L_x_48) ;  /* 0x000000f000000947 */ /* 0x000fea0003800000 */
[----:B------:R-:W-:Y:S02]  /*97d0*/  ISETP.GE.AND P1, PT, R6, c[0x0][0x3c8], PT ;  /* 0x0000f20006007a0c */ /* 0x000fe40003f26270 */
[----:B------:R-:W-:-:S02]  /*97e0*/  ISETP.GE.AND P0, PT, R5, c[0x0][0x3c8], PT ;  /* 0x0000f20005007a0c */ /* 0x000fc40003f06270 */
[----:B------:R-:W-:-:S09]  /*97f0*/  ISETP.GE.AND P2, PT, R7, c[0x0][0x3c8], PT ;  /* 0x0000f20007007a0c */ /* 0x000fd20003f46270 */
[----:B------:R-:W-:Y:S02]  /*9800*/  @!P1 SHF.R.S32.HI R13, RZ, 0x1f, R6 ;  /* 0x0000001fff0d9819 */ /* 0x000fe40000011406 */
[----:B------:R-:W-:Y:S02]  /*9810*/  @!P0 SHF.R.S32.HI R0, RZ, 0x1f, R5 ;  /* 0x0000001fff008819 */ /* 0x000fe40000011405 */
[----:B------:R-:W-:Y:S01]  /*9820*/  @!P1 LEA.HI R2, R13, R6, RZ, 0x3 ;  /* 0x000000060d029211 */ /* 0x000fe200078f18ff */
[--C-:B--23--:R-:W-:Y:S01]  /*9830*/  @!P2 IMAD.WIDE R12, R7, 0x2, R10.reuse ;  /* 0x00000002070ca825 */ /* 0x10cfe200078e020a */
[----:B------:R-:W-:Y:S02]  /*9840*/  @!P0 LEA.HI R0, R0, R5, RZ, 0x3 ;  /* 0x0000000500008211 */ /* 0x000fe400078f18ff */
[----:B------:R-:W-:Y:S02]  /*9850*/  @!P1 LOP3.LUT R2, R2, 0xfffffff8, RZ, 0xc0, !PT ;  /* 0xfffffff802029812 */ /* 0x000fe400078ec0ff */
[----:B------:R-:W-:Y:S01]  /*9860*/  @!P0 LOP3.LUT R0, R0, 0xfffffff8, RZ, 0xc0, !PT ;  /* 0xfffffff800008812 */ /* 0x000fe200078ec0ff */
[----:B------:R2:W-:Y:S02]  /*9870*/  @!P2 ST.E.128 [R12.64], RZ ;  /* 0x000000ff0c00a985 */ /* 0x0005e4000c101d0e */
[----:B------:R-:W-:-:S04]  /*9880*/  @!P1 IMAD.WIDE R14, R2, 0x2, R10 ;  /* 0x00000002020e9825 */ /* 0x000fc800078e020a */
[----:B------:R-:W-:Y:S01]  /*9890*/  @!P0 IMAD.WIDE R10, R0, 0x2, R10 ;  /* 0x00000002000a8825 */ /* 0x000fe200078e020a */
[----:B------:R2:W-:Y:S04]  /*98a0*/  @!P1 ST.E.128 [R14.64], RZ ;  /* 0x000000ff0e009985 */ /* 0x0005e8000c101d0e */
[----:B------:R2:W-:Y:S02]  /*98b0*/  @!P0 ST.E.128 [R10.64], RZ ;  /* 0x000000ff0a008985 */ /* 0x0005e4000c101d0e */
.L_x_48:
[----:B------:R-:W-:Y:S05]  /*98c0*/  BSYNC B0 ;  /* 0x0000000000007941 */ /* 0x000fea0003800000 */
.L_x_47:
[----:B--2---:R-:W-:Y:S01]  /*98d0*/  IADD3 R13, R3, 0x20, RZ ;  /* 0x00000020030d7810 */ /* 0x004fe20007ffe0ff */
[----:B---3--:R2:W3:Y:S01]  /*98e0*/  SHFL.IDX PT, R11, R8, 0x1, 0x181f ;  /* 0x00381f00080b7f89 */ /* 0x0084e200000e0000 */
        /* <DEDUP_REMOVED lines=9> */
[----:B------:R-:W-:Y:S01]  /*9980*/  @!P1 LEA.HI R2, R13, R6, RZ, 0x3 ;  /* 0x000000060d029211 */ /* 0x000fe200078f18ff */
[--C-:B---34-:R-:W-:Y:S01]  /*9990*/  @!P2 IMAD.WIDE R12, R7, 0x2, R10.reuse ;  /* 0x00000002070ca825 */ /* 0x118fe200078e020a */
        /* <DEDUP_REMOVED lines=8> */
.L_x_50:
[----:B------:R-:W-:Y:S05]  /*9a20*/  BSYNC B0 ;  /* 0x0000000000007941 */ /* 0x000fea0003800000 */
.L_x_49:
        /* <DEDUP_REMOVED lines=21> */
.L_x_52:
[----:B------:R-:W-:Y:S05]  /*9b80*/  BSYNC B0 ;  /* 0x0000000000007941 */ /* 0x000fea0003800000 */
.L_x_51:
[----:B------:R-:W-:Y:S01]  /*9b90*/  IADD3 R3, R3, 0x60, RZ ;  /* 0x0000006003037810 */ /* 0x000fe20007ffe0ff */
[----:B-1----:R1:W2:Y:S03]  /*9ba0*/  SHFL.IDX PT, R11, R8, 0x3, 0x181f ;  /* 0x00781f00080b7f89 */ /* 0x0022a600000e0000 */
[----:B------:R-:W-:Y:S01]  /*9bb0*/  ISETP.GE.AND P0, PT, R3, R4, PT ;  /* 0x000000040300720c */ /* 0x000fe20003f06270 */
[----:B----4-:R1:W4:-:S12]  /*9bc0*/  SHFL.IDX PT, R10, R9, 0x3, 0x181f ;  /* 0x00781f00090a7f89 */ /* 0x01031800000e0000 */
[----:B------:R-:W-:Y:S05]  /*9bd0*/  @P0 EXIT ;  /* 0x000000000000094d */ /* 0x000fea0003800000 */
[----:B------:R-:W-:Y:S02]  /*9be0*/  ISETP.GE.AND P0, PT, R6, c[0x0][0x3c8], PT ;  /* 0x0000f20006007a0c */ /* 0x000fe40003f06270 */
[----:B------:R-:W-:-:S11]  /*9bf0*/  ISETP.GE.AND P1, PT, R7, c[0x0][0x3c8], PT ;  /* 0x0000f20007007a0c */ /* 0x000fd60003f26270 */
[----:B------:R-:W-:-:S04]  /*9c00*/  @!P0 SHF.R.S32.HI R3, RZ, 0x1f, R6 ;  /* 0x0000001fff038819 */ /* 0x000fc80000011406 */
[----:B------:R-:W-:Y:S01]  /*9c10*/  @!P0 LEA.HI R3, R3, R6, RZ, 0x3 ;  /* 0x0000000603038211 */ /* 0x000fe200078f18ff */
[----:B--2-4-:R-:W-:-:S03]  /*9c20*/  @!P1 IMAD.WIDE R6, R7, 0x2, R10 ;  /* 0x0000000207069825 */ /* 0x014fc600078e020a */
[----:B------:R-:W-:Y:S02]  /*9c30*/  @!P0 LOP3.LUT R3, R3, 0xfffffff8, RZ, 0xc0, !PT ;  /* 0xfffffff803038812 */ /* 0x000fe400078ec0ff */
[----:B------:R2:W-:Y:S03]  /*9c40*/  @!P1 ST.E.128 [R6.64], RZ ;  /* 0x000000ff06009985 */ /* 0x0005e6000c101d0e */
[----:B------:R-:W-:-:S05]  /*9c50*/  @!P0 IMAD.WIDE R2, R3, 0x2, R10 ;  /* 0x0000000203028825 */ /* 0x000fca00078e020a */
[----:B------:R2:W-:Y:S01]  /*9c60*/  @!P0 ST.E.128 [R2.64], RZ ;  /* 0x000000ff02008985 */ /* 0x0005e2000c101d0e */
[----:B------:R-:W-:-:S13]  /*9c70*/  ISETP.GE.AND P0, PT, R5, c[0x0][0x3c8], PT ;  /* 0x0000f20005007a0c */ /* 0x000fda0003f06270 */
[----:B------:R-:W-:Y:S05]  /*9c80*/  @P0 EXIT ;  /* 0x000000000000094d */ /* 0x000fea0003800000 */
[----:B------:R-:W-:-:S04]  /*9c90*/  SHF.R.S32.HI R0, RZ, 0x1f, R5 ;  /* 0x0000001fff007819 */ /* 0x000fc80000011405 */
[----:B------:R-:W-:-:S04]  /*9ca0*/  LEA.HI R0, R0, R5, RZ, 0x3 ;  /* 0x0000000500007211 */ /* 0x000fc800078f18ff */
[----:B--2---:R-:W-:-:S05]  /*9cb0*/  LOP3.LUT R3, R0, 0xfffffff8, RZ, 0xc0, !PT ;  /* 0xfffffff800037812 */ /* 0x004fca00078ec0ff */
[----:B------:R-:W-:-:S05]  /*9cc0*/  IMAD.WIDE R10, R3, 0x2, R10 ;  /* 0x00000002030a7825 */ /* 0x000fca00078e020a */
[----:B------:R-:W-:Y:S01]  /*9cd0*/  ST.E.128 [R10.64], RZ ;  /* 0x000000ff0a007985 */ /* 0x000fe2000c101d0e */
[----:B------:R-:W-:Y:S05]  /*9ce0*/  EXIT ;  /* 0x000000000000794d */ /* 0x000fea0003800000 */
.L_x_53:
        /* <DEDUP_REMOVED lines=9> */
.L_x_1495:


//--------------------- .text._ZN7cutlass13device_kernelIN5flash19enable_sm80_to_sm89INS1_16FlashAttnFwdSm80INS1_25CollectiveMainloopFwdSm80ILi8ELi1ELb0EN4cute5tupleIJNS5_1CILi128EEENS7_ILi64EEENS7_ILi192EEEEEELi192ENS_6half_tEfNS_4arch4Sm80ELb0ELb0ELb0ELb1ELb1ELb1ELb1ELb0EEENS1_21CollectiveEpilogueFwdINS6_IJS8_SA_S9_EEENS6_IJNS7_ILi1EEESI_SI_EEESC_SE_Li256ELb1ELb1ELb0ELb0EEENS1_19SingleTileSchedulerILb1ELb0ELb1ELi128EEEEEEEEEvNT_6ParamsE --------------------------
	.section	.text._ZN7cutlass13device_kernelIN5flash19enable_sm80_to_sm89INS1_16FlashAttnFwdSm80INS1_25CollectiveMainloopFwdSm80ILi8ELi1ELb0EN4cute5tupleIJNS5_1CILi128EEENS7_ILi64EEENS7_ILi192EEEEEELi192ENS_6half_tEfNS_4arch4Sm80ELb0ELb0ELb0ELb1ELb1ELb1ELb1ELb0EEENS1_21CollectiveEpilogueFwdINS6_IJS8_SA_S9_EEENS6_IJNS7_ILi1EEESI_SI_EEESC_SE_Li256ELb1ELb1ELb0ELb0EEENS1_19SingleTileSchedulerILb1ELb0ELb1ELi128EEEEEEEEEvNT_6ParamsE,"ax",@progbits
	.sectioninfo	@"SHI_REGISTERS=234"
	.align	128
.text._ZN7cutlass13device_kernelIN5flash19enable_sm80_to_sm89INS1_16FlashAttnFwdSm80INS1_25CollectiveMainloopFwdSm80ILi8ELi1ELb0EN4cute5tupleIJNS5_1CILi128EEENS7_ILi64EEENS7_ILi192EEEEEELi192ENS_6half_tEfNS_4arch4Sm80ELb0ELb0ELb0ELb1ELb1ELb1ELb1ELb0EEENS1_21CollectiveEpilogueFwdINS6_IJS8_SA_S9_EEENS6_IJNS7_ILi1EEESI_SI_EEESC_SE_Li256ELb1ELb1ELb0ELb0EEENS1_19SingleTileSchedulerILb1ELb0ELb1ELi128EEEEEEEEEvNT_6ParamsE:
        .type           _ZN7cutlass13device_kernelIN5flash19enable_sm80_to_sm89INS1_16FlashAttnFwdSm80INS1_25CollectiveMainloopFwdSm80ILi8ELi1ELb0EN4cute5tupleIJNS5_1CILi128EEENS7_ILi64EEENS7_ILi192EEEEEELi192ENS_6half_tEfNS_4arch4Sm80ELb0ELb0ELb0ELb1ELb1ELb1ELb1ELb0EEENS1_21CollectiveEpilogueFwdINS6_IJS8_SA_S9_EEENS6_IJNS7_ILi1EEESI_SI_EEESC_SE_Li256ELb1ELb1ELb0ELb0EEENS1_19SingleTileSchedulerILb1ELb0ELb1ELi128EEEEEEEEEvNT_6ParamsE,@function
        .size           _ZN7cutlass13device_kernelIN5flash19enable_sm80_to_sm89INS1_16FlashAttnFwdSm80INS1_25CollectiveMainloopFwdSm80ILi8ELi1ELb0EN4cute5tupleIJNS5_1CILi128EEENS7_ILi64EEENS7_ILi192EEEEEELi192ENS_6half_tEfNS_4arch4Sm80ELb0ELb0ELb0ELb1ELb1ELb1ELb1ELb0EEENS1_21CollectiveEpilogueFwdINS6_IJS8_SA_S9_EEENS6_IJNS7_ILi1EEESI_SI_EEESC_SE_Li256ELb1ELb1ELb0ELb0EEENS1_19SingleTileSchedulerILb1ELb0ELb1ELi128EEEEEEEEEvNT_6ParamsE,(.L_x_1496 - _ZN7cutlass13device_kernelIN5flash19enable_sm80_to_sm89INS1_16FlashAttnFwdSm80INS1_25CollectiveMainloopFwdSm80ILi8ELi1ELb0EN4cute5tupleIJNS5_1CILi128EEENS7_ILi64EEENS7_ILi192EEEEEELi192ENS_6half_tEfNS_4arch4Sm80ELb0ELb0ELb0ELb1ELb1ELb1ELb1ELb0EEENS1_21CollectiveEpilogueFwdINS6_IJS8_SA_S9_EEENS6_IJNS7_ILi1EEESI_SI_EEESC_SE_Li256ELb1ELb1ELb0ELb0EEENS1_19SingleTileSchedulerILb1ELb0ELb1ELi128EEEEEEEEEvNT_6ParamsE)
        .other          _ZN7cutlass13device_kernelIN5flash19enable_sm80_to_sm89INS1_16FlashAttnFwdSm80INS1_25CollectiveMainloopFwdSm80ILi8ELi1ELb0EN4cute5tupleIJNS5_1CILi128EEENS7_ILi64EEENS7_ILi192EEEEEELi192ENS_6half_tEfNS_4arch4Sm80ELb0ELb0ELb0ELb1ELb1ELb1ELb1ELb0EEENS1_21CollectiveEpilogueFwdINS6_IJS8_SA_S9_EEENS6_IJNS7_ILi1EEESI_SI_EEESC_SE_Li256ELb1ELb1ELb0ELb0EEENS1_19SingleTileSchedulerILb1ELb0ELb1ELi128EEEEEEEEEvNT_6ParamsE,@"STO_CUDA_ENTRY STV_DEFAULT"
_ZN7cutlass13device_kernelIN5flash19enable_sm80_to_sm89INS1_16FlashAttnFwdSm80INS1_25CollectiveMainloopFwdSm80ILi8ELi1ELb0EN4cute5tupleIJNS5_1CILi128EEENS7_ILi64EEENS7_ILi192EEEEEELi192ENS_6half_tEfNS_4arch4Sm80ELb0ELb0ELb0ELb1ELb1ELb1ELb1ELb0EEENS1_21CollectiveEpilogueFwdINS6_IJS8_SA_S9_EEENS6_IJNS7_ILi1EEESI_SI_EEESC_SE_Li256ELb1ELb1ELb0ELb0EEENS1_19SingleTileSchedulerILb1ELb0ELb1ELi128EEEEEEEEEvNT_6ParamsE:
[----:B------:R-:W-:Y:S02]  /*0000*/  MOV R1, c[0x0][0x28] ;  /* 0x00000a0000017a02 */ /* 0x000fe40000000f00 */
[----:B------:R-:W1:Y:S01]  /*0010*/  S2R R76, SR_TID.X ;  /* 0x00000000004c7919 */ /* 0x000e620000002100 */
[----:B------:R-:W-:-:S03]  /*0020*/  ULDC.64 UR6, c[0x0][0x118] ;  /* 0x0000460000067ab9 */ /* 0x000fc60000000a00 */
[----:B------:R-:W2:Y:S04]  /*0030*/  S2R R201, SR_CTAID.Z ;  /* 0x0000000000c97919 */ /* 0x000ea80000002700 */
[----:B------:R-:W3:Y:S01]  /*0040*/  S2R R78, SR_CTAID.X ;  /* 0x00000000004e7919 */ /* 0x000ee20000002500 */
[----:B-1----:R-:W-:-:S05]  /*0050*/  SHF.R.U32.HI R4, RZ, 0x5, R76 ;  /* 0x00000005ff047819 */ /* 0x002fca000001164c */
[----:B------:R-:W1:Y:S02]  /*0060*/  SHFL.IDX PT, R0, R4, RZ, 0x1f ;  /* 0x00001fff04007589 */ /* 0x000e6400000e0000 */
[----:B-1----:R-:W-:Y:S02]  /*0070*/  ISETP.NE.AND P0, PT, R0, RZ, PT ;  /* 0x000000ff0000720c */ /* 0x002fe40003f05270 */
[----:B------:R-:W-:-:S05]  /*0080*/  MOV R0, 0x4 ;  /* 0x0000000400007802 */ /* 0x000fca0000000f00 */
[----:B--2---:R-:W-:-:S06]  /*0090*/  IMAD.WIDE R2, R201, R0, c[0x0][0x568] ;  /* 0x00015a00c9027625 */ /* 0x004fcc00078e0200 */
[----:B------:R-:W-:Y:S05]  /*00a0*/  @!P0 BRA `(.L_x_54) ;  /* 0x0000013000008947 */ /* 0x000fea0003800000 */
[----:B---3--:R-:W-:-:S04]  /*00b0*/  ISETP.NE.U32.AND P0, PT, RZ, c[0x0][0x568], PT ;  /* 0x00015a00ff007a0c */ /* 0x008fc80003f05070 */
[----:B------:R-:W-:-:S13]  /*00c0*/  ISETP.NE.AND.EX P0, PT, RZ, c[0x0][0x56c], PT, P0 ;  /* 0x00015b00ff007a0c */ /* 0x000fda0003f05300 */
[----:B------:R-:W-:Y:S05]  /*00d0*/  @!P0 BRA `(.L_x_55) ;  /* 0x0000002000008947 */ /* 0x000fea0003800000 */
[----:B------:R1:W5:Y:S01]  /*00e0*/  LDG.E R3, [R2.64] ;  /* 0x0000000602037981 */ /* 0x000362000c1e1900 */
[----:B------:R-:W-:Y:S05]  /*00f0*/  BRA `(.L_x_56) ;  /* 0x0000009000007947 */ /* 0x000fea0003800000 */
.L_x_55:
[----:B------:R-:W-:-:S04]  /*0100*/  ISETP.NE.U32.AND P0, PT, RZ, c[0x0][0x560], PT ;  /* 0x00015800ff007a0c */ /* 0x000fc80003f05070 */
[----:B------:R-:W-:-:S13]  /*0110*/  ISETP.NE.AND.EX P0, PT, RZ, c[0x0][0x564], PT, P0 ;  /* 0x00015900ff007a0c */ /* 0x000fda0003f05300 */
[----:B------:R-:W-:Y:S05]  /*0120*/  @!P0 BRA `(.L_x_57) ;  /* 0x0000005000008947 */ /* 0x000fea0003800000 */
[----:B------:R-:W-:-:S05]  /*0130*/  IMAD.WIDE R4, R201, R0, c[0x0][0x560] ;  /* 0x00015800c9047625 */ /* 0x000fca00078e0200 */
[----:B------:R-:W2:Y:S04]  /*0140*/  LDG.E R3, [R4.64] ;  /* 0x0000000604037981 */ /* 0x000ea8000c1e1900 */
[----:B------:R-:W2:Y:S02]  /*0150*/  LDG.E R2, [R4.64+0x4] ;  /* 0x0000040604027981 */ /* 0x000ea4000c1e1900 */
[----:B--2---:R-:W-:Y:S01]  /*0160*/  IADD3 R3, -R3, R2, RZ ;  /* 0x0000000203037210 */ /* 0x004fe20007ffe1ff */
[----:B------:R-:W-:Y:S05]  /*0170*/  BRA `(.L_x_56) ;  /* 0x0000001000007947 */ /* 0x000fea0003800000 */
.L_x_57:
[----:B------:R-:W-:-:S05]  /*0180*/  MOV R3, c[0x0][0x54c] ;  /* 0x0001530000037a02 */ /* 0x000fca0000000f00 */
.L_x_56:
[----:B-----5:R-:W-:Y:S01]  /*0190*/  IMAD R3, R3, c[0x0][0x548], RZ ;  /* 0x0001520003037a24 */ /* 0x020fe200078e02ff */
[----:B-1----:R-:W-:-:S04]  /*01a0*/  SHF.L.U32 R2, R78, 0x7, RZ ;  /* 0x000000074e027819 */ /* 0x002fc800000006ff */
[----:B------:R-:W-:-:S04]  /*01b0*/  ISETP.GE.AND P0, PT, R2, R3, PT ;  /* 0x000000030200720c */ /* 0x000fc80003f06270 */
[----:B------:R-:W-:Y:S01]  /*01c0*/  SEL R201, R201, 0xffffffff, !P0 ;  /* 0xffffffffc9c97807 */ /* 0x000fe20004000000 */
[----:B------:R-:W-:Y:S05]  /*01d0*/  BRA `(.L_x_58) ;  /* 0x0000012000007947 */ /* 0x000fea0003800000 */
.L_x_54:
[----:B---3--:R-:W-:-:S04]  /*01e0*/  ISETP.NE.U32.AND P0, PT, RZ, c[0x0][0x568], PT ;  /* 0x00015a00ff007a0c */ /* 0x008fc80003f05070 */
[----:B------:R-:W-:-:S13]  /*01f0*/  ISETP.NE.AND.EX P0, PT, RZ, c[0x0][0x56c], PT, P0 ;  /* 0x00015b00ff007a0c */ /* 0x000fda0003f05300 */
[----:B------:R-:W-:Y:S05]  /*0200*/  @!P0 BRA `(.L_x_59) ;  /* 0x0000002000008947 */ /* 0x000fea0003800000 */
[----:B------:R1:W5:Y:S01]  /*0210*/  LDG.E R3, [R2.64] ;  /* 0x0000000602037981 */ /* 0x000362000c1e1900 */
[----:B------:R-:W-:Y:S05]  /*0220*/  BRA `(.L_x_60) ;  /* 0x0000009000007947 */ /* 0x000fea0003800000 */
.L_x_59:
        /* <DEDUP_REMOVED lines=8> */
.L_x_61:
[----:B------:R-:W-:-:S05]  /*02b0*/  MOV R3, c[0x0][0x54c] ;  /* 0x0001530000037a02 */ /* 0x000fca0000000f00 */
.L_x_60:
[----:B-----5:R-:W-:Y:S01]  /*02c0*/  IMAD R3, R3, c[0x0][0x548], RZ ;  /* 0x0001520003037a24 */ /* 0x020fe200078e02ff */
[----:B-1----:R-:W-:-:S04]  /*02d0*/  SHF.L.U32 R2, R78, 0x7, RZ ;  /* 0x000000074e027819 */ /* 0x002fc800000006ff */
[----:B------:R-:W-:-:S04]  /*02e0*/  ISETP.GE.AND P0, PT, R2, R3, PT ;  /* 0x000000030200720c */ /* 0x000fc80003f06270 */
[----:B------:R-:W-:-:S04]  /*02f0*/  SEL R201, R201, 0xffffffff, !P0 ;  /* 0xffffffffc9c97807 */ /* 0x000fc80004000000 */
.L_x_58:
[----:B------:R-:W-:-:S13]  /*0300*/  ISETP.GE.AND P0, PT, R201, RZ, PT ;  /* 0x000000ffc900720c */ /* 0x000fda0003f06270 */
[----:B------:R-:W-:Y:S05]  /*0310*/  @!P0 EXIT ;  /* 0x000000000000894d */ /* 0x000fea0003800000 */
[----:B------:R-:W-:Y:S01]  /*0320*/  ISETP.NE.U32.AND P0, PT, RZ, c[0x0][0x370], PT ;  /* 0x0000dc00ff007a0c */ /* 0x000fe20003f05070 */
[----:B------:R-:W-:Y:S01]  /*0330*/  IMAD.MOV.U32 R82, RZ, RZ, c[0x0][0x168] ;  /* 0x00005a00ff527624 */ /* 0x000fe200078e00ff */
[----:B------:R-:W-:Y:S01]  /*0340*/  ISETP.NE.U32.AND P1, PT, RZ, c[0x0][0x360], PT ;  /* 0x0000d800ff007a0c */ /* 0x000fe20003f25070 */
[----:B------:R-:W-:Y:S01]  /*0350*/  IMAD.MOV.U32 R146, RZ, RZ, RZ ;  /* 0x000000ffff927224 */ /* 0x000fe200078e00ff */
[----:B------:R-:W-:Y:S01]  /*0360*/  ISETP.NE.AND.EX P2, PT, RZ, c[0x0][0x374], PT, P0 ;  /* 0x0000dd00ff007a0c */ /* 0x000fe20003f45300 */
[----:B------:R-:W-:Y:S01]  /*0370*/  IMAD.MOV.U32 R163, RZ, RZ, RZ ;  /* 0x000000ffffa37224 */ /* 0x000fe200078e00ff */
[----:B------:R-:W-:Y:S01]  /*0380*/  ISETP.NE.AND.EX P0, PT, RZ, c[0x0][0x364], PT, P1 ;  /* 0x0000d900ff007a0c */ /* 0x000fe20003f05310 */
[CC--:B------:R-:W-:Y:S01]  /*0390*/  IMAD.WIDE R10, R201.reuse, R0.reuse, c[0x0][0x348] ;  /* 0x0000d200c90a7625 */ /* 0x0c0fe200078e0200 */
[----:B------:R-:W-:Y:S02]  /*03a0*/  ISETP.NE.U32.AND P1, PT, RZ, c[0x0][0x348], PT ;  /* 0x0000d200ff007a0c */ /* 0x000fe40003f25070 */
[----:B------:R-:W-:Y:S01]  /*03b0*/  ISETP.NE.U32.AND P3, PT, RZ, c[0x0][0x350], PT ;  /* 0x0000d400ff007a0c */ /* 0x000fe20003f65070 */
[----:B------:R-:W-:Y:S01]  /*03c0*/  IMAD.WIDE R4, R201, R0, c[0x0][0x350] ;  /* 0x0000d400c9047625 */ /* 0x000fe200078e0200 */
[----:B------:R-:W-:-:S02]  /*03d0*/  ISETP.NE.U32.AND P4, PT, RZ, c[0x0][0x358], PT ;  /* 0x0000d600ff007a0c */ /* 0x000fc40003f85070 */
[----:B------:R-:W-:Y:S01]  /*03e0*/  ISETP.NE.AND.EX P1, PT, RZ, c[0x0][0x34c], PT, P1 ;  /* 0x0000d300ff007a0c */ /* 0x000fe20003f25310 */
[CC--:B------:R-:W-:Y:S01]  /*03f0*/  IMAD.WIDE R8, R201.reuse, R0.reuse, c[0x0][0x358] ;  /* 0x0000d600c9087625 */ /* 0x0c0fe200078e0200 */
[----:B------:R-:W-:Y:S02]  /*0400*/  ISETP.NE.AND.EX P3, PT, RZ, c[0x0][0x354], PT, P3 ;  /* 0x0000d500ff007a0c */ /* 0x000fe40003f65330 */
[----:B------:R-:W-:Y:S01]  /*0410*/  ISETP.NE.AND.EX P4, PT, RZ, c[0x0][0x35c], PT, P4 ;  /* 0x0000d700ff007a0c */ /* 0x000fe20003f85340 */
[CC--:B------:R-:W-:Y:S01]  /*0420*/  @P0 IMAD.WIDE R2, R201.reuse, R0.reuse, c[0x0][0x360] ;  /* 0x0000d800c9020625 */ /* 0x0c0fe200078e0200 */
[----:B------:R-:W-:Y:S01]  /*0430*/  MOV R90, RZ ;  /* 0x000000ff005a7202 */ /* 0x000fe20000000f00 */
[----:B------:R-:W1:Y:S01]  /*0440*/  S2R R199, SR_CTAID.Y ;  /* 0x0000000000c77919 */ /* 0x000e620000002600 */
[----:B------:R-:W-:Y:S01]  /*0450*/  ULDC UR5, c[0x0][0x2ac] ;  /* 0x0000ab0000057ab9 */ /* 0x000fe20000000800 */
[----:B------:R-:W-:Y:S02]  /*0460*/  IMAD.MOV.U32 R200, RZ, RZ, RZ ;  /* 0x000000ffffc87224 */ /* 0x000fe400078e00ff */
[----:B------:R2:W5:Y:S01]  /*0470*/  @P0 LDG.E R82, [R2.64] ;  /* 0x0000000602520981 */ /* 0x000562000c1e1900 */
[----:B------:R-:W-:Y:S01]  /*0480*/  ULDC UR4, c[0x0][0x1d0] ;  /* 0x0000740000047ab9 */ /* 0x000fe20000000800 */
[----:B------:R-:W-:-:S02]  /*0490*/  @P2 IMAD.WIDE R6, R201, R0, c[0x0][0x370] ;  /* 0x0000dc00c9062625 */ /* 0x000fc400078e0200 */
[----:B------:R2:W5:Y:S04]  /*04a0*/  @P1 LDG.E R146, [R10.64] ;  /* 0x000000060a921981 */ /* 0x000568000c1e1900 */
[----:B------:R2:W5:Y:S04]  /*04b0*/  @P3 LDG.E R90, [R4.64] ;  /* 0x00000006045a3981 */ /* 0x000568000c1e1900 */
[----:B------:R2:W5:Y:S01]  /*04c0*/  @P4 LDG.E R163, [R8.64] ;  /* 0x0000000608a34981 */ /* 0x000562000c1e1900 */
[----:B------:R-:W-:-:S03]  /*04d0*/  UIMAD UR4, UR5, UR4, URZ ;  /* 0x00000004050472a4 */ /* 0x000fc6000f8e023f */
[----:B------:R3:W5:Y:S01]  /*04e0*/  @P2 LDG.E R200, [R6.64] ;  /* 0x0000000606c82981 */ /* 0x000762000c1e1900 */
[----:B------:R-:W-:Y:S01]  /*04f0*/  IMAD.MOV.U32 R147, RZ, RZ, c[0x0][0x228] ;  /* 0x00008a00ff937624 */ /* 0x000fe200078e00ff */
[----:B-1----:R-:W-:Y:S02]  /*0500*/  SHF.R.S32.HI R80, RZ, 0x1f, R199 ;  /* 0x0000001fff507819 */ /* 0x002fe400000114c7 */
[----:B---3--:R-:W-:Y:S01]  /*0510*/  MOV R7, UR4 ;  /* 0x0000000400077c02 */ /* 0x008fe20008000f00 */
[----:B------:R-:W-:Y:S05]  /*0520*/  @P0 BRA `(.L_x_62) ;  /* 0x0000004000000947 */ /* 0x000fea0003800000 */
[----:B--2---:R-:W-:Y:S05]  /*0530*/  @!P1 BRA `(.L_x_62) ;  /* 0x0000003000009947 */ /* 0x004fea0003800000 */
[----:B-----5:R-:W2:Y:S04]  /*0540*/  LDG.E R82, [R10.64] ;  /* 0x000000060a527981 */ /* 0x020ea8000c1e1900 */
[----:B------:R-:W2:Y:S02]  /*0550*/  LDG.E R3, [R10.64+0x4] ;  /* 0x000004060a037981 */ /* 0x000ea4000c1e1900 */
[----:B--2---:R-:W-:-:S02]  /*0560*/  IADD3 R82, -R82, R3, RZ ;  /* 0x0000000352527210 */ /* 0x004fc40007ffe1ff */
.L_x_62:
[----:B--2---:R-:W-:-:S04]  /*0570*/  ISETP.NE.U32.AND P0, PT, RZ, c[0x0][0x368], PT ;  /* 0x0000da00ff007a0c */ /* 0x004fc80003f05070 */
[----:B------:R-:W-:-:S13]  /*0580*/  ISETP.NE.AND.EX P0, PT, RZ, c[0x0][0x36c], PT, P0 ;  /* 0x0000db00ff007a0c */ /* 0x000fda0003f05300 */
[----:B------:R-:W-:Y:S05]  /*0590*/  @!P0 BRA `(.L_x_63) ;  /* 0x0000003000008947 */ /* 0x000fea0003800000 */
[----:B------:R-:W-:-:S05]  /*05a0*/  IMAD.WIDE R2, R201, R0, c[0x0][0x368] ;  /* 0x0000da00c9027625 */ /* 0x000fca00078e0200 */
[----:B------:R1:W5:Y:S01]  /*05b0*/  LDG.E R7, [R2.64] ;  /* 0x0000000602077981 */ /* 0x000362000c1e1900 */
[----:B------:R-:W-:Y:S05]  /*05c0*/  BRA `(.L_x_64) ;  /* 0x0000004000007947 */ /* 0x000fea0003800000 */
.L_x_63:
[----:B------:R-:W-:Y:S05]  /*05d0*/  @!P3 BRA `(.L_x_64) ;  /* 0x000000300000b947 */ /* 0x000fea0003800000 */
[----:B------:R-:W2:Y:S04]  /*05e0*/  LDG.E R7, [R4.64] ;  /* 0x0000000604077981 */ /* 0x000ea8000c1e1900 */
[----:B------:R-:W2:Y:S02]  /*05f0*/  LDG.E R2, [R4.64+0x4] ;  /* 0x0000040604027981 */ /* 0x000ea4000c1e1900 */
[----:B--2---:R-:W-:Y:S02]  /*0600*/  IADD3 R7, -R7, R2, RZ ;  /* 0x0000000207077210 */ /* 0x004fe40007ffe1ff */
.L_x_64:
[----:B-1----:R-:W2:Y:S04]  /*0610*/  @P4 LDG.E R3, [R8.64] ;  /* 0x0000000608034981 */ /* 0x002ea8000c1e1900 */
[----:B------:R-:W2:Y:S01]  /*0620*/  @P4 LDG.E R4, [R8.64+0x4] ;  /* 0x0000040608044981 */ /* 0x000ea2000c1e1900 */
[----:B-----5:R-:W-:Y:S01]  /*0630*/  IMAD.IADD R2, R7, 0x1, -R200 ;  /* 0x0000000107027824 */ /* 0x020fe200078e0ac8 */
[----:B------:R-:W-:Y:S01]  /*0640*/  ISETP.NE.U32.AND P0, PT, RZ, c[0x0][0x378], PT ;  /* 0x0000de00ff007a0c */ /* 0x000fe20003f05070 */
[----:B------:R-:W-:-:S03]  /*0650*/  IMAD.MOV.U32 R79, RZ, RZ, R7 ;  /* 0x000000ffff4f7224 */ /* 0x000fc600078e0007 */
[----:B------:R-:W-:Y:S01]  /*0660*/  ISETP.NE.AND.EX P0, PT, RZ, c[0x0][0x37c], PT, P0 ;  /* 0x0000df00ff007a0c */ /* 0x000fe20003f05300 */
[----:B------:R-:W-:-:S05]  /*0670*/  IMAD.MOV R96, RZ, RZ, -R2 ;  /* 0x000000ffff607224 */ /* 0x000fca00078e0a02 */
[----:B------:R-:W-:-:S07]  /*0680*/  IMNMX R96, RZ, R96, !PT ;  /* 0x00000060ff607217 */ /* 0x000fce0007800200 */
[----:B------:R-:W-:-:S05]  /*0690*/  @P0 IMAD.WIDE R10, R201, R0, c[0x0][0x378] ;  /* 0x0000de00c90a0625 */ /* 0x000fca00078e0200 */
[----:B------:R1:W5:Y:S01]  /*06a0*/  @P0 LDG.E R79, [R10.64] ;  /* 0x000000060a4f0981 */ /* 0x000362000c1e1900 */
[----:B--2---:R-:W-:-:S04]  /*06b0*/  @P4 IMAD.IADD R147, R4, 0x1, -R3 ;  /* 0x0000000104934824 */ /* 0x004fc800078e0a03 */
[----:B------:R-:W-:-:S05]  /*06c0*/  IMAD.IADD R77, R2, 0x1, R147 ;  /* 0x00000001024d7824 */ /* 0x000fca00078e0293 */
[----:B------:R-:W-:-:S04]  /*06d0*/  IADD3 R4, R77, 0x3f, RZ ;  /* 0x0000003f4d047810 */ /* 0x000fc80007ffe0ff */
[----:B------:R-:W-:-:S04]  /*06e0*/  SHF.R.S32.HI R133, RZ, 0x1f, R4 ;  /* 0x0000001fff857819 */ /* 0x000fc80000011404 */
[----:B------:R-:W-:-:S04]  /*06f0*/  LEA.HI R133, R133, R4, RZ, 0x6 ;  /* 0x0000000485857211 */ /* 0x000fc800078f30ff */
[----:B------:R-:W-:-:S05]  /*0700*/  LOP3.LUT R71, R133, 0xffffffc0, RZ, 0xc0, !PT ;  /* 0xffffffc085477812 */ /* 0x000fca00078ec0ff */
[----:B------:R-:W-:-:S05]  /*0710*/  IMAD.IADD R2, R71, 0x1, -R2 ;  /* 0x0000000147027824 */ /* 0x000fca00078e0a02 */
[----:B------:R-:W-:-:S04]  /*0720*/  IMNMX R5, R2, R147, PT ;  /* 0x0000009302057217 */ /* 0x000fc80003800200 */
[----:B------:R-:W-:Y:S02]  /*0730*/  ISETP.GT.AND P0, PT, R5, R96, PT ;  /* 0x000000600500720c */ /* 0x000fe40003f04270 */
[----:B------:R-:W-:-:S05]  /*0740*/  SHF.R.U32.HI R96, RZ, 0x6, R96 ;  /* 0x00000006ff607819 */ /* 0x000fca0000011660 */
[----:B------:R-:W-:-:S06]  /*0750*/  IMAD.MOV.U32 R3, RZ, RZ, R96 ;  /* 0x000000ffff037224 */ /* 0x000fcc00078e0060 */
[----:B------:R-:W-:-:S04]  /*0760*/  @P0 IADD3 R5, R5, 0x3f, RZ ;  /* 0x0000003f05050810 */ /* 0x000fc80007ffe0ff */
[----:B------:R-:W-:-:S04]  /*0770*/  @P0 SHF.R.S32.HI R2, RZ, 0x1f, R5 ;  /* 0x0000001fff020819 */ /* 0x000fc80000011405 */
[----:B------:R-:W-:-:S04]  /*0780*/  @P0 LEA.HI R2, R2, R5, RZ, 0x6 ;  /* 0x0000000502020211 */ /* 0x000fc800078f30ff */
[----:B------:R-:W-:-:S04]  /*0790*/  @P0 SHF.R.S32.HI R3, RZ, 0x6, R2 ;  /* 0x00000006ff030819 */ /* 0x000fc80000011402 */
[----:B------:R-:W-:-:S13]  /*07a0*/  ISETP.GT.AND P0, PT, R3, R96, PT ;  /* 0x000000600300720c */ /* 0x000fda0003f04270 */
[----:B------:R-:W-:Y:S05]  /*07b0*/  @!P0 BRA `(.L_x_65) ;  /* 0x0000559000008947 */ /* 0x000fea0003800000 */
[----:B-1----:R-:W-:-:S04]  /*07c0*/  ISETP.NE.U32.AND P3, PT, RZ, c[0x0][0x340], PT ;  /* 0x0000d000ff007a0c */ /* 0x002fc80003f65070 */
[----:B------:R-:W-:-:S13]  /*07d0*/  ISETP.NE.AND.EX P3, PT, RZ, c[0x0][0x344], PT, P3 ;  /* 0x0000d100ff007a0c */ /* 0x000fda0003f65330 */
[----:B------:R-:W-:-:S06]  /*07e0*/  @P3 IMAD.WIDE R148, R201, R0, c[0x0][0x340] ;  /* 0x0000d000c9943625 */ /* 0x000fcc00078e0200 */
[----:B------:R-:W2:Y:S01]  /*07f0*/  @P3 LDG.E R148, [R148.64] ;  /* 0x0000000694943981 */ /* 0x000ea2000c1e1900 */
[----:B------:R-:W-:Y:S01]  /*0800*/  SHF.R.S32.HI R5, RZ, 0x1f, R76 ;  /* 0x0000001fff057819 */ /* 0x000fe2000001144c */
[----:B------:R-:W-:Y:S01]  /*0810*/  IMAD.MOV.U32 R114, RZ, RZ, c[0x0][0x238] ;  /* 0x00008e00ff727624 */ /* 0x000fe200078e00ff */
[----:B------:R-:W-:Y:S01]  /*0820*/  IADD3 R140, R3, -0x1, RZ ;  /* 0xffffffff038c7810 */ /* 0x000fe20007ffe0ff */
[----:B------:R-:W-:Y:S01]  /*0830*/  IMAD.MOV.U32 R103, RZ, RZ, 0x6 ;  /* 0x00000006ff677424 */ /* 0x000fe200078e00ff */
[----:B------:R-:W-:Y:S01]  /*0840*/  LEA.HI R4, R5, R76, RZ, 0x3 ;  /* 0x0000004c05047211 */ /* 0x000fe200078f18ff */
[----:B------:R-:W-:Y:S01]  /*0850*/  IMAD.IADD R90, R90, 0x1, R7 ;  /* 0x000000015a5a7824 */ /* 0x000fe200078e0207 */
[----:B------:R-:W-:Y:S01]  /*0860*/  SHF.R.S32.HI R2, RZ, 0x1f, R163 ;  /* 0x0000001fff027819 */ /* 0x000fe200000114a3 */
[----:B------:R-:W-:Y:S01]  /*0870*/  IMAD.SHL.U32 R100, R114, 0x40, RZ ;  /* 0x0000004072647824 */ /* 0x000fe200078e00ff */
[----:B------:R-:W-:Y:S01]  /*0880*/  LOP3.LUT R3, R4, 0x1ffffff8, RZ, 0xc0, !PT ;  /* 0x1ffffff804037812 */ /* 0x000fe200078ec0ff */
[----:B------:R-:W-:Y:S01]  /*0890*/  IMAD R160, R80, c[0x0][0x240], RZ ;  /* 0x0000900050a07a24 */ /* 0x000fe200078e02ff */
[----:B------:R-:W-:Y:S01]  /*08a0*/  SHF.R.S32.HI R4, RZ, 0x3, R4 ;  /* 0x00000003ff047819 */ /* 0x000fe20000011404 */
[----:B------:R-:W-:Y:S01]  /*08b0*/  IMAD.MOV.U32 R113, RZ, RZ, 0x5 ;  /* 0x00000005ff717424 */ /* 0x000fe200078e00ff */
[----:B------:R-:W-:Y:S01]  /*08c0*/  SHF.L.U64.HI R99, R114, R103, c[0x0][0x23c] ;  /* 0x00008f0072637619 */ /* 0x000fe20000010267 */
[----:B------:R-:W-:Y:S01]  /*08d0*/  IMAD.IADD R6, R76, 0x1, -R3 ;  /* 0x000000014c067824 */ /* 0x000fe200078e0a03 */
[C---:B------:R-:W-:Y:S01]  /*08e0*/  IADD3 R162, P0, R4.reuse, R163, RZ ;  /* 0x000000a304a27210 */ /* 0x040fe20007f1e0ff */
[----:B------:R-:W-:Y:S01]  /*08f0*/  IMAD.SHL.U32 R3, R4, 0x40, RZ ;  /* 0x0000004004037824 */ /* 0x000fe200078e00ff */
[----:B------:R-:W-:Y:S01]  /*0900*/  SHF.R.S32.HI R10, RZ, 0x1f, R140 ;  /* 0x0000001fff0a7819 */ /* 0x000fe2000001148c */
[----:B------:R-:W-:Y:S01]  /*0910*/  IMAD.SHL.U32 R6, R6, 0x8, RZ ;  /* 0x0000000806067824 */ /* 0x000fe200078e00ff */
[----:B------:R-:W-:Y:S01]  /*0920*/  LEA.HI.X.SX32 R163, R4, R2, 0x1, P0 ;  /* 0x0000000204a37211 */ /* 0x000fe200000f0eff */
[----:B------:R-:W-:Y:S01]  /*0930*/  IMAD R7, R99, R140, RZ ;  /* 0x0000008c63077224 */ /* 0x000fe200078e02ff */
[----:B------:R-:W-:Y:S01]  /*0940*/  LOP3.LUT R3, R3, 0x1c0, RZ, 0xc0, !PT ;  /* 0x000001c003037812 */ /* 0x000fe200078ec0ff */
[----:B------:R-:W-:Y:S01]  /*0950*/  IMAD.IADD R97, R147, 0x1, -R4 ;  /* 0x0000000193617824 */ /* 0x000fe200078e0a04 */
[----:B------:R-:W-:Y:S01]  /*0960*/  SEL R158, R201, RZ, !P4 ;  /* 0x000000ffc99e7207 */ /* 0x000fe20006000000 */
[----:B------:R-:W-:Y:S01]  /*0970*/  IMAD R10, R10, R100, R7 ;  /* 0x000000640a0a7224 */ /* 0x000fe200078e0207 */
[----:B------:R-:W-:Y:S01]  /*0980*/  LOP3.LUT R2, R3, 0x38, R6, 0xf8, !PT ;  /* 0x0000003803027812 */ /* 0x000fe200078ef806 */
[----:B------:R-:W-:Y:S01]  /*0990*/  IMAD R9, R163, c[0x0][0x238], RZ ;  /* 0x00008e00a3097a24 */ /* 0x000fe200078e02ff */
[----:B------:R-:W-:Y:S01]  /*09a0*/  SHF.R.U32.HI R3, RZ, 0x3, R3 ;  /* 0x00000003ff037819 */ /* 0x000fe20000011603 */
[----:B------:R-:W-:Y:S01]  /*09b0*/  IMAD R160, R199, c[0x0][0x244], R160 ;  /* 0x00009100c7a07a24 */ /* 0x000fe200078e02a0 */
[--C-:B------:R-:W-:Y:S01]  /*09c0*/  SHF.R.S32.HI R7, RZ, 0x1f, R6.reuse ;  /* 0x0000001fff077819 */ /* 0x100fe20000011406 */
[----:B------:R-:W-:Y:S01]  /*09d0*/  IMAD R12, R162, c[0x0][0x23c], R9 ;  /* 0x00008f00a20c7a24 */ /* 0x000fe200078e0209 */
[----:B------:R-:W-:Y:S01]  /*09e0*/  LOP3.LUT R3, R2, R3, RZ, 0x3c, !PT ;  /* 0x0000000302037212 */ /* 0x000fe200078e3cff */
[----:B------:R-:W-:Y:S01]  /*09f0*/  IMAD R0, R140, -0x40, R97 ;  /* 0xffffffc08c007824 */ /* 0x000fe200078e0261 */
[----:B------:R-:W-:Y:S01]  /*0a00*/  IADD3 R2, R6, 0x40, RZ ;  /* 0x0000004006027810 */ /* 0x000fe20007ffe0ff */
[----:B------:R-:W-:Y:S01]  /*0a10*/  IMAD.WIDE.U32 R8, R162, c[0x0][0x238], R6 ;  /* 0x00008e00a2087a25 */ /* 0x000fe200078e0006 */
[----:B------:R-:W-:Y:S01]  /*0a20*/  LEA.HI R138, R5, R76, RZ, 0x6 ;  /* 0x0000004c058a7211 */ /* 0x000fe200078f30ff */
[----:B------:R-:W-:Y:S01]  /*0a30*/  ULDC.U8 UR4, c[0x0][0x298] ;  /* 0x0000a60000047ab9 */ /* 0x000fe20000000000 */
[----:B------:R-:W-:Y:S01]  /*0a40*/  ISETP.GE.AND P6, PT, R2, c[0x0][0x1d4], PT ;  /* 0x0000750002007a0c */ /* 0x000fe20003fc6270 */
[----:B------:R-:W-:Y:S01]  /*0a50*/  IMAD.IADD R13, R9, 0x1, R12 ;  /* 0x00000001090d7824 */ /* 0x000fe200078e020c */
[----:B------:R-:W-:Y:S01]  /*0a60*/  SHF.R.S32.HI R2, RZ, 0x1f, R201 ;  /* 0x0000001fff027819 */ /* 0x000fe200000114c9 */
[----:B------:R-:W-:Y:S01]  /*0a70*/  IMAD.MOV.U32 R12, RZ, RZ, R8 ;  /* 0x000000ffff0c7224 */ /* 0x000fe200078e0008 */
[----:B------:R-:W-:Y:S01]  /*0a80*/  ISETP.GE.AND P2, PT, R6, c[0x0][0x1d4], PT ;  /* 0x0000750006007a0c */ /* 0x000fe20003f46270 */
[----:B------:R-:W-:Y:S01]  /*0a90*/  IMAD R8, R80, c[0x0][0x260], RZ ;  /* 0x0000980050087a24 */ /* 0x000fe200078e02ff */
[----:B------:R-:W-:Y:S01]  /*0aa0*/  SEL R95, R2, RZ, !P4 ;  /* 0x000000ff025f7207 */ /* 0x000fe20006000000 */
[----:B------:R-:W-:Y:S01]  /*0ab0*/  IMAD.WIDE.U32 R12, R199, c[0x0][0x240], R12 ;  /* 0x00009000c70c7a25 */ /* 0x000fe200078e000c */
[----:B------:R-:W-:-:S02]  /*0ac0*/  ISETP.GE.AND P1, PT, R0, 0x1, PT ;  /* 0x000000010000780c */ /* 0x000fc40003f26270 */
[----:B------:R-:W-:Y:S01]  /*0ad0*/  ISETP.GT.AND P0, PT, R0, 0x20, PT ;  /* 0x000000200000780c */ /* 0x000fe20003f04270 */
[----:B------:R-:W-:Y:S01]  /*0ae0*/  IMAD.IADD R161, R13, 0x1, R160 ;  /* 0x000000010da17824 */ /* 0x000fe200078e02a0 */
[----:B------:R-:W-:Y:S01]  /*0af0*/  IADD3 R0, R6, 0x80, RZ ;  /* 0x0000008006007810 */ /* 0x000fe20007ffe0ff */
[----:B------:R-:W-:Y:S01]  /*0b00*/  IMAD R169, R95, c[0x0][0x248], RZ ;  /* 0x000092005fa97a24 */ /* 0x000fe200078e02ff */
[----:B------:R-:W-:Y:S01]  /*0b10*/  LEA.HI R4, R5, R76, RZ, 0x2 ;  /* 0x0000004c05047211 */ /* 0x000fe200078f10ff */
[----:B------:R-:W-:Y:S01]  /*0b20*/  IMAD.MOV.U32 R160, RZ, RZ, R12 ;  /* 0x000000ffffa07224 */ /* 0x000fe200078e000c */
[----:B------:R-:W-:Y:S01]  /*0b30*/  LOP3.LUT R81, R81, 0xfffffffe, RZ, 0xc0, !PT ;  /* 0xfffffffe51517812 */ /* 0x000fe200078ec0ff */
[----:B------:R-:W-:Y:S01]  /*0b40*/  IMAD R169, R158, c[0x0][0x24c], R169 ;  /* 0x000093009ea97a24 */ /* 0x000fe200078e02a9 */
[----:B------:R-:W-:Y:S01]  /*0b50*/  SHF.L.U64.HI R113, R114, R113, c[0x0][0x23c] ;  /* 0x00008f0072717619 */ /* 0x000fe20000010271 */
[----:B------:R-:W-:Y:S01]  /*0b60*/  IMAD.WIDE.U32 R160, R158, c[0x0][0x248], R160 ;  /* 0x000092009ea07a25 */ /* 0x000fe200078e00a0 */
[----:B------:R-:W-:-:S02]  /*0b70*/  @P2 LOP3.LUT R81, R81, 0x1, RZ, 0xfc, !PT ;  /* 0x0000000151512812 */ /* 0x000fc400078efcff */
[----:B------:R-:W-:Y:S01]  /*0b80*/  ISETP.GE.AND P5, PT, R0, c[0x0][0x1d4], PT ;  /* 0x0000750000007a0c */ /* 0x000fe20003fa6270 */
[C---:B------:R-:W-:Y:S01]  /*0b90*/  IMAD R8, R199.reuse, c[0x0][0x264], R8 ;  /* 0x00009900c7087a24 */ /* 0x040fe200078e0208 */
[----:B------:R-:W-:Y:S01]  /*0ba0*/  SHF.R.S32.HI R145, RZ, 0x2, R4 ;  /* 0x00000002ff917819 */ /* 0x000fe20000011404 */
[----:B------:R-:W-:Y:S01]  /*0bb0*/  IMAD.WIDE.U32 R6, R199, c[0x0][0x260], R6 ;  /* 0x00009800c7067a25 */ /* 0x000fe200078e0006 */
[C---:B------:R-:W-:Y:S02]  /*0bc0*/  LOP3.LUT P4, RZ, R81.reuse, 0x1, RZ, 0xc0, !PT ;  /* 0x0000000151ff7812 */ /* 0x040fe4000788c0ff */
[----:B------:R-:W-:Y:S01]  /*0bd0*/  SHF.R.S32.HI R150, RZ, 0x1f, R145 ;  /* 0x0000001fff967819 */ /* 0x000fe20000011491 */
[----:B------:R-:W-:Y:S01]  /*0be0*/  IMAD.SHL.U32 R138, R138, 0x8, RZ ;  /* 0x000000088a8a7824 */ /* 0x000fe200078e00ff */
[----:B------:R-:W-:Y:S01]  /*0bf0*/  LOP3.LUT R81, R81, 0xfffffffb, RZ, 0xc0, !PT ;  /* 0xfffffffb51517812 */ /* 0x000fe200078ec0ff */
[----:B------:R-:W-:Y:S01]  /*0c00*/  IMAD.IADD R169, R161, 0x1, R169 ;  /* 0x00000001a1a97824 */ /* 0x000fe200078e02a9 */
[----:B------:R-:W-:Y:S01]  /*0c10*/  LEA.HI R124, R5, R76, RZ, 0x5 ;  /* 0x0000004c057c7211 */ /* 0x000fe200078f28ff */
[----:B------:R-:W-:Y:S01]  /*0c20*/  IMAD.MOV.U32 R168, RZ, RZ, R160 ;  /* 0x000000ffffa87224 */ /* 0x000fe200078e00a0 */
[----:B------:R-:W-:Y:S01]  /*0c30*/  LOP3.LUT R138, R3, 0xfffffe00, R138, 0xf8, !PT ;  /* 0xfffffe00038a7812 */ /* 0x000fe200078ef88a */
[----:B------:R-:W-:Y:S01]  /*0c40*/  IMAD.IADD R9, R7, 0x1, R8 ;  /* 0x0000000107097824 */ /* 0x000fe200078e0208 */
[----:B------:R-:W-:Y:S01]  /*0c50*/  LOP3.LUT R3, R4, 0xfffffffc, RZ, 0xc0, !PT ;  /* 0xfffffffc04037812 */ /* 0x000fe200078ec0ff */
[----:B------:R-:W-:Y:S01]  /*0c60*/  IMAD.MOV.U32 R8, RZ, RZ, R6 ;  /* 0x000000ffff087224 */ /* 0x000fe200078e0006 */
[----:B------:R-:W-:Y:S01]  /*0c70*/  SHF.R.S32.HI R4, RZ, 0x1f, R4 ;  /* 0x0000001fff047819 */ /* 0x000fe20000011404 */
[----:B------:R-:W-:-:S03]  /*0c80*/  IMAD.WIDE.U32 R6, R140, R100, R168 ;  /* 0x000000648c067225 */ /* 0x000fc600078e00a8 */
[----:B------:R-:W-:Y:S01]  /*0c90*/  LEA.HI R4, R4, R145, RZ, 0x3 ;  /* 0x0000009104047211 */ /* 0x000fe200078f18ff */
[----:B------:R-:W-:Y:S01]  /*0ca0*/  IMAD.IADD R10, R7, 0x1, R10 ;  /* 0x00000001070a7824 */ /* 0x000fe200078e020a */
[----:B------:R-:W-:Y:S01]  /*0cb0*/  @P1 LEA R20, P2, R6, c[0x0][0x220], 0x1 ;  /* 0x0000880006141a11 */ /* 0x000fe200078408ff */
[----:B------:R-:W-:Y:S01]  /*0cc0*/  IMAD.SHL.U32 R114, R114, 0x20, RZ ;  /* 0x0000002072727824 */ /* 0x000fe200078e00ff */
[----:B------:R-:W-:Y:S01]  /*0cd0*/  LOP3.LUT R4, R4, 0xfffffff8, RZ, 0xc0, !PT ;  /* 0xfffffff804047812 */ /* 0x000fe200078ec0ff */
[----:B------:R-:W-:Y:S01]  /*0ce0*/  IMAD.IADD R0, R76, 0x1, -R3 ;  /* 0x000000014c007824 */ /* 0x000fe200078e0a03 */
[----:B------:R-:W-:Y:S01]  /*0cf0*/  @P1 LEA.HI.X R21, R6, c[0x0][0x224], R10, 0x1, P2 ;  /* 0x0000890006151a11 */ /* 0x000fe200010f0c0a */
[----:B------:R-:W-:Y:S01]  /*0d00*/  IMAD R152, R150, c[0x0][0x280], RZ ;  /* 0x0000a00096987a24 */ /* 0x000fe200078e02ff */
[----:B------:R-:W-:Y:S01]  /*0d10*/  @P0 IADD3 R6, P2, R114, R6, RZ ;  /* 0x0000000672060210 */ /* 0x000fe20007f5e0ff */
[C---:B------:R-:W-:Y:S02]  /*0d20*/  IMAD.SHL.U32 R16, R0.reuse, 0x8, RZ ;  /* 0x0000000800107824 */ /* 0x040fe400078e00ff */
[----:B------:R-:W-:-:S02]  /*0d30*/  IMAD.SHL.U32 R18, R0, 0x4, RZ ;  /* 0x0000000400127824 */ /* 0x000fc400078e00ff */
[----:B------:R-:W-:Y:S01]  /*0d40*/  @P0 IMAD.X R3, R113, 0x1, R10, P2 ;  /* 0x0000000171030824 */ /* 0x000fe200010e060a */
[----:B------:R-:W-:Y:S01]  /*0d50*/  SHF.R.S32.HI R17, RZ, 0x1f, R16 ;  /* 0x0000001fff117819 */ /* 0x000fe20000011410 */
[C---:B------:R-:W-:Y:S01]  /*0d60*/  IMAD R152, R145.reuse, c[0x0][0x284], R152 ;  /* 0x0000a10091987a24 */ /* 0x040fe200078e0298 */
[----:B------:R-:W-:Y:S01]  /*0d70*/  @P0 LEA R10, P2, R6, c[0x0][0x220], 0x1 ;  /* 0x00008800060a0a11 */ /* 0x000fe200078408ff */
[----:B------:R-:W-:Y:S01]  /*0d80*/  IMAD R150, R150, c[0x0][0x290], RZ ;  /* 0x0000a40096967a24 */ /* 0x000fe200078e02ff */
[----:B------:R-:W-:Y:S01]  /*0d90*/  SHF.R.S32.HI R19, RZ, 0x1f, R18 ;  /* 0x0000001fff137819 */ /* 0x000fe20000011412 */
[C---:B------:R-:W-:Y:S01]  /*0da0*/  IMAD.WIDE.U32 R14, R145.reuse, c[0x0][0x280], R16 ;  /* 0x0000a000910e7a25 */ /* 0x040fe200078e0010 */
[----:B------:R-:W-:Y:S02]  /*0db0*/  @P0 LEA.HI.X R11, R6, c[0x0][0x224], R3, 0x1, P2 ;  /* 0x00008900060b0a11 */ /* 0x000fe400010f0c03 */
[----:B------:R-:W-:Y:S01]  /*0dc0*/  ISETP.GE.AND P2, PT, R16, c[0x0][0x27c], PT ;  /* 0x00009f0010007a0c */ /* 0x000fe20003f46270 */
[----:B------:R-:W-:Y:S01]  /*0dd0*/  IMAD.IADD R153, R152, 0x1, R15 ;  /* 0x0000000198997824 */ /* 0x000fe200078e020f */
[----:B------:R-:W-:Y:S01]  /*0de0*/  IADD3 R15, R18, 0x20, RZ ;  /* 0x00000020120f7810 */ /* 0x000fe20007ffe0ff */
[C---:B------:R-:W-:Y:S01]  /*0df0*/  IMAD R150, R145.reuse, c[0x0][0x294], R150 ;  /* 0x0000a50091967a24 */ /* 0x040fe200078e0296 */
[----:B------:R-:W-:Y:S01]  /*0e00*/  SEL R3, RZ, c[0x0][0x27c], !P2 ;  /* 0x00009f00ff037a07 */ /* 0x000fe20005000000 */
[----:B------:R-:W-:Y:S01]  /*0e10*/  IMAD.WIDE.U32 R12, R145, c[0x0][0x290], R16 ;  /* 0x0000a400910c7a25 */ /* 0x000fe200078e0010 */
[----:B------:R-:W-:-:S02]  /*0e20*/  IADD3 R143, R16, 0x80, RZ ;  /* 0x00000080108f7810 */ /* 0x000fc40007ffe0ff */
[----:B------:R-:W-:Y:S01]  /*0e30*/  IADD3 R142, R16, 0xa0, RZ ;  /* 0x000000a0108e7810 */ /* 0x000fe20007ffe0ff */
[----:B------:R-:W-:Y:S01]  /*0e40*/  IMAD.IADD R151, R150, 0x1, R13 ;  /* 0x0000000196977824 */ /* 0x000fe200078e020d */
[----:B------:R-:W-:Y:S01]  /*0e50*/  IADD3 R144, R16, 0x60, RZ ;  /* 0x0000006010907810 */ /* 0x000fe20007ffe0ff */
[----:B------:R-:W-:Y:S02]  /*0e60*/  IMAD.IADD R13, R18, 0x1, R15 ;  /* 0x00000001120d7824 */ /* 0x000fe400078e020f */
[----:B------:R-:W-:Y:S01]  /*0e70*/  @P2 LOP3.LUT R81, R81, 0x4, RZ, 0xfc, !PT ;  /* 0x0000000451512812 */ /* 0x000fe200078efcff */
[----:B------:R-:W-:Y:S02]  /*0e80*/  IMAD.SHL.U32 R138, R138, 0x2, RZ ;  /* 0x000000028a8a7824 */ /* 0x000fe400078e00ff */
[----:B------:R-:W-:Y:S01]  /*0e90*/  ISETP.GE.AND P2, PT, R13, c[0x0][0x27c], PT ;  /* 0x00009f000d007a0c */ /* 0x000fe20003f46270 */
[----:B------:R-:W-:Y:S01]  /*0ea0*/  IMAD.IADD R3, R16, 0x1, R3 ;  /* 0x0000000110037824 */ /* 0x000fe200078e0203 */
[----:B------:R-:W-:Y:S01]  /*0eb0*/  LOP3.LUT R81, R81, 0xfffffffd, RZ, 0xc0, !PT ;  /* 0xfffffffd51517812 */ /* 0x000fe200078ec0ff */
[----:B------:R-:W-:Y:S01]  /*0ec0*/  @!PT LDS RZ, [RZ] ;  /* 0x00000000fffff984 */ /* 0x000fe20000000800 */
[----:B------:R-:W-:Y:S01]  /*0ed0*/  @!PT LDS RZ, [RZ] ;  /* 0x00000000fffff984 */ /* 0x000fe20000000800 */
[----:B------:R-:W-:Y:S01]  /*0ee0*/  @!PT LDS RZ, [RZ] ;  /* 0x00000000fffff984 */ /* 0x000fe20000000800 */
[----:B------:R1:W-:Y:S01]  /*0ef0*/  @P1 LDGSTS.E.BYPASS.LTC128B.128 [R138+0x6100], [R20.64], !P4 ;  /* 0x06100000148a1fae */ /* 0x0003e2000e101d46 */
[C---:B------:R-:W-:Y:S01]  /*0f00*/  IMAD.IADD R141, R145.reuse, 0x1, -R4 ;  /* 0x00000001918d7824 */ /* 0x040fe200078e0a04 */
[----:B------:R-:W-:Y:S01]  /*0f10*/  SHF.R.S32.HI R136, RZ, 0x1f, R13 ;  /* 0x0000001fff887819 */ /* 0x000fe2000001140d */
[----:B------:R-:W-:Y:S01]  /*0f20*/  IMAD.WIDE.U32 R156, R145, c[0x0][0x280], R18 ;  /* 0x0000a000919c7a25 */ /* 0x000fe200078e0012 */
[----:B------:R1:W-:Y:S01]  /*0f30*/  @P1 LDGSTS.E.BYPASS.LTC128B.128 [R138+0x8100], [R20.64+0x80], !P6 ;  /* 0x08100080148a1fae */ /* 0x0003e2000f101d46 */
[----:B------:R-:W-:-:S02]  /*0f40*/  SHF.R.S32.HI R122, RZ, 0x1f, R3 ;  /* 0x0000001fff7a7819 */ /* 0x000fc40000011403 */
[----:B------:R-:W-:Y:S01]  /*0f50*/  IMAD.IADD R157, R157, 0x1, R152 ;  /* 0x000000019d9d7824 */ /* 0x000fe200078e0298 */
[----:B------:R1:W-:Y:S01]  /*0f60*/  @P1 LDGSTS.E.BYPASS.LTC128B.128 [R138+0xa100], [R20.64+0x100], !P5 ;  /* 0x0a100100148a1fae */ /* 0x0003e2000e901d46 */
[CC--:B------:R-:W-:Y:S01]  /*0f70*/  LEA.HI R108, R122.reuse, R3.reuse, RZ, 0x3 ;  /* 0x000000037a6c7211 */ /* 0x0c0fe200078f18ff */
[----:B------:R-:W-:Y:S01]  /*0f80*/  IMAD.WIDE.U32 R154, R145, c[0x0][0x290], R18 ;  /* 0x0000a400919a7a25 */ /* 0x000fe200078e0012 */
[----:B------:R-:W-:Y:S01]  /*0f90*/  LEA.HI R122, R122, R3, RZ, 0x6 ;  /* 0x000000037a7a7211 */ /* 0x000fe200078f30ff */
[----:B------:R3:W-:Y:S01]  /*0fa0*/  @P0 LDGSTS.E.BYPASS.LTC128B.128 [R138+0x7100], [R10.64], !P4 ;  /* 0x071000000a8a0fae */ /* 0x0007e2000e101d46 */
[----:B------:R-:W-:Y:S01]  /*0fb0*/  @P2 LOP3.LUT R81, R81, 0x2, RZ, 0xfc, !PT ;  /* 0x0000000251512812 */ /* 0x000fe200078efcff */
[----:B------:R-:W-:Y:S01]  /*0fc0*/  IMAD.MOV.U32 R152, RZ, RZ, R14 ;  /* 0x000000ffff987224 */ /* 0x000fe200078e000e */
[----:B------:R-:W-:Y:S01]  /*0fd0*/  IADD3 R14, R18, 0x40, RZ ;  /* 0x00000040120e7810 */ /* 0x000fe20007ffe0ff */
[----:B------:R3:W-:Y:S01]  /*0fe0*/  @P0 LDGSTS.E.BYPASS.LTC128B.128 [R138+0x9100], [R10.64+0x80], !P6 ;  /* 0x091000800a8a0fae */ /* 0x0007e2000f101d46 */
[----:B------:R-:W-:Y:S01]  /*0ff0*/  IMAD.SHL.U32 R124, R124, 0x10, RZ ;  /* 0x000000107c7c7824 */ /* 0x000fe200078e00ff */
[----:B------:R-:W-:Y:S01]  /*1000*/  LOP3.LUT R81, R81, 0xfffffff7, RZ, 0xc0, !PT ;  /* 0xfffffff751517812 */ /* 0x000fe200078ec0ff */
[----:B------:R-:W-:Y:S01]  /*1010*/  IMAD.SHL.U32 R122, R122, 0x40, RZ ;  /* 0x000000407a7a7824 */ /* 0x000fe200078e00ff */
[----:B------:R3:W-:Y:S01]  /*1020*/  @P0 LDGSTS.E.BYPASS.LTC128B.128 [R138+0xb100], [R10.64+0x100], !P5 ;  /* 0x0b1001000a8a0fae */ /* 0x0007e2000e901d46 */
[C---:B------:R-:W-:Y:S01]  /*1030*/  LOP3.LUT P0, RZ, R141.reuse, 0x4, RZ, 0xc0, !PT ;  /* 0x000000048dff7812 */ /* 0x040fe2000780c0ff */
[----:B------:R-:W-:Y:S01]  /*1040*/  IMAD.SHL.U32 R141, R141, 0x40, RZ ;  /* 0x000000408d8d7824 */ /* 0x000fe200078e00ff */
[----:B------:R-:W-:Y:S01]  /*1050*/  LOP3.LUT R124, R124, 0xfffffe00, RZ, 0xc0, !PT ;  /* 0xfffffe007c7c7812 */ /* 0x000fe200078ec0ff */
[----:B------:R-:W-:Y:S01]  /*1060*/  IMAD.IADD R155, R155, 0x1, R150 ;  /* 0x000000019b9b7824 */ /* 0x000fe200078e0296 */
[----:B------:R-:W-:Y:S01]  /*1070*/  LOP3.LUT R122, R122, 0x7ffff000, RZ, 0xc0, !PT ;  /* 0x7ffff0007a7a7812 */ /* 0x000fe200078ec0ff */
[----:B------:R-:W-:Y:S01]  /*1080*/  IMAD.MOV.U32 R150, RZ, RZ, R12 ;  /* 0x000000ffff967224 */ /* 0x000fe200078e000c */
[----:B------:R-:W-:Y:S01]  /*1090*/  LOP3.LUT R141, R141, 0x1c0, RZ, 0xc0, !PT ;  /* 0x000001c08d8d7812 */ /* 0x000fe200078ec0ff */
[----:B------:R-:W-:Y:S01]  /*10a0*/  IMAD.IADD R12, R18, 0x1, R14 ;  /* 0x00000001120c7824 */ /* 0x000fe200078e020e */
[----:B------:R-:W0:Y:S01]  /*10b0*/  LDGDEPBAR ;  /* 0x00000000000079af */ /* 0x000e220000000000 */
[----:B------:R-:W-:Y:S01]  /*10c0*/  IMAD.WIDE.U32 R164, R199, c[0x0][0x210], RZ ;  /* 0x00008400c7a47a25 */ /* 0x000fe200078e00ff */
[----:B------:R-:W-:-:S02]  /*10d0*/  SHF.R.U32.HI R125, RZ, 0x3, R141 ;  /* 0x00000003ff7d7819 */ /* 0x000fc4000001168d */
[----:B------:R-:W-:Y:S01]  /*10e0*/  LOP3.LUT R4, R141, 0x38, R108, 0xf8, !PT ;  /* 0x000000388d047812 */ /* 0x000fe200078ef86c */
[----:B------:R-:W-:Y:S01]  /*10f0*/  IMAD R139, R0, 0x40, R145 ;  /* 0x00000040008b7824 */ /* 0x000fe200078e0291 */
[----:B------:R-:W-:Y:S01]  /*1100*/  ISETP.GE.AND P1, PT, R12, c[0x0][0x27c], PT ;  /* 0x00009f000c007a0c */ /* 0x000fe20003f26270 */
[----:B------:R-:W-:Y:S01]  /*1110*/  IMAD.MOV.U32 R98, RZ, RZ, c[0x0][0x2b8] ;  /* 0x0000ae00ff627624 */ /* 0x000fe200078e00ff */
[----:B------:R-:W-:Y:S01]  /*1120*/  LOP3.LUT R5, R4, R125, RZ, 0x3c, !PT ;  /* 0x0000007d04057212 */ /* 0x000fe200078e3cff */
[----:B------:R-:W-:Y:S01]  /*1130*/  IMAD.MOV.U32 R83, RZ, RZ, c[0x0][0x27c] ;  /* 0x00009f00ff537624 */ /* 0x000fe200078e00ff */
[----:B------:R-:W-:Y:S01]  /*1140*/  SHF.R.S32.HI R0, RZ, 0x1f, R143 ;  /* 0x0000001fff007819 */ /* 0x000fe2000001148f */
[----:B------:R-:W-:Y:S01]  /*1150*/  IMAD R95, R95, c[0x0][0x268], RZ ;  /* 0x00009a005f5f7a24 */ /* 0x000fe200078e02ff */
[----:B------:R-:W-:Y:S01]  /*1160*/  IADD3 R122, R5, R122, R124 ;  /* 0x0000007a057a7210 */ /* 0x000fe20007ffe07c */
[----:B------:R-:W-:Y:S01]  /*1170*/  IMAD.MOV.U32 R102, RZ, RZ, c[0x0][0x280] ;  /* 0x0000a000ff667624 */ /* 0x000fe200078e00ff */
[----:B------:R-:W-:Y:S01]  /*1180*/  SEL R3, RZ, c[0x0][0x27c], !P1 ;  /* 0x00009f00ff037a07 */ /* 0x000fe20004800000 */
[----:B------:R-:W-:Y:S01]  /*1190*/  IMAD R95, R158, c[0x0][0x26c], R95 ;  /* 0x00009b009e5f7a24 */ /* 0x000fe200078e025f */
[----:B------:R-:W-:Y:S01]  /*11a0*/  LEA.HI R129, R0, R143, RZ, 0x3 ;  /* 0x0000008f00817211 */ /* 0x000fe200078f18ff */
[----:B------:R-:W-:Y:S01]  /*11b0*/  IMAD.WIDE.U32 R158, R158, c[0x0][0x268], R8 ;  /* 0x00009a009e9e7a25 */ /* 0x000fe200078e0008 */
[----:B------:R-:W-:-:S02]  /*11c0*/  LOP3.LUT R0, R141, 0x18, R16, 0xf8, !PT ;  /* 0x000000188d007812 */ /* 0x000fc400078ef810 */
[----:B------:R-:W-:Y:S01]  /*11d0*/  @P1 LOP3.LUT R81, R81, 0x8, RZ, 0xfc, !PT ;  /* 0x0000000851511812 */ /* 0x000fe200078efcff */
[--C-:B------:R-:W-:Y:S01]  /*11e0*/  IMAD.IADD R3, R3, 0x1, R12.reuse ;  /* 0x0000000103037824 */ /* 0x100fe200078e020c */
[----:B------:R-:W-:Y:S01]  /*11f0*/  ISETP.NE.AND P1, PT, R98, 0x1, PT ;  /* 0x000000016200780c */ /* 0x000fe20003f25270 */
[----:B------:R-:W-:Y:S01]  /*1200*/  IMAD R8, R80, c[0x0][0x1e8], RZ ;  /* 0x00007a0050087a24 */ /* 0x000fe200078e02ff */
[----:B------:R-:W-:Y:S01]  /*1210*/  SHF.R.S32.HI R137, RZ, 0x1f, R12 ;  /* 0x0000001fff897819 */ /* 0x000fe2000001140c */
[----:B------:R-:W-:Y:S01]  /*1220*/  IMAD.MOV.U32 R104, RZ, RZ, c[0x0][0x290] ;  /* 0x0000a400ff687624 */ /* 0x000fe200078e00ff */
[----:B------:R-:W-:Y:S01]  /*1230*/  SHF.R.S32.HI R120, RZ, 0x1f, R3 ;  /* 0x0000001fff787819 */ /* 0x000fe20000011403 */
[----:B-----5:R-:W-:Y:S01]  /*1240*/  IMAD.WIDE.U32 R154, R79, c[0x0][0x290], R154 ;  /* 0x0000a4004f9a7a25 */ /* 0x020fe200078e009a */
[----:B------:R-:W-:Y:S02]  /*1250*/  LOP3.LUT R81, R81, 0xffffffdf, RZ, 0xc0, !PT ;  /* 0xffffffdf51517812 */ /* 0x000fe400078ec0ff */
[CC--:B------:R-:W-:Y:S01]  /*1260*/  LEA.HI R112, R120.reuse, R3.reuse, RZ, 0x3 ;  /* 0x0000000378707211 */ /* 0x0c0fe200078f18ff */
[----:B------:R-:W-:Y:S01]  /*1270*/  IMAD.MOV.U32 R123, RZ, RZ, c[0x0][0x27c] ;  /* 0x00009f00ff7b7624 */ /* 0x000fe200078e00ff */
[----:B------:R-:W-:Y:S01]  /*1280*/  LEA.HI R120, R120, R3, RZ, 0x6 ;  /* 0x0000000378787211 */ /* 0x000fe200078f30ff */
[----:B------:R-:W-:Y:S01]  /*1290*/  IMAD.WIDE.U32 R166, R199, c[0x0][0x1e8], RZ ;  /* 0x00007a00c7a67a25 */ /* 0x000fe200078e00ff */
[----:B------:R-:W-:-:S02]  /*12a0*/  LOP3.LUT R4, R141, 0x38, R112, 0xf8, !PT ;  /* 0x000000388d047812 */ /* 0x000fc400078ef870 */
[----:B------:R-:W-:Y:S01]  /*12b0*/  SHF.R.S32.HI R135, RZ, 0x3, R108 ;  /* 0x00000003ff877819 */ /* 0x000fe2000001146c */
[----:B------:R-:W-:Y:S01]  /*12c0*/  IMAD.SHL.U32 R120, R120, 0x40, RZ ;  /* 0x0000004078787824 */ /* 0x000fe200078e00ff */
[----:B------:R-:W-:Y:S01]  /*12d0*/  LOP3.LUT R3, R4, R125, RZ, 0x3c, !PT ;  /* 0x0000007d04037212 */ /* 0x000fe200078e3cff */
[----:B------:R-:W-:Y:S01]  /*12e0*/  IMAD R105, R199, c[0x0][0x1ec], R8 ;  /* 0x00007b00c7697a24 */ /* 0x000fe200078e0208 */
[----:B------:R-:W-:Y:S01]  /*12f0*/  SHF.R.S32.HI R127, RZ, 0x3, R112 ;  /* 0x00000003ff7f7819 */ /* 0x000fe20000011470 */
[C---:B------:R-:W-:Y:S01]  /*1300*/  IMAD.WIDE.U32 R156, R79.reuse, c[0x0][0x280], R156 ;  /* 0x0000a0004f9c7a25 */ /* 0x040fe200078e009c */
[----:B------:R-:W-:Y:S02]  /*1310*/  LOP3.LUT R120, R120, 0x7ffff000, RZ, 0xc0, !PT ;  /* 0x7ffff00078787812 */ /* 0x000fe400078ec0ff */
[----:B------:R-:W-:Y:S01]  /*1320*/  LOP3.LUT R108, R108, 0xfffffff8, RZ, 0xc0, !PT ;  /* 0xfffffff86c6c7812 */ /* 0x000fe200078ec0ff */
[----:B------:R-:W-:Y:S01]  /*1330*/  IMAD.WIDE.U32 R152, R79, c[0x0][0x280], R152 ;  /* 0x0000a0004f987a25 */ /* 0x000fe200078e0098 */
[----:B------:R-:W-:-:S02]  /*1340*/  LOP3.LUT R112, R112, 0xfffffff8, RZ, 0xc0, !PT ;  /* 0xfffffff870707812 */ /* 0x000fc400078ec0ff */
[----:B------:R-:W-:Y:S01]  /*1350*/  LEA.HI R136, R136, R13, RZ, 0x3 ;  /* 0x0000000d88887211 */ /* 0x000fe200078f18ff */
[----:B------:R-:W-:Y:S01]  /*1360*/  IMAD.WIDE.U32 R150, R79, c[0x0][0x290], R150 ;  /* 0x0000a4004f967a25 */ /* 0x000fe200078e0096 */
[----:B------:R-:W-:Y:S02]  /*1370*/  LEA.HI R137, R137, R12, RZ, 0x3 ;  /* 0x0000000c89897211 */ /* 0x000fe400078f18ff */
[----:B------:R-:W-:Y:S01]  /*1380*/  LOP3.LUT R81, R81, 0xffffffef, RZ, 0xc0, !PT ;  /* 0xffffffef51517812 */ /* 0x000fe200078ec0ff */
[----:B------:R-:W-:Y:S01]  /*1390*/  IMAD.SHL.U32 R123, R123, 0x2, RZ ;  /* 0x000000027b7b7824 */ /* 0x000fe200078e00ff */
[----:B------:R-:W-:Y:S01]  /*13a0*/  IADD3 R120, R3, R120, R124 ;  /* 0x0000007803787210 */ /* 0x000fe20007ffe07c */
[----:B------:R-:W-:Y:S01]  /*13b0*/  IMAD.IADD R105, R167, 0x1, R105 ;  /* 0x00000001a7697824 */ /* 0x000fe200078e0269 */
[----:B------:R-:W-:Y:S01]  /*13c0*/  SHF.R.S32.HI R107, RZ, 0x1f, R108 ;  /* 0x0000001fff6b7819 */ /* 0x000fe2000001146c */
[----:B------:R-:W-:Y:S01]  /*13d0*/  IMAD.IADD R95, R159, 0x1, R95 ;  /* 0x000000019f5f7824 */ /* 0x000fe200078e025f */
[----:B------:R-:W-:Y:S01]  /*13e0*/  SHF.R.S32.HI R111, RZ, 0x1f, R112 ;  /* 0x0000001fff6f7819 */ /* 0x000fe20000011470 */
[----:B------:R-:W-:Y:S01]  /*13f0*/  IMAD.SHL.U32 R122, R122, 0x2, RZ ;  /* 0x000000027a7a7824 */ /* 0x000fe200078e00ff */
[----:B------:R-:W-:Y:S01]  /*1400*/  LOP3.LUT R129, R129, 0xfffffff8, RZ, 0xc0, !PT ;  /* 0xfffffff881817812 */ /* 0x000fe200078ec0ff */
[----:B------:R-:W-:Y:S01]  /*1410*/  IMAD.SHL.U32 R120, R120, 0x2, RZ ;  /* 0x0000000278787824 */ /* 0x000fe200078e00ff */
[----:B------:R-:W-:-:S02]  /*1420*/  LOP3.LUT R136, R136, 0xfffffff8, RZ, 0xc0, !PT ;  /* 0xfffffff888887812 */ /* 0x000fc400078ec0ff */
[----:B------:R-:W-:Y:S02]  /*1430*/  LOP3.LUT R137, R137, 0xfffffff8, RZ, 0xc0, !PT ;  /* 0xfffffff889897812 */ /* 0x000fe400078ec0ff */
[----:B------:R-:W-:Y:S02]  /*1440*/  @P1 LOP3.LUT R81, R81, 0x10, RZ, 0xfc, !PT ;  /* 0x0000001051511812 */ /* 0x000fe400078efcff */
[CC--:B------:R-:W-:Y:S01]  /*1450*/  SHF.L.U64.HI R101, R102.reuse, R103.reuse, c[0x0][0x284] ;  /* 0x0000a10066657619 */ /* 0x0c0fe20000010267 */
[----:B------:R-:W-:Y:S01]  /*1460*/  IMAD.SHL.U32 R102, R102, 0x40, RZ ;  /* 0x0000004066667824 */ /* 0x000fe200078e00ff */
[C---:B------:R-:W-:Y:S01]  /*1470*/  SHF.L.U64.HI R103, R104.reuse, R103, c[0x0][0x294] ;  /* 0x0000a50068677619 */ /* 0x040fe20000010267 */
[----:B------:R-:W-:Y:S01]  /*1480*/  IMAD.SHL.U32 R104, R104, 0x40, RZ ;  /* 0x0000004068687824 */ /* 0x000fe200078e00ff */
[C---:B------:R-:W-:Y:S01]  /*1490*/  SHF.L.U64.HI R107, R108.reuse, 0x1, R107 ;  /* 0x000000016c6b7819 */ /* 0x040fe2000001026b */
[----:B------:R-:W-:Y:S01]  /*14a0*/  IMAD.SHL.U32 R108, R108, 0x2, RZ ;  /* 0x000000026c6c7824 */ /* 0x000fe200078e00ff */
[C---:B------:R-:W-:Y:S01]  /*14b0*/  SHF.L.U64.HI R111, R112.reuse, 0x1, R111 ;  /* 0x00000001706f7819 */ /* 0x040fe2000001026f */
[----:B------:R-:W-:Y:S01]  /*14c0*/  IMAD.SHL.U32 R112, R112, 0x2, RZ ;  /* 0x0000000270707824 */ /* 0x000fe200078e00ff */
[----:B---3--:R-:W-:-:S02]  /*14d0*/  IADD3 R11, R18, 0x30, RZ ;  /* 0x00000030120b7810 */ /* 0x008fc40007ffe0ff */
[C---:B------:R-:W-:Y:S02]  /*14e0*/  IADD3 R10, R18.reuse, 0x50, RZ ;  /* 0x00000050120a7810 */ /* 0x040fe40007ffe0ff */
[----:B------:R-:W-:Y:S02]  /*14f0*/  IADD3 R9, R18, 0x10, RZ ;  /* 0x0000001012097810 */ /* 0x000fe40007ffe0ff */
[----:B------:R-:W-:Y:S02]  /*1500*/  SHF.R.S32.HI R116, RZ, 0x1f, R129 ;  /* 0x0000001fff747819 */ /* 0x000fe40000011481 */
[----:B------:R-:W-:Y:S02]  /*1510*/  SHF.R.S32.HI R119, RZ, 0x1f, R136 ;  /* 0x0000001fff777819 */ /* 0x000fe40000011488 */
[----:B------:R-:W-:Y:S02]  /*1520*/  SHF.R.S32.HI R118, RZ, 0x1f, R137 ;  /* 0x0000001fff767819 */ /* 0x000fe40000011489 */
[----:B--2---:R-:W-:Y:S01]  /*1530*/  @P3 SHF.R.S32.HI R149, RZ, 0x1f, R148 ;  /* 0x0000001fff953819 */ /* 0x004fe20000011494 */
[----:B------:R-:W-:Y:S01]  /*1540*/  @!P3 IMAD.MOV.U32 R149, RZ, RZ, R2 ;  /* 0x000000ffff95b224 */ /* 0x000fe200078e0002 */
[----:B------:R-:W-:Y:S01]  /*1550*/  SEL R2, RZ, c[0x0][0x27c], !P2 ;  /* 0x00009f00ff027a07 */ /* 0x000fe20005000000 */
[----:B------:R-:W-:-:S02]  /*1560*/  @!P3 IMAD.MOV.U32 R148, RZ, RZ, R201 ;  /* 0x000000ffff94b224 */ /* 0x000fc400078e00c9 */
[----:B------:R-:W-:Y:S02]  /*1570*/  IMAD R89, R149, c[0x0][0x2b0], RZ ;  /* 0x0000ac0095597a24 */ /* 0x000fe400078e02ff */
[----:B------:R-:W-:Y:S02]  /*1580*/  IMAD.IADD R7, R2, 0x1, R13 ;  /* 0x0000000102077824 */ /* 0x000fe400078e020d */
[C---:B------:R-:W-:Y:S02]  /*1590*/  IMAD R89, R148.reuse, c[0x0][0x2b4], R89 ;  /* 0x0000ad0094597a24 */ /* 0x040fe400078e0259 */
[----:B------:R-:W-:Y:S01]  /*15a0*/  IMAD.WIDE.U32 R148, R148, c[0x0][0x2b0], RZ ;  /* 0x0000ac0094947a25 */ /* 0x000fe200078e00ff */
[----:B------:R-:W-:-:S03]  /*15b0*/  SHF.R.S32.HI R2, RZ, 0x1f, R7 ;  /* 0x0000001fff027819 */ /* 0x000fc60000011407 */
[----:B------:R-:W-:Y:S01]  /*15c0*/  IMAD.IADD R89, R149, 0x1, R89 ;  /* 0x0000000195597824 */ /* 0x000fe200078e0259 */
[CC--:B------:R-:W-:Y:S02]  /*15d0*/  LEA.HI R110, R2.reuse, R7.reuse, RZ, 0x3 ;  /* 0x00000007026e7211 */ /* 0x0c0fe400078f18ff */
[----:B------:R-:W-:Y:S02]  /*15e0*/  LEA.HI R2, R2, R7, RZ, 0x6 ;  /* 0x0000000702027211 */ /* 0x000fe400078f30ff */
[----:B------:R-:W-:Y:S02]  /*15f0*/  LOP3.LUT R6, R141, 0x38, R110, 0xf8, !PT ;  /* 0x000000388d067812 */ /* 0x000fe400078ef86e */
[----:B------:R-:W-:Y:S01]  /*1600*/  SHF.R.S32.HI R7, RZ, 0x1f, R144 ;  /* 0x0000001fff077819 */ /* 0x000fe20000011490 */
[----:B------:R-:W-:Y:S01]  /*1610*/  IMAD.SHL.U32 R2, R2, 0x40, RZ ;  /* 0x0000004002027824 */ /* 0x000fe200078e00ff */
[----:B------:R-:W-:Y:S01]  /*1620*/  LOP3.LUT R121, R6, R125, RZ, 0x3c, !PT ;  /* 0x0000007d06797212 */ /* 0x000fe200078e3cff */
[----:B------:R-:W-:Y:S01]  /*1630*/  IMAD R6, R80, c[0x0][0x210], RZ ;  /* 0x0000840050067a24 */ /* 0x000fe200078e02ff */
[----:B------:R-:W-:-:S02]  /*1640*/  SHF.R.S32.HI R130, RZ, 0x3, R110 ;  /* 0x00000003ff827819 */ /* 0x000fc4000001146e */
[----:B------:R-:W-:Y:S01]  /*1650*/  LOP3.LUT R2, R2, 0x7ffff000, RZ, 0xc0, !PT ;  /* 0x7ffff00002027812 */ /* 0x000fe200078ec0ff */
[----:B------:R-:W-:Y:S01]  /*1660*/  IMAD R5, R199, c[0x0][0x214], R6 ;  /* 0x00008500c7057a24 */ /* 0x000fe200078e0206 */
[----:B------:R-:W-:Y:S02]  /*1670*/  LOP3.LUT R110, R110, 0xfffffff8, RZ, 0xc0, !PT ;  /* 0xfffffff86e6e7812 */ /* 0x000fe400078ec0ff */
[----:B------:R-:W-:Y:S01]  /*1680*/  IADD3 R121, R121, R2, R124 ;  /* 0x0000000279797210 */ /* 0x000fe20007ffe07c */
[----:B------:R-:W-:Y:S01]  /*1690*/  IMAD.IADD R106, R165, 0x1, R5 ;  /* 0x00000001a56a7824 */ /* 0x000fe200078e0205 */
[----:B------:R-:W-:Y:S02]  /*16a0*/  SHF.R.S32.HI R5, RZ, 0x1f, R142 ;  /* 0x0000001fff057819 */ /* 0x000fe4000001148e */
[----:B------:R-:W-:Y:S01]  /*16b0*/  SHF.R.S32.HI R2, RZ, 0x1f, R79 ;  /* 0x0000001fff027819 */ /* 0x000fe2000001144f */
[----:B------:R-:W-:Y:S01]  /*16c0*/  IMAD.SHL.U32 R121, R121, 0x2, RZ ;  /* 0x0000000279797824 */ /* 0x000fe200078e00ff */
[----:B------:R-:W-:-:S02]  /*16d0*/  LEA.HI R128, R5, R142, RZ, 0x3 ;  /* 0x0000008e05807211 */ /* 0x000fc400078f18ff */
[----:B------:R-:W-:Y:S01]  /*16e0*/  LOP3.LUT R5, R0, R125, RZ, 0x3c, !PT ;  /* 0x0000007d00057212 */ /* 0x000fe200078e3cff */
[C---:B------:R-:W-:Y:S01]  /*16f0*/  IMAD R4, R2.reuse, c[0x0][0x280], RZ ;  /* 0x0000a00002047a24 */ /* 0x040fe200078e02ff */
[----:B------:R-:W-:Y:S01]  /*1700*/  LEA.HI R134, R7, R144, RZ, 0x3 ;  /* 0x0000009007867211 */ /* 0x000fe200078f18ff */
[----:B------:R-:W-:Y:S01]  /*1710*/  IMAD R2, R2, c[0x0][0x290], RZ ;  /* 0x0000a40002027a24 */ /* 0x000fe200078e02ff */
[----:B------:R-:W-:Y:S01]  /*1720*/  SHF.R.S32.HI R109, RZ, 0x1f, R110 ;  /* 0x0000001fff6d7819 */ /* 0x000fe2000001146e */
[----:B------:R-:W-:Y:S01]  /*1730*/  IMAD.IADD R132, R5, 0x1, R124 ;  /* 0x0000000105847824 */ /* 0x000fe200078e027c */
[----:B------:R-:W-:Y:S01]  /*1740*/  LOP3.LUT R134, R134, 0xfffffff8, RZ, 0xc0, !PT ;  /* 0xfffffff886867812 */ /* 0x000fe200078ec0ff */
[C---:B------:R-:W-:Y:S01]  /*1750*/  IMAD R91, R79.reuse, c[0x0][0x294], R2 ;  /* 0x0000a5004f5b7a24 */ /* 0x040fe200078e0202 */
[----:B------:R-:W-:Y:S01]  /*1760*/  LOP3.LUT R128, R128, 0xfffffff8, RZ, 0xc0, !PT ;  /* 0xfffffff880807812 */ /* 0x000fe200078ec0ff */
[----:B------:R-:W-:Y:S01]  /*1770*/  IMAD R3, R79, c[0x0][0x284], R4 ;  /* 0x0000a1004f037a24 */ /* 0x000fe200078e0204 */
[----:B------:R-:W-:Y:S01]  /*1780*/  LEA R132, R132, 0x100, 0x1 ;  /* 0x0000010084847811 */ /* 0x000fe200078e08ff */
[----:B------:R-:W-:Y:S01]  /*1790*/  IMAD.IADD R93, R155, 0x1, R91 ;  /* 0x000000019b5d7824 */ /* 0x000fe200078e025b */
[----:B------:R-:W-:Y:S01]  /*17a0*/  SHF.L.U64.HI R109, R110, 0x1, R109 ;  /* 0x000000016e6d7819 */ /* 0x000fe2000001026d */
[----:B------:R-:W-:Y:S01]  /*17b0*/  IMAD.IADD R94, R157, 0x1, R3 ;  /* 0x000000019d5e7824 */ /* 0x000fe200078e0203 */
[C---:B------:R-:W-:Y:S01]  /*17c0*/  IADD3 R131, R132.reuse, 0x40, RZ ;  /* 0x0000004084837810 */ /* 0x040fe20007ffe0ff */
[----:B------:R-:W-:Y:S01]  /*17d0*/  IMAD.IADD R92, R3, 0x1, R153 ;  /* 0x00000001035c7824 */ /* 0x000fe200078e0299 */
[----:B------:R-:W-:Y:S01]  /*17e0*/  @P0 IADD3 R131, R132, -0x40, RZ ;  /* 0xffffffc084830810 */ /* 0x000fe20007ffe0ff */
[----:B------:R-:W-:Y:S01]  /*17f0*/  IMAD.IADD R91, R91, 0x1, R151 ;  /* 0x000000015b5b7824 */ /* 0x000fe200078e0297 */
[----:B------:R-:W-:Y:S01]  /*1800*/  BAR.SYNC.DEFER_BLOCKING 0x0 ;  /* 0x0000000000007b1d */ /* 0x000fe20000010000 */
[----:B------:R-:W-:Y:S01]  /*1810*/  ISETP.GE.AND P0, PT, R83, 0x1, PT ;  /* 0x000000015300780c */ /* 0x000fe20003f06270 */
[----:B------:R-:W-:Y:S01]  /*1820*/  IMAD.SHL.U32 R110, R110, 0x2, RZ ;  /* 0x000000026e6e7824 */ /* 0x000fe200078e00ff */
[----:B------:R-:W-:-:S02]  /*1830*/  SHF.R.S32.HI R117, RZ, 0x1f, R134 ;  /* 0x0000001fff757819 */ /* 0x000fc40000011486 */
[----:B------:R-:W-:-:S09]  /*1840*/  SHF.R.S32.HI R115, RZ, 0x1f, R128 ;  /* 0x0000001fff737819 */ /* 0x000fd20000011480 */
[----:B-1----:R-:W-:Y:S02]  /*1850*/  @P0 LOP3.LUT R81, R81, 0x20, RZ, 0xfc, !PT ;  /* 0x0000002051510812 */ /* 0x002fe400078efcff */
.L_x_90:
[----:B------:R-:W-:Y:S01]  /*1860*/  IMAD.SHL.U32 R88, R140, 0x40, RZ ;  /* 0x000000408c587824 */ /* 0x000fe200078e00ff */
[----:B------:R-:W-:Y:S04]  /*1870*/  DEPBAR.LE SB0, 0x0 ;  /* 0x000080000000791a */ /* 0x000fe80000000000 */
[----:B------:R-:W-:Y:S01]  /*1880*/  IMAD.IADD R0, R139, 0x1, R88 ;  /* 0x000000018b007824 */ /* 0x000fe200078e0258 */
[----:B------:R-:W-:Y:S01]  /*1890*/  ISETP.NE.AND P1, PT, R98, 0x1, PT ;  /* 0x000000016200780c */ /* 0x000fe20003f25270 */
[----:B------:R-:W-:Y:S01]  /*18a0*/  IMAD.MOV.U32 R126, RZ, RZ, RZ ;  /* 0x000000ffff7e7224 */ /* 0x000fe200078e00ff */
[----:B------:R-:W-:Y:S01]  /*18b0*/  ISETP.GE.AND P2, PT, R83, 0x1, PT ;  /* 0x000000015300780c */ /* 0x000fe20003f46270 */
[----:B------:R-:W-:Y:S01]  /*18c0*/  IMAD.IADD R87, R90, 0x1, R0 ;  /* 0x000000015a577824 */ /* 0x000fe200078e0200 */
[----:B------:R-:W-:Y:S01]  /*18d0*/  ISETP.GE.AND P0, PT, R0, R147, PT ;  /* 0x000000930000720c */ /* 0x000fe20003f06270 */
[----:B------:R-:W-:Y:S02]  /*18e0*/  BSSY B1, `(.L_x_66) ;  /* 0x00003d7000017945 */ /* 0x000fe40003800000 */
[--C-:B------:R-:W-:Y:S01]  /*18f0*/  IMAD.MOV.U32 R0, RZ, RZ, R87.reuse ;  /* 0x000000ffff007224 */ /* 0x100fe200078e0057 */
[----:B------:R-:W-:Y:S05]  /*1900*/  ISETP.GT.OR P0, PT, R139, 0x3f, P0 ;  /* 0x0000003f8b00780c */ /* 0x000fea0000704670 */
[----:B------:R-:W-:Y:S05]  /*1910*/  @P1 IMAD.HI.U32 R2, R87, c[0x0][0x2bc], RZ ;  /* 0x0000af0057021a27 */ /* 0x000fea00078e00ff */
[----:B------:R-:W-:Y:S04]  /*1920*/  @P1 SHF.R.U32.HI R0, RZ, c[0x0][0x2c0], R2 ;  /* 0x0000b000ff001a19 */ /* 0x000fe80000011602 */
[C---:B------:R-:W-:Y:S04]  /*1930*/  @!P0 IADD3 R3, P1, R0.reuse, R148, RZ ;  /* 0x0000009400038210 */ /* 0x040fe80007f3e0ff */
[----:B------:R-:W-:Y:S01]  /*1940*/  @!P0 LEA.HI.X.SX32 R2, R0, R89, 0x1, P1 ;  /* 0x0000005900028211 */ /* 0x000fe200008f0eff */
[----:B------:R-:W-:Y:S01]  /*1950*/  IMAD.MOV R0, RZ, RZ, -R0 ;  /* 0x000000ffff007224 */ /* 0x000fe200078e0a00 */
[C---:B-1----:R-:W-:Y:S03]  /*1960*/  @!P0 LEA R20, P1, R3.reuse, c[0x0][0x2a0], 0x2 ;  /* 0x0000a80003148a11 */ /* 0x042fe600078210ff */
[----:B------:R-:W-:Y:S01]  /*1970*/  IMAD R87, R0, c[0x0][0x2b8], R87 ;  /* 0x0000ae0000577a24 */ /* 0x000fe200078e0257 */
[----:B------:R-:W-:Y:S03]  /*1980*/  @!P0 LEA.HI.X R21, R3, c[0x0][0x2a4], R2, 0x2, P1 ;  /* 0x0000a90003158a11 */ /* 0x000fe600008f1402 */
[C---:B------:R-:W-:Y:S01]  /*1990*/  IMAD.WIDE.U32 R6, R87.reuse, c[0x0][0x1e0], RZ ;  /* 0x0000780057067a25 */ /* 0x040fe200078e00ff */
[----:B------:R-:W-:Y:S01]  /*19a0*/  SHF.R.S32.HI R86, RZ, 0x1f, R87 ;  /* 0x0000001fff567819 */ /* 0x000fe20000011457 */
[----:B------:R-:W2:Y:S04]  /*19b0*/  @!P0 LDG.E R126, [R20.64] ;  /* 0x00000006147e8981 */ /* 0x000ea8000c1e1900 */
[----:B------:R-:W-:Y:S01]  /*19c0*/  IMAD R0, R86, c[0x0][0x1e0], RZ ;  /* 0x0000780056007a24 */ /* 0x000fe200078e02ff */
[----:B------:R-:W-:Y:S03]  /*19d0*/  BAR.SYNC.DEFER_BLOCKING 0x0 ;  /* 0x0000000000007b1d */ /* 0x000fe60000010000 */
[----:B------:R-:W-:Y:S04]  /*19e0*/  IMAD R0, R87, c[0x0][0x1e4], R0 ;  /* 0x0000790057007a24 */ /* 0x000fe800078e0200 */
[----:B------:R-:W-:Y:S01]  /*19f0*/  IMAD.IADD R7, R7, 0x1, R0 ;  /* 0x0000000107077824 */ /* 0x000fe200078e0200 */
[----:B--2---:R-:W-:Y:S03]  /*1a00*/  SHF.R.S32.HI R85, RZ, 0x1f, R126 ;  /* 0x0000001fff557819 */ /* 0x004fe6000001147e */
[----:B------:R-:W-:Y:S04]  /*1a10*/  IMAD.WIDE.U32 R6, R126, c[0x0][0x1f0], R6 ;  /* 0x00007c007e067a25 */ /* 0x000fe800078e0006 */
[----:B------:R-:W-:Y:S01]  /*1a20*/  IMAD R4, R85, c[0x0][0x1f0], RZ ;  /* 0x00007c0055047a24 */ /* 0x000fe200078e02ff */
[----:B------:R-:W-:Y:S03]  /*1a30*/  IADD3 R3, P0, R166, R6, RZ ;  /* 0x00000006a6037210 */ /* 0x000fe60007f1e0ff */
[----:B------:R-:W-:Y:S05]  /*1a40*/  IMAD R4, R126, c[0x0][0x1f4], R4 ;  /* 0x00007d007e047a24 */ /* 0x000fea00078e0204 */
[----:B------:R-:W-:Y:S02]  /*1a50*/  IADD3.X R4, R105, R7, R4, P0, !PT ;  /* 0x0000000769047210 */ /* 0x000fe400007fe404 */
[C---:B------:R-:W-:Y:S04]  /*1a60*/  LEA R0, P0, R3.reuse, c[0x0][0x1c8], 0x1 ;  /* 0x0000720003007a11 */ /* 0x040fe800078008ff */
[----:B------:R-:W-:Y:S01]  /*1a70*/  LEA.HI.X R4, R3, c[0x0][0x1cc], R4, 0x1, P0 ;  /* 0x0000730003047a11 */ /* 0x000fe200000f0c04 */
[----:B----4-:R-:W-:-:S05]  /*1a80*/  @!P2 BRA `(.L_x_67) ;  /* 0x000039600000a947 */ /* 0x010fca0003800000 */
[-C--:B------:R-:W-:Y:S01]  /*1a90*/  IMAD R3, R101, R140.reuse, RZ ;  /* 0x0000008c65037224 */ /* 0x080fe200078e02ff */
[----:B------:R-:W-:Y:S01]  /*1aa0*/  ISETP.NE.AND P0, PT, RZ, UR4, PT ;  /* 0x00000004ff007c0c */ /* 0x000fe2000bf05270 */
[-C--:B------:R-:W-:Y:S01]  /*1ab0*/  IMAD R5, R103, R140.reuse, RZ ;  /* 0x0000008c67057224 */ /* 0x080fe200078e02ff */
[----:B------:R-:W-:Y:S01]  /*1ac0*/  SHF.R.S32.HI R2, RZ, 0x1f, R140 ;  /* 0x0000001fff027819 */ /* 0x000fe2000001148c */
[----:B------:R-:W-:Y:S01]  /*1ad0*/  IMAD.WIDE.U32 R40, R102, R140, RZ ;  /* 0x0000008c66287225 */ /* 0x000fe200078e00ff */
[----:B------:R-:W-:Y:S03]  /*1ae0*/  IADD3 R84, -R88, R147, RZ ;  /* 0x0000009358547210 */ /* 0x000fe60007ffe1ff */
[----:B------:R-:W-:Y:S01]  /*1af0*/  IMAD R3, R2, R102, R3 ;  /* 0x0000006602037224 */ /* 0x000fe200078e0203 */
[----:B------:R-:W-:Y:S01]  /*1b00*/  IMNMX R84, R84, 0x40, PT ;  /* 0x0000004054547817 */ /* 0x000fe20003800200 */
[----:B------:R-:W-:Y:S02]  /*1b10*/  IMAD R5, R2, R104, R5 ;  /* 0x0000006802057224 */ /* 0x000fe400078e0205 */
[----:B------:R-:W-:Y:S01]  /*1b20*/  IMAD.WIDE.U32 R6, R104, R140, RZ ;  /* 0x0000008c68067225 */ /* 0x000fe200078e00ff */
[----:B------:R-:W-:Y:S04]  /*1b30*/  IADD3 R3, R41, R3, RZ ;  /* 0x0000000329037210 */ /* 0x000fe80007ffe0ff */
[----:B------:R-:W-:Y:S01]  /*1b40*/  IADD3 R2, R7, R5, RZ ;  /* 0x0000000507027210 */ /* 0x000fe20007ffe0ff */
[----:B------:R-:W-:-:S05]  /*1b50*/  @!P0 BRA `(.L_x_68) ;  /* 0x00001c0000008947 */ /* 0x000fca0003800000 */
[----:B------:R-:W-:Y:S01]  /*1b60*/  ISETP.GE.AND P1, PT, R145, R84, PT ;  /* 0x000000549100720c */ /* 0x000fe20003f26270 */
[----:B------:R-:W-:Y:S01]  /*1b70*/  BSSY B0, `(.L_x_69) ;  /* 0x000003a000007945 */ /* 0x000fe20003800000 */
        /* <DEDUP_REMOVED lines=12> */
[----:B------:R-:W-:-:S05]  /*1c40*/  @P1 BRA `(.L_x_70) ;  /* 0x000002c000001947 */ /* 0x000fca0003800000 */
[----:B------:R-:W-:Y:S01]  /*1c50*/  IADD3 R40, P0, R156, R40, RZ ;  /* 0x000000289c287210 */ /* 0x000fe20007f1e0ff */
[----:B------:R-:W-:Y:S01]  /*1c60*/  CS2R R62, SRZ ;  /* 0x00000000003e7805 */ /* 0x000fe2000001ff00 */
[----:B------:R-:W-:Y:S01]  /*1c70*/  CS2R R34, SRZ ;  /* 0x0000000000227805 */ /* 0x000fe2000001ff00 */
[----:B------:R-:W-:Y:S01]  /*1c80*/  CS2R R60, SRZ ;  /* 0x00000000003c7805 */ /* 0x000fe2000001ff00 */
[----:B------:R-:W-:Y:S01]  /*1c90*/  CS2R R38, SRZ ;  /* 0x0000000000267805 */ /* 0x000fe2000001ff00 */
[----:B------:R-:W-:Y:S01]  /*1ca0*/  IMAD.X R3, R3, 0x1, R94, P0 ;  /* 0x0000000103037824 */ /* 0x000fe200000e065e */
[----:B------:R-:W-:Y:S01]  /*1cb0*/  IADD3 R6, P0, R154, R6, RZ ;  /* 0x000000069a067210 */ /* 0x000fe20007f1e0ff */
[----:B------:R-:W-:Y:S01]  /*1cc0*/  CS2R R58, SRZ ;  /* 0x00000000003a7805 */ /* 0x000fe2000001ff00 */
[----:B------:R-:W-:Y:S01]  /*1cd0*/  CS2R R32, SRZ ;  /* 0x0000000000207805 */ /* 0x000fe2000001ff00 */
[----:B------:R-:W-:Y:S01]  /*1ce0*/  CS2R R54, SRZ ;  /* 0x0000000000367805 */ /* 0x000fe2000001ff00 */
[----:B------:R-:W-:Y:S01]  /*1cf0*/  CS2R R28, SRZ ;  /* 0x00000000001c7805 */ /* 0x000fe2000001ff00 */
[----:B------:R-:W-:Y:S01]  /*1d00*/  IMAD.X R5, R2, 0x1, R93, P0 ;  /* 0x0000000102057824 */ /* 0x000fe200000e065d */
[C---:B------:R-:W-:Y:S01]  /*1d10*/  LEA R20, P0, R40.reuse, c[0x0][0x270], 0x1 ;  /* 0x00009c0028147a11 */ /* 0x040fe200078008ff */
[----:B------:R-:W-:Y:S01]  /*1d20*/  CS2R R52, SRZ ;  /* 0x0000000000347805 */ /* 0x000fe2000001ff00 */
[----:B------:R-:W-:Y:S01]  /*1d30*/  CS2R R26, SRZ ;  /* 0x00000000001a7805 */ /* 0x000fe2000001ff00 */
[----:B------:R-:W-:Y:S01]  /*1d40*/  CS2R R50, SRZ ;  /* 0x0000000000327805 */ /* 0x000fe2000001ff00 */
[----:B------:R-:W-:Y:S01]  /*1d50*/  LEA.HI.X R21, R40, c[0x0][0x274], R3, 0x1, P0 ;  /* 0x00009d0028157a11 */ /* 0x000fe200000f0c03 */
[----:B------:R-:W-:Y:S01]  /*1d60*/  CS2R R24, SRZ ;  /* 0x0000000000187805 */ /* 0x000fe2000001ff00 */
[C---:B------:R-:W-:Y:S04]  /*1d70*/  LEA R2, P0, R6.reuse, c[0x0][0x288], 0x1 ;  /* 0x0000a20006027a11 */ /* 0x040fe800078008ff */
[----:B------:R-:W-:Y:S02]  /*1d80*/  LEA.HI.X R3, R6, c[0x0][0x28c], R5, 0x1, P0 ;  /* 0x0000a30006037a11 */ /* 0x000fe400000f0c05 */
[----:B------:R-:W-:Y:S11]  /*1d90*/  ISETP.GE.AND P0, PT, R18, c[0x0][0x27c], PT ;  /* 0x00009f0012007a0c */ /* 0x000ff60003f06270 */
[----:B------:R-:W-:Y:S02]  /*1da0*/  @!UPT UIADD3 URZ, URZ, URZ, URZ ;  /* 0x0000003f3f3ff290 */ /* 0x000fe4000fffe03f */
[----:B------:R1:W5:Y:S04]  /*1db0*/  @!P0 LDG.E.64 R62, [R20.64] ;  /* 0x00000006143e8981 */ /* 0x000368000c1e1b00 */
[----:B------:R1:W5:Y:S01]  /*1dc0*/  @!P0 LDG.E.64 R34, [R2.64] ;  /* 0x0000000602228981 */ /* 0x000362000c1e1b00 */
[----:B------:R-:W-:Y:S11]  /*1dd0*/  ISETP.GE.AND P0, PT, R9, c[0x0][0x27c], PT ;  /* 0x00009f0009007a0c */ /* 0x000ff60003f06270 */
[----:B------:R-:W-:Y:S02]  /*1de0*/  @!UPT UIADD3 URZ, URZ, URZ, URZ ;  /* 0x0000003f3f3ff290 */ /* 0x000fe4000fffe03f */
[----:B------:R1:W5:Y:S04]  /*1df0*/  @!P0 LDG.E.64 R60, [R20.64+0x20] ;  /* 0x00002006143c8981 */ /* 0x000368000c1e1b00 */
[----:B------:R1:W5:Y:S01]  /*1e00*/  @!P0 LDG.E.64 R38, [R2.64+0x20] ;  /* 0x0000200602268981 */ /* 0x000362000c1e1b00 */
        /* <DEDUP_REMOVED lines=15> */
[----:B------:R1:W5:Y:S02]  /*1f00*/  @!P0 LDG.E.64 R24, [R2.64+0xa0] ;  /* 0x0000a00602188981 */ /* 0x000364000c1e1b00 */
.L_x_70:
[----:B------:R-:W-:Y:S05]  /*1f10*/  BSYNC B0 ;  /* 0x0000000000007941 */ /* 0x000fea0003800000 */
.L_x_69:
[----:B------:R2:W3:Y:S04]  /*1f20*/  SHFL.IDX PT, R67, R4, RZ, 0x1c1f ;  /* 0x001c1fff04437589 */ /* 0x0004e800000e0000 */
[----:B------:R2:W4:Y:S01]  /*1f30*/  SHFL.IDX PT, R65, R0, RZ, 0x1c1f ;  /* 0x001c1fff00417589 */ /* 0x00052200000e0000 */
[----:B------:R-:W-:-:S05]  /*1f40*/  @P1 BRA `(.L_x_71) ;  /* 0x0000370000001947 */ /* 0x000fca0003800000 */
[----:B------:R-:W-:Y:S01]  /*1f50*/  ISETP.GE.AND P0, PT, R16, c[0x0][0x1d4], PT ;  /* 0x0000750010007a0c */ /* 0x000fe20003f06270 */
[----:B-1---5:R-:W-:Y:S01]  /*1f60*/  IMAD.MOV.U32 R21, RZ, RZ, R52 ;  /* 0x000000ffff157224 */ /* 0x022fe200078e0034 */
[----:B------:R-:W-:Y:S01]  /*1f70*/  MOV R20, R53 ;  /* 0x0000003500147202 */ /* 0x000fe20000000f00 */
[----:B------:R-:W-:Y:S01]  /*1f80*/  IMAD.MOV.U32 R2, RZ, RZ, R24 ;  /* 0x000000ffff027224 */ /* 0x000fe200078e0018 */
[----:B--2---:R-:W-:Y:S01]  /*1f90*/  MOV R4, R26 ;  /* 0x0000001a00047202 */ /* 0x004fe20000000f00 */
[----:B------:R-:W-:Y:S01]  /*1fa0*/  IMAD.MOV.U32 R0, RZ, RZ, R25 ;  /* 0x000000ffff007224 */ /* 0x000fe200078e0019 */
[----:B------:R-:W-:Y:S01]  /*1fb0*/  PRMT R48, R20, 0x5410, R21 ;  /* 0x0000541014307816 */ /* 0x000fe20000000015 */
[----:B------:R-:W-:Y:S01]  /*1fc0*/  IMAD.MOV.U32 R23, RZ, RZ, R50 ;  /* 0x000000ffff177224 */ /* 0x000fe200078e0032 */
[----:B------:R-:W-:Y:S01]  /*1fd0*/  MOV R21, R58 ;  /* 0x0000003a00157202 */ /* 0x000fe20000000f00 */
[----:B------:R-:W-:Y:S01]  /*1fe0*/  IMAD.MOV.U32 R22, RZ, RZ, R51 ;  /* 0x000000ffff167224 */ /* 0x000fe200078e0033 */
[----:B------:R-:W-:Y:S01]  /*1ff0*/  PRMT R5, R0, 0x5410, R2 ;  /* 0x0000541000057816 */ /* 0x000fe20000000002 */
[----:B------:R-:W-:Y:S01]  /*2000*/  IMAD.MOV.U32 R20, RZ, RZ, R59 ;  /* 0x000000ffff147224 */ /* 0x000fe200078e003b */
[----:B------:R-:W-:Y:S01]  /*2010*/  MOV R0, R29 ;  /* 0x0000001d00007202 */ /* 0x000fe20000000f00 */
[----:B------:R-:W-:Y:S01]  /*2020*/  IMAD.MOV.U32 R3, RZ, RZ, R27 ;  /* 0x000000ffff037224 */ /* 0x000fe200078e001b */
[----:B------:R-:W-:Y:S01]  /*2030*/  PRMT R47, R22, 0x5410, R23 ;  /* 0x00005410162f7816 */ /* 0x000fe20000000017 */
[----:B------:R-:W-:Y:S01]  /*2040*/  IMAD.MOV.U32 R2, RZ, RZ, R28 ;  /* 0x000000ffff027224 */ /* 0x000fe200078e001c */
[----:B------:R-:W-:Y:S01]  /*2050*/  PRMT R56, R20, 0x5410, R21 ;  /* 0x0000541014387816 */ /* 0x000fe20000000015 */
[----:B------:R-:W-:Y:S01]  /*2060*/  IMAD.MOV.U32 R23, RZ, RZ, R54 ;  /* 0x000000ffff177224 */ /* 0x000fe200078e0036 */
[----:B------:R-:W-:Y:S01]  /*2070*/  PRMT R6, R3, 0x5410, R4 ;  /* 0x0000541003067816 */ /* 0x000fe20000000004 */
[----:B------:R-:W-:Y:S01]  /*2080*/  IMAD.MOV.U32 R22, RZ, RZ, R55 ;  /* 0x000000ffff167224 */ /* 0x000fe200078e0037 */
[----:B------:R-:W-:Y:S01]  /*2090*/  PRMT R7, R0, 0x5410, R2 ;  /* 0x0000541000077816 */ /* 0x000fe20000000002 */
[----:B------:R-:W-:Y:S01]  /*20a0*/  IMAD.MOV.U32 R21, RZ, RZ, R60 ;  /* 0x000000ffff157224 */ /* 0x000fe200078e003c */
[----:B------:R-:W-:Y:S01]  /*20b0*/  MOV R20, R61 ;  /* 0x0000003d00147202 */ /* 0x000fe20000000f00 */
[----:B------:R-:W-:Y:S01]  /*20c0*/  IMAD.MOV.U32 R4, RZ, RZ, R32 ;  /* 0x000000ffff047224 */ /* 0x000fe200078e0020 */
[----:B------:R-:W-:Y:S01]  /*20d0*/  MOV R2, R38 ;  /* 0x0000002600027202 */ /* 0x000fe20000000f00 */
[----:B------:R-:W-:Y:S01]  /*20e0*/  IMAD.MOV.U32 R3, RZ, RZ, R33 ;  /* 0x000000ffff037224 */ /* 0x000fe200078e0021 */
[----:B------:R-:W-:Y:S01]  /*20f0*/  PRMT R49, R22, 0x5410, R23 ;  /* 0x0000541016317816 */ /* 0x000fe20000000017 */
[----:B------:R-:W-:Y:S01]  /*2100*/  IMAD.MOV.U32 R0, RZ, RZ, R39 ;  /* 0x000000ffff007224 */ /* 0x000fe200078e0027 */
[----:B------:R-:W-:Y:S01]  /*2110*/  PRMT R57, R20, 0x5410, R21 ;  /* 0x0000541014397816 */ /* 0x000fe20000000015 */
[----:B------:R-:W-:Y:S01]  /*2120*/  BSSY B0, `(.L_x_72) ;  /* 0x000003d000007945 */ /* 0x000fe20003800000 */
[----:B------:R-:W-:Y:S02]  /*2130*/  PRMT R8, R3, 0x5410, R4 ;  /* 0x0000541003087816 */ /* 0x000fe40000000004 */
[----:B------:R-:W-:Y:S01]  /*2140*/  PRMT R30, R0, 0x5410, R2 ;  /* 0x00005410001e7816 */ /* 0x000fe20000000002 */
[----:B------:R-:W-:-:S05]  /*2150*/  @P0 BRA `(.L_x_73) ;  /* 0x0000039000000947 */ /* 0x000fca0003800000 */
[C---:B----4-:R-:W-:Y:S01]  /*2160*/  LEA R74, P0, R16.reuse, R65, 0x1 ;  /* 0x00000041104a7211 */ /* 0x050fe200078008ff */
[----:B------:R-:W1:Y:S01]  /*2170*/  LDS.128 R20, [R132+0x6000] ;  /* 0x0060000084147984 */ /* 0x000e620000000c00 */
[----:B------:R-:W-:Y:S01]  /*2180*/  MOV R40, R34 ;  /* 0x0000002200287202 */ /* 0x000fe20000000f00 */
[----:B------:R-:W-:Y:S01]  /*2190*/  IMAD.MOV.U32 R42, RZ, RZ, R62 ;  /* 0x000000ffff2a7224 */ /* 0x000fe200078e003e */
[----:B---3--:R-:W-:Y:S02]  /*21a0*/  LEA.HI.X R75, R16, R67, R17, 0x1, P0 ;  /* 0x00000043104b7211 */ /* 0x008fe400000f0c11 */
[----:B------:R-:W-:Y:S02]  /*21b0*/  ISETP.GE.AND P0, PT, R18, c[0x0][0x27c], PT ;  /* 0x00009f0012007a0c */ /* 0x000fe40003f06270 */
[----:B------:R-:W-:Y:S02]  /*21c0*/  MOV R37, R35 ;  /* 0x0000002300257202 */ /* 0x000fe40000000f00 */
[----:B------:R-:W-:Y:S09]  /*21d0*/  MOV R45, R63 ;  /* 0x0000003f002d7202 */ /* 0x000ff20000000f00 */
[--C-:B------:R-:W-:Y:S01]  /*21e0*/  @!P0 SHF.R.U64 R36, R34, 0x10, R35.reuse ;  /* 0x0000001022248819 */ /* 0x100fe20000001223 */
[----:B------:R-:W-:Y:S01]  /*21f0*/  @!P0 HADD2.F32 R40, -RZ, R40.H0_H0 ;  /* 0x20000028ff288230 */ /* 0x000fe20000004100 */
[----:B------:R-:W-:Y:S01]  /*2200*/  @!P0 SHF.R.U32.HI R34, RZ, 0x10, R35 ;  /* 0x00000010ff228819 */ /* 0x000fe20000011623 */
[----:B------:R-:W-:Y:S01]  /*2210*/  @!P0 HADD2.F32 R42, -RZ, R42.H0_H0 ;  /* 0x2000002aff2a8230 */ /* 0x000fe20000004100 */
[--C-:B------:R-:W-:Y:S01]  /*2220*/  @!P0 SHF.R.U64 R44, R62, 0x10, R63.reuse ;  /* 0x000000103e2c8819 */ /* 0x100fe2000000123f */
[----:B------:R-:W-:Y:S01]  /*2230*/  @!P0 HADD2.F32 R36, -RZ, R36.H0_H0 ;  /* 0x20000024ff248230 */ /* 0x000fe20000004100 */
[----:B------:R-:W-:Y:S01]  /*2240*/  @!P0 SHF.R.U32.HI R46, RZ, 0x10, R63 ;  /* 0x00000010ff2e8819 */ /* 0x000fe2000001163f */
[----:B------:R-:W-:Y:S02]  /*2250*/  @!P0 HADD2.F32 R34, -RZ, R34.H0_H0 ;  /* 0x20000022ff228230 */ /* 0x000fe40000004100 */
[----:B------:R-:W-:Y:S02]  /*2260*/  @!P0 HADD2.F32 R44, -RZ, R44.H0_H0 ;  /* 0x2000002cff2c8230 */ /* 0x000fe40000004100 */
[----:B------:R-:W-:Y:S01]  /*2270*/  @!P0 HADD2.F32 R46, -RZ, R46.H0_H0 ;  /* 0x2000002eff2e8230 */ /* 0x000fe20000004100 */
[----:B-1----:R-:W-:Y:S02]  /*2280*/  @!P0 MOV R31, R20 ;  /* 0x00000014001f8202 */ /* 0x002fe40000000f00 */
[----:B------:R-:W-:Y:S03]  /*2290*/  @!P0 MOV R35, R21 ;  /* 0x0000001500238202 */ /* 0x000fe60000000f00 */
[--C-:B------:R-:W-:Y:S02]  /*22a0*/  @!P0 HADD2.F32 R41, -RZ, R31.reuse.H1_H1 ;  /* 0x3000001fff298230 */ /* 0x100fe40000004100 */
[----:B------:R-:W-:Y:S02]  /*22b0*/  @!P0 HADD2.F32 R31, -RZ, R31.H0_H0 ;  /* 0x2000001fff1f8230 */ /* 0x000fe40000004100 */
[--C-:B------:R-:W-:Y:S01]  /*22c0*/  @!P0 HADD2.F32 R43, -RZ, R35.reuse.H1_H1 ;  /* 0x30000023ff2b8230 */ /* 0x100fe20000004100 */
[-C--:B------:R-:W-:Y:S02]  /*22d0*/  @!P0 FMUL.FTZ R69, R41, R40.reuse ;  /* 0x0000002829458220 */ /* 0x080fe40000410000 */
[C---:B------:R-:W-:Y:S02]  /*22e0*/  @!P0 FMUL.FTZ R0, R31.reuse, R40 ;  /* 0x000000281f008220 */ /* 0x040fe40000410000 */
[----:B------:R-:W-:Y:S01]  /*22f0*/  @!P0 FFMA.FTZ R69, R31, R42, -R69 ;  /* 0x0000002a1f458223 */ /* 0x000fe20000010845 */
[----:B------:R-:W-:Y:S01]  /*2300*/  @!P0 HADD2.F32 R31, -RZ, R35.H0_H0 ;  /* 0x20000023ff1f8230 */ /* 0x000fe20000004100 */
[-C--:B------:R-:W-:Y:S02]  /*2310*/  @!P0 FMUL.FTZ R73, R43, R36.reuse ;  /* 0x000000242b498220 */ /* 0x080fe40000410000 */
[----:B------:R-:W-:Y:S02]  /*2320*/  @!P0 IMAD.MOV.U32 R35, RZ, RZ, R22 ;  /* 0x000000ffff238224 */ /* 0x000fe400078e0016 */
[C---:B------:R-:W-:Y:S01]  /*2330*/  @!P0 FMUL.FTZ R2, R31.reuse, R36 ;  /* 0x000000241f028220 */ /* 0x040fe20000410000 */
[----:B------:R-:W-:Y:S01]  /*2340*/  @!P0 HADD2.F32 R36, -RZ, R37.H0_H0 ;  /* 0x20000025ff248230 */ /* 0x000fe20000004100 */
[----:B------:R-:W-:Y:S01]  /*2350*/  @!P0 FFMA.FTZ R73, R31, R44, -R73 ;  /* 0x0000002c1f498223 */ /* 0x000fe20000010849 */
[----:B------:R-:W-:Y:S01]  /*2360*/  @!P0 MOV R31, R23 ;  /* 0x00000017001f8202 */ /* 0x000fe20000000f00 */
[----:B------:R-:W-:Y:S01]  /*2370*/  @!P0 FFMA.FTZ R0, R41, R42, R0 ;  /* 0x0000002a29008223 */ /* 0x000fe20000010000 */
[--C-:B------:R-:W-:Y:S01]  /*2380*/  @!P0 HADD2.F32 R41, -RZ, R35.reuse.H1_H1 ;  /* 0x30000023ff298230 */ /* 0x100fe20000004100 */
[----:B------:R-:W-:Y:S01]  /*2390*/  @!P0 FFMA.FTZ R2, R43, R44, R2 ;  /* 0x0000002c2b028223 */ /* 0x000fe20000010002 */
[----:B------:R-:W-:Y:S02]  /*23a0*/  @!P0 HADD2.F32 R35, -RZ, R35.H0_H0 ;  /* 0x20000023ff238230 */ /* 0x000fe40000004100 */
[----:B------:R-:W-:Y:S01]  /*23b0*/  @!P0 HADD2.F32 R42, -RZ, R45.H0_H0 ;  /* 0x2000002dff2a8230 */ /* 0x000fe20000004100 */
[-C--:B------:R-:W-:Y:S01]  /*23c0*/  @!P0 FMUL.FTZ R64, R41, R36.reuse ;  /* 0x0000002429408220 */ /* 0x080fe20000410000 */
[--C-:B------:R-:W-:Y:S01]  /*23d0*/  @!P0 HADD2.F32 R45, -RZ, R31.reuse.H1_H1 ;  /* 0x3000001fff2d8230 */ /* 0x100fe20000004100 */
[C---:B------:R-:W-:Y:S01]  /*23e0*/  @!P0 FMUL.FTZ R3, R35.reuse, R36 ;  /* 0x0000002423038220 */ /* 0x040fe20000410000 */
[----:B------:R-:W-:Y:S01]  /*23f0*/  @!P0 F2FP.PACK_AB R68, R2, R73 ;  /* 0x000000490244823e */ /* 0x000fe200000000ff */
[----:B------:R-:W-:Y:S01]  /*2400*/  @!P0 FFMA.FTZ R64, R35, R42, -R64 ;  /* 0x0000002a23408223 */ /* 0x000fe20000010840 */
[----:B------:R-:W-:Y:S01]  /*2410*/  @!P0 F2FP.PACK_AB R69, R0, R69 ;  /* 0x000000450045823e */ /* 0x000fe200000000ff */
[----:B------:R-:W-:Y:S01]  /*2420*/  @!P0 FMUL.FTZ R66, R45, R34 ;  /* 0x000000222d428220 */ /* 0x000fe20000410000 */
[----:B------:R-:W-:Y:S01]  /*2430*/  @!P0 HADD2.F32 R31, -RZ, R31.H0_H0 ;  /* 0x2000001fff1f8230 */ /* 0x000fe20000004100 */
[----:B------:R-:W-:Y:S01]  /*2440*/  @!P0 FFMA.FTZ R3, R41, R42, R3 ;  /* 0x0000002a29038223 */ /* 0x000fe20000010003 */
[----:B------:R-:W-:Y:S01]  /*2450*/  @!P0 MOV R20, R69 ;  /* 0x0000004500148202 */ /* 0x000fe20000000f00 */
[----:B------:R-:W-:Y:S02]  /*2460*/  @!P0 IMAD.MOV.U32 R21, RZ, RZ, R68 ;  /* 0x000000ffff158224 */ /* 0x000fe400078e0044 */
[----:B------:R-:W-:Y:S01]  /*2470*/  @!P0 FMUL.FTZ R4, R31, R34 ;  /* 0x000000221f048220 */ /* 0x000fe20000410000 */
[----:B------:R-:W-:Y:S01]  /*2480*/  @!P0 F2FP.PACK_AB R64, R3, R64 ;  /* 0x000000400340823e */ /* 0x000fe200000000ff */
[-C--:B------:R-:W-:Y:S02]  /*2490*/  @!P0 FFMA.FTZ R66, R31, R46.reuse, -R66 ;  /* 0x0000002e1f428223 */ /* 0x080fe40000010842 */
[----:B------:R-:W-:Y:S01]  /*24a0*/  @!P0 FFMA.FTZ R4, R45, R46, R4 ;  /* 0x0000002e2d048223 */ /* 0x000fe20000010004 */
[----:B------:R-:W-:Y:S04]  /*24b0*/  @!P0 MOV R22, R64 ;  /* 0x0000004000168202 */ /* 0x000fe80000000f00 */
[----:B------:R-:W-:Y:S04]  /*24c0*/  @!P0 F2FP.PACK_AB R73, R4, R66 ;  /* 0x000000420449823e */ /* 0x000fe800000000ff */
[----:B------:R-:W-:Y:S05]  /*24d0*/  @!P0 MOV R23, R73 ;  /* 0x0000004900178202 */ /* 0x000fea0000000f00 */
[----:B------:R1:W-:Y:S02]  /*24e0*/  ST.E.128 [R74.64], R20 ;  /* 0x000000144a007985 */ /* 0x0003e4000c101d06 */
.L_x_73:
[----:B------:R-:W-:Y:S05]  /*24f0*/  BSYNC B0 ;  /* 0x0000000000007941 */ /* 0x000fea0003800000 */
.L_x_72:
[----:B------:R-:W-:Y:S01]  /*2500*/  ISETP.GE.AND P0, PT, R13, c[0x0][0x1d4], PT ;  /* 0x000075000d007a0c */ /* 0x000fe20003f06270 */
[----:B------:R-:W-:Y:S01]  /*2510*/  @!UPT UIADD3 URZ, URZ, URZ, URZ ;  /* 0x0000003f3f3ff290 */ /* 0x000fe2000fffe03f */
[----:B------:R-:W-:Y:S11]  /*2520*/  BSSY B0, `(.L_x_74) ;  /* 0x0000038000007945 */ /* 0x000ff60003800000 */
[----:B------:R-:W-:-:S05]  /*2530*/  @P0 BRA `(.L_x_75) ;  /* 0x0000036000000947 */ /* 0x000fca0003800000 */
[C---:B----4-:R-:W-:Y:S01]  /*2540*/  LEA R68, P0, R136.reuse, R65, 0x1 ;  /* 0x0000004188447211 */ /* 0x050fe200078008ff */
[----:B-1----:R-:W1:Y:S03]  /*2550*/  LDS.128 R20, [R131+0x6000] ;  /* 0x0060000083147984 */ /* 0x002e660000000c00 */
[----:B---3--:R-:W-:Y:S02]  /*2560*/  LEA.HI.X R69, R136, R67, R119, 0x1, P0 ;  /* 0x0000004388457211 */ /* 0x008fe400000f0c77 */
[----:B------:R-:W-:Y:S11]  /*2570*/  ISETP.GE.AND P0, PT, R9, c[0x0][0x27c], PT ;  /* 0x00009f0009007a0c */ /* 0x000ff60003f06270 */
[----:B------:R-:W-:Y:S02]  /*2580*/  @!UPT UIADD3 URZ, URZ, URZ, URZ ;  /* 0x0000003f3f3ff290 */ /* 0x000fe4000fffe03f */
[--C-:B------:R-:W-:Y:S01]  /*2590*/  @!P0 HADD2.F32 R36, -RZ, R30.reuse.H1_H1 ;  /* 0x3000001eff248230 */ /* 0x100fe20000004100 */
[----:B------:R-:W-:Y:S01]  /*25a0*/  @!P0 SHF.R.U64 R31, R38, 0x10, R39 ;  /* 0x00000010261f8819 */ /* 0x000fe20000001227 */
[----:B------:R-:W-:Y:S01]  /*25b0*/  @!P0 HADD2.F32 R40, -RZ, R57.H1_H1 ;  /* 0x30000039ff288230 */ /* 0x000fe20000004100 */
[----:B------:R-:W-:Y:S01]  /*25c0*/  @!P0 SHF.R.U64 R43, R60, 0x10, R61 ;  /* 0x000000103c2b8819 */ /* 0x000fe2000000123d */
[----:B------:R-:W-:Y:S01]  /*25d0*/  @!P0 HADD2.F32 R30, -RZ, R30.H0_H0 ;  /* 0x2000001eff1e8230 */ /* 0x000fe20000004100 */
[----:B------:R-:W-:Y:S01]  /*25e0*/  @!P0 SHF.R.U32.HI R38, RZ, 0x10, R39 ;  /* 0x00000010ff268819 */ /* 0x000fe20000011627 */
[----:B------:R-:W-:Y:S01]  /*25f0*/  @!P0 HADD2.F32 R31, -RZ, R31.H0_H0 ;  /* 0x2000001fff1f8230 */ /* 0x000fe20000004100 */
[----:B------:R-:W-:Y:S01]  /*2600*/  @!P0 SHF.R.U32.HI R46, RZ, 0x10, R61 ;  /* 0x00000010ff2e8819 */ /* 0x000fe2000001163d */
[----:B------:R-:W-:Y:S02]  /*2610*/  @!P0 HADD2.F32 R43, -RZ, R43.H0_H0 ;  /* 0x2000002bff2b8230 */ /* 0x000fe40000004100 */
[----:B------:R-:W-:Y:S02]  /*2620*/  @!P0 HADD2.F32 R38, -RZ, R38.H0_H0 ;  /* 0x20000026ff268230 */ /* 0x000fe40000004100 */
[----:B------:R-:W-:Y:S02]  /*2630*/  @!P0 HADD2.F32 R44, -RZ, R57.H0_H0 ;  /* 0x20000039ff2c8230 */ /* 0x000fe40000004100 */
[----:B------:R-:W-:Y:S01]  /*2640*/  @!P0 HADD2.F32 R46, -RZ, R46.H0_H0 ;  /* 0x2000002eff2e8230 */ /* 0x000fe20000004100 */
[----:B-1----:R-:W-:Y:S02]  /*2650*/  @!P0 MOV R34, R20 ;  /* 0x0000001400228202 */ /* 0x002fe40000000f00 */
[----:B------:R-:W-:Y:S03]  /*2660*/  @!P0 MOV R35, R21 ;  /* 0x0000001500238202 */ /* 0x000fe60000000f00 */
[--C-:B------:R-:W-:Y:S02]  /*2670*/  @!P0 HADD2.F32 R41, -RZ, R34.reuse.H1_H1 ;  /* 0x30000022ff298230 */ /* 0x100fe40000004100 */
[----:B------:R-:W-:Y:S01]  /*2680*/  @!P0 HADD2.F32 R37, -RZ, R34.H0_H0 ;  /* 0x20000022ff258230 */ /* 0x000fe20000004100 */
[----:B------:R-:W-:Y:S01]  /*2690*/  @!P0 MOV R34, R22 ;  /* 0x0000001600228202 */ /* 0x000fe20000000f00 */
[--C-:B------:R-:W-:Y:S01]  /*26a0*/  @!P0 HADD2.F32 R42, -RZ, R35.reuse.H1_H1 ;  /* 0x30000023ff2a8230 */ /* 0x100fe20000004100 */
[-C--:B------:R-:W-:Y:S02]  /*26b0*/  @!P0 FMUL.FTZ R45, R41, R36.reuse ;  /* 0x00000024292d8220 */ /* 0x080fe40000410000 */
[C---:B------:R-:W-:Y:S01]  /*26c0*/  @!P0 FMUL.FTZ R0, R37.reuse, R36 ;  /* 0x0000002425008220 */ /* 0x040fe20000410000 */
[----:B------:R-:W-:Y:S01]  /*26d0*/  @!P0 HADD2.F32 R36, -RZ, R35.H0_H0 ;  /* 0x20000023ff248230 */ /* 0x000fe20000004100 */
[-C--:B------:R-:W-:Y:S01]  /*26e0*/  @!P0 FMUL.FTZ R63, R42, R31.reuse ;  /* 0x0000001f2a3f8220 */ /* 0x080fe20000410000 */
[--C-:B------:R-:W-:Y:S01]  /*26f0*/  @!P0 HADD2.F32 R35, -RZ, R34.reuse.H0_H0 ;  /* 0x20000022ff238230 */ /* 0x100fe20000004100 */
[-C--:B------:R-:W-:Y:S02]  /*2700*/  @!P0 FFMA.FTZ R45, R37, R40.reuse, -R45 ;  /* 0x00000028252d8223 */ /* 0x080fe4000001082d */
[----:B------:R-:W-:Y:S01]  /*2710*/  @!P0 FMUL.FTZ R2, R36, R31 ;  /* 0x0000001f24028220 */ /* 0x000fe20000410000 */
[----:B------:R-:W-:Y:S01]  /*2720*/  @!P0 MOV R31, R23 ;  /* 0x00000017001f8202 */ /* 0x000fe20000000f00 */
[----:B------:R-:W-:Y:S01]  /*2730*/  @!P0 FFMA.FTZ R0, R41, R40, R0 ;  /* 0x0000002829008223 */ /* 0x000fe20000010000 */
[----:B------:R-:W-:Y:S01]  /*2740*/  @!P0 HADD2.F32 R40, -RZ, R34.H1_H1 ;  /* 0x30000022ff288230 */ /* 0x000fe20000004100 */
[-C--:B------:R-:W-:Y:S02]  /*2750*/  @!P0 FMUL.FTZ R3, R35, R30.reuse ;  /* 0x0000001e23038220 */ /* 0x080fe40000410000 */
[----:B------:R-:W-:Y:S01]  /*2760*/  @!P0 FFMA.FTZ R2, R42, R43, R2 ;  /* 0x0000002b2a028223 */ /* 0x000fe20000010002 */
[----:B------:R-:W-:Y:S01]  /*2770*/  @!P0 F2FP.PACK_AB R45, R0, R45 ;  /* 0x0000002d002d823e */ /* 0x000fe200000000ff */
[C---:B------:R-:W-:Y:S01]  /*2780*/  @!P0 FMUL.FTZ R62, R40.reuse, R30 ;  /* 0x0000001e283e8220 */ /* 0x040fe20000410000 */
[--C-:B------:R-:W-:Y:S01]  /*2790*/  @!P0 HADD2.F32 R41, -RZ, R31.reuse.H1_H1 ;  /* 0x3000001fff298230 */ /* 0x100fe20000004100 */
[----:B------:R-:W-:Y:S01]  /*27a0*/  @!P0 FFMA.FTZ R3, R40, R44, R3 ;  /* 0x0000002c28038223 */ /* 0x000fe20000010003 */
[----:B------:R-:W-:Y:S01]  /*27b0*/  @!P0 MOV R20, R45 ;  /* 0x0000002d00148202 */ /* 0x000fe20000000f00 */
[----:B------:R-:W-:Y:S01]  /*27c0*/  @!P0 HADD2.F32 R31, -RZ, R31.H0_H0 ;  /* 0x2000001fff1f8230 */ /* 0x000fe20000004100 */
[----:B------:R-:W-:Y:S02]  /*27d0*/  @!P0 FFMA.FTZ R63, R36, R43, -R63 ;  /* 0x0000002b243f8223 */ /* 0x000fe4000001083f */
[-C--:B------:R-:W-:Y:S02]  /*27e0*/  @!P0 FMUL.FTZ R64, R41, R38.reuse ;  /* 0x0000002629408220 */ /* 0x080fe40000410000 */
[----:B------:R-:W-:Y:S01]  /*27f0*/  @!P0 FMUL.FTZ R4, R31, R38 ;  /* 0x000000261f048220 */ /* 0x000fe20000410000 */
[----:B------:R-:W-:Y:S01]  /*2800*/  @!P0 F2FP.PACK_AB R66, R2, R63 ;  /* 0x0000003f0242823e */ /* 0x000fe200000000ff */
[----:B------:R-:W-:Y:S02]  /*2810*/  @!P0 FFMA.FTZ R62, R35, R44, -R62 ;  /* 0x0000002c233e8223 */ /* 0x000fe4000001083e */
[----:B------:R-:W-:Y:S01]  /*2820*/  @!P0 FFMA.FTZ R64, R31, R46, -R64 ;  /* 0x0000002e1f408223 */ /* 0x000fe20000010840 */
[----:B------:R-:W-:Y:S01]  /*2830*/  @!P0 MOV R21, R66 ;  /* 0x0000004200158202 */ /* 0x000fe20000000f00 */
[----:B------:R-:W-:Y:S01]  /*2840*/  @!P0 FFMA.FTZ R4, R41, R46, R4 ;  /* 0x0000002e29048223 */ /* 0x000fe20000010004 */
[----:B------:R-:W-:Y:S04]  /*2850*/  @!P0 F2FP.PACK_AB R62, R3, R62 ;  /* 0x0000003e033e823e */ /* 0x000fe800000000ff */
[----:B------:R-:W-:Y:S02]  /*2860*/  @!P0 F2FP.PACK_AB R63, R4, R64 ;  /* 0x00000040043f823e */ /* 0x000fe400000000ff */
[----:B------:R-:W-:Y:S02]  /*2870*/  @!P0 MOV R22, R62 ;  /* 0x0000003e00168202 */ /* 0x000fe40000000f00 */
[----:B------:R-:W-:Y:S05]  /*2880*/  @!P0 MOV R23, R63 ;  /* 0x0000003f00178202 */ /* 0x000fea0000000f00 */
[----:B------:R1:W-:Y:S02]  /*2890*/  ST.E.128 [R68.64], R20 ;  /* 0x0000001444007985 */ /* 0x0003e4000c101d06 */
.L_x_75:
[----:B------:R-:W-:Y:S05]  /*28a0*/  BSYNC B0 ;  /* 0x0000000000007941 */ /* 0x000fea0003800000 */
.L_x_74:
        /* <DEDUP_REMOVED lines=9> */
[----:B------:R-:W-:Y:S01]  /*2940*/  @!P0 HADD2.F32 R34, -RZ, R8.H1_H1 ;  /* 0x30000008ff228230 */ /* 0x000fe20000004100 */
[--C-:B------:R-:W-:Y:S01]  /*2950*/  @!P0 SHF.R.U64 R30, R32, 0x10, R33.reuse ;  /* 0x00000010201e8819 */ /* 0x100fe20000001221 */
[----:B------:R-:W-:Y:S01]  /*2960*/  @!P0 HADD2.F32 R36, -RZ, R56.H1_H1 ;  /* 0x30000038ff248230 */ /* 0x000fe20000004100 */
        /* <DEDUP_REMOVED lines=13> */
[-C--:B------:R-:W-:Y:S01]  /*2a40*/  @!P0 FMUL.FTZ R41, R35, R34.reuse ;  /* 0x0000002223298220 */ /* 0x080fe20000410000 */
[----:B------:R-:W-:Y:S01]  /*2a50*/  @!P0 HADD2.F32 R33, -RZ, R33.H0_H0 ;  /* 0x20000021ff218230 */ /* 0x000fe20000004100 */
[C---:B------:R-:W-:Y:S02]  /*2a60*/  @!P0 FMUL.FTZ R0, R31.reuse, R34 ;  /* 0x000000221f008220 */ /* 0x040fe40000410000 */
[----:B------:R-:W-:Y:S01]  /*2a70*/  @!P0 FFMA.FTZ R41, R31, R36, -R41 ;  /* 0x000000241f298223 */ /* 0x000fe20000010829 */
[----:B------:R-:W-:Y:S01]  /*2a80*/  @!P0 MOV R31, R22 ;  /* 0x00000016001f8202 */ /* 0x000fe20000000f00 */
[-C--:B------:R-:W-:Y:S02]  /*2a90*/  @!P0 FMUL.FTZ R43, R37, R30.reuse ;  /* 0x0000001e252b8220 */ /* 0x080fe40000410000 */
[C---:B------:R-:W-:Y:S01]  /*2aa0*/  @!P0 FMUL.FTZ R2, R33.reuse, R30 ;  /* 0x0000001e21028220 */ /* 0x040fe20000410000 */
[----:B------:R-:W-:Y:S01]  /*2ab0*/  @!P0 MOV R30, R23 ;  /* 0x00000017001e8202 */ /* 0x000fe20000000f00 */
[----:B------:R-:W-:Y:S01]  /*2ac0*/  @!P0 FFMA.FTZ R43, R33, R38, -R43 ;  /* 0x00000026212b8223 */ /* 0x000fe2000001082b */
[--C-:B------:R-:W-:Y:S01]  /*2ad0*/  @!P0 HADD2.F32 R33, -RZ, R31.reuse.H0_H0 ;  /* 0x2000001fff218230 */ /* 0x100fe20000004100 */
[----:B------:R-:W-:Y:S01]  /*2ae0*/  @!P0 FFMA.FTZ R0, R35, R36, R0 ;  /* 0x0000002423008223 */ /* 0x000fe20000010000 */
[----:B------:R-:W-:Y:S01]  /*2af0*/  @!P0 HADD2.F32 R35, -RZ, R31.H1_H1 ;  /* 0x3000001fff238230 */ /* 0x000fe20000004100 */
[----:B------:R-:W-:Y:S01]  /*2b00*/  @!P0 FFMA.FTZ R2, R37, R38, R2 ;  /* 0x0000002625028223 */ /* 0x000fe20000010002 */
[--C-:B------:R-:W-:Y:S01]  /*2b10*/  @!P0 HADD2.F32 R39, -RZ, R30.reuse.H1_H1 ;  /* 0x3000001eff278230 */ /* 0x100fe20000004100 */
[-C--:B------:R-:W-:Y:S01]  /*2b20*/  @!P0 FMUL.FTZ R3, R33, R8.reuse ;  /* 0x0000000821038220 */ /* 0x080fe20000410000 */
[----:B------:R-:W-:Y:S01]  /*2b30*/  @!P0 F2FP.PACK_AB R41, R0, R41 ;  /* 0x000000290029823e */ /* 0x000fe200000000ff */
[----:B------:R-:W-:Y:S01]  /*2b40*/  @!P0 HADD2.F32 R31, -RZ, R30.H0_H0 ;  /* 0x2000001eff1f8230 */ /* 0x000fe20000004100 */
[----:B------:R-:W-:Y:S01]  /*2b50*/  @!P0 F2FP.PACK_AB R60, R2, R43 ;  /* 0x0000002b023c823e */ /* 0x000fe200000000ff */
[----:B------:R-:W-:Y:S01]  /*2b60*/  @!P0 FMUL.FTZ R42, R35, R8 ;  /* 0x00000008232a8220 */ /* 0x000fe20000410000 */
[----:B------:R-:W-:Y:S01]  /*2b70*/  @!P0 MOV R20, R41 ;  /* 0x0000002900148202 */ /* 0x000fe20000000f00 */
[----:B------:R-:W-:Y:S01]  /*2b80*/  @!P0 FMUL.FTZ R46, R39, R32 ;  /* 0x00000020272e8220 */ /* 0x000fe20000410000 */
[----:B------:R-:W-:Y:S01]  /*2b90*/  @!P0 MOV R21, R60 ;  /* 0x0000003c00158202 */ /* 0x000fe20000000f00 */
[C---:B------:R-:W-:Y:S01]  /*2ba0*/  @!P0 FMUL.FTZ R4, R31.reuse, R32 ;  /* 0x000000201f048220 */ /* 0x040fe20000410000 */
[----:B------:R-:W-:Y:S01]  /*2bb0*/  @!P0 HADD2.F32 R36, -RZ, R56.H0_H0 ;  /* 0x20000038ff248230 */ /* 0x000fe20000004100 */
[----:B------:R-:W-:Y:S04]  /*2bc0*/  @!P0 FFMA.FTZ R46, R31, R40, -R46 ;  /* 0x000000281f2e8223 */ /* 0x000fe8000001082e */
[-C--:B------:R-:W-:Y:S02]  /*2bd0*/  @!P0 FFMA.FTZ R3, R35, R36.reuse, R3 ;  /* 0x0000002423038223 */ /* 0x080fe40000010003 */
[----:B------:R-:W-:Y:S02]  /*2be0*/  @!P0 FFMA.FTZ R42, R33, R36, -R42 ;  /* 0x00000024212a8223 */ /* 0x000fe4000001082a */
[----:B------:R-:W-:Y:S03]  /*2bf0*/  @!P0 FFMA.FTZ R4, R39, R40, R4 ;  /* 0x0000002827048223 */ /* 0x000fe60000010004 */
[----:B------:R-:W-:Y:S02]  /*2c00*/  @!P0 F2FP.PACK_AB R42, R3, R42 ;  /* 0x0000002a032a823e */ /* 0x000fe400000000ff */
[----:B------:R-:W-:Y:S02]  /*2c10*/  @!P0 F2FP.PACK_AB R43, R4, R46 ;  /* 0x0000002e042b823e */ /* 0x000fe400000000ff */
[----:B------:R-:W-:Y:S02]  /*2c20*/  @!P0 MOV R22, R42 ;  /* 0x0000002a00168202 */ /* 0x000fe40000000f00 */
[----:B------:R-:W-:Y:S05]  /*2c30*/  @!P0 MOV R23, R43 ;  /* 0x0000002b00178202 */ /* 0x000fea0000000f00 */
[----:B------:R1:W-:Y:S02]  /*2c40*/  ST.E.128 [R44.64], R20 ;  /* 0x000000142c007985 */ /* 0x0003e4000c101d06 */
.L_x_77:
[----:B------:R-:W-:Y:S05]  /*2c50*/  BSYNC B0 ;  /* 0x0000000000007941 */ /* 0x000fea0003800000 */
.L_x_76:
        /* <DEDUP_REMOVED lines=26> */
[C---:B------:R-:W-:Y:S01]  /*2e00*/  @!P0 FMUL.FTZ R0, R30.reuse, R31 ;  /* 0x0000001f1e008220 */ /* 0x040fe20000410000 */
[----:B------:R-:W-:Y:S01]  /*2e10*/  @!P0 HADD2.F32 R31, -RZ, R29.H0_H0 ;  /* 0x2000001dff1f8230 */ /* 0x000fe20000004100 */
[----:B------:R-:W-:Y:S01]  /*2e20*/  @!P0 FMUL.FTZ R41, R35, R8 ;  /* 0x0000000823298220 */ /* 0x000fe20000410000 */
[----:B------:R-:W-:Y:S01]  /*2e30*/  @!P0 MOV R29, R22 ;  /* 0x00000016001d8202 */ /* 0x000fe20000000f00 */
[----:B------:R-:W-:Y:S02]  /*2e40*/  @!P0 FFMA.FTZ R39, R30, R33, -R39 ;  /* 0x000000211e278223 */ /* 0x000fe40000010827 */
[----:B------:R-:W-:Y:S01]  /*2e50*/  @!P0 FMUL.FTZ R2, R31, R8 ;  /* 0x000000081f028220 */ /* 0x000fe20000410000 */
[----:B------:R-:W-:Y:S01]  /*2e60*/  @!P0 MOV R8, R23 ;  /* 0x0000001700088202 */ /* 0x000fe20000000f00 */
[----:B------:R-:W-:Y:S01]  /*2e70*/  @!P0 FFMA.FTZ R0, R32, R33, R0 ;  /* 0x0000002120008223 */ /* 0x000fe20000010000 */
[--C-:B------:R-:W-:Y:S01]  /*2e80*/  @!P0 HADD2.F32 R30, -RZ, R29.reuse.H0_H0 ;  /* 0x2000001dff1e8230 */ /* 0x100fe20000004100 */
[-C--:B------:R-:W-:Y:S01]  /*2e90*/  @!P0 FFMA.FTZ R2, R35, R34.reuse, R2 ;  /* 0x0000002223028223 */ /* 0x080fe20000010002 */
[----:B------:R-:W-:Y:S01]  /*2ea0*/  @!P0 HADD2.F32 R32, -RZ, R29.H1_H1 ;  /* 0x3000001dff208230 */ /* 0x000fe20000004100 */
[----:B------:R-:W-:Y:S01]  /*2eb0*/  @!P0 FFMA.FTZ R41, R31, R34, -R41 ;  /* 0x000000221f298223 */ /* 0x000fe20000010829 */
[----:B------:R-:W-:Y:S01]  /*2ec0*/  @!P0 F2FP.PACK_AB R39, R0, R39 ;  /* 0x000000270027823e */ /* 0x000fe200000000ff */
[-C--:B------:R-:W-:Y:S01]  /*2ed0*/  @!P0 FMUL.FTZ R3, R30, R7.reuse ;  /* 0x000000071e038220 */ /* 0x080fe20000410000 */
[--C-:B------:R-:W-:Y:S01]  /*2ee0*/  @!P0 HADD2.F32 R37, -RZ, R8.reuse.H1_H1 ;  /* 0x30000008ff258230 */ /* 0x100fe20000004100 */
[----:B------:R-:W-:Y:S01]  /*2ef0*/  @!P0 FMUL.FTZ R38, R32, R7 ;  /* 0x0000000720268220 */ /* 0x000fe20000410000 */
[----:B------:R-:W-:Y:S01]  /*2f00*/  @!P0 F2FP.PACK_AB R44, R2, R41 ;  /* 0x00000029022c823e */ /* 0x000fe200000000ff */
[----:B------:R-:W-:Y:S01]  /*2f10*/  @!P0 HADD2.F32 R29, -RZ, R8.H0_H0 ;  /* 0x20000008ff1d8230 */ /* 0x000fe20000004100 */
[----:B------:R-:W-:Y:S01]  /*2f20*/  @!P0 MOV R20, R39 ;  /* 0x0000002700148202 */ /* 0x000fe20000000f00 */
[----:B------:R-:W-:Y:S01]  /*2f30*/  @!P0 FMUL.FTZ R40, R37, R28 ;  /* 0x0000001c25288220 */ /* 0x000fe20000410000 */
[----:B------:R-:W-:Y:S01]  /*2f40*/  @!P0 MOV R21, R44 ;  /* 0x0000002c00158202 */ /* 0x000fe20000000f00 */
[----:B------:R-:W-:Y:S01]  /*2f50*/  @!P0 HADD2.F32 R33, -RZ, R49.H0_H0 ;  /* 0x20000031ff218230 */ /* 0x000fe20000004100 */
[C---:B------:R-:W-:Y:S02]  /*2f60*/  @!P0 FMUL.FTZ R4, R29.reuse, R28 ;  /* 0x0000001c1d048220 */ /* 0x040fe40000410000 */
[-C--:B------:R-:W-:Y:S02]  /*2f70*/  @!P0 FFMA.FTZ R40, R29, R36.reuse, -R40 ;  /* 0x000000241d288223 */ /* 0x080fe40000010828 */
        /* <DEDUP_REMOVED lines=8> */
.L_x_79:
[----:B------:R-:W-:Y:S05]  /*3000*/  BSYNC B0 ;  /* 0x0000000000007941 */ /* 0x000fea0003800000 */
.L_x_78:
        /* <DEDUP_REMOVED lines=58> */
.L_x_81:
[----:B------:R-:W-:Y:S05]  /*33b0*/  BSYNC B0 ;  /* 0x0000000000007941 */ /* 0x000fea0003800000 */
.L_x_80:
[----:B------:R-:W-:Y:S11]  /*33c0*/  ISETP.GE.AND P0, PT, R142, c[0x0][0x1d4], PT ;  /* 0x000075008e007a0c */ /* 0x000ff60003f06270 */
[----:B------:R-:W-:Y:S02]  /*33d0*/  @!UPT UIADD3 URZ, URZ, URZ, URZ ;  /* 0x0000003f3f3ff290 */ /* 0x000fe4000fffe03f */
[----:B------:R-:W-:-:S05]  /*33e0*/  @P0 BRA `(.L_x_71) ;  /* 0x0000226000000947 */ /* 0x000fca0003800000 */
[C---:B----4-:R-:W-:Y:S01]  /*33f0*/  LEA R34, P0, R128.reuse, R65, 0x1 ;  /* 0x0000004180227211 */ /* 0x050fe200078008ff */
[----:B-1----:R-:W1:Y:S03]  /*3400*/  LDS.128 R20, [R131+0xa000] ;  /* 0x00a0000083147984 */ /* 0x002e660000000c00 */
[----:B---3--:R-:W-:Y:S02]  /*3410*/  LEA.HI.X R35, R128, R67, R115, 0x1, P0 ;  /* 0x0000004380237211 */ /* 0x008fe400000f0c73 */
[----:B------:R-:W-:Y:S11]  /*3420*/  ISETP.GE.AND P0, PT, R10, c[0x0][0x27c], PT ;  /* 0x00009f000a007a0c */ /* 0x000ff60003f06270 */
[----:B------:R-:W-:Y:S02]  /*3430*/  @!UPT UIADD3 URZ, URZ, URZ, URZ ;  /* 0x0000003f3f3ff290 */ /* 0x000fe4000fffe03f */
[----:B------:R-:W-:Y:S01]  /*3440*/  @!P0 HADD2.F32 R29, -RZ, R47.H1_H1 ;  /* 0x3000002fff1d8230 */ /* 0x000fe20000004100 */
[--C-:B------:R-:W-:Y:S02]  /*3450*/  @!P0 SHF.R.U64 R6, R24, 0x10, R25.reuse ;  /* 0x0000001018068819 */ /* 0x100fe40000001219 */
[----:B------:R-:W-:Y:S01]  /*3460*/  @!P0 SHF.R.U32.HI R24, RZ, 0x10, R25 ;  /* 0x00000010ff188819 */ /* 0x000fe20000011619 */
[--C-:B------:R-:W-:Y:S01]  /*3470*/  @!P0 HADD2.F32 R25, -RZ, R5.reuse.H1_H1 ;  /* 0x30000005ff198230 */ /* 0x100fe20000004100 */
        /* <DEDUP_REMOVED lines=18> */
[----:B------:R-:W-:Y:S01]  /*35a0*/  @!P0 FFMA.FTZ R33, R26, R29, -R33 ;  /* 0x0000001d1a218223 */ /* 0x000fe20000010821 */
[----:B------:R-:W-:Y:S01]  /*35b0*/  @!P0 HADD2.F32 R30, -RZ, R7.H1_H1 ;  /* 0x30000007ff1e8230 */ /* 0x000fe20000004100 */
[----:B------:R-:W-:Y:S01]  /*35c0*/  @!P0 FMUL.FTZ R2, R25, R6 ;  /* 0x0000000619028220 */ /* 0x000fe20000410000 */
[----:B------:R-:W-:Y:S01]  /*35d0*/  @!P0 MOV R6, R23 ;  /* 0x0000001700068202 */ /* 0x000fe20000000f00 */
[----:B------:R-:W-:Y:S01]  /*35e0*/  @!P0 FFMA.FTZ R0, R27, R29, R0 ;  /* 0x0000001d1b008223 */ /* 0x000fe20000010000 */
[----:B------:R-:W-:Y:S01]  /*35f0*/  @!P0 HADD2.F32 R27, -RZ, R47.H0_H0 ;  /* 0x2000002fff1b8230 */ /* 0x000fe20000004100 */
[-C--:B------:R-:W-:Y:S02]  /*3600*/  @!P0 FMUL.FTZ R3, R8, R5.reuse ;  /* 0x0000000508038220 */ /* 0x080fe40000410000 */
[----:B------:R-:W-:Y:S01]  /*3610*/  @!P0 FMUL.FTZ R36, R30, R5 ;  /* 0x000000051e248220 */ /* 0x000fe20000410000 */
[----:B------:R-:W-:Y:S01]  /*3620*/  @!P0 F2FP.PACK_AB R33, R0, R33 ;  /* 0x000000210021823e */ /* 0x000fe200000000ff */
[-C--:B------:R-:W-:Y:S01]  /*3630*/  @!P0 FFMA.FTZ R2, R31, R28.reuse, R2 ;  /* 0x0000001c1f028223 */ /* 0x080fe20000010002 */
[--C-:B------:R-:W-:Y:S01]  /*3640*/  @!P0 HADD2.F32 R29, -RZ, R6.reuse.H1_H1 ;  /* 0x30000006ff1d8230 */ /* 0x100fe20000004100 */
[----:B------:R-:W-:Y:S01]  /*3650*/  @!P0 FFMA.FTZ R3, R30, R27, R3 ;  /* 0x0000001b1e038223 */ /* 0x000fe20000010003 */
[----:B------:R-:W-:Y:S01]  /*3660*/  @!P0 MOV R20, R33 ;  /* 0x0000002100148202 */ /* 0x000fe20000000f00 */
[----:B------:R-:W-:Y:S01]  /*3670*/  @!P0 HADD2.F32 R7, -RZ, R6.H0_H0 ;  /* 0x20000006ff078230 */ /* 0x000fe20000004100 */
[----:B------:R-:W-:Y:S02]  /*3680*/  @!P0 FFMA.FTZ R37, R25, R28, -R37 ;  /* 0x0000001c19258223 */ /* 0x000fe40000010825 */
[-C--:B------:R-:W-:Y:S02]  /*3690*/  @!P0 FMUL.FTZ R38, R29, R24.reuse ;  /* 0x000000181d268220 */ /* 0x080fe40000410000 */
[C---:B------:R-:W-:Y:S01]  /*36a0*/  @!P0 FMUL.FTZ R4, R7.reuse, R24 ;  /* 0x0000001807048220 */ /* 0x040fe20000410000 */
        /* <DEDUP_REMOVED lines=9> */
[----:B------:R1:W-:Y:S01]  /*3740*/  ST.E.128 [R34.64], R20 ;  /* 0x0000001422007985 */ /* 0x0003e2000c101d06 */
[----:B------:R-:W-:-:S05]  /*3750*/  BRA `(.L_x_71) ;  /* 0x00001ef000007947 */ /* 0x000fca0003800000 */
.L_x_68:
        /* <DEDUP_REMOVED lines=37> */
[----:B------:R1:W5:Y:S04]  /*39b0*/  @!P0 LDG.E.128 R48, [R2.64] ;  /* 0x0000000602308981 */ /* 0x000368000c1e1d00 */
[----:B------:R1:W5:Y:S01]  /*39c0*/  @!P0 LDG.E.128 R36, [R24.64] ;  /* 0x0000000618248981 */ /* 0x000362000c1e1d00 */
[----:B------:R-:W-:Y:S11]  /*39d0*/  ISETP.GE.AND P0, PT, R13, c[0x0][0x27c], PT ;  /* 0x00009f000d007a0c */ /* 0x000ff60003f06270 */
[----:B------:R-:W-:Y:S02]  /*39e0*/  @!UPT UIADD3 URZ, URZ, URZ, URZ ;  /* 0x0000003f3f3ff290 */ /* 0x000fe4000fffe03f */
[----:B------:R1:W5:Y:S04]  /*39f0*/  @!P0 LDG.E.128 R64, [R2.64+0x40] ;  /* 0x0000400602408981 */ /* 0x000368000c1e1d00 */
[----:B------:R1:W5:Y:S01]  /*3a00*/  @!P0 LDG.E.128 R28, [R24.64+0x40] ;  /* 0x00004006181c8981 */ /* 0x000362000c1e1d00 */
[----:B------:R-:W-:Y:S11]  /*3a10*/  ISETP.GE.AND P0, PT, R12, c[0x0][0x27c], PT ;  /* 0x00009f000c007a0c */ /* 0x000ff60003f06270 */
[----:B------:R-:W-:Y:S02]  /*3a20*/  @!UPT UIADD3 URZ, URZ, URZ, URZ ;  /* 0x0000003f3f3ff290 */ /* 0x000fe4000fffe03f */
[----:B------:R1:W5:Y:S04]  /*3a30*/  @!P0 LDG.E.128 R60, [R2.64+0x80] ;  /* 0x00008006023c8981 */ /* 0x000368000c1e1d00 */
[----:B------:R1:W5:Y:S02]  /*3a40*/  @!P0 LDG.E.128 R20, [R24.64+0x80] ;  /* 0x0000800618148981 */ /* 0x000364000c1e1d00 */
.L_x_83:
[----:B------:R-:W-:Y:S05]  /*3a50*/  BSYNC B0 ;  /* 0x0000000000007941 */ /* 0x000fea0003800000 */
.L_x_82:
[----:B------:R2:W3:Y:S04]  /*3a60*/  SHFL.IDX PT, R171, R4, RZ, 0x1c1f ;  /* 0x001c1fff04ab7589 */ /* 0x0004e800000e0000 */
[----:B------:R2:W4:Y:S01]  /*3a70*/  SHFL.IDX PT, R170, R0, RZ, 0x1c1f ;  /* 0x001c1fff00aa7589 */ /* 0x00052200000e0000 */
[----:B------:R-:W-:-:S05]  /*3a80*/  @P1 BRA `(.L_x_71) ;  /* 0x00001bc000001947 */ /* 0x000fca0003800000 */
[----:B------:R-:W-:Y:S01]  /*3a90*/  ISETP.GE.AND P0, PT, R16, c[0x0][0x1d4], PT ;  /* 0x0000750010007a0c */ /* 0x000fe20003f06270 */
[----:B-----5:R-:W-:Y:S01]  /*3aa0*/  IMAD.MOV.U32 R8, RZ, RZ, R62 ;  /* 0x000000ffff087224 */ /* 0x020fe200078e003e */
[----:B--2---:R-:W-:Y:S01]  /*3ab0*/  MOV R4, R22 ;  /* 0x0000001600047202 */ /* 0x004fe20000000f00 */
[----:B------:R-:W-:Y:S01]  /*3ac0*/  IMAD.MOV.U32 R7, RZ, RZ, R63 ;  /* 0x000000ffff077224 */ /* 0x000fe200078e003f */
[----:B------:R-:W-:Y:S01]  /*3ad0*/  MOV R0, R21 ;  /* 0x0000001500007202 */ /* 0x000fe20000000f00 */
[----:B------:R-:W-:Y:S01]  /*3ae0*/  IMAD.MOV.U32 R6, RZ, RZ, R60 ;  /* 0x000000ffff067224 */ /* 0x000fe200078e003c */
[----:B------:R-:W-:Y:S01]  /*3af0*/  IADD3 R172, -R123, c[0x0][0x1d4], RZ ;  /* 0x000075007bac7a10 */ /* 0x000fe20007ffe1ff */
[----:B------:R-:W-:Y:S01]  /*3b00*/  IMAD.MOV.U32 R5, RZ, RZ, R61 ;  /* 0x000000ffff057224 */ /* 0x000fe200078e003d */
[----:B------:R-:W-:Y:S01]  /*3b10*/  PRMT R58, R8, 0x5410, R7 ;  /* 0x00005410083a7816 */ /* 0x000fe20000000007 */
[----:B-1----:R-:W-:Y:S01]  /*3b20*/  IMAD.MOV.U32 R3, RZ, RZ, R23 ;  /* 0x000000ffff037224 */ /* 0x002fe200078e0017 */
        /* <DEDUP_REMOVED lines=14> */
[----:B------:R-:W-:Y:S02]  /*3c10*/  BSSY B0, `(.L_x_84) ;  /* 0x0000083000007945 */ /* 0x000fe40003800000 */
[----:B------:R-:W-:Y:S02]  /*3c20*/  PRMT R34, R4, 0x5410, R3 ;  /* 0x0000541004227816 */ /* 0x000fe40000000003 */
[----:B------:R-:W-:Y:S01]  /*3c30*/  PRMT R35, R0, 0x5410, R2 ;  /* 0x0000541000237816 */ /* 0x000fe20000000002 */
[----:B------:R-:W-:-:S05]  /*3c40*/  @P0 BRA `(.L_x_85) ;  /* 0x000007f000000947 */ /* 0x000fca0003800000 */
[----:B------:R-:W-:Y:S01]  /*3c50*/  IMAD.MOV.U32 R41, RZ, RZ, R36 ;  /* 0x000000ffff297224 */ /* 0x000fe200078e0024 */
[----:B------:R-:W-:Y:S01]  /*3c60*/  LOP3.LUT P2, RZ, R81, 0x4, RZ, 0xc0, !PT ;  /* 0x0000000451ff7812 */ /* 0x000fe2000784c0ff */
[----:B------:R-:W1:Y:S01]  /*3c70*/  LDS.128 R24, [R122+0x6100] ;  /* 0x006100007a187984 */ /* 0x000e620000000c00 */
[----:B------:R-:W-:Y:S01]  /*3c80*/  ISETP.GE.AND P0, PT, R16, c[0x0][0x27c], PT ;  /* 0x00009f0010007a0c */ /* 0x000fe20003f06270 */
[----:B------:R-:W-:Y:S01]  /*3c90*/  IMAD.MOV.U32 R47, RZ, RZ, R48 ;  /* 0x000000ffff2f7224 */ /* 0x000fe200078e0030 */
[----:B------:R-:W-:Y:S01]  /*3ca0*/  SEL R174, R123, R172, !P2 ;  /* 0x000000ac7bae7207 */ /* 0x000fe20005000000 */
[----:B------:R-:W-:Y:S01]  /*3cb0*/  IMAD.MOV.U32 R52, RZ, RZ, R50 ;  /* 0x000000ffff347224 */ /* 0x000fe200078e0032 */
[----:B------:R-:W-:Y:S02]  /*3cc0*/  MOV R56, R49 ;  /* 0x0000003100387202 */ /* 0x000fe40000000f00 */
[----:B------:R-:W-:Y:S02]  /*3cd0*/  SHF.R.S32.HI R173, RZ, 0x1f, R174 ;  /* 0x0000001fffad7819 */ /* 0x000fe400000114ae */
[----:B------:R-:W-:Y:S02]  /*3ce0*/  MOV R40, R37 ;  /* 0x0000002500287202 */ /* 0x000fe40000000f00 */
[----:B------:R-:W-:Y:S02]  /*3cf0*/  LEA.HI R174, R173, R174, RZ, 0x4 ;  /* 0x000000aeadae7211 */ /* 0x000fe400078f20ff */
[----:B------:R-:W-:Y:S01]  /*3d00*/  MOV R55, R51 ;  /* 0x0000003300377202 */ /* 0x000fe20000000f00 */
[----:B------:R-:W-:Y:S01]  /*3d10*/  @!P0 HADD2.F32 R44, -RZ, R41.H0_H0 ;  /* 0x20000029ff2c8230 */ /* 0x000fe20000004100 */
[----:B------:R-:W-:Y:S01]  /*3d20*/  LEA.HI.SX32 R175, R174, R135, 0x1c ;  /* 0x00000087aeaf7211 */ /* 0x000fe200078fe2ff */
[----:B------:R-:W-:Y:S01]  /*3d30*/  @!P0 HADD2.F32 R52, -RZ, R52.H0_H0 ;  /* 0x20000034ff348230 */ /* 0x000fe20000004100 */
[----:B------:R-:W-:Y:S01]  /*3d40*/  @!P0 SHF.R.U64 R57, R48, 0x10, R49 ;  /* 0x0000001030398819 */ /* 0x000fe20000001231 */
[----:B------:R-:W-:Y:S01]  /*3d50*/  @!P0 HADD2.F32 R48, -RZ, R47.H0_H0 ;  /* 0x2000002fff308230 */ /* 0x000fe20000004100 */
[----:B------:R-:W-:Y:S01]  /*3d60*/  SHF.R.S32.HI R176, RZ, 0x1f, R175 ;  /* 0x0000001fffb07819 */ /* 0x000fe200000114af */
[----:B------:R-:W-:Y:S01]  /*3d70*/  @!P0 HADD2.F32 R55, -RZ, R55.H0_H0 ;  /* 0x20000037ff378230 */ /* 0x000fe20000004100 */
[----:B------:R-:W-:Y:S02]  /*3d80*/  SHF.L.U32 R173, R175, 0x3, RZ ;  /* 0x00000003afad7819 */ /* 0x000fe400000006ff */
[----:B------:R-:W-:Y:S02]  /*3d90*/  LEA.HI R176, R176, R175, RZ, 0x3 ;  /* 0x000000afb0b07211 */ /* 0x000fe400078f18ff */
[----:B------:R-:W-:Y:S02]  /*3da0*/  @!P0 SHF.R.U32.HI R53, RZ, 0x10, R49 ;  /* 0x00000010ff358819 */ /* 0x000fe40000011631 */
[----:B------:R-:W-:Y:S01]  /*3db0*/  @!P0 SHF.R.U64 R42, R36, 0x10, R37 ;  /* 0x00000010242a8819 */ /* 0x000fe20000001225 */
[----:B------:R-:W-:Y:S01]  /*3dc0*/  IMAD.SHL.U32 R176, R176, 0x200, RZ ;  /* 0x00000200b0b07824 */ /* 0x000fe200078e00ff */
[----:B------:R-:W-:Y:S02]  /*3dd0*/  LOP3.LUT R178, R141, 0x38, R173, 0xf8, !PT ;  /* 0x000000388db27812 */ /* 0x000fe400078ef8ad */
[--C-:B------:R-:W-:Y:S01]  /*3de0*/  @!P0 SHF.R.U64 R54, R50, 0x10, R51.reuse ;  /* 0x0000001032368819 */ /* 0x100fe20000001233 */
[----:B------:R-:W-:Y:S01]  /*3df0*/  @!P0 HADD2.F32 R45, -RZ, R42.H0_H0 ;  /* 0x2000002aff2d8230 */ /* 0x000fe20000004100 */
[----:B------:R-:W-:Y:S02]  /*3e00*/  LOP3.LUT R175, R178, R125, RZ, 0x3c, !PT ;  /* 0x0000007db2af7212 */ /* 0x000fe400078e3cff */
[----:B------:R-:W-:Y:S01]  /*3e10*/  LOP3.LUT R176, R176, 0x7ffff000, RZ, 0xc0, !PT ;  /* 0x7ffff000b0b07812 */ /* 0x000fe200078ec0ff */
[----:B------:R-:W-:Y:S01]  /*3e20*/  @!P0 HADD2.F32 R54, -RZ, R54.H0_H0 ;  /* 0x20000036ff368230 */ /* 0x000fe20000004100 */
[----:B------:R-:W-:Y:S01]  /*3e30*/  @!P0 SHF.R.U32.HI R59, RZ, 0x10, R51 ;  /* 0x00000010ff3b8819 */ /* 0x000fe20000011633 */
[----:B------:R-:W-:Y:S01]  /*3e40*/  @!P0 HADD2.F32 R51, -RZ, R57.H0_H0 ;  /* 0x20000039ff338230 */ /* 0x000fe20000004100 */
[----:B------:R-:W-:Y:S01]  /*3e50*/  IADD3 R175, R175, R176, R124 ;  /* 0x000000b0afaf7210 */ /* 0x000fe20007ffe07c */
[----:B-1----:R-:W-:Y:S01]  /*3e60*/  @!P0 IMAD.MOV.U32 R46, RZ, RZ, R24 ;  /* 0x000000ffff2e8224 */ /* 0x002fe200078e0018 */
[----:B------:R-:W-:Y:S01]  /*3e70*/  @!P0 SHF.R.U32.HI R43, RZ, 0x10, R37 ;  /* 0x00000010ff2b8819 */ /* 0x000fe20000011625 */
[----:B------:R-:W-:Y:S01]  /*3e80*/  IMAD.MOV.U32 R37, RZ, RZ, R38 ;  /* 0x000000ffff257224 */ /* 0x000fe200078e0026 */
[----:B------:R-:W-:Y:S01]  /*3e90*/  SHF.L.U32 R174, R175, 0x1, RZ ;  /* 0x00000001afae7819 */ /* 0x000fe200000006ff */
[----:B------:R-:W-:Y:S01]  /*3ea0*/  @!P0 HADD2.F32 R59, -RZ, R59.H0_H0 ;  /* 0x2000003bff3b8230 */ /* 0x000fe20000004100 */
[--C-:B------:R-:W-:Y:S01]  /*3eb0*/  @!P0 SHF.R.U64 R38, R38, 0x10, R39.reuse ;  /* 0x0000001026268819 */ /* 0x100fe20000001227 */
[--C-:B------:R-:W-:Y:S01]  /*3ec0*/  @!P0 HADD2.F32 R41, -RZ, R46.reuse.H0_H0 ;  /* 0x2000002eff298230 */ /* 0x100fe20000004100 */
[----:B------:R-:W-:Y:S01]  /*3ed0*/  MOV R36, R39 ;  /* 0x0000002700247202 */ /* 0x000fe20000000f00 */
[----:B------:R-:W1:Y:S01]  /*3ee0*/  LDS.128 R72, [R174+0x6100] ;  /* 0x00610000ae487984 */ /* 0x000e620000000c00 */
[----:B------:R-:W-:Y:S01]  /*3ef0*/  @!P0 HADD2.F32 R42, -RZ, R46.H1_H1 ;  /* 0x3000002eff2a8230 */ /* 0x000fe20000004100 */
[----:B------:R-:W-:Y:S01]  /*3f00*/  @!P0 SHF.R.U32.HI R39, RZ, 0x10, R39 ;  /* 0x00000010ff278819 */ /* 0x000fe20000011627 */
[----:B------:R-:W-:Y:S01]  /*3f10*/  @!P0 FMUL.FTZ R0, R41, R44 ;  /* 0x0000002c29008220 */ /* 0x000fe20000410000 */
[----:B------:R-:W-:Y:S02]  /*3f20*/  @!P0 HADD2.F32 R43, -RZ, R43.H0_H0 ;  /* 0x2000002bff2b8230 */ /* 0x000fe40000004100 */
[C---:B------:R-:W-:Y:S01]  /*3f30*/  @!P0 FMUL.FTZ R2, R42.reuse, R45 ;  /* 0x0000002d2a028220 */ /* 0x040fe20000410000 */
[----:B------:R-:W-:Y:S02]  /*3f40*/  @!P0 HADD2.F32 R38, -RZ, R38.H0_H0 ;  /* 0x20000026ff268230 */ /* 0x000fe40000004100 */
[----:B------:R-:W-:Y:S01]  /*3f50*/  @!P0 HADD2.F32 R39, -RZ, R39.H0_H0 ;  /* 0x20000027ff278230 */ /* 0x000fe20000004100 */
[----:B-1----:R-:W-:Y:S01]  /*3f60*/  @!P0 IMAD.MOV.U32 R50, RZ, RZ, R73 ;  /* 0x000000ffff328224 */ /* 0x002fe200078e0049 */
[----:B------:R-:W-:Y:S01]  /*3f70*/  @!P0 MOV R49, R72 ;  /* 0x0000004800318202 */ /* 0x000fe20000000f00 */
[----:B------:R-:W-:Y:S04]  /*3f80*/  @!P0 IMAD.MOV.U32 R57, RZ, RZ, R75 ;  /* 0x000000ffff398224 */ /* 0x000fe800078e004b */
[--C-:B------:R-:W-:Y:S02]  /*3f90*/  @!P0 HADD2.F32 R47, -RZ, R49.reuse.H0_H0 ;  /* 0x20000031ff2f8230 */ /* 0x100fe40000004100 */
[----:B------:R-:W-:Y:S03]  /*3fa0*/  @!P0 HADD2.F32 R49, -RZ, R49.H1_H1 ;  /* 0x30000031ff318230 */ /* 0x000fe60000004100 */
[----:B------:R-:W-:Y:S01]  /*3fb0*/  @!P0 FMUL.FTZ R174, R47, R44 ;  /* 0x0000002c2fae8220 */ /* 0x000fe20000410000 */
[----:B------:R-:W-:Y:S01]  /*3fc0*/  @!P0 MOV R44, R25 ;  /* 0x00000019002c8202 */ /* 0x000fe20000000f00 */
[----:B------:R-:W-:Y:S02]  /*3fd0*/  @!P0 FMUL.FTZ R175, R49, R45 ;  /* 0x0000002d31af8220 */ /* 0x000fe40000410000 */
[-C--:B------:R-:W-:Y:S01]  /*3fe0*/  @!P0 FFMA.FTZ R0, R47, R48.reuse, R0 ;  /* 0x000000302f008223 */ /* 0x080fe20000010000 */
[----:B------:R-:W-:Y:S01]  /*3ff0*/  @!P0 HADD2.F32 R47, -RZ, R56.H0_H0 ;  /* 0x20000038ff2f8230 */ /* 0x000fe20000004100 */
[----:B------:R-:W-:Y:S01]  /*4000*/  @!P0 FFMA.FTZ R174, R41, R48, -R174 ;  /* 0x0000003029ae8223 */ /* 0x000fe200000108ae */
[----:B------:R-:W-:Y:S01]  /*4010*/  @!P0 HADD2.F32 R41, -RZ, R40.H0_H0 ;  /* 0x20000028ff298230 */ /* 0x000fe20000004100 */
[-C--:B------:R-:W-:Y:S01]  /*4020*/  @!P0 FFMA.FTZ R175, R42, R51.reuse, -R175 ;  /* 0x000000332aaf8223 */ /* 0x080fe200000108af */
[----:B------:R-:W-:Y:S01]  /*4030*/  @!P0 HADD2.F32 R48, -RZ, R50.H0_H0 ;  /* 0x20000032ff308230 */ /* 0x000fe20000004100 */
[----:B------:R-:W-:Y:S01]  /*4040*/  @!P0 FFMA.FTZ R2, R49, R51, R2 ;  /* 0x0000003331028223 */ /* 0x000fe20000010002 */
[----:B------:R-:W-:Y:S02]  /*4050*/  @!P0 HADD2.F32 R42, -RZ, R44.H0_H0 ;  /* 0x2000002cff2a8230 */ /* 0x000fe40000004100 */
[----:B------:R-:W-:Y:S01]  /*4060*/  @!P0 HADD2.F32 R49, -RZ, R50.H1_H1 ;  /* 0x30000032ff318230 */ /* 0x000fe20000004100 */
[-C--:B------:R-:W-:Y:S01]  /*4070*/  @!P0 FMUL.FTZ R176, R48, R41.reuse ;  /* 0x0000002930b08220 */ /* 0x080fe20000410000 */
[----:B------:R-:W-:Y:S01]  /*4080*/  @!P0 HADD2.F32 R51, -RZ, R53.H0_H0 ;  /* 0x20000035ff338230 */ /* 0x000fe20000004100 */
[----:B------:R-:W-:Y:S01]  /*4090*/  @!P0 IMAD.MOV.U32 R53, RZ, RZ, R74 ;  /* 0x000000ffff358224 */ /* 0x000fe200078e004a */
[----:B------:R-:W-:Y:S01]  /*40a0*/  @!P0 HADD2.F32 R40, -RZ, R44.H1_H1 ;  /* 0x3000002cff288230 */ /* 0x000fe20000004100 */
[C---:B------:R-:W-:Y:S01]  /*40b0*/  @!P0 FMUL.FTZ R3, R42.reuse, R41 ;  /* 0x000000292a038220 */ /* 0x040fe20000410000 */
[----:B------:R-:W-:Y:S01]  /*40c0*/  @!P0 HADD2.F32 R56, -RZ, R57.H0_H0 ;  /* 0x20000039ff388230 */ /* 0x000fe20000004100 */
[----:B------:R-:W-:Y:S01]  /*40d0*/  @!P0 FFMA.FTZ R176, R42, R47, -R176 ;  /* 0x0000002f2ab08223 */ /* 0x000fe200000108b0 */
[----:B------:R-:W-:Y:S01]  /*40e0*/  @!P0 MOV R42, R26 ;  /* 0x0000001a002a8202 */ /* 0x000fe20000000f00 */
[-C--:B------:R-:W-:Y:S01]  /*40f0*/  @!P0 FMUL.FTZ R177, R49, R43.reuse ;  /* 0x0000002b31b18220 */ /* 0x080fe20000410000 */
[--C-:B------:R-:W-:Y:S01]  /*4100*/  @!P0 HADD2.F32 R50, -RZ, R53.reuse.H0_H0 ;  /* 0x20000035ff328230 */ /* 0x100fe20000004100 */
[C---:B------:R-:W-:Y:S01]  /*4110*/  @!P0 FMUL.FTZ R4, R40.reuse, R43 ;  /* 0x0000002b28048220 */ /* 0x040fe20000410000 */
[----:B------:R-:W-:Y:S01]  /*4120*/  @!P0 HADD2.F32 R53, -RZ, R53.H1_H1 ;  /* 0x30000035ff358230 */ /* 0x000fe20000004100 */
[----:B------:R-:W-:Y:S01]  /*4130*/  @!P0 FFMA.FTZ R177, R40, R51, -R177 ;  /* 0x0000003328b18223 */ /* 0x000fe200000108b1 */
[----:B------:R-:W-:Y:S01]  /*4140*/  @!P0 HADD2.F32 R40, -RZ, R37.H0_H0 ;  /* 0x20000025ff288230 */ /* 0x000fe20000004100 */
[----:B------:R-:W-:Y:S01]  /*4150*/  @!P0 FFMA.FTZ R3, R48, R47, R3 ;  /* 0x0000002f30038223 */ /* 0x000fe20000010003 */
[--C-:B------:R-:W-:Y:S01]  /*4160*/  @!P0 HADD2.F32 R37, -RZ, R42.reuse.H1_H1 ;  /* 0x3000002aff258230 */ /* 0x100fe20000004100 */
[-C--:B------:R-:W-:Y:S01]  /*4170*/  @!P0 FMUL.FTZ R179, R53, R38.reuse ;  /* 0x0000002635b38220 */ /* 0x080fe20000410000 */
[----:B------:R-:W-:Y:S01]  /*4180*/  @!P0 HADD2.F32 R41, -RZ, R42.H0_H0 ;  /* 0x2000002aff298230 */ /* 0x000fe20000004100 */
[----:B------:R-:W-:Y:S01]  /*4190*/  @!P0 FFMA.FTZ R4, R49, R51, R4 ;  /* 0x0000003331048223 */ /* 0x000fe20000010004 */
[----:B------:R-:W-:Y:S01]  /*41a0*/  @!P0 HADD2.F32 R57, -RZ, R57.H1_H1 ;  /* 0x30000039ff398230 */ /* 0x000fe20000004100 */
[----:B------:R-:W-:Y:S01]  /*41b0*/  @!P0 FMUL.FTZ R6, R37, R38 ;  /* 0x0000002625068220 */ /* 0x000fe20000410000 */
[----:B------:R-:W-:Y:S01]  /*41c0*/  @!P0 F2FP.PACK_AB R175, R175, R174 ;  /* 0x000000aeafaf823e */ /* 0x000fe200000000ff */
[----:B------:R-:W-:Y:S01]  /*41d0*/  @!P0 FFMA.FTZ R179, R37, R54, -R179 ;  /* 0x0000003625b38223 */ /* 0x000fe200000108b3 */
[----:B------:R-:W-:Y:S01]  /*41e0*/  @!P0 HADD2.F32 R37, -RZ, R36.H0_H0 ;  /* 0x20000024ff258230 */ /* 0x000fe20000004100 */
[-C--:B------:R-:W-:Y:S01]  /*41f0*/  @!P0 FMUL.FTZ R5, R41, R40.reuse ;  /* 0x0000002829058220 */ /* 0x080fe20000410000 */
[----:B------:R-:W-:Y:S01]  /*4200*/  @!P0 MOV R36, R27 ;  /* 0x0000001b00248202 */ /* 0x000fe20000000f00 */
[C---:B------:R-:W-:Y:S01]  /*4210*/  @!P0 FMUL.FTZ R178, R50.reuse, R40 ;  /* 0x0000002832b28220 */ /* 0x040fe20000410000 */
[----:B------:R-:W-:Y:S01]  /*4220*/  @!P0 F2FP.PACK_AB R176, R177, R176 ;  /* 0x000000b0b1b0823e */ /* 0x000fe200000000ff */
[----:B------:R-:W-:Y:S01]  /*4230*/  @!P0 FFMA.FTZ R5, R50, R52, R5 ;  /* 0x0000003432058223 */ /* 0x000fe20000010005 */
[----:B------:R-:W-:Y:S01]  /*4240*/  @!P0 F2FP.PACK_AB R174, R2, R0 ;  /* 0x0000000002ae823e */ /* 0x000fe200000000ff */
[----:B------:R-:W-:Y:S01]  /*4250*/  @!P0 FMUL.FTZ R180, R56, R37 ;  /* 0x0000002538b48220 */ /* 0x000fe20000410000 */
[--C-:B------:R-:W-:Y:S01]  /*4260*/  @!P0 HADD2.F32 R38, -RZ, R36.reuse.H0_H0 ;  /* 0x20000024ff268230 */ /* 0x100fe20000004100 */
[----:B------:R-:W-:Y:S01]  /*4270*/  @!P0 FMUL.FTZ R181, R57, R39 ;  /* 0x0000002739b58220 */ /* 0x000fe20000410000 */
[----:B------:R-:W-:Y:S01]  /*4280*/  @!P0 F2FP.PACK_AB R177, R4, R3 ;  /* 0x0000000304b1823e */ /* 0x000fe200000000ff */
[----:B------:R-:W-:Y:S01]  /*4290*/  @!P0 FFMA.FTZ R6, R53, R54, R6 ;  /* 0x0000003635068223 */ /* 0x000fe20000010006 */
[----:B------:R-:W-:Y:S01]  /*42a0*/  @!P0 MOV R25, R176 ;  /* 0x000000b000198202 */ /* 0x000fe20000000f00 */
[----:B------:R-:W-:Y:S01]  /*42b0*/  @!P0 FMUL.FTZ R7, R38, R37 ;  /* 0x0000002526078220 */ /* 0x000fe20000410000 */
[----:B------:R-:W-:Y:S01]  /*42c0*/  @!P0 MOV R72, R174 ;  /* 0x000000ae00488202 */ /* 0x000fe20000000f00 */
[----:B------:R-:W-:Y:S01]  /*42d0*/  @!P0 FFMA.FTZ R178, R41, R52, -R178 ;  /* 0x0000003429b28223 */ /* 0x000fe200000108b2 */
[----:B------:R-:W-:Y:S01]  /*42e0*/  @!P0 MOV R73, R177 ;  /* 0x000000b100498202 */ /* 0x000fe20000000f00 */
[-C--:B------:R-:W-:Y:S01]  /*42f0*/  @!P0 FFMA.FTZ R7, R56, R55.reuse, R7 ;  /* 0x0000003738078223 */ /* 0x080fe20000010007 */
[----:B------:R-:W-:Y:S01]  /*4300*/  @!P0 HADD2.F32 R36, -RZ, R36.H1_H1 ;  /* 0x30000024ff248230 */ /* 0x000fe20000004100 */
[----:B------:R-:W-:Y:S01]  /*4310*/  @!P0 FFMA.FTZ R180, R38, R55, -R180 ;  /* 0x0000003726b48223 */ /* 0x000fe200000108b4 */
[----:B------:R-:W-:Y:S01]  /*4320*/  @!P0 F2FP.PACK_AB R178, R179, R178 ;  /* 0x000000b2b3b2823e */ /* 0x000fe200000000ff */
[----:B------:R-:W-:Y:S01]  /*4330*/  @!P0 IMAD.MOV.U32 R24, RZ, RZ, R175 ;  /* 0x000000ffff188224 */ /* 0x000fe200078e00af */
[----:B------:R-:W-:Y:S01]  /*4340*/  @!P0 F2FP.PACK_AB R179, R6, R5 ;  /* 0x0000000506b3823e */ /* 0x000fe200000000ff */
[C---:B------:R-:W-:Y:S01]  /*4350*/  @!P0 FMUL.FTZ R8, R36.reuse, R39 ;  /* 0x0000002724088220 */ /* 0x040fe20000410000 */
[----:B------:R-:W-:Y:S01]  /*4360*/  @!P0 MOV R26, R178 ;  /* 0x000000b2001a8202 */ /* 0x000fe20000000f00 */
[-C--:B------:R-:W-:Y:S02]  /*4370*/  @!P0 FFMA.FTZ R181, R36, R59.reuse, -R181 ;  /* 0x0000003b24b58223 */ /* 0x080fe400000108b5 */
[----:B------:R-:W-:Y:S02]  /*4380*/  @!P0 FFMA.FTZ R8, R57, R59, R8 ;  /* 0x0000003b39088223 */ /* 0x000fe40000010008 */
[----:B------:R-:W-:Y:S01]  /*4390*/  @!P0 IMAD.MOV.U32 R74, RZ, RZ, R179 ;  /* 0x000000ffff4a8224 */ /* 0x000fe200078e00b3 */
[----:B------:R-:W-:Y:S02]  /*43a0*/  @!P0 F2FP.PACK_AB R181, R181, R180 ;  /* 0x000000b4b5b5823e */ /* 0x000fe400000000ff */
[----:B------:R-:W-:Y:S03]  /*43b0*/  @!P0 F2FP.PACK_AB R180, R8, R7 ;  /* 0x0000000708b4823e */ /* 0x000fe600000000ff */
[----:B------:R-:W-:Y:S01]  /*43c0*/  @!P0 IMAD.MOV.U32 R27, RZ, RZ, R181 ;  /* 0x000000ffff1b8224 */ /* 0x000fe200078e00b5 */
[----:B------:R-:W-:Y:S02]  /*43d0*/  @!P0 MOV R75, R180 ;  /* 0x000000b4004b8202 */ /* 0x000fe40000000f00 */
[----:B----4-:R-:W-:Y:S04]  /*43e0*/  IADD3 R174, P0, R170, R108, RZ ;  /* 0x0000006caaae7210 */ /* 0x010fe80007f1e0ff */
[----:B---3--:R-:W-:Y:S02]  /*43f0*/  IADD3.X R175, R171, R107, RZ, P0, !PT ;  /* 0x0000006babaf7210 */ /* 0x008fe400007fe4ff */
[C---:B------:R-:W-:Y:S03]  /*4400*/  ISETP.GE.AND P0, PT, R173.reuse, c[0x0][0x1d4], PT ;  /* 0x00007500ad007a0c */ /* 0x040fe60003f06270 */
[----:B------:R1:W-:Y:S10]  /*4410*/  ST.E.128 [R174.64], R24 ;  /* 0x00000018ae007985 */ /* 0x0003f4000c101d06 */
[----:B------:R-:W-:Y:S05]  /*4420*/  @!P0 IMAD.WIDE R176, R173, 0x2, R170 ;  /* 0x00000002adb08825 */ /* 0x000fea00078e02aa */
[----:B------:R1:W-:Y:S02]  /*4430*/  @!P0 ST.E.128 [R176.64], R72 ;  /* 0x00000048b0008985 */ /* 0x0003e4000c101d06 */
.L_x_85:
[----:B------:R-:W-:Y:S05]  /*4440*/  BSYNC B0 ;  /* 0x0000000000007941 */ /* 0x000fea0003800000 */
.L_x_84:
[----:B------:R-:W-:Y:S01]  /*4450*/  ISETP.GE.AND P0, PT, R13, c[0x0][0x1d4], PT ;  /* 0x000075000d007a0c */ /* 0x000fe20003f06270 */
[----:B------:R-:W-:Y:S01]  /*4460*/  @!UPT UIADD3 URZ, URZ, URZ, URZ ;  /* 0x0000003f3f3ff290 */ /* 0x000fe2000fffe03f */
[----:B------:R-:W-:Y:S11]  /*4470*/  BSSY B0, `(.L_x_86) ;  /* 0x0000079000007945 */ /* 0x000ff60003800000 */
[----:B------:R-:W-:-:S05]  /*4480*/  @P0 BRA `(.L_x_87) ;  /* 0x0000077000000947 */ /* 0x000fca0003800000 */
[----:B------:R-:W-:Y:S01]  /*4490*/  LOP3.LUT P1, RZ, R81, 0x2, RZ, 0xc0, !PT ;  /* 0x0000000251ff7812 */ /* 0x000fe2000782c0ff */
[----:B-1----:R-:W1:Y:S01]  /*44a0*/  LDS.128 R24, [R121+0x6100] ;  /* 0x0061000079187984 */ /* 0x002e620000000c00 */
[----:B------:R-:W-:Y:S02]  /*44b0*/  ISETP.GE.AND P0, PT, R13, c[0x0][0x27c], PT ;  /* 0x00009f000d007a0c */ /* 0x000fe40003f06270 */
[----:B------:R-:W-:Y:S04]  /*44c0*/  SEL R57, R123, R172, !P1 ;  /* 0x000000ac7b397207 */ /* 0x000fe80004800000 */
[----:B------:R-:W-:Y:S04]  /*44d0*/  SHF.R.S32.HI R56, RZ, 0x1f, R57 ;  /* 0x0000001fff387819 */ /* 0x000fe80000011439 */
[----:B------:R-:W-:Y:S03]  /*44e0*/  LEA.HI R57, R56, R57, RZ, 0x4 ;  /* 0x0000003938397211 */ /* 0x000fe600078f20ff */
[----:B------:R-:W-:Y:S01]  /*44f0*/  @!P0 SHF.R.U64 R36, R28, 0x10, R29 ;  /* 0x000000101c248819 */ /* 0x000fe2000000121d */
[----:B------:R-:W-:Y:S01]  /*4500*/  @!P0 HADD2.F32 R38, -RZ, R35.H1_H1 ;  /* 0x30000023ff268230 */ /* 0x000fe20000004100 */
[----:B------:R-:W-:Y:S01]  /*4510*/  LEA.HI.SX32 R57, R57, R130, 0x1c ;  /* 0x0000008239397211 */ /* 0x000fe200078fe2ff */
[----:B------:R-:W-:Y:S01]  /*4520*/  @!P0 HADD2.F32 R40, -RZ, R70.H1_H1 ;  /* 0x30000046ff288230 */ /* 0x000fe20000004100 */
[----:B------:R-:W-:Y:S01]  /*4530*/  @!P0 SHF.R.U32.HI R28, RZ, 0x10, R31 ;  /* 0x00000010ff1c8819 */ /* 0x000fe2000001161f */
[----:B------:R-:W-:Y:S01]  /*4540*/  @!P0 HADD2.F32 R37, -RZ, R36.H0_H0 ;  /* 0x20000024ff258230 */ /* 0x000fe20000004100 */
[----:B------:R-:W-:Y:S01]  /*4550*/  SHF.R.S32.HI R72, RZ, 0x1f, R57 ;  /* 0x0000001fff487819 */ /* 0x000fe20000011439 */
[--C-:B------:R-:W-:Y:S01]  /*4560*/  @!P0 HADD2.F32 R45, -RZ, R69.reuse.H0_H0 ;  /* 0x20000045ff2d8230 */ /* 0x100fe20000004100 */
[----:B------:R-:W-:Y:S01]  /*4570*/  SHF.L.U32 R56, R57, 0x3, RZ ;  /* 0x0000000339387819 */ /* 0x000fe200000006ff */
[----:B------:R-:W-:Y:S01]  /*4580*/  @!P0 HADD2.F32 R49, -RZ, R69.H1_H1 ;  /* 0x30000045ff318230 */ /* 0x000fe20000004100 */
[----:B------:R-:W-:Y:S02]  /*4590*/  LEA.HI R72, R72, R57, RZ, 0x3 ;  /* 0x0000003948487211 */ /* 0x000fe400078f18ff */
[----:B------:R-:W-:Y:S02]  /*45a0*/  LOP3.LUT R74, R141, 0x38, R56, 0xf8, !PT ;  /* 0x000000388d4a7812 */ /* 0x000fe400078ef838 */
[----:B------:R-:W-:Y:S01]  /*45b0*/  @!P0 SHF.R.U64 R30, R30, 0x10, R31 ;  /* 0x000000101e1e8819 */ /* 0x000fe2000000121f */
[----:B------:R-:W-:Y:S01]  /*45c0*/  IMAD.SHL.U32 R72, R72, 0x200, RZ ;  /* 0x0000020048487824 */ /* 0x000fe200078e00ff */
[----:B------:R-:W-:Y:S02]  /*45d0*/  LOP3.LUT R59, R74, R125, RZ, 0x3c, !PT ;  /* 0x0000007d4a3b7212 */ /* 0x000fe400078e3cff */
[----:B------:R-:W-:Y:S02]  /*45e0*/  @!P0 SHF.R.U64 R43, R64, 0x10, R65 ;  /* 0x00000010402b8819 */ /* 0x000fe40000001241 */
[----:B------:R-:W-:Y:S02]  /*45f0*/  LOP3.LUT R72, R72, 0x7ffff000, RZ, 0xc0, !PT ;  /* 0x7ffff00048487812 */ /* 0x000fe400078ec0ff */
[----:B------:R-:W-:Y:S01]  /*4600*/  @!P0 SHF.R.U32.HI R29, RZ, 0x10, R29 ;  /* 0x00000010ff1d8819 */ /* 0x000fe2000001161d */
[----:B------:R-:W-:Y:S01]  /*4610*/  @!P0 HADD2.F32 R43, -RZ, R43.H0_H0 ;  /* 0x2000002bff2b8230 */ /* 0x000fe20000004100 */
[----:B------:R-:W-:Y:S01]  /*4620*/  IADD3 R59, R59, R72, R124 ;  /* 0x000000483b3b7210 */ /* 0x000fe20007ffe07c */
[----:B-1----:R-:W-:Y:S01]  /*4630*/  @!P0 IMAD.MOV.U32 R39, RZ, RZ, R24 ;  /* 0x000000ffff278224 */ /* 0x002fe200078e0018 */
[----:B------:R-:W-:Y:S02]  /*4640*/  @!P0 SHF.R.U32.HI R64, RZ, 0x10, R65 ;  /* 0x00000010ff408819 */ /* 0x000fe40000011641 */
[----:B------:R-:W-:Y:S02]  /*4650*/  SHF.L.U32 R57, R59, 0x1, RZ ;  /* 0x000000013b397819 */ /* 0x000fe400000006ff */
[--C-:B------:R-:W-:Y:S01]  /*4660*/  @!P0 HADD2.F32 R31, -RZ, R39.reuse.H0_H0 ;  /* 0x20000027ff1f8230 */ /* 0x100fe20000004100 */
[--C-:B------:R-:W-:Y:S01]  /*4670*/  @!P0 SHF.R.U32.HI R51, RZ, 0x10, R67.reuse ;  /* 0x00000010ff338819 */ /* 0x100fe20000011643 */
[----:B------:R-:W-:Y:S01]  /*4680*/  @!P0 HADD2.F32 R36, -RZ, R39.H1_H1 ;  /* 0x30000027ff248230 */ /* 0x000fe20000004100 */
[----:B------:R-:W1:Y:S01]  /*4690*/  LDS.128 R52, [R57+0x6100] ;  /* 0x0061000039347984 */ /* 0x000e620000000c00 */
[----:B------:R-:W-:Y:S01]  /*46a0*/  @!P0 SHF.R.U64 R47, R66, 0x10, R67 ;  /* 0x00000010422f8819 */ /* 0x000fe20000001243 */
[----:B------:R-:W-:Y:S01]  /*46b0*/  @!P0 FMUL.FTZ R0, R31, R38 ;  /* 0x000000261f008220 */ /* 0x000fe20000410000 */
[----:B------:R-:W-:Y:S01]  /*46c0*/  @!P0 HADD2.F32 R51, -RZ, R51.H0_H0 ;  /* 0x20000033ff338230 */ /* 0x000fe20000004100 */
[-C--:B------:R-:W-:Y:S02]  /*46d0*/  @!P0 FMUL.FTZ R2, R36, R37.reuse ;  /* 0x0000002524028220 */ /* 0x080fe40000410000 */
[----:B------:R-:W-:Y:S01]  /*46e0*/  @!P0 HADD2.F32 R47, -RZ, R47.H0_H0 ;  /* 0x2000002fff2f8230 */ /* 0x000fe20000004100 */
[----:B-1----:R-:W-:Y:S01]  /*46f0*/  @!P0 IMAD.MOV.U32 R44, RZ, RZ, R53 ;  /* 0x000000ffff2c8224 */ /* 0x002fe200078e0035 */
[----:B------:R-:W-:Y:S01]  /*4700*/  @!P0 MOV R42, R52 ;  /* 0x00000034002a8202 */ /* 0x000fe20000000f00 */
[----:B------:R-:W-:Y:S04]  /*4710*/  @!P0 IMAD.MOV.U32 R46, RZ, RZ, R54 ;  /* 0x000000ffff2e8224 */ /* 0x000fe800078e0036 */
[--C-:B------:R-:W-:Y:S02]  /*4720*/  @!P0 HADD2.F32 R41, -RZ, R42.reuse.H0_H0 ;  /* 0x2000002aff298230 */ /* 0x100fe40000004100 */
[----:B------:R-:W-:Y:S03]  /*4730*/  @!P0 HADD2.F32 R42, -RZ, R42.H1_H1 ;  /* 0x3000002aff2a8230 */ /* 0x000fe60000004100 */
[C---:B------:R-:W-:Y:S02]  /*4740*/  @!P0 FFMA.FTZ R0, R41.reuse, R40, R0 ;  /* 0x0000002829008223 */ /* 0x040fe40000010000 */
[----:B------:R-:W-:Y:S01]  /*4750*/  @!P0 FMUL.FTZ R72, R42, R37 ;  /* 0x000000252a488220 */ /* 0x000fe20000410000 */
[----:B------:R-:W-:Y:S01]  /*4760*/  @!P0 MOV R37, R25 ;  /* 0x0000001900258202 */ /* 0x000fe20000000f00 */
[----:B------:R-:W-:Y:S01]  /*4770*/  @!P0 FMUL.FTZ R57, R41, R38 ;  /* 0x0000002629398220 */ /* 0x000fe20000410000 */
[----:B------:R-:W-:Y:S01]  /*4780*/  @!P0 HADD2.F32 R41, -RZ, R70.H0_H0 ;  /* 0x20000046ff298230 */ /* 0x000fe20000004100 */
[-C--:B------:R-:W-:Y:S01]  /*4790*/  @!P0 FFMA.FTZ R72, R36, R43.reuse, -R72 ;  /* 0x0000002b24488223 */ /* 0x080fe20000010848 */
[----:B------:R-:W-:Y:S01]  /*47a0*/  @!P0 HADD2.F32 R36, -RZ, R29.H0_H0 ;  /* 0x2000001dff248230 */ /* 0x000fe20000004100 */
[----:B------:R-:W-:Y:S01]  /*47b0*/  @!P0 FFMA.FTZ R2, R42, R43, R2 ;  /* 0x0000002b2a028223 */ /* 0x000fe20000010002 */
[--C-:B------:R-:W-:Y:S01]  /*47c0*/  @!P0 HADD2.F32 R43, -RZ, R44.reuse.H1_H1 ;  /* 0x3000002cff2b8230 */ /* 0x100fe20000004100 */
[----:B------:R-:W-:Y:S01]  /*47d0*/  @!P0 FFMA.FTZ R57, R31, R40, -R57 ;  /* 0x000000281f398223 */ /* 0x000fe20000010839 */
[----:B------:R-:W-:Y:S01]  /*47e0*/  @!P0 HADD2.F32 R40, -RZ, R44.H0_H0 ;  /* 0x2000002cff288230 */ /* 0x000fe20000004100 */
[----:B------:R-:W-:Y:S01]  /*47f0*/  @!P0 IMAD.MOV.U32 R44, RZ, RZ, R55 ;  /* 0x000000ffff2c8224 */ /* 0x000fe200078e0037 */
[----:B------:R-:W-:Y:S01]  /*4800*/  @!P0 HADD2.F32 R29, -RZ, R37.H1_H1 ;  /* 0x30000025ff1d8230 */ /* 0x000fe20000004100 */
[-C--:B------:R-:W-:Y:S01]  /*4810*/  @!P0 FMUL.FTZ R74, R43, R36.reuse ;  /* 0x000000242b4a8220 */ /* 0x080fe20000410000 */
[----:B------:R-:W-:Y:S01]  /*4820*/  @!P0 HADD2.F32 R42, -RZ, R64.H0_H0 ;  /* 0x20000040ff2a8230 */ /* 0x000fe20000004100 */
[----:B------:R-:W-:Y:S01]  /*4830*/  @!P0 F2FP.PACK_AB R72, R72, R57 ;  /* 0x000000394848823e */ /* 0x000fe200000000ff */
[----:B------:R-:W-:Y:S01]  /*4840*/  @!P0 HADD2.F32 R31, -RZ, R35.H0_H0 ;  /* 0x20000023ff1f8230 */ /* 0x000fe20000004100 */
[C---:B------:R-:W-:Y:S01]  /*4850*/  @!P0 FMUL.FTZ R4, R29.reuse, R36 ;  /* 0x000000241d048220 */ /* 0x040fe20000410000 */
[----:B------:R-:W-:Y:S01]  /*4860*/  @!P0 MOV R35, R27 ;  /* 0x0000001b00238202 */ /* 0x000fe20000000f00 */
[----:B------:R-:W-:Y:S01]  /*4870*/  @!P0 FFMA.FTZ R74, R29, R42, -R74 ;  /* 0x0000002a1d4a8223 */ /* 0x000fe2000001084a */
[----:B------:R-:W-:Y:S01]  /*4880*/  @!P0 HADD2.F32 R29, -RZ, R28.H0_H0 ;  /* 0x2000001cff1d8230 */ /* 0x000fe20000004100 */
[----:B------:R-:W-:Y:S01]  /*4890*/  @!P0 FMUL.FTZ R59, R40, R31 ;  /* 0x0000001f283b8220 */ /* 0x000fe20000410000 */
[--C-:B------:R-:W-:Y:S01]  /*48a0*/  @!P0 HADD2.F32 R50, -RZ, R44.reuse.H1_H1 ;  /* 0x3000002cff328230 */ /* 0x100fe20000004100 */
[----:B------:R-:W-:Y:S01]  /*48b0*/  @!P0 IMAD.MOV.U32 R24, RZ, RZ, R72 ;  /* 0x000000ffff188224 */ /* 0x000fe200078e0048 */
[----:B------:R-:W-:Y:S01]  /*48c0*/  @!P0 HADD2.F32 R38, -RZ, R37.H0_H0 ;  /* 0x20000025ff268230 */ /* 0x000fe20000004100 */
[----:B------:R-:W-:Y:S01]  /*48d0*/  @!P0 F2FP.PACK_AB R57, R2, R0 ;  /* 0x000000000239823e */ /* 0x000fe200000000ff */
[--C-:B------:R-:W-:Y:S01]  /*48e0*/  @!P0 HADD2.F32 R28, -RZ, R35.reuse.H1_H1 ;  /* 0x30000023ff1c8230 */ /* 0x100fe20000004100 */
[----:B------:R-:W-:Y:S01]  /*48f0*/  @!P0 FMUL.FTZ R174, R50, R29 ;  /* 0x0000001d32ae8220 */ /* 0x000fe20000410000 */
[----:B------:R-:W-:Y:S01]  /*4900*/  @!P0 HADD2.F32 R48, -RZ, R44.H0_H0 ;  /* 0x2000002cff308230 */ /* 0x000fe20000004100 */
[----:B------:R-:W-:Y:S01]  /*4910*/  @!P0 FMUL.FTZ R3, R38, R31 ;  /* 0x0000001f26038220 */ /* 0x000fe20000410000 */
[----:B------:R-:W-:Y:S01]  /*4920*/  @!P0 MOV R52, R57 ;  /* 0x0000003900348202 */ /* 0x000fe20000000f00 */
[C---:B------:R-:W-:Y:S01]  /*4930*/  @!P0 FMUL.FTZ R8, R28.reuse, R29 ;  /* 0x0000001d1c088220 */ /* 0x040fe20000410000 */
[----:B------:R-:W-:Y:S01]  /*4940*/  @!P0 HADD2.F32 R31, -RZ, R34.H1_H1 ;  /* 0x30000022ff1f8230 */ /* 0x000fe20000004100 */
[----:B------:R-:W-:Y:S01]  /*4950*/  @!P0 FFMA.FTZ R174, R28, R51, -R174 ;  /* 0x000000331cae8223 */ /* 0x000fe200000108ae */
[----:B------:R-:W-:Y:S01]  /*4960*/  @!P0 HADD2.F32 R36, -RZ, R35.H0_H0 ;  /* 0x20000023ff248230 */ /* 0x000fe20000004100 */
[----:B------:R-:W-:Y:S01]  /*4970*/  @!P0 FFMA.FTZ R3, R40, R41, R3 ;  /* 0x0000002928038223 */ /* 0x000fe20000010003 */
[----:B------:R-:W-:Y:S01]  /*4980*/  @!P0 MOV R28, R26 ;  /* 0x0000001a001c8202 */ /* 0x000fe20000000f00 */
[-C--:B------:R-:W-:Y:S01]  /*4990*/  @!P0 FMUL.FTZ R73, R48, R31.reuse ;  /* 0x0000001f30498220 */ /* 0x080fe20000410000 */
[----:B------:R-:W-:Y:S01]  /*49a0*/  @!P0 HADD2.F32 R29, -RZ, R30.H0_H0 ;  /* 0x2000001eff1d8230 */ /* 0x000fe20000004100 */
[C---:B------:R-:W-:Y:S01]  /*49b0*/  @!P0 FMUL.FTZ R7, R36.reuse, R31 ;  /* 0x0000001f24078220 */ /* 0x040fe20000410000 */
[----:B------:R-:W-:Y:S01]  /*49c0*/  @!P0 HADD2.F32 R31, -RZ, R34.H0_H0 ;  /* 0x20000022ff1f8230 */ /* 0x000fe20000004100 */
[----:B------:R-:W-:Y:S01]  /*49d0*/  @!P0 FFMA.FTZ R4, R43, R42, R4 ;  /* 0x0000002a2b048223 */ /* 0x000fe20000010004 */
[--C-:B------:R-:W-:Y:S01]  /*49e0*/  @!P0 HADD2.F32 R30, -RZ, R28.reuse.H0_H0 ;  /* 0x2000001cff1e8230 */ /* 0x100fe20000004100 */
[----:B------:R-:W-:Y:S01]  /*49f0*/  @!P0 FFMA.FTZ R73, R36, R49, -R73 ;  /* 0x0000003124498223 */ /* 0x000fe20000010849 */
[----:B------:R-:W-:Y:S01]  /*4a00*/  @!P0 HADD2.F32 R28, -RZ, R28.H1_H1 ;  /* 0x3000001cff1c8230 */ /* 0x000fe20000004100 */
[----:B------:R-:W-:Y:S01]  /*4a10*/  @!P0 FFMA.FTZ R59, R38, R41, -R59 ;  /* 0x00000029263b8223 */ /* 0x000fe2000001083b */
[--C-:B------:R-:W-:Y:S01]  /*4a20*/  @!P0 HADD2.F32 R44, -RZ, R46.reuse.H0_H0 ;  /* 0x2000002eff2c8230 */ /* 0x100fe20000004100 */
[----:B------:R-:W-:Y:S01]  /*4a30*/  @!P0 FMUL.FTZ R5, R30, R31 ;  /* 0x0000001f1e058220 */ /* 0x000fe20000410000 */
[----:B------:R-:W-:Y:S01]  /*4a40*/  @!P0 F2FP.PACK_AB R73, R174, R73 ;  /* 0x00000049ae49823e */ /* 0x000fe200000000ff */
[----:B------:R-:W-:Y:S01]  /*4a50*/  @!P0 FMUL.FTZ R6, R28, R29 ;  /* 0x0000001d1c068220 */ /* 0x000fe20000410000 */
[----:B------:R-:W-:Y:S01]  /*4a60*/  @!P0 F2FP.PACK_AB R59, R74, R59 ;  /* 0x0000003b4a3b823e */ /* 0x000fe200000000ff */
[----:B------:R-:W-:Y:S01]  /*4a70*/  @!P0 FFMA.FTZ R5, R44, R45, R5 ;  /* 0x0000002d2c058223 */ /* 0x000fe20000010005 */
[----:B------:R-:W-:Y:S01]  /*4a80*/  @!P0 F2FP.PACK_AB R74, R4, R3 ;  /* 0x00000003044a823e */ /* 0x000fe200000000ff */
[----:B------:R-:W-:Y:S01]  /*4a90*/  @!P0 FMUL.FTZ R75, R44, R31 ;  /* 0x0000001f2c4b8220 */ /* 0x000fe20000410000 */
[----:B------:R-:W-:Y:S01]  /*4aa0*/  @!P0 MOV R25, R59 ;  /* 0x0000003b00198202 */ /* 0x000fe20000000f00 */
[----:B------:R-:W-:Y:S01]  /*4ab0*/  @!P0 IMAD.MOV.U32 R27, RZ, RZ, R73 ;  /* 0x000000ffff1b8224 */ /* 0x000fe200078e0049 */
[----:B------:R-:W-:Y:S01]  /*4ac0*/  @!P0 MOV R53, R74 ;  /* 0x0000004a00358202 */ /* 0x000fe20000000f00 */
[----:B------:R-:W-:Y:S01]  /*4ad0*/  @!P0 FFMA.FTZ R75, R30, R45, -R75 ;  /* 0x0000002d1e4b8223 */ /* 0x000fe2000001084b */
[----:B------:R-:W-:Y:S05]  /*4ae0*/  @!P0 HADD2.F32 R46, -RZ, R46.H1_H1 ;  /* 0x3000002eff2e8230 */ /* 0x000fea0000004100 */
[C---:B------:R-:W-:Y:S02]  /*4af0*/  @!P0 FMUL.FTZ R176, R46.reuse, R29 ;  /* 0x0000001d2eb08220 */ /* 0x040fe40000410000 */
[----:B------:R-:W-:Y:S02]  /*4b00*/  @!P0 FFMA.FTZ R6, R46, R47, R6 ;  /* 0x0000002f2e068223 */ /* 0x000fe40000010006 */
[----:B------:R-:W-:Y:S02]  /*4b10*/  @!P0 FFMA.FTZ R7, R48, R49, R7 ;  /* 0x0000003130078223 */ /* 0x000fe40000010007 */
[----:B------:R-:W-:Y:S02]  /*4b20*/  @!P0 FFMA.FTZ R176, R28, R47, -R176 ;  /* 0x0000002f1cb08223 */ /* 0x000fe400000108b0 */
[----:B------:R-:W-:Y:S03]  /*4b30*/  @!P0 FFMA.FTZ R8, R50, R51, R8 ;  /* 0x0000003332088223 */ /* 0x000fe60000010008 */
[----:B------:R-:W-:Y:S02]  /*4b40*/  @!P0 F2FP.PACK_AB R176, R176, R75 ;  /* 0x0000004bb0b0823e */ /* 0x000fe400000000ff */
[----:B------:R-:W-:Y:S02]  /*4b50*/  @!P0 F2FP.PACK_AB R75, R6, R5 ;  /* 0x00000005064b823e */ /* 0x000fe400000000ff */
[----:B------:R-:W-:Y:S02]  /*4b60*/  @!P0 F2FP.PACK_AB R174, R8, R7 ;  /* 0x0000000708ae823e */ /* 0x000fe400000000ff */
[----:B------:R-:W-:Y:S01]  /*4b70*/  @!P0 MOV R26, R176 ;  /* 0x000000b0001a8202 */ /* 0x000fe20000000f00 */
        /* <DEDUP_REMOVED lines=8> */
.L_x_87:
[----:B------:R-:W-:Y:S05]  /*4c00*/  BSYNC B0 ;  /* 0x0000000000007941 */ /* 0x000fea0003800000 */
.L_x_86:
[----:B------:R-:W-:Y:S11]  /*4c10*/  ISETP.GE.AND P0, PT, R12, c[0x0][0x1d4], PT ;  /* 0x000075000c007a0c */ /* 0x000ff60003f06270 */
[----:B------:R-:W-:Y:S02]  /*4c20*/  @!UPT UIADD3 URZ, URZ, URZ, URZ ;  /* 0x0000003f3f3ff290 */ /* 0x000fe4000fffe03f */
[----:B------:R-:W-:-:S05]  /*4c30*/  @P0 BRA `(.L_x_71) ;  /* 0x00000a1000000947 */ /* 0x000fca0003800000 */
[----:B------:R-:W-:Y:S01]  /*4c40*/  LOP3.LUT P1, RZ, R81, 0x8, RZ, 0xc0, !PT ;  /* 0x0000000851ff7812 */ /* 0x000fe2000782c0ff */
[----:B-1----:R-:W1:Y:S01]  /*4c50*/  LDS.128 R24, [R120+0x6100] ;  /* 0x0061000078187984 */ /* 0x002e620000000c00 */
[----:B----4-:R-:W-:Y:S02]  /*4c60*/  IADD3 R52, P0, R170, R112, RZ ;  /* 0x00000070aa347210 */ /* 0x010fe40007f1e0ff */
[----:B------:R-:W-:Y:S02]  /*4c70*/  SEL R47, R123, R172, !P1 ;  /* 0x000000ac7b2f7207 */ /* 0x000fe40004800000 */
[----:B---3--:R-:W-:Y:S02]  /*4c80*/  IADD3.X R53, R171, R111, RZ, P0, !PT ;  /* 0x0000006fab357210 */ /* 0x008fe400007fe4ff */
[----:B------:R-:W-:Y:S02]  /*4c90*/  SHF.R.S32.HI R46, RZ, 0x1f, R47 ;  /* 0x0000001fff2e7819 */ /* 0x000fe4000001142f */
[----:B------:R-:W-:Y:S02]  /*4ca0*/  ISETP.GE.AND P0, PT, R12, c[0x0][0x27c], PT ;  /* 0x00009f000c007a0c */ /* 0x000fe40003f06270 */
[----:B------:R-:W-:Y:S04]  /*4cb0*/  LEA.HI R46, R46, R47, RZ, 0x4 ;  /* 0x0000002f2e2e7211 */ /* 0x000fe800078f20ff */
[----:B------:R-:W-:Y:S04]  /*4cc0*/  LEA.HI.SX32 R55, R46, R127, 0x1c ;  /* 0x0000007f2e377211 */ /* 0x000fe800078fe2ff */
[----:B------:R-:W-:Y:S01]  /*4cd0*/  SHF.R.S32.HI R54, RZ, 0x1f, R55 ;  /* 0x0000001fff367819 */ /* 0x000fe20000011437 */
[----:B------:R-:W-:Y:S02]  /*4ce0*/  IMAD.SHL.U32 R47, R55, 0x8, RZ ;  /* 0x00000008372f7824 */ /* 0x000fe400078e00ff */
[----:B------:R-:W-:Y:S01]  /*4cf0*/  @!P0 SHF.R.U64 R28, R20, 0x10, R21 ;  /* 0x00000010141c8819 */ /* 0x000fe20000001215 */
[----:B------:R-:W-:Y:S01]  /*4d00*/  @!P0 HADD2.F32 R30, -RZ, R33.H1_H1 ;  /* 0x30000021ff1e8230 */ /* 0x000fe20000004100 */
[----:B------:R-:W-:Y:S01]  /*4d10*/  LEA.HI R54, R54, R55, RZ, 0x3 ;  /* 0x0000003736367211 */ /* 0x000fe200078f18ff */
[----:B------:R-:W-:Y:S01]  /*4d20*/  @!P0 HADD2.F32 R34, -RZ, R68.H1_H1 ;  /* 0x30000044ff228230 */ /* 0x000fe20000004100 */
[----:B------:R-:W-:Y:S01]  /*4d30*/  LOP3.LUT R56, R141, 0x38, R47, 0xf8, !PT ;  /* 0x000000388d387812 */ /* 0x000fe200078ef82f */
[----:B------:R-:W-:Y:S01]  /*4d40*/  @!P0 HADD2.F32 R29, -RZ, R28.H0_H0 ;  /* 0x2000001cff1d8230 */ /* 0x000fe20000004100 */
[----:B------:R-:W-:Y:S01]  /*4d50*/  SHF.L.U32 R54, R54, 0x9, RZ ;  /* 0x0000000936367819 */ /* 0x000fe200000006ff */
[--C-:B------:R-:W-:Y:S01]  /*4d60*/  @!P0 HADD2.F32 R43, -RZ, R58.reuse.H1_H1 ;  /* 0x3000003aff2b8230 */ /* 0x100fe20000004100 */
[----:B------:R-:W-:Y:S01]  /*4d70*/  LOP3.LUT R55, R56, R125, RZ, 0x3c, !PT ;  /* 0x0000007d38377212 */ /* 0x000fe200078e3cff */
[----:B------:R-:W-:Y:S01]  /*4d80*/  @!P0 HADD2.F32 R39, -RZ, R58.H0_H0 ;  /* 0x2000003aff278230 */ /* 0x000fe20000004100 */
[----:B------:R-:W-:Y:S02]  /*4d90*/  LOP3.LUT R54, R54, 0x7ffff000, RZ, 0xc0, !PT ;  /* 0x7ffff00036367812 */ /* 0x000fe400078ec0ff */
[----:B------:R-:W-:Y:S02]  /*4da0*/  @!P0 SHF.R.U32.HI R20, RZ, 0x10, R23 ;  /* 0x00000010ff148819 */ /* 0x000fe40000011617 */
[----:B------:R-:W-:Y:S02]  /*4db0*/  IADD3 R54, R55, R54, R124 ;  /* 0x0000003637367210 */ /* 0x000fe40007ffe07c */
[----:B------:R-:W-:Y:S02]  /*4dc0*/  @!P0 SHF.R.U32.HI R21, RZ, 0x10, R21 ;  /* 0x00000010ff158819 */ /* 0x000fe40000011615 */
[----:B-1----:R-:W-:Y:S01]  /*4dd0*/  @!P0 MOV R31, R24 ;  /* 0x00000018001f8202 */ /* 0x002fe20000000f00 */
[----:B------:R-:W-:Y:S01]  /*4de0*/  IMAD.SHL.U32 R46, R54, 0x2, RZ ;  /* 0x00000002362e7824 */ /* 0x000fe200078e00ff */
[----:B------:R-:W-:Y:S02]  /*4df0*/  @!P0 SHF.R.U64 R22, R22, 0x10, R23 ;  /* 0x0000001016168819 */ /* 0x000fe40000001217 */
[--C-:B------:R-:W-:Y:S01]  /*4e00*/  @!P0 SHF.R.U64 R37, R60, 0x10, R61.reuse ;  /* 0x000000103c258819 */ /* 0x100fe2000000123d */
[--C-:B------:R-:W-:Y:S01]  /*4e10*/  @!P0 HADD2.F32 R23, -RZ, R31.reuse.H0_H0 ;  /* 0x2000001fff178230 */ /* 0x100fe20000004100 */
[----:B------:R-:W1:Y:S01]  /*4e20*/  LDS.128 R48, [R46+0x6100] ;  /* 0x006100002e307984 */ /* 0x000e620000000c00 */
[----:B------:R-:W-:Y:S01]  /*4e30*/  @!P0 HADD2.F32 R28, -RZ, R31.H1_H1 ;  /* 0x3000001fff1c8230 */ /* 0x000fe20000004100 */
[----:B------:R-:W-:Y:S01]  /*4e40*/  @!P0 SHF.R.U32.HI R60, RZ, 0x10, R61 ;  /* 0x00000010ff3c8819 */ /* 0x000fe2000001163d */
[----:B------:R-:W-:Y:S01]  /*4e50*/  @!P0 HADD2.F32 R37, -RZ, R37.H0_H0 ;  /* 0x20000025ff258230 */ /* 0x000fe20000004100 */
[----:B------:R-:W-:Y:S01]  /*4e60*/  @!P0 FMUL.FTZ R0, R23, R30 ;  /* 0x0000001e17008220 */ /* 0x000fe20000410000 */
[--C-:B------:R-:W-:Y:S01]  /*4e70*/  @!P0 SHF.R.U32.HI R45, RZ, 0x10, R63.reuse ;  /* 0x00000010ff2d8819 */ /* 0x100fe2000001163f */
[----:B------:R-:W-:Y:S01]  /*4e80*/  @!P0 FMUL.FTZ R2, R28, R29 ;  /* 0x0000001d1c028220 */ /* 0x000fe20000410000 */
[----:B------:R-:W-:Y:S03]  /*4e90*/  @!P0 SHF.R.U64 R41, R62, 0x10, R63 ;  /* 0x000000103e298819 */ /* 0x000fe6000000123f */
[----:B------:R-:W-:Y:S02]  /*4ea0*/  @!P0 HADD2.F32 R45, -RZ, R45.H0_H0 ;  /* 0x2000002dff2d8230 */ /* 0x000fe40000004100 */
[----:B------:R-:W-:Y:S01]  /*4eb0*/  @!P0 HADD2.F32 R41, -RZ, R41.H0_H0 ;  /* 0x20000029ff298230 */ /* 0x000fe20000004100 */
[----:B-1----:R-:W-:Y:S01]  /*4ec0*/  @!P0 IMAD.MOV.U32 R36, RZ, RZ, R48 ;  /* 0x000000ffff248224 */ /* 0x002fe200078e0030 */
[----:B------:R-:W-:Y:S02]  /*4ed0*/  @!P0 MOV R38, R49 ;  /* 0x0000003100268202 */ /* 0x000fe40000000f00 */
[----:B------:R-:W-:Y:S02]  /*4ee0*/  @!P0 MOV R40, R50 ;  /* 0x0000003200288202 */ /* 0x000fe40000000f00 */
[--C-:B------:R-:W-:Y:S02]  /*4ef0*/  @!P0 HADD2.F32 R35, -RZ, R36.reuse.H0_H0 ;  /* 0x20000024ff238230 */ /* 0x100fe40000004100 */
[----:B------:R-:W-:Y:S03]  /*4f00*/  @!P0 HADD2.F32 R36, -RZ, R36.H1_H1 ;  /* 0x30000024ff248230 */ /* 0x000fe60000004100 */
[C---:B------:R-:W-:Y:S02]  /*4f10*/  @!P0 FFMA.FTZ R0, R35.reuse, R34, R0 ;  /* 0x0000002223008223 */ /* 0x040fe40000010000 */
[----:B------:R-:W-:Y:S02]  /*4f20*/  @!P0 FMUL.FTZ R55, R36, R29 ;  /* 0x0000001d24378220 */ /* 0x000fe40000410000 */
[----:B------:R-:W-:Y:S02]  /*4f30*/  @!P0 IMAD.MOV.U32 R29, RZ, RZ, R25 ;  /* 0x000000ffff1d8224 */ /* 0x000fe400078e0019 */
[----:B------:R-:W-:Y:S01]  /*4f40*/  @!P0 FMUL.FTZ R46, R35, R30 ;  /* 0x0000001e232e8220 */ /* 0x000fe20000410000 */
[----:B------:R-:W-:Y:S01]  /*4f50*/  @!P0 HADD2.F32 R35, -RZ, R68.H0_H0 ;  /* 0x20000044ff238230 */ /* 0x000fe20000004100 */
[-C--:B------:R-:W-:Y:S01]  /*4f60*/  @!P0 FFMA.FTZ R55, R28, R37.reuse, -R55 ;  /* 0x000000251c378223 */ /* 0x080fe20000010837 */
[----:B------:R-:W-:Y:S01]  /*4f70*/  @!P0 HADD2.F32 R30, -RZ, R29.H0_H0 ;  /* 0x2000001dff1e8230 */ /* 0x000fe20000004100 */
[----:B------:R-:W-:Y:S01]  /*4f80*/  @!P0 FFMA.FTZ R2, R36, R37, R2 ;  /* 0x0000002524028223 */ /* 0x000fe20000010002 */
[----:B------:R-:W-:Y:S01]  /*4f90*/  @!P0 HADD2.F32 R28, -RZ, R21.H0_H0 ;  /* 0x20000015ff1c8230 */ /* 0x000fe20000004100 */
[----:B------:R-:W-:Y:S01]  /*4fa0*/  @!P0 FFMA.FTZ R46, R23, R34, -R46 ;  /* 0x00000022172e8223 */ /* 0x000fe2000001082e */
[----:B------:R-:W-:Y:S02]  /*4fb0*/  @!P0 HADD2.F32 R37, -RZ, R38.H1_H1 ;  /* 0x30000026ff258230 */ /* 0x000fe40000004100 */
[----:B------:R-:W-:Y:S01]  /*4fc0*/  @!P0 HADD2.F32 R21, -RZ, R29.H1_H1 ;  /* 0x3000001dff158230 */ /* 0x000fe20000004100 */
[----:B------:R-:W-:Y:S01]  /*4fd0*/  @!P0 IMAD.MOV.U32 R29, RZ, RZ, R27 ;  /* 0x000000ffff1d8224 */ /* 0x000fe200078e001b */
[----:B------:R-:W-:Y:S01]  /*4fe0*/  @!P0 HADD2.F32 R36, -RZ, R60.H0_H0 ;  /* 0x2000003cff248230 */ /* 0x000fe20000004100 */
[-C--:B------:R-:W-:Y:S01]  /*4ff0*/  @!P0 FMUL.FTZ R57, R37, R28.reuse ;  /* 0x0000001c25398220 */ /* 0x080fe20000410000 */
[----:B------:R-:W-:Y:S01]  /*5000*/  @!P0 HADD2.F32 R34, -RZ, R38.H0_H0 ;  /* 0x20000026ff228230 */ /* 0x000fe20000004100 */
[C---:B------:R-:W-:Y:S01]  /*5010*/  @!P0 FMUL.FTZ R4, R21.reuse, R28 ;  /* 0x0000001c15048220 */ /* 0x040fe20000410000 */
[----:B------:R-:W-:Y:S01]  /*5020*/  @!P0 MOV R38, R51 ;  /* 0x0000003300268202 */ /* 0x000fe20000000f00 */
[----:B------:R-:W-:Y:S01]  /*5030*/  @!P0 FFMA.FTZ R57, R21, R36, -R57 ;  /* 0x0000002415398223 */ /* 0x000fe20000010839 */
[----:B------:R-:W-:Y:S01]  /*5040*/  @!P0 HADD2.F32 R21, -RZ, R20.H0_H0 ;  /* 0x20000014ff158230 */ /* 0x000fe20000004100 */
[----:B------:R-:W-:Y:S01]  /*5050*/  @!P0 F2FP.PACK_AB R55, R55, R46 ;  /* 0x0000002e3737823e */ /* 0x000fe200000000ff */
[----:B------:R-:W-:Y:S01]  /*5060*/  @!P0 HADD2.F32 R23, -RZ, R33.H0_H0 ;  /* 0x20000021ff178230 */ /* 0x000fe20000004100 */
[----:B------:R-:W-:Y:S01]  /*5070*/  @!P0 F2FP.PACK_AB R46, R2, R0 ;  /* 0x00000000022e823e */ /* 0x000fe200000000ff */
[----:B------:R-:W-:Y:S01]  /*5080*/  @!P0 HADD2.F32 R44, -RZ, R38.H1_H1 ;  /* 0x30000026ff2c8230 */ /* 0x000fe20000004100 */
[----:B------:R-:W-:Y:S01]  /*5090*/  @!P0 MOV R24, R55 ;  /* 0x0000003700188202 */ /* 0x000fe20000000f00 */
[--C-:B------:R-:W-:Y:S01]  /*50a0*/  @!P0 HADD2.F32 R20, -RZ, R29.reuse.H1_H1 ;  /* 0x3000001dff148230 */ /* 0x100fe20000004100 */
[-C--:B------:R-:W-:Y:S01]  /*50b0*/  @!P0 FMUL.FTZ R54, R34, R23.reuse ;  /* 0x0000001722368220 */ /* 0x080fe20000410000 */
[----:B------:R-:W-:Y:S01]  /*50c0*/  @!P0 HADD2.F32 R28, -RZ, R29.H0_H0 ;  /* 0x2000001dff1c8230 */ /* 0x000fe20000004100 */
[----:B------:R-:W-:Y:S01]  /*50d0*/  @!P0 FMUL.FTZ R3, R30, R23 ;  /* 0x000000171e038220 */ /* 0x000fe20000410000 */
[----:B------:R-:W-:Y:S01]  /*50e0*/  @!P0 HADD2.F32 R23, -RZ, R32.H1_H1 ;  /* 0x30000020ff178230 */ /* 0x000fe20000004100 */
[-C--:B------:R-:W-:Y:S01]  /*50f0*/  @!P0 FMUL.FTZ R59, R44, R21.reuse ;  /* 0x000000152c3b8220 */ /* 0x080fe20000410000 */
[----:B------:R-:W-:Y:S01]  /*5100*/  @!P0 HADD2.F32 R42, -RZ, R38.H0_H0 ;  /* 0x20000026ff2a8230 */ /* 0x000fe20000004100 */
[C---:B------:R-:W-:Y:S01]  /*5110*/  @!P0 FMUL.FTZ R8, R20.reuse, R21 ;  /* 0x0000001514088220 */ /* 0x040fe20000410000 */
[----:B------:R-:W-:Y:S01]  /*5120*/  @!P0 HADD2.F32 R38, -RZ, R40.H0_H0 ;  /* 0x20000028ff268230 */ /* 0x000fe20000004100 */
[----:B------:R-:W-:Y:S01]  /*5130*/  @!P0 FFMA.FTZ R59, R20, R45, -R59 ;  /* 0x0000002d143b8223 */ /* 0x000fe2000001083b */
[----:B------:R-:W-:Y:S01]  /*5140*/  @!P0 HADD2.F32 R21, -RZ, R22.H0_H0 ;  /* 0x20000016ff158230 */ /* 0x000fe20000004100 */
[----:B------:R-:W-:Y:S01]  /*5150*/  @!P0 IMAD.MOV.U32 R20, RZ, RZ, R26 ;  /* 0x000000ffff148224 */ /* 0x000fe200078e001a */
[----:B------:R-:W-:Y:S01]  /*5160*/  @!P0 HADD2.F32 R40, -RZ, R40.H1_H1 ;  /* 0x30000028ff288230 */ /* 0x000fe20000004100 */
[-C--:B------:R-:W-:Y:S01]  /*5170*/  @!P0 FMUL.FTZ R56, R42, R23.reuse ;  /* 0x000000172a388220 */ /* 0x080fe20000410000 */
[----:B------:R-:W-:Y:S01]  /*5180*/  @!P0 MOV R48, R46 ;  /* 0x0000002e00308202 */ /* 0x000fe20000000f00 */
[----:B------:R-:W-:Y:S01]  /*5190*/  @!P0 FMUL.FTZ R7, R28, R23 ;  /* 0x000000171c078220 */ /* 0x000fe20000410000 */
[----:B------:R-:W-:Y:S01]  /*51a0*/  @!P0 HADD2.F32 R23, -RZ, R32.H0_H0 ;  /* 0x20000020ff178230 */ /* 0x000fe20000004100 */
[----:B------:R-:W-:Y:S01]  /*51b0*/  @!P0 FMUL.FTZ R65, R40, R21 ;  /* 0x0000001528418220 */ /* 0x000fe20000410000 */
[--C-:B------:R-:W-:Y:S01]  /*51c0*/  @!P0 HADD2.F32 R22, -RZ, R20.reuse.H0_H0 ;  /* 0x20000014ff168230 */ /* 0x100fe20000004100 */
[----:B------:R-:W-:Y:S01]  /*51d0*/  @!P0 FFMA.FTZ R54, R30, R35, -R54 ;  /* 0x000000231e368223 */ /* 0x000fe20000010836 */
[----:B------:R-:W-:Y:S01]  /*51e0*/  @!P0 HADD2.F32 R20, -RZ, R20.H1_H1 ;  /* 0x30000014ff148230 */ /* 0x000fe20000004100 */
[----:B------:R-:W-:Y:S02]  /*51f0*/  @!P0 FMUL.FTZ R64, R38, R23 ;  /* 0x0000001726408220 */ /* 0x000fe40000410000 */
[----:B------:R-:W-:Y:S01]  /*5200*/  @!P0 FFMA.FTZ R56, R28, R43, -R56 ;  /* 0x0000002b1c388223 */ /* 0x000fe20000010838 */
[----:B------:R-:W-:Y:S01]  /*5210*/  @!P0 F2FP.PACK_AB R54, R57, R54 ;  /* 0x000000363936823e */ /* 0x000fe200000000ff */
[C---:B------:R-:W-:Y:S02]  /*5220*/  @!P0 FMUL.FTZ R5, R22.reuse, R23 ;  /* 0x0000001716058220 */ /* 0x040fe40000410000 */
[----:B------:R-:W-:Y:S01]  /*5230*/  @!P0 FFMA.FTZ R64, R22, R39, -R64 ;  /* 0x0000002716408223 */ /* 0x000fe20000010840 */
[----:B------:R-:W-:Y:S01]  /*5240*/  @!P0 F2FP.PACK_AB R56, R59, R56 ;  /* 0x000000383b38823e */ /* 0x000fe200000000ff */
[----:B------:R-:W-:Y:S02]  /*5250*/  @!P0 FFMA.FTZ R65, R20, R41, -R65 ;  /* 0x0000002914418223 */ /* 0x000fe40000010841 */
[----:B------:R-:W-:Y:S02]  /*5260*/  @!P0 FFMA.FTZ R3, R34, R35, R3 ;  /* 0x0000002322038223 */ /* 0x000fe40000010003 */
[----:B------:R-:W-:Y:S01]  /*5270*/  @!P0 FMUL.FTZ R6, R20, R21 ;  /* 0x0000001514068220 */ /* 0x000fe20000410000 */
[----:B------:R-:W-:Y:S01]  /*5280*/  @!P0 F2FP.PACK_AB R65, R65, R64 ;  /* 0x000000404141823e */ /* 0x000fe200000000ff */
[----:B------:R-:W-:Y:S02]  /*5290*/  @!P0 FFMA.FTZ R4, R37, R36, R4 ;  /* 0x0000002425048223 */ /* 0x000fe40000010004 */
[----:B------:R-:W-:Y:S01]  /*52a0*/  @!P0 FFMA.FTZ R5, R38, R39, R5 ;  /* 0x0000002726058223 */ /* 0x000fe20000010005 */
[----:B------:R-:W-:Y:S01]  /*52b0*/  @!P0 MOV R26, R65 ;  /* 0x00000041001a8202 */ /* 0x000fe20000000f00 */
[----:B------:R-:W-:Y:S01]  /*52c0*/  @!P0 FFMA.FTZ R6, R40, R41, R6 ;  /* 0x0000002928068223 */ /* 0x000fe20000010006 */
[----:B------:R-:W-:Y:S01]  /*52d0*/  @!P0 F2FP.PACK_AB R57, R4, R3 ;  /* 0x000000030439823e */ /* 0x000fe200000000ff */
[----:B------:R-:W-:Y:S02]  /*52e0*/  @!P0 FFMA.FTZ R7, R42, R43, R7 ;  /* 0x0000002b2a078223 */ /* 0x000fe40000010007 */
[----:B------:R-:W-:Y:S01]  /*52f0*/  @!P0 IMAD.MOV.U32 R25, RZ, RZ, R54 ;  /* 0x000000ffff198224 */ /* 0x000fe200078e0036 */
[----:B------:R-:W-:Y:S01]  /*5300*/  @!P0 F2FP.PACK_AB R59, R6, R5 ;  /* 0x00000005063b823e */ /* 0x000fe200000000ff */
[----:B------:R-:W-:Y:S02]  /*5310*/  @!P0 IMAD.MOV.U32 R27, RZ, RZ, R56 ;  /* 0x000000ffff1b8224 */ /* 0x000fe400078e0038 */
[----:B------:R-:W-:Y:S01]  /*5320*/  @!P0 FFMA.FTZ R8, R44, R45, R8 ;  /* 0x0000002d2c088223 */ /* 0x000fe20000010008 */
[----:B------:R-:W-:Y:S01]  /*5330*/  @!P0 MOV R50, R59 ;  /* 0x0000003b00328202 */ /* 0x000fe20000000f00 */
[----:B------:R-:W-:Y:S01]  /*5340*/  @!P0 IMAD.MOV.U32 R49, RZ, RZ, R57 ;  /* 0x000000ffff318224 */ /* 0x000fe200078e0039 */
[----:B------:R1:W-:Y:S02]  /*5350*/  ST.E.128 [R52.64], R24 ;  /* 0x0000001834007985 */ /* 0x0003e4000c101d06 */
[----:B------:R-:W-:Y:S04]  /*5360*/  @!P0 F2FP.PACK_AB R64, R8, R7 ;  /* 0x000000070840823e */ /* 0x000fe800000000ff */
[----:B------:R-:W-:Y:S02]  /*5370*/  @!P0 MOV R51, R64 ;  /* 0x0000004000338202 */ /* 0x000fe40000000f00 */
[----:B------:R-:W-:Y:S11]  /*5380*/  ISETP.GE.AND P0, PT, R47, c[0x0][0x1d4], PT ;  /* 0x000075002f007a0c */ /* 0x000ff60003f06270 */
[----:B------:R-:W-:Y:S02]  /*5390*/  @!UPT UIADD3 URZ, URZ, URZ, URZ ;  /* 0x0000003f3f3ff290 */ /* 0x000fe4000fffe03f */
[----:B------:R-:W-:-:S05]  /*53a0*/  @P0 BRA `(.L_x_71) ;  /* 0x000002a000000947 */ /* 0x000fca0003800000 */
[C---:B------:R-:W-:Y:S04]  /*53b0*/  LEA R2, P0, R47.reuse, R170, 0x1 ;  /* 0x000000aa2f027211 */ /* 0x040fe800078008ff */
[----:B------:R-:W-:Y:S05]  /*53c0*/  LEA.HI.X.SX32 R3, R47, R171, 0x1, P0 ;  /* 0x000000ab2f037211 */ /* 0x000fea00000f0eff */
[----:B------:R2:W-:Y:S01]  /*53d0*/  ST.E.128 [R2.64], R48 ;  /* 0x0000003002007985 */ /* 0x0005e2000c101d06 */
[----:B------:R-:W-:-:S05]  /*53e0*/  BRA `(.L_x_71) ;  /* 0x0000026000007947 */ /* 0x000fca0003800000 */
.L_x_67:
[----:B------:R1:W2:Y:S01]  /*53f0*/  SHFL.IDX PT, R3, R4, RZ, 0x1c1f ;  /* 0x001c1fff04037589 */ /* 0x0002a200000e0000 */
[----:B------:R-:W-:Y:S03]  /*5400*/  IMAD.IADD R84, R147, 0x1, -R88 ;  /* 0x0000000193547824 */ /* 0x000fe600078e0a58 */
[----:B------:R1:W3:Y:S02]  /*5410*/  SHFL.IDX PT, R25, R0, RZ, 0x1c1f ;  /* 0x001c1fff00197589 */ /* 0x0002e400000e0000 */
[----:B------:R-:W-:Y:S04]  /*5420*/  IMNMX R84, R84, 0x40, PT ;  /* 0x0000004054547817 */ /* 0x000fe80003800200 */
[----:B------:R-:W-:Y:S11]  /*5430*/  ISETP.GT.AND P0, PT, R84, R145, PT ;  /* 0x000000915400720c */ /* 0x000ff60003f04270 */
[----:B------:R-:W-:Y:S02]  /*5440*/  @!UPT UIADD3 URZ, URZ, URZ, URZ ;  /* 0x0000003f3f3ff290 */ /* 0x000fe4000fffe03f */
[----:B------:R-:W-:-:S05]  /*5450*/  @!P0 BRA `(.L_x_71) ;  /* 0x000001f000008947 */ /* 0x000fca0003800000 */
[----:B------:R-:W-:Y:S02]  /*5460*/  ISETP.GE.AND P2, PT, R16, c[0x0][0x1d4], PT ;  /* 0x0000750010007a0c */ /* 0x000fe40003f46270 */
[----:B------:R-:W-:Y:S02]  /*5470*/  ISETP.GE.AND P1, PT, R13, c[0x0][0x1d4], PT ;  /* 0x000075000d007a0c */ /* 0x000fe40003f26270 */
[----:B------:R-:W-:Y:S02]  /*5480*/  ISETP.GE.AND P4, PT, R12, c[0x0][0x1d4], PT ;  /* 0x000075000c007a0c */ /* 0x000fe40003f86270 */
[----:B------:R-:W-:Y:S07]  /*5490*/  ISETP.GE.AND P3, PT, R144, c[0x0][0x1d4], PT ;  /* 0x0000750090007a0c */ /* 0x000fee0003f66270 */
[----:B------:R-:W4:Y:S01]  /*54a0*/  @!P2 LDS.128 R20, [R132+0x6000] ;  /* 0x006000008414a984 */ /* 0x000f220000000c00 */
[C---:B---3--:R-:W-:Y:S04]  /*54b0*/  @!P2 LEA R26, P0, R16.reuse, R25, 0x1 ;  /* 0x00000019101aa211 */ /* 0x048fe800078008ff */
[----:B--2---:R-:W-:Y:S02]  /*54c0*/  @!P2 LEA.HI.X R27, R16, R3, R17, 0x1, P0 ;  /* 0x00000003101ba211 */ /* 0x004fe400000f0c11 */
[C---:B------:R-:W-:Y:S04]  /*54d0*/  @!P1 LEA R38, P0, R136.reuse, R25, 0x1 ;  /* 0x0000001988269211 */ /* 0x040fe800078008ff */
[----:B------:R-:W-:Y:S02]  /*54e0*/  @!P1 LEA.HI.X R39, R136, R3, R119, 0x1, P0 ;  /* 0x0000000388279211 */ /* 0x000fe400000f0c77 */
[C---:B------:R-:W-:Y:S04]  /*54f0*/  @!P4 LEA R36, P0, R137.reuse, R25, 0x1 ;  /* 0x000000198924c211 */ /* 0x040fe800078008ff */
[----:B------:R-:W-:Y:S02]  /*5500*/  @!P4 LEA.HI.X R37, R137, R3, R118, 0x1, P0 ;  /* 0x000000038925c211 */ /* 0x000fe400000f0c76 */
[C---:B------:R-:W-:Y:S04]  /*5510*/  @!P3 LEA R34, P0, R134.reuse, R25, 0x1 ;  /* 0x000000198622b211 */ /* 0x040fe800078008ff */
[----:B------:R-:W-:Y:S01]  /*5520*/  @!P3 LEA.HI.X R35, R134, R3, R117, 0x1, P0 ;  /* 0x000000038623b211 */ /* 0x000fe200000f0c75 */
[----:B----4-:R-:W-:Y:S04]  /*5530*/  @!P2 ST.E.128 [R26.64], R20 ;  /* 0x000000141a00a985 */ /* 0x010fe8000c101d06 */
[----:B-1----:R-:W1:Y:S04]  /*5540*/  @!P1 LDS.128 R4, [R131+0x6000] ;  /* 0x0060000083049984 */ /* 0x002e680000000c00 */
[----:B-1----:R-:W-:Y:S01]  /*5550*/  @!P1 ST.E.128 [R38.64], R4 ;  /* 0x0000000426009985 */ /* 0x002fe2000c101d06 */
[----:B------:R-:W-:Y:S03]  /*5560*/  ISETP.GE.AND P1, PT, R143, c[0x0][0x1d4], PT ;  /* 0x000075008f007a0c */ /* 0x000fe60003f26270 */
[----:B------:R-:W1:Y:S10]  /*5570*/  @!P4 LDS.128 R28, [R132+0x8000] ;  /* 0x00800000841cc984 */ /* 0x000e740000000c00 */
[C---:B------:R-:W-:Y:S04]  /*5580*/  @!P1 LEA R32, P0, R129.reuse, R25, 0x1 ;  /* 0x0000001981209211 */ /* 0x040fe800078008ff */
[----:B------:R-:W-:Y:S02]  /*5590*/  @!P1 LEA.HI.X R33, R129, R3, R116, 0x1, P0 ;  /* 0x0000000381219211 */ /* 0x000fe400000f0c74 */
[----:B------:R-:W-:Y:S11]  /*55a0*/  ISETP.GE.AND P0, PT, R142, c[0x0][0x1d4], PT ;  /* 0x000075008e007a0c */ /* 0x000ff60003f06270 */
[----:B------:R-:W-:Y:S02]  /*55b0*/  @!UPT UIADD3 URZ, URZ, URZ, URZ ;  /* 0x0000003f3f3ff290 */ /* 0x000fe4000fffe03f */
[C---:B------:R-:W-:Y:S04]  /*55c0*/  @!P0 LEA R2, P2, R128.reuse, R25, 0x1 ;  /* 0x0000001980028211 */ /* 0x040fe800078408ff */
[----:B------:R-:W-:Y:S01]  /*55d0*/  @!P0 LEA.HI.X R3, R128, R3, R115, 0x1, P2 ;  /* 0x0000000380038211 */ /* 0x000fe200010f0c73 */
[----:B-1----:R-:W-:Y:S04]  /*55e0*/  @!P4 ST.E.128 [R36.64], R28 ;  /* 0x0000001c2400c985 */ /* 0x002fe8000c101d06 */
[----:B------:R-:W1:Y:S04]  /*55f0*/  @!P3 LDS.128 R24, [R131+0x8000] ;  /* 0x008000008318b984 */ /* 0x000e680000000c00 */
[----:B-1----:R-:W-:Y:S04]  /*5600*/  @!P3 ST.E.128 [R34.64], R24 ;  /* 0x000000182200b985 */ /* 0x002fe8000c101d06 */
[----:B------:R-:W1:Y:S04]  /*5610*/  @!P1 LDS.128 R20, [R132+0xa000] ;  /* 0x00a0000084149984 */ /* 0x000e680000000c00 */
[----:B-1----:R-:W-:Y:S04]  /*5620*/  @!P1 ST.E.128 [R32.64], R20 ;  /* 0x0000001420009985 */ /* 0x002fe8000c101d06 */
[----:B------:R-:W1:Y:S04]  /*5630*/  @!P0 LDS.128 R4, [R131+0xa000] ;  /* 0x00a0000083048984 */ /* 0x000e680000000c00 */
[----:B-1----:R1:W-:Y:S02]  /*5640*/  @!P0 ST.E.128 [R2.64], R4 ;  /* 0x0000000402008985 */ /* 0x0023e4000c101d06 */
.L_x_71:
[----:B------:R-:W-:Y:S05]  /*5650*/  BSYNC B1 ;  /* 0x0000000000017941 */ /* 0x000fea0003800000 */
.L_x_66:
[----:B------:R-:W-:Y:S01]  /*5660*/  IMAD.IADD R88, R97, 0x1, -R88 ;  /* 0x0000000161587824 */ /* 0x000fe200078e0a58 */
[----:B-1----:R-:W-:Y:S01]  /*5670*/  LEA R6, P0, R140, R162, 0x6 ;  /* 0x000000a28c067211 */ /* 0x002fe200078030ff */
[----:B------:R-:W-:Y:S01]  /*5680*/  IMAD R86, R86, c[0x0][0x208], RZ ;  /* 0x0000820056567a24 */ /* 0x000fe200078e02ff */
[----:B------:R-:W-:Y:S01]  /*5690*/  LOP3.LUT P3, RZ, R81, 0x1, RZ, 0xc0, !PT ;  /* 0x0000000151ff7812 */ /* 0x000fe2000786c0ff */
[C---:B--2---:R-:W-:Y:S01]  /*56a0*/  IMAD.WIDE.U32 R4, R87.reuse, c[0x0][0x208], RZ ;  /* 0x0000820057047a25 */ /* 0x044fe200078e00ff */
[----:B------:R-:W-:Y:S01]  /*56b0*/  LEA.HI.X.SX32 R7, R140, R163, 0x6, P0 ;  /* 0x000000a38c077211 */ /* 0x000fe200000f36ff */
[----:B------:R-:W-:Y:S01]  /*56c0*/  BSSY B0, `(.L_x_88) ;  /* 0x000004e000007945 */ /* 0x000fe20003800000 */
[----:B------:R-:W-:Y:S01]  /*56d0*/  ISETP.GE.AND P0, PT, R88, 0x21, PT ;  /* 0x000000215800780c */ /* 0x000fe20003f06270 */
[----:B------:R-:W-:Y:S02]  /*56e0*/  IMAD R86, R87, c[0x0][0x20c], R86 ;  /* 0x0000830057567a24 */ /* 0x000fe400078e0256 */
[----:B------:R-:W-:Y:S03]  /*56f0*/  IMAD R85, R85, c[0x0][0x218], RZ ;  /* 0x0000860055557a24 */ /* 0x000fe600078e02ff */
[----:B------:R-:W-:Y:S01]  /*5700*/  IADD3 R5, R5, R86, RZ ;  /* 0x0000005605057210 */ /* 0x000fe20007ffe0ff */
[C---:B------:R-:W-:Y:S04]  /*5710*/  IMAD R85, R126.reuse, c[0x0][0x21c], R85 ;  /* 0x000087007e557a24 */ /* 0x040fe800078e0255 */
[----:B------:R-:W-:Y:S02]  /*5720*/  IMAD.WIDE.U32 R4, R126, c[0x0][0x218], R4 ;  /* 0x000086007e047a25 */ /* 0x000fe400078e0004 */
[----:B------:R-:W-:Y:S05]  /*5730*/  @P0 IADD3 R2, P1, R6, 0x20, RZ ;  /* 0x0000002006020810 */ /* 0x000fea0007f3e0ff */
[----:B------:R-:W-:Y:S01]  /*5740*/  @P0 IMAD.X R0, RZ, RZ, R7, P1 ;  /* 0x000000ffff000224 */ /* 0x000fe200008e0607 */
[----:B------:R-:W-:Y:S04]  /*5750*/  IADD3 R3, P1, R164, R4, RZ ;  /* 0x00000004a4037210 */ /* 0x000fe80007f3e0ff */
[----:B------:R-:W-:Y:S02]  /*5760*/  IADD3.X R4, R106, R5, R85, P1, !PT ;  /* 0x000000056a047210 */ /* 0x000fe40000ffe455 */
[----:B------:R-:W-:Y:S11]  /*5770*/  ISETP.GE.AND P1, PT, R88, 0x1, PT ;  /* 0x000000015800780c */ /* 0x000ff60003f26270 */
[----:B------:R-:W-:Y:S02]  /*5780*/  @!UPT UIADD3 URZ, URZ, URZ, URZ ;  /* 0x0000003f3f3ff290 */ /* 0x000fe4000fffe03f */
[----:B-----5:R-:W-:Y:S01]  /*5790*/  @P1 MOV R21, R95 ;  /* 0x0000005f00151202 */ /* 0x020fe20000000f00 */
[----:B------:R-:W-:Y:S02]  /*57a0*/  @P1 IMAD R5, R7, c[0x0][0x258], RZ ;  /* 0x0000960007051a24 */ /* 0x000fe400078e02ff */
[----:B------:R-:W-:Y:S02]  /*57b0*/  @P1 IMAD.MOV.U32 R20, RZ, RZ, R158 ;  /* 0x000000ffff141224 */ /* 0x000fe400078e009e */
[C---:B------:R-:W-:Y:S02]  /*57c0*/  @P1 IMAD R5, R6.reuse, c[0x0][0x25c], R5 ;  /* 0x0000970006051a24 */ /* 0x040fe400078e0205 */
[----:B------:R-:W-:Y:S04]  /*57d0*/  @P1 IMAD.WIDE.U32 R20, R6, c[0x0][0x258], R20 ;  /* 0x0000960006141a25 */ /* 0x000fe800078e0014 */
[----:B------:R-:W-:Y:S01]  /*57e0*/  @P1 IMAD.IADD R5, R21, 0x1, R5 ;  /* 0x0000000115051824 */ /* 0x000fe200078e0205 */
[C---:B------:R-:W-:Y:S01]  /*57f0*/  @P1 LEA R6, P2, R20.reuse, c[0x0][0x250], 0x1 ;  /* 0x0000940014061a11 */ /* 0x040fe200078408ff */
[----:B------:R-:W-:Y:S03]  /*5800*/  @P0 IMAD.MOV.U32 R21, RZ, RZ, R95 ;  /* 0x000000ffff150224 */ /* 0x000fe600078e005f */
[----:B------:R-:W-:Y:S02]  /*5810*/  @P1 LEA.HI.X R7, R20, c[0x0][0x254], R5, 0x1, P2 ;  /* 0x0000950014071a11 */ /* 0x000fe400010f0c05 */
[C---:B------:R-:W-:Y:S02]  /*5820*/  LEA R5, P2, R3.reuse, c[0x0][0x1f8], 0x1 ;  /* 0x00007e0003057a11 */ /* 0x040fe400078408ff */
[----:B------:R-:W-:Y:S01]  /*5830*/  @P0 MOV R20, R158 ;  /* 0x0000009e00140202 */ /* 0x000fe20000000f00 */
[----:B------:R-:W-:Y:S01]  /*5840*/  @!PT LDS RZ, [RZ] ;  /* 0x00000000fffff984 */ /* 0x000fe20000000800 */
[----:B------:R-:W-:Y:S01]  /*5850*/  @!PT LDS RZ, [RZ] ;  /* 0x00000000fffff984 */ /* 0x000fe20000000800 */
[----:B------:R-:W-:Y:S01]  /*5860*/  @!PT LDS RZ, [RZ] ;  /* 0x00000000fffff984 */ /* 0x000fe20000000800 */
[----:B------:R1:W-:Y:S01]  /*5870*/  @P1 LDGSTS.E.BYPASS.LTC128B.128 [R138+0x100], [R6.64], !P3 ;  /* 0x00100000068a1fae */ /* 0x0003e2000d901d46 */
[----:B------:R-:W-:Y:S01]  /*5880*/  LEA.HI.X R4, R3, c[0x0][0x1fc], R4, 0x1, P2 ;  /* 0x00007f0003047a11 */ /* 0x000fe200010f0c04 */
[----:B------:R-:W-:Y:S02]  /*5890*/  @P0 IMAD R3, R0, c[0x0][0x258], RZ ;  /* 0x0000960000030a24 */ /* 0x000fe400078e02ff */
[----:B------:R1:W-:Y:S01]  /*58a0*/  @P1 LDGSTS.E.BYPASS.LTC128B.128 [R138+0x2100], [R6.64+0x80], !P6 ;  /* 0x02100080068a1fae */ /* 0x0003e2000f101d46 */
[C---:B------:R-:W-:Y:S03]  /*58b0*/  @P0 IMAD.WIDE.U32 R20, R2.reuse, c[0x0][0x258], R20 ;  /* 0x0000960002140a25 */ /* 0x040fe600078e0014 */
[----:B------:R1:W-:Y:S01]  /*58c0*/  @P1 LDGSTS.E.BYPASS.LTC128B.128 [R138+0x4100], [R6.64+0x100], !P5 ;  /* 0x04100100068a1fae */ /* 0x0003e2000e901d46 */
[----:B------:R-:W-:Y:S01]  /*58d0*/  @P0 IMAD R3, R2, c[0x0][0x25c], R3 ;  /* 0x0000970002030a24 */ /* 0x000fe200078e0203 */
[C---:B------:R-:W-:Y:S02]  /*58e0*/  @P0 LEA R22, P2, R20.reuse, c[0x0][0x250], 0x1 ;  /* 0x0000940014160a11 */ /* 0x040fe400078408ff */
[----:B---3--:R1:W2:Y:S02]  /*58f0*/  SHFL.IDX PT, R25, R4, RZ, 0x1c1f ;  /* 0x001c1fff04197589 */ /* 0x0082a400000e0000 */
[----:B------:R-:W-:Y:S04]  /*5900*/  @P0 IADD3 R3, R21, R3, RZ ;  /* 0x0000000315030210 */ /* 0x000fe80007ffe0ff */
[----:B------:R-:W-:Y:S02]  /*5910*/  @P0 LEA.HI.X R23, R20, c[0x0][0x254], R3, 0x1, P2 ;  /* 0x0000950014170a11 */ /* 0x000fe400010f0c03 */
[----:B------:R1:W3:Y:S04]  /*5920*/  SHFL.IDX PT, R3, R5, RZ, 0x1c1f ;  /* 0x001c1fff05037589 */ /* 0x0002e800000e0000 */
[----:B------:R1:W-:Y:S04]  /*5930*/  @P0 LDGSTS.E.BYPASS.LTC128B.128 [R138+0x1100], [R22.64], !P3 ;  /* 0x01100000168a0fae */ /* 0x0003e8000d901d46 */
[----:B------:R1:W-:Y:S04]  /*5940*/  @P0 LDGSTS.E.BYPASS.LTC128B.128 [R138+0x3100], [R22.64+0x80], !P6 ;  /* 0x03100080168a0fae */ /* 0x0003e8000f101d46 */
[----:B------:R1:W-:Y:S01]  /*5950*/  @P0 LDGSTS.E.BYPASS.LTC128B.128 [R138+0x5100], [R22.64+0x100], !P5 ;  /* 0x05100100168a0fae */ /* 0x0003e2000e901d46 */
[----:B------:R-:W-:Y:S03]  /*5960*/  ISETP.GT.AND P0, PT, R84, R145, PT ;  /* 0x000000915400720c */ /* 0x000fe60003f04270 */
[----:B------:R-:W0:Y:S01]  /*5970*/  LDGDEPBAR ;  /* 0x00000000000079af */ /* 0x000e220000000000 */
[----:B------:R-:W-:Y:S04]  /*5980*/  DEPBAR.LE SB0, 0x0 ;  /* 0x000080000000791a */ /* 0x000fe80000000000 */
[----:B------:R-:W-:Y:S06]  /*5990*/  BAR.SYNC.DEFER_BLOCKING 0x0 ;  /* 0x0000000000007b1d */ /* 0x000fec0000010000 */
[----:B------:R-:W-:-:S05]  /*59a0*/  @!P0 BRA `(.L_x_89) ;  /* 0x000001f000008947 */ /* 0x000fca0003800000 */
[----:B-123--:R-:W-:Y:S02]  /*59b0*/  ISETP.GE.AND P2, PT, R16, c[0x0][0x1d4], PT ;  /* 0x0000750010007a0c */ /* 0x00efe40003f46270 */
[----:B------:R-:W-:Y:S02]  /*59c0*/  ISETP.GE.AND P1, PT, R13, c[0x0][0x1d4], PT ;  /* 0x000075000d007a0c */ /* 0x000fe40003f26270 */
[----:B------:R-:W-:Y:S02]  /*59d0*/  ISETP.GE.AND P4, PT, R12, c[0x0][0x1d4], PT ;  /* 0x000075000c007a0c */ /* 0x000fe40003f86270 */
[----:B------:R-:W-:Y:S07]  /*59e0*/  ISETP.GE.AND P3, PT, R144, c[0x0][0x1d4], PT ;  /* 0x0000750090007a0c */ /* 0x000fee0003f66270 */
[----:B------:R-:W1:Y:S01]  /*59f0*/  @!P2 LDS.128 R20, [R132] ;  /* 0x000000008414a984 */ /* 0x000e620000000c00 */
[C---:B------:R-:W-:Y:S04]  /*5a00*/  @!P2 LEA R26, P0, R16.reuse, R3, 0x1 ;  /* 0x00000003101aa211 */ /* 0x040fe800078008ff */
[----:B------:R-:W-:Y:S02]  /*5a10*/  @!P2 LEA.HI.X R27, R16, R25, R17, 0x1, P0 ;  /* 0x00000019101ba211 */ /* 0x000fe400000f0c11 */
[C---:B------:R-:W-:Y:S04]  /*5a20*/  @!P1 LEA R38, P0, R136.reuse, R3, 0x1 ;  /* 0x0000000388269211 */ /* 0x040fe800078008ff */
[----:B------:R-:W-:Y:S02]  /*5a30*/  @!P1 LEA.HI.X R39, R136, R25, R119, 0x1, P0 ;  /* 0x0000001988279211 */ /* 0x000fe400000f0c77 */
[C---:B------:R-:W-:Y:S04]  /*5a40*/  @!P4 LEA R36, P0, R137.reuse, R3, 0x1 ;  /* 0x000000038924c211 */ /* 0x040fe800078008ff */
[----:B------:R-:W-:Y:S02]  /*5a50*/  @!P4 LEA.HI.X R37, R137, R25, R118, 0x1, P0 ;  /* 0x000000198925c211 */ /* 0x000fe400000f0c76 */
[C---:B------:R-:W-:Y:S04]  /*5a60*/  @!P3 LEA R34, P0, R134.reuse, R3, 0x1 ;  /* 0x000000038622b211 */ /* 0x040fe800078008ff */
[----:B------:R-:W-:Y:S01]  /*5a70*/  @!P3 LEA.HI.X R35, R134, R25, R117, 0x1, P0 ;  /* 0x000000198623b211 */ /* 0x000fe200000f0c75 */
[----:B-1----:R-:W-:Y:S04]  /*5a80*/  @!P2 ST.E.128 [R26.64], R20 ;  /* 0x000000141a00a985 */ /* 0x002fe8000c101d06 */
[----:B------:R-:W1:Y:S04]  /*5a90*/  @!P1 LDS.128 R4, [R131] ;  /* 0x0000000083049984 */ /* 0x000e680000000c00 */
        /* <DEDUP_REMOVED lines=16> */
.L_x_89:
[----:B-123--:R-:W-:Y:S05]  /*5ba0*/  BSYNC B0 ;  /* 0x0000000000007941 */ /* 0x00efea0003800000 */
.L_x_88:
[C---:B------:R-:W-:Y:S02]  /*5bb0*/  ISETP.GT.AND P0, PT, R140.reuse, R96, PT ;  /* 0x000000608c00720c */ /* 0x040fe40003f04270 */
[----:B------:R-:W-:Y:S02]  /*5bc0*/  IADD3 R140, R140, -0x1, RZ ;  /* 0xffffffff8c8c7810 */ /* 0x000fe40007ffe0ff */
[----:B------:R-:W-:Y:S09]  /*5bd0*/  LOP3.LUT P2, RZ, R81, 0x1, RZ, 0xc0, !PT ;  /* 0x0000000151ff7812 */ /* 0x000ff2000784c0ff */
[----:B------:R-:W-:Y:S01]  /*5be0*/  @P0 SHF.R.S32.HI R0, RZ, 0x1f, R140 ;  /* 0x0000001fff000819 */ /* 0x000fe2000001148c */
[----:B------:R-:W-:Y:S02]  /*5bf0*/  @P0 IMAD.MOV.U32 R4, RZ, RZ, R160 ;  /* 0x000000ffff040224 */ /* 0x000fe400078e00a0 */
[----:B------:R-:W-:Y:S02]  /*5c00*/  @P0 IMAD.MOV.U32 R5, RZ, RZ, R169 ;  /* 0x000000ffff050224 */ /* 0x000fe400078e00a9 */
[----:B------:R-:W-:Y:S02]  /*5c10*/  @P0 IMAD R3, R99, R140, RZ ;  /* 0x0000008c63030224 */ /* 0x000fe400078e02ff */
[-C--:B------:R-:W-:Y:S04]  /*5c20*/  @P0 IMAD.WIDE.U32 R4, R140, R100.reuse, R4 ;  /* 0x000000648c040225 */ /* 0x080fe800078e0004 */
[----:B------:R-:W-:Y:S01]  /*5c30*/  @P0 IMAD R3, R0, R100, R3 ;  /* 0x0000006400030224 */ /* 0x000fe200078e0203 */
[C---:B------:R-:W-:Y:S03]  /*5c40*/  @P0 LEA R6, P1, R4.reuse, c[0x0][0x220], 0x1 ;  /* 0x0000880004060a11 */ /* 0x040fe600078208ff */
[----:B------:R-:W-:Y:S05]  /*5c50*/  @P0 IMAD.IADD R3, R5, 0x1, R3 ;  /* 0x0000000105030824 */ /* 0x000fea00078e0203 */
[----:B------:R-:W-:Y:S02]  /*5c60*/  @P0 LEA.HI.X R7, R4, c[0x0][0x224], R3, 0x1, P1 ;  /* 0x0000890004070a11 */ /* 0x000fe400008f0c03 */
[C---:B------:R-:W-:Y:S03]  /*5c70*/  @P0 LEA R20, P1, R114.reuse, R6, 0x1 ;  /* 0x0000000672140211 */ /* 0x040fe600078208ff */
[----:B------:R-:W-:Y:S01]  /*5c80*/  @!PT LDS RZ, [RZ] ;  /* 0x00000000fffff984 */ /* 0x000fe20000000800 */
[----:B------:R-:W-:Y:S01]  /*5c90*/  @!PT LDS RZ, [RZ] ;  /* 0x00000000fffff984 */ /* 0x000fe20000000800 */
[----:B------:R-:W-:Y:S01]  /*5ca0*/  @!PT LDS RZ, [RZ] ;  /* 0x00000000fffff984 */ /* 0x000fe20000000800 */
[----:B------:R1:W-:Y:S01]  /*5cb0*/  @P0 LDGSTS.E.BYPASS.LTC128B.128 [R138+0x6100], [R6.64], !P2 ;  /* 0x06100000068a0fae */ /* 0x0003e2000d101d46 */
[----:B------:R-:W-:Y:S03]  /*5cc0*/  @P0 LEA.HI.X R21, R114, R7, R113, 0x1, P1 ;  /* 0x0000000772150211 */ /* 0x000fe600008f0c71 */
[----:B------:R1:W-:Y:S04]  /*5cd0*/  @P0 LDGSTS.E.BYPASS.LTC128B.128 [R138+0x8100], [R6.64+0x80], !P6 ;  /* 0x08100080068a0fae */ /* 0x0003e8000f101d46 */
[----:B------:R1:W-:Y:S04]  /*5ce0*/  @P0 LDGSTS.E.BYPASS.LTC128B.128 [R138+0xa100], [R6.64+0x100], !P5 ;  /* 0x0a100100068a0fae */ /* 0x0003e8000e901d46 */
[----:B------:R1:W-:Y:S04]  /*5cf0*/  @P0 LDGSTS.E.BYPASS.LTC128B.128 [R138+0x7100], [R20.64], !P2 ;  /* 0x07100000148a0fae */ /* 0x0003e8000d101d46 */
[----:B------:R1:W-:Y:S04]  /*5d00*/  @P0 LDGSTS.E.BYPASS.LTC128B.128 [R138+0x9100], [R20.64+0x80], !P6 ;  /* 0x09100080148a0fae */ /* 0x0003e8000f101d46 */
[----:B------:R1:W-:Y:S04]  /*5d10*/  @P0 LDGSTS.E.BYPASS.LTC128B.128 [R138+0xb100], [R20.64+0x100], !P5 ;  /* 0x0b100100148a0fae */ /* 0x0003e8000e901d46 */
[----:B------:R-:W0:Y:S01]  /*5d20*/  LDGDEPBAR ;  /* 0x00000000000079af */ /* 0x000e220000000000 */
[----:B------:R-:W-:-:S05]  /*5d30*/  @P0 BRA `(.L_x_90) ;  /* 0xffffbb2000000947 */ /* 0x000fca000383ffff */
[----:B------:R-:W-:Y:S06]  /*5d40*/  BAR.SYNC.DEFER_BLOCKING 0x0 ;  /* 0x0000000000007b1d */ /* 0x000fec0000010000 */
.L_x_65:
[----:B-1----:R-:W-:Y:S01]  /*5d50*/  ISETP.GE.AND P0, PT, R77, 0x1, PT ;  /* 0x000000014d00780c */ /* 0x002fe20003f06270 */
[----:B------:R-:W-:Y:S01]  /*5d60*/  CS2R R118, SRZ ;  /* 0x0000000000767805 */ /* 0x000fe2000001ff00 */
[----:B------:R-:W-:Y:S01]  /*5d70*/  PLOP3.LUT P2, PT, PT, PT, PT, 0x80, 0x0 ;  /* 0x000000000000781c */ /* 0x000fe20003f4f070 */
        /* <DEDUP_REMOVED lines=21> */
[----:B------:R-:W-:Y:S01]  /*5ed0*/  IMAD.MOV.U32 R83, RZ, RZ, RZ ;  /* 0x000000ffff537224 */ /* 0x000fe200078e00ff */
[----:B------:R-:W-:Y:S01]  /*5ee0*/  CS2R R10, SRZ ;  /* 0x00000000000a7805 */ /* 0x000fe2000001ff00 */
[----:B------:R-:W-:Y:S01]  /*5ef0*/  CS2R R8, SRZ ;  /* 0x0000000000087805 */ /* 0x000fe2000001ff00 */
[----:B------:R-:W-:Y:S01]  /*5f00*/  CS2R R12, SRZ ;  /* 0x00000000000c7805 */ /* 0x000fe2000001ff00 */
[----:B------:R-:W-:Y:S01]  /*5f10*/  IMAD.MOV.U32 R4, RZ, RZ, RZ ;  /* 0x000000ffff047224 */ /* 0x000fe200078e00ff */
[----:B------:R-:W-:Y:S01]  /*5f20*/  CS2R R6, SRZ ;  /* 0x0000000000067805 */ /* 0x000fe2000001ff00 */
[----:B------:R-:W-:Y:S01]  /*5f30*/  CS2R R74, SRZ ;  /* 0x00000000004a7805 */ /* 0x000fe2000001ff00 */
[----:B------:R-:W-:Y:S01]  /*5f40*/  CS2R R72, SRZ ;  /* 0x0000000000487805 */ /* 0x000fe2000001ff00 */
[----:B------:R-:W-:Y:S01]  /*5f50*/  MOV R70, RZ ;  /* 0x000000ff00467202 */ /* 0x000fe20000000f00 */
[----:B------:R-:W-:Y:S01]  /*5f60*/  CS2R R68, SRZ ;  /* 0x0000000000447805 */ /* 0x000fe2000001ff00 */
[----:B------:R-:W-:Y:S01]  /*5f70*/  CS2R R66, SRZ ;  /* 0x0000000000427805 */ /* 0x000fe2000001ff00 */
[----:B----4-:R-:W-:Y:S01]  /*5f80*/  CS2R R64, SRZ ;  /* 0x0000000000407805 */ /* 0x010fe2000001ff00 */
        /* <DEDUP_REMOVED lines=17> */
[----:B------:R-:W-:Y:S05]  /*60a0*/  @!P0 BRA `(.L_x_91) ;  /* 0x0000c96000008947 */ /* 0x000fea0003800000 */
[----:B------:R-:W-:-:S04]  /*60b0*/  ISETP.NE.U32.AND P0, PT, RZ, c[0x0][0x340], PT ;  /* 0x0000d000ff007a0c */ /* 0x000fc80003f05070 */
[----:B------:R-:W-:-:S13]  /*60c0*/  ISETP.NE.AND.EX P6, PT, RZ, c[0x0][0x344], PT, P0 ;  /* 0x0000d100ff007a0c */ /* 0x000fda0003fc5300 */
[----:B------:R-:W-:-:S04]  /*60d0*/  @P6 IMAD.MOV.U32 R210, RZ, RZ, 0x4 ;  /* 0x00000004ffd26424 */ /* 0x000fc800078e00ff */
[----:B------:R-:W-:-:S06]  /*60e0*/  @P6 IMAD.WIDE R210, R201, R210, c[0x0][0x340] ;  /* 0x0000d000c9d26625 */ /* 0x000fcc00078e02d2 */
[----:B------:R1:W5:Y:S01]  /*60f0*/  @P6 LDG.E R210, [R210.64] ;  /* 0x00000006d2d26981 */ /* 0x000362000c1e1900 */
[----:B------:R-:W-:Y:S01]  /*6100*/  SHF.R.S32.HI R3, RZ, 0x1f, R146 ;  /* 0x0000001fff037819 */ /* 0x000fe20000011492 */
[C---:B------:R-:W-:Y:S01]  /*6110*/  IMAD.WIDE.U32 R10, R146.reuse, c[0x0][0x178], RZ ;  /* 0x00005e00920a7a25 */ /* 0x040fe200078e00ff */
[----:B------:R-:W-:Y:S01]  /*6120*/  SHF.R.S32.HI R25, RZ, 0x1f, R76 ;  /* 0x0000001fff197819 */ /* 0x000fe2000001144c */
[----:B------:R-:W-:Y:S01]  /*6130*/  BSSY B0, `(.L_x_92) ;  /* 0x000005a000007945 */ /* 0x000fe20003800000 */
[----:B------:R-:W-:Y:S01]  /*6140*/  ISETP.NE.U32.AND P0, PT, RZ, c[0x0][0x348], PT ;  /* 0x0000d200ff007a0c */ /* 0x000fe20003f05070 */
[----:B------:R-:W-:Y:S01]  /*6150*/  IMAD R3, R3, c[0x0][0x178], RZ ;  /* 0x00005e0003037a24 */ /* 0x000fe200078e02ff */
[----:B------:R-:W-:Y:S01]  /*6160*/  LEA.HI R21, R25, R76, RZ, 0x3 ;  /* 0x0000004c19157211 */ /* 0x000fe200078f18ff */
[----:B------:R-:W-:Y:S01]  /*6170*/  IMAD.MOV.U32 R0, RZ, RZ, c[0x0][0x2c4] ;  /* 0x0000b100ff007624 */ /* 0x000fe200078e00ff */
[----:B------:R-:W-:Y:S01]  /*6180*/  SHF.R.S32.HI R9, RZ, 0x1f, R201 ;  /* 0x0000001fff097819 */ /* 0x000fe200000114c9 */
[----:B------:R-:W-:Y:S01]  /*6190*/  IMAD R3, R146, c[0x0][0x17c], R3 ;  /* 0x00005f0092037a24 */ /* 0x000fe200078e0203 */
[----:B------:R-:W-:Y:S01]  /*61a0*/  ISETP.NE.AND.EX P0, PT, RZ, c[0x0][0x34c], PT, P0 ;  /* 0x0000d300ff007a0c */ /* 0x000fe20003f05300 */
[----:B------:R-:W-:Y:S01]  /*61b0*/  IMAD R83, R82, c[0x0][0x2c4], RZ ;  /* 0x0000b10052537a24 */ /* 0x000fe200078e02ff */
[----:B------:R-:W-:Y:S01]  /*61c0*/  ISETP.NE.AND P1, PT, R0, 0x1, PT ;  /* 0x000000010000780c */ /* 0x000fe20003f25270 */
[----:B------:R-:W-:Y:S01]  /*61d0*/  IMAD.IADD R11, R11, 0x1, R3 ;  /* 0x000000010b0b7824 */ /* 0x000fe200078e0203 */
[----:B------:R-:W-:Y:S01]  /*61e0*/  LOP3.LUT R3, R21, 0xfffffff8, RZ, 0xc0, !PT ;  /* 0xfffffff815037812 */ /* 0x000fe200078ec0ff */
[----:B------:R-:W-:Y:S01]  /*61f0*/  IMAD R0, R80, c[0x0][0x1b8], RZ ;  /* 0x00006e0050007a24 */ /* 0x000fe200078e02ff */
[----:B------:R-:W-:Y:S01]  /*6200*/  SHF.R.S32.HI R21, RZ, 0x3, R21 ;  /* 0x00000003ff157819 */ /* 0x000fe20000011415 */
[----:B------:R-:W-:Y:S01]  /*6210*/  IMAD.WIDE.U32 R10, R199, c[0x0][0x1b8], R10 ;  /* 0x00006e00c70a7a25 */ /* 0x000fe200078e000a */
[----:B------:R-:W-:-:S02]  /*6220*/  SEL R9, R9, RZ, !P0 ;  /* 0x000000ff09097207 */ /* 0x000fc40004000000 */
[----:B------:R-:W-:Y:S01]  /*6230*/  SEL R4, R201, RZ, !P0 ;  /* 0x000000ffc9047207 */ /* 0x000fe20004000000 */
[----:B------:R-:W-:Y:S01]  /*6240*/  IMAD.IADD R16, R76, 0x1, -R3 ;  /* 0x000000014c107824 */ /* 0x000fe200078e0a03 */
[----:B------:R-:W-:Y:S01]  /*6250*/  LEA.HI R22, R25, R76, RZ, 0x4 ;  /* 0x0000004c19167211 */ /* 0x000fe200078f20ff */
[----:B------:R-:W-:Y:S02]  /*6260*/  IMAD R3, R199, c[0x0][0x1bc], R0 ;  /* 0x00006f00c7037a24 */ /* 0x000fe400078e0200 */
[----:B------:R-:W-:Y:S02]  /*6270*/  IMAD R209, R16, 0x20, R21 ;  /* 0x0000002010d17824 */ /* 0x000fe400078e0215 */
[----:B------:R-:W-:Y:S02]  /*6280*/  IMAD.IADD R11, R11, 0x1, R3 ;  /* 0x000000010b0b7824 */ /* 0x000fe400078e0203 */
[----:B------:R-:W-:Y:S02]  /*6290*/  IMAD R7, R78, 0x80, R209 ;  /* 0x000000804e077824 */ /* 0x000fe400078e02d1 */
[----:B------:R-:W-:-:S02]  /*62a0*/  IMAD R9, R9, c[0x0][0x1c0], RZ ;  /* 0x0000700009097a24 */ /* 0x000fc400078e02ff */
[----:B------:R-:W-:-:S04]  /*62b0*/  @P1 IMAD.HI.U32 R0, R7, c[0x0][0x2c8], RZ ;  /* 0x0000b20007001a27 */ /* 0x000fc800078e00ff */
[----:B------:R-:W-:Y:S01]  /*62c0*/  IMAD.MOV.U32 R3, RZ, RZ, R7 ;  /* 0x000000ffff037224 */ /* 0x000fe200078e0007 */
[----:B------:R-:W-:Y:S01]  /*62d0*/  @P1 SHF.R.U32.HI R3, RZ, c[0x0][0x2cc], R0 ;  /* 0x0000b300ff031a19 */ /* 0x000fe20000011600 */
[C---:B------:R-:W-:Y:S02]  /*62e0*/  IMAD R9, R4.reuse, c[0x0][0x1c4], R9 ;  /* 0x0000710004097a24 */ /* 0x040fe400078e0209 */
[----:B------:R-:W-:Y:S01]  /*62f0*/  IMAD.WIDE.U32 R4, R4, c[0x0][0x1c0], R10 ;  /* 0x0000700004047a25 */ /* 0x000fe200078e000a */
[----:B------:R-:W-:-:S03]  /*6300*/  SHF.R.S32.HI R0, RZ, 0x1f, R3 ;  /* 0x0000001fff007819 */ /* 0x000fc60000011403 */
[----:B------:R-:W-:Y:S02]  /*6310*/  IMAD.MOV R2, RZ, RZ, -R3 ;  /* 0x000000ffff027224 */ /* 0x000fe400078e0a03 */
[----:B------:R-:W-:Y:S02]  /*6320*/  IMAD.IADD R5, R5, 0x1, R9 ;  /* 0x0000000105057824 */ /* 0x000fe400078e0209 */
[----:B------:R-:W-:Y:S02]  /*6330*/  IMAD R2, R2, c[0x0][0x2c4], R7 ;  /* 0x0000b10002027a24 */ /* 0x000fe400078e0207 */
[----:B------:R-:W-:Y:S02]  /*6340*/  IMAD R0, R0, c[0x0][0x1b0], RZ ;  /* 0x00006c0000007a24 */ /* 0x000fe400078e02ff */
[C---:B------:R-:W-:Y:S01]  /*6350*/  IMAD.WIDE.U32 R8, R3.reuse, c[0x0][0x1b0], R4 ;  /* 0x00006c0003087a25 */ /* 0x040fe200078e0004 */
[----:B------:R-:W-:Y:S02]  /*6360*/  SHF.R.S32.HI R7, RZ, 0x1f, R2 ;  /* 0x0000001fff077819 */ /* 0x000fe40000011402 */
[----:B------:R-:W-:Y:S01]  /*6370*/  LOP3.LUT R5, R22, 0xfffffff0, RZ, 0xc0, !PT ;  /* 0xfffffff016057812 */ /* 0x000fe200078ec0ff */
[----:B------:R-:W-:-:S02]  /*6380*/  IMAD R0, R3, c[0x0][0x1b4], R0 ;  /* 0x00006d0003007a24 */ /* 0x000fc400078e0200 */
[----:B------:R-:W-:Y:S02]  /*6390*/  IMAD R7, R7, c[0x0][0x1a8], RZ ;  /* 0x00006a0007077a24 */ /* 0x000fe400078e02ff */
[----:B------:R-:W-:Y:S01]  /*63a0*/  IMAD.IADD R5, R76, 0x1, -R5 ;  /* 0x000000014c057824 */ /* 0x000fe200078e0a05 */
[----:B------:R-:W-:Y:S01]  /*63b0*/  IADD3 R9, R9, R0, RZ ;  /* 0x0000000009097210 */ /* 0x000fe20007ffe0ff */
[C---:B------:R-:W-:Y:S02]  /*63c0*/  IMAD R7, R2.reuse, c[0x0][0x1ac], R7 ;  /* 0x00006b0002077a24 */ /* 0x040fe400078e0207 */
[----:B------:R-:W-:Y:S01]  /*63d0*/  IMAD.SHL.U32 R11, R21, 0x40, RZ ;  /* 0x00000040150b7824 */ /* 0x000fe200078e00ff */
[----:B------:R-:W-:Y:S01]  /*63e0*/  SHF.R.S32.HI R0, RZ, 0x1f, R5 ;  /* 0x0000001fff007819 */ /* 0x000fe20000011405 */
[----:B------:R-:W-:-:S03]  /*63f0*/  IMAD.WIDE.U32 R2, R2, c[0x0][0x1a8], R8 ;  /* 0x00006a0002027a25 */ /* 0x000fc600078e0008 */
[----:B------:R-:W-:Y:S01]  /*6400*/  LOP3.LUT R11, R11, 0x1c0, RZ, 0xc0, !PT ;  /* 0x000001c00b0b7812 */ /* 0x000fe200078ec0ff */
[----:B------:R-:W-:Y:S01]  /*6410*/  IMAD.IADD R6, R3, 0x1, R7 ;  /* 0x0000000103067824 */ /* 0x000fe200078e0207 */
[----:B------:R-:W-:Y:S01]  /*6420*/  LEA R9, P0, R2, c[0x0][0x160], 0x1 ;  /* 0x0000580002097a11 */ /* 0x000fe200078008ff */
[----:B------:R-:W-:Y:S01]  /*6430*/  IMAD R8, R78, 0x80, R21 ;  /* 0x000000804e087824 */ /* 0x000fe200078e0215 */
[----:B------:R-:W-:Y:S01]  /*6440*/  LEA.HI R7, R0, R5, RZ, 0x3 ;  /* 0x0000000500077211 */ /* 0x000fe200078f18ff */
[----:B------:R-:W-:Y:S01]  /*6450*/  IMAD.SHL.U32 R134, R16, 0x8, RZ ;  /* 0x0000000810867824 */ /* 0x000fe200078e00ff */
[----:B------:R-:W-:Y:S01]  /*6460*/  LEA.HI.X R6, R2, c[0x0][0x164], R6, 0x1, P0 ;  /* 0x0000590002067a11 */ /* 0x000fe200000f0c06 */
[----:B------:R1:W2:Y:S01]  /*6470*/  SHFL.IDX PT, R10, R9, RZ, 0x181f ;  /* 0x00181fff090a7589 */ /* 0x0002a200000e0000 */
[----:B------:R-:W-:Y:S02]  /*6480*/  ISETP.GE.AND P0, PT, R8, R83, PT ;  /* 0x000000530800720c */ /* 0x000fe40003f06270 */
[----:B------:R-:W-:-:S02]  /*6490*/  LOP3.LUT R20, R7, 0xfffffff8, RZ, 0xc0, !PT ;  /* 0xfffffff807147812 */ /* 0x000fc400078ec0ff */
[C---:B------:R-:W-:Y:S02]  /*64a0*/  IADD3 R17, R134.reuse, 0x80, RZ ;  /* 0x0000008086117810 */ /* 0x040fe40007ffe0ff */
[----:B------:R-:W-:Y:S02]  /*64b0*/  IADD3 R18, R134, 0x40, RZ ;  /* 0x0000004086127810 */ /* 0x000fe40007ffe0ff */
[----:B------:R-:W-:Y:S02]  /*64c0*/  LEA.HI R2, R25, R76, RZ, 0x6 ;  /* 0x0000004c19027211 */ /* 0x000fe400078f30ff */
[----:B------:R-:W-:Y:S02]  /*64d0*/  SHF.R.U32.HI R3, RZ, 0x3, R11 ;  /* 0x00000003ff037819 */ /* 0x000fe4000001160b */
[----:B------:R-:W-:Y:S01]  /*64e0*/  LOP3.LUT R0, R11, 0x38, R134, 0xf8, !PT ;  /* 0x000000380b007812 */ /* 0x000fe200078ef886 */
[----:B------:R-:W-:Y:S01]  /*64f0*/  IMAD.SHL.U32 R2, R2, 0x8, RZ ;  /* 0x0000000802027824 */ /* 0x000fe200078e00ff */
[----:B------:R-:W-:Y:S01]  /*6500*/  IADD3 R20, R5, -R20, RZ ;  /* 0x8000001405147210 */ /* 0x000fe20007ffe0ff */
[----:B------:R-:W-:Y:S01]  /*6510*/  IMAD.MOV.U32 R5, RZ, RZ, 0x20 ;  /* 0x00000020ff057424 */ /* 0x000fe200078e00ff */
[----:B------:R-:W-:Y:S01]  /*6520*/  ISETP.GE.AND P5, PT, R134, c[0x0][0x198], PT ;  /* 0x0000660086007a0c */ /* 0x000fe20003fa6270 */
[----:B------:R1:W3:Y:S01]  /*6530*/  SHFL.IDX PT, R11, R6, RZ, 0x181f ;  /* 0x00181fff060b7589 */ /* 0x0002e200000e0000 */
[----:B------:R-:W-:-:S02]  /*6540*/  ISETP.GE.AND P4, PT, R17, c[0x0][0x198], PT ;  /* 0x0000660011007a0c */ /* 0x000fc40003f86270 */
[----:B------:R-:W-:Y:S02]  /*6550*/  ISETP.GE.AND P3, PT, R18, c[0x0][0x198], PT ;  /* 0x0000660012007a0c */ /* 0x000fe40003f66270 */
[----:B------:R-:W-:Y:S01]  /*6560*/  LOP3.LUT R3, R0, R3, RZ, 0x3c, !PT ;  /* 0x0000000300037212 */ /* 0x000fe200078e3cff */
[----:B------:R-:W-:Y:S01]  /*6570*/  IMAD.MOV.U32 R0, RZ, RZ, 0x10 ;  /* 0x00000010ff007424 */ /* 0x000fe200078e00ff */
[----:B------:R-:W-:Y:S02]  /*6580*/  R2P PR, R20, 0x6 ;  /* 0x0000000614007804 */ /* 0x000fe40000000000 */
[----:B------:R-:W-:Y:S02]  /*6590*/  LOP3.LUT R2, R3, 0xfffffe00, R2, 0xf8, !PT ;  /* 0xfffffe0003027812 */ /* 0x000fe400078ef802 */
[----:B------:R-:W-:Y:S02]  /*65a0*/  LEA.HI R3, R25, R76, RZ, 0x5 ;  /* 0x0000004c19037211 */ /* 0x000fe400078f28ff */
[----:B------:R-:W-:-:S02]  /*65b0*/  SEL R0, R0, 0xfffffff0, !P1 ;  /* 0xfffffff000007807 */ /* 0x000fc40004800000 */
[----:B------:R-:W-:Y:S01]  /*65c0*/  SEL R5, R5, 0xffffffe0, !P2 ;  /* 0xffffffe005057807 */ /* 0x000fe20005000000 */
[----:B------:R-:W-:Y:S01]  /*65d0*/  @!P6 IMAD.MOV.U32 R210, RZ, RZ, R201 ;  /* 0x000000ffffd2e224 */ /* 0x000fe200078e00c9 */
[----:B------:R-:W-:Y:S05]  /*65e0*/  @P0 BRA `(.L_x_93) ;  /* 0x000000e000000947 */ /* 0x000fea0003800000 */
[----:B-123--:R-:W-:Y:S01]  /*65f0*/  SHF.R.S32.HI R15, RZ, 0x1f, R18 ;  /* 0x0000001fff0f7819 */ /* 0x00efe20000011412 */
[----:B------:R-:W-:Y:S01]  /*6600*/  IMAD.WIDE R26, R134, 0x2, R10 ;  /* 0x00000002861a7825 */ /* 0x000fe200078e020a */
[----:B------:R-:W-:Y:S02]  /*6610*/  SHF.R.S32.HI R4, RZ, 0x1f, R17 ;  /* 0x0000001fff047819 */ /* 0x000fe40000011411 */
[----:B------:R-:W-:Y:S02]  /*6620*/  LEA.HI R15, R15, R18, RZ, 0x3 ;  /* 0x000000120f0f7211 */ /* 0x000fe400078f18ff */
[----:B------:R-:W-:Y:S01]  /*6630*/  LEA.HI R13, R4, R17, RZ, 0x3 ;  /* 0x00000011040d7211 */ /* 0x000fe200078f18ff */
[----:B------:R-:W-:Y:S01]  /*6640*/  IMAD.SHL.U32 R4, R2, 0x2, RZ ;  /* 0x0000000202047824 */ /* 0x000fe200078e00ff */
[----:B------:R-:W-:-:S02]  /*6650*/  LOP3.LUT R15, R15, 0xfffffff8, RZ, 0xc0, !PT ;  /* 0xfffffff80f0f7812 */ /* 0x000fc400078ec0ff */
[----:B------:R-:W-:Y:S02]  /*6660*/  LOP3.LUT R13, R13, 0xfffffff8, RZ, 0xc0, !PT ;  /* 0xfffffff80d0d7812 */ /* 0x000fe400078ec0ff */
[----:B------:R-:W-:Y:S01]  /*6670*/  @!PT LDS RZ, [RZ] ;  /* 0x00000000fffff984 */ /* 0x000fe20000000800 */
[----:B------:R1:W-:Y:S01]  /*6680*/  LDGSTS.E.BYPASS.LTC128B.128 [R4+0xc100], [R26.64], !P5 ;  /* 0x0c1000001a047fae */ /* 0x0003e2000e901d46 */
[----:B------:R-:W-:-:S04]  /*6690*/  IMAD.WIDE R14, R15, 0x2, R10 ;  /* 0x000000020f0e7825 */ /* 0x000fc800078e020a */
[----:B------:R-:W-:Y:S01]  /*66a0*/  IMAD.WIDE R10, R13, 0x2, R10 ;  /* 0x000000020d0a7825 */ /* 0x000fe200078e020a */
[----:B------:R1:W-:Y:S04]  /*66b0*/  LDGSTS.E.BYPASS.LTC128B.128 [R4+0x10100], [R14.64], !P3 ;  /* 0x101000000e047fae */ /* 0x0003e8000d901d46 */
[----:B------:R1:W-:Y:S02]  /*66c0*/  LDGSTS.E.BYPASS.LTC128B.128 [R4+0x14100], [R10.64], !P4 ;  /* 0x141000000a047fae */ /* 0x0003e4000e101d46 */
.L_x_93:
[----:B-123--:R-:W-:Y:S05]  /*66d0*/  BSYNC B0 ;  /* 0x0000000000007941 */ /* 0x00efea0003800000 */
.L_x_92:
        /* <DEDUP_REMOVED lines=20> */
.L_x_95:
[----:B------:R-:W-:Y:S05]  /*6820*/  BSYNC B0 ;  /* 0x0000000000007941 */ /* 0x000fea0003800000 */
.L_x_94:
[----:B------:R-:W-:Y:S01]  /*6830*/  IADD3 R4, R8, 0x40, RZ ;  /* 0x0000004008047810 */ /* 0x000fe20007ffe0ff */
[----:B--2---:R2:W4:Y:S01]  /*6840*/  SHFL.IDX PT, R13, R6, 0x2, 0x181f ;  /* 0x00581f00060d7f89 */ /* 0x00452200000e0000 */
[----:B------:R-:W-:Y:S02]  /*6850*/  BSSY B0, `(.L_x_96) ;  /* 0x0000012000007945 */ /* 0x000fe40003800000 */
[----:B------:R-:W-:Y:S01]  /*6860*/  ISETP.GE.AND P0, PT, R4, R83, PT ;  /* 0x000000530400720c */ /* 0x000fe20003f06270 */
[----:B---3--:R2:W3:-:S12]  /*6870*/  SHFL.IDX PT, R12, R9, 0x2, 0x181f ;  /* 0x00581f00090c7f89 */ /* 0x0084d800000e0000 */
[----:B------:R-:W-:Y:S05]  /*6880*/  @P0 BRA `(.L_x_97) ;  /* 0x000000e000000947 */ /* 0x000fea0003800000 */
[----:B------:R-:W-:Y:S01]  /*6890*/  SHF.R.S32.HI R11, RZ, 0x1f, R18 ;  /* 0x0000001fff0b7819 */ /* 0x000fe20000011412 */
[----:B---34-:R-:W-:Y:S01]  /*68a0*/  IMAD.WIDE R14, R134, 0x2, R12 ;  /* 0x00000002860e7825 */ /* 0x018fe200078e020c */
        /* <DEDUP_REMOVED lines=12> */
.L_x_97:
[----:B------:R-:W-:Y:S05]  /*6970*/  BSYNC B0 ;  /* 0x0000000000007941 */ /* 0x000fea0003800000 */
.L_x_96:
[----:B------:R-:W-:Y:S01]  /*6980*/  IADD3 R10, R8, 0x60, RZ ;  /* 0x00000060080a7810 */ /* 0x000fe20007ffe0ff */
[----:B---3--:R3:W-:Y:S01]  /*6990*/  SHFL.IDX PT, R12, R9, 0x3, 0x181f ;  /* 0x00781f00090c7f89 */ /* 0x0087e200000e0000 */
[----:B------:R-:W-:Y:S01]  /*69a0*/  IMAD.MOV.U32 R204, RZ, RZ, c[0x0][0x2b8] ;  /* 0x0000ae00ffcc7624 */ /* 0x000fe200078e00ff */
[----:B------:R-:W-:Y:S01]  /*69b0*/  IADD3 R4, R71, -0x40, RZ ;  /* 0xffffffc047047810 */ /* 0x000fe20007ffe0ff */
[----:B------:R-:W-:Y:S01]  /*69c0*/  IMAD.MOV.U32 R206, RZ, RZ, RZ ;  /* 0x000000ffffce7224 */ /* 0x000fe200078e00ff */
[----:B------:R-:W-:Y:S01]  /*69d0*/  ISETP.GE.AND P0, PT, R10, R83, PT ;  /* 0x000000530a00720c */ /* 0x000fe20003f06270 */
[----:B----4-:R4:W1:Y:S01]  /*69e0*/  SHFL.IDX PT, R13, R6, 0x3, 0x181f ;  /* 0x00781f00060d7f89 */ /* 0x01086200000e0000 */
[----:B-----5:R-:W-:Y:S01]  /*69f0*/  SHF.R.S32.HI R10, RZ, 0x1f, R210 ;  /* 0x0000001fff0a7819 */ /* 0x020fe200000114d2 */
[----:B------:R-:W-:Y:S01]  /*6a00*/  IMAD.IADD R8, R209, 0x1, R4 ;  /* 0x00000001d1087824 */ /* 0x000fe200078e0204 */
[----:B------:R-:W-:-:S02]  /*6a10*/  ISETP.NE.AND P2, PT, R204, 0x1, PT ;  /* 0x00000001cc00780c */ /* 0x000fc40003f45270 */
[----:B------:R-:W-:Y:S01]  /*6a20*/  LOP3.LUT R81, R81, 0xfffffffd, RZ, 0xc0, !PT ;  /* 0xfffffffd51517812 */ /* 0x000fe200078ec0ff */
[----:B------:R-:W-:Y:S01]  /*6a30*/  IMAD R205, R10, c[0x0][0x2b0], RZ ;  /* 0x0000ac000acd7a24 */ /* 0x000fe200078e02ff */
[C---:B------:R-:W-:Y:S01]  /*6a40*/  ISETP.GE.AND P1, PT, R8.reuse, R77, PT ;  /* 0x0000004d0800720c */ /* 0x040fe20003f26270 */
[----:B------:R-:W-:Y:S02]  /*6a50*/  IMAD.IADD R207, R8, 0x1, R200 ;  /* 0x0000000108cf7824 */ /* 0x000fe400078e02c8 */
[C---:B------:R-:W-:Y:S01]  /*6a60*/  IMAD R205, R210.reuse, c[0x0][0x2b4], R205 ;  /* 0x0000ad00d2cd7a24 */ /* 0x040fe200078e02cd */
[----:B------:R-:W-:Y:S01]  /*6a70*/  ISETP.GT.OR P1, PT, R209, 0x3f, P1 ;  /* 0x0000003fd100780c */ /* 0x000fe20000f24670 */
[----:B------:R-:W-:Y:S01]  /*6a80*/  IMAD.MOV.U32 R8, RZ, RZ, R207 ;  /* 0x000000ffff087224 */ /* 0x000fe200078e00cf */
[----:B------:R-:W-:Y:S01]  /*6a90*/  @!P0 SHF.R.S32.HI R24, RZ, 0x1f, R17 ;  /* 0x0000001fff188819 */ /* 0x000fe20000011411 */
[----:B------:R-:W-:Y:S02]  /*6aa0*/  IMAD.WIDE.U32 R210, R210, c[0x0][0x2b0], RZ ;  /* 0x0000ac00d2d27a25 */ /* 0x000fe400078e00ff */
[----:B------:R-:W-:-:S02]  /*6ab0*/  @P2 LOP3.LUT R81, R81, 0x2, RZ, 0xfc, !PT ;  /* 0x0000000251512812 */ /* 0x000fc400078efcff */
[----:B-123--:R-:W-:Y:S01]  /*6ac0*/  @!P0 SHF.R.S32.HI R9, RZ, 0x1f, R18 ;  /* 0x0000001fff098819 */ /* 0x00efe20000011412 */
[----:B------:R-:W-:-:S03]  /*6ad0*/  @P2 IMAD.HI.U32 R11, R207, c[0x0][0x2bc], RZ ;  /* 0x0000af00cf0b2a27 */ /* 0x000fc600078e00ff */
[----:B------:R-:W-:Y:S01]  /*6ae0*/  @!P0 LEA.HI R10, R9, R18, RZ, 0x3 ;  /* 0x00000012090a8211 */ /* 0x000fe200078f18ff */
[----:B----4-:R-:W-:Y:S01]  /*6af0*/  @!P0 IMAD.SHL.U32 R6, R2, 0x2, RZ ;  /* 0x0000000202068824 */ /* 0x010fe200078e00ff */
[----:B------:R-:W-:Y:S01]  /*6b00*/  @!P0 LEA.HI R9, R24, R17, RZ, 0x3 ;  /* 0x0000001118098211 */ /* 0x000fe200078f18ff */
[----:B------:R-:W-:Y:S01]  /*6b10*/  @!P0 IMAD.WIDE R14, R134, 0x2, R12 ;  /* 0x00000002860e8825 */ /* 0x000fe200078e020c */
[----:B------:R-:W-:Y:S02]  /*6b20*/  @!P0 LOP3.LUT R10, R10, 0xfffffff8, RZ, 0xc0, !PT ;  /* 0xfffffff80a0a8812 */ /* 0x000fe400078ec0ff */
[----:B------:R-:W-:Y:S01]  /*6b30*/  @!P0 LOP3.LUT R9, R9, 0xfffffff8, RZ, 0xc0, !PT ;  /* 0xfffffff809098812 */ /* 0x000fe200078ec0ff */
[----:B------:R-:W-:Y:S01]  /*6b40*/  IMAD.IADD R205, R211, 0x1, R205 ;  /* 0x00000001d3cd7824 */ /* 0x000fe200078e02cd */
[----:B------:R-:W-:Y:S01]  /*6b50*/  @!PT LDS RZ, [RZ] ;  /* 0x00000000fffff984 */ /* 0x000fe20000000800 */
[----:B------:R1:W-:Y:S01]  /*6b60*/  @!P0 LDGSTS.E.BYPASS.LTC128B.128 [R6+0xf100], [R14.64], !P5 ;  /* 0x0f1000000e068fae */ /* 0x0003e2000e901d46 */
[----:B------:R-:W-:Y:S01]  /*6b70*/  @!P0 IMAD.WIDE R28, R10, 0x2, R12 ;  /* 0x000000020a1c8825 */ /* 0x000fe200078e020c */
[----:B------:R-:W-:-:S03]  /*6b80*/  @P2 SHF.R.U32.HI R8, RZ, c[0x0][0x2c0], R11 ;  /* 0x0000b000ff082a19 */ /* 0x000fc6000001160b */
[----:B------:R-:W-:Y:S01]  /*6b90*/  @!P0 IMAD.WIDE R12, R9, 0x2, R12 ;  /* 0x00000002090c8825 */ /* 0x000fe200078e020c */
[----:B------:R1:W-:Y:S01]  /*6ba0*/  @!P0 LDGSTS.E.BYPASS.LTC128B.128 [R6+0x13100], [R28.64], !P3 ;  /* 0x131000001c068fae */ /* 0x0003e2000d901d46 */
[----:B------:R-:W-:-:S03]  /*6bb0*/  @!P1 IADD3 R11, P2, R8, R210, RZ ;  /* 0x000000d2080b9210 */ /* 0x000fc60007f5e0ff */
[----:B------:R1:W-:Y:S01]  /*6bc0*/  @!P0 LDGSTS.E.BYPASS.LTC128B.128 [R6+0x17100], [R12.64], !P4 ;  /* 0x171000000c068fae */ /* 0x0003e2000e101d46 */
[----:B------:R-:W-:Y:S02]  /*6bd0*/  @!P1 LEA.HI.X.SX32 R10, R8, R205, 0x1, P2 ;  /* 0x000000cd080a9211 */ /* 0x000fe400010f0eff */
[C---:B------:R-:W-:Y:S01]  /*6be0*/  @!P1 LEA R26, P2, R11.reuse, c[0x0][0x2a0], 0x2 ;  /* 0x0000a8000b1a9a11 */ /* 0x040fe200078410ff */
[----:B------:R-:W0:Y:S03]  /*6bf0*/  LDGDEPBAR ;  /* 0x00000000000079af */ /* 0x000e260000000000 */
[----:B------:R-:W-:Y:S01]  /*6c00*/  @!P1 LEA.HI.X R27, R11, c[0x0][0x2a4], R10, 0x2, P2 ;  /* 0x0000a9000b1b9a11 */ /* 0x000fe200010f140a */
[----:B------:R-:W-:Y:S06]  /*6c10*/  BAR.SYNC.DEFER_BLOCKING 0x0 ;  /* 0x0000000000007b1d */ /* 0x000fec0000010000 */
[----:B------:R-:W2:Y:S01]  /*6c20*/  @!P1 LDG.E R206, [R26.64] ;  /* 0x000000061ace9981 */ /* 0x000ea2000c1e1900 */
[----:B------:R-:W-:Y:S01]  /*6c30*/  IMAD.MOV R8, RZ, RZ, -R8 ;  /* 0x000000ffff087224 */ /* 0x000fe200078e0a08 */
[----:B------:R-:W-:Y:S01]  /*6c40*/  ISETP.GE.AND P6, PT, R134, c[0x0][0x1d4], PT ;  /* 0x0000750086007a0c */ /* 0x000fe20003fc6270 */
[----:B-1----:R-:W-:Y:S01]  /*6c50*/  IMAD R6, R80, c[0x0][0x1e8], RZ ;  /* 0x00007a0050067a24 */ /* 0x002fe200078e02ff */
[----:B------:R-:W-:Y:S01]  /*6c60*/  ISETP.GE.AND P5, PT, R18, c[0x0][0x1d4], PT ;  /* 0x0000750012007a0c */ /* 0x000fe20003fa6270 */
[----:B------:R-:W-:Y:S01]  /*6c70*/  IMAD R207, R8, c[0x0][0x2b8], R207 ;  /* 0x0000ae0008cf7a24 */ /* 0x000fe200078e02cf */
[----:B------:R-:W-:Y:S01]  /*6c80*/  ISETP.GE.AND P4, PT, R17, c[0x0][0x1d4], PT ;  /* 0x0000750011007a0c */ /* 0x000fe20003f86270 */
[----:B------:R-:W-:Y:S01]  /*6c90*/  IMAD.WIDE.U32 R68, R199, c[0x0][0x1e8], RZ ;  /* 0x00007a00c7447a25 */ /* 0x000fe200078e00ff */
[----:B------:R-:W-:-:S02]  /*6ca0*/  ISETP.GT.AND P3, PT, R209, 0x3f, PT ;  /* 0x0000003fd100780c */ /* 0x000fc40003f64270 */
[----:B------:R-:W-:Y:S01]  /*6cb0*/  SHF.R.S32.HI R24, RZ, 0x1f, R207 ;  /* 0x0000001fff187819 */ /* 0x000fe200000114cf */
[----:B------:R-:W-:-:S04]  /*6cc0*/  IMAD.WIDE.U32 R8, R207, c[0x0][0x1e0], RZ ;  /* 0x00007800cf087a25 */ /* 0x000fc800078e00ff */
[----:B------:R-:W-:Y:S02]  /*6cd0*/  IMAD R10, R24, c[0x0][0x1e0], RZ ;  /* 0x00007800180a7a24 */ /* 0x000fe400078e02ff */
[----:B------:R-:W-:Y:S02]  /*6ce0*/  IMAD R203, R199, c[0x0][0x1ec], R6 ;  /* 0x00007b00c7cb7a24 */ /* 0x000fe400078e0206 */
[----:B------:R-:W-:Y:S02]  /*6cf0*/  IMAD R10, R207, c[0x0][0x1e4], R10 ;  /* 0x00007900cf0a7a24 */ /* 0x000fe400078e020a */
[----:B------:R-:W-:Y:S02]  /*6d00*/  IMAD.IADD R203, R69, 0x1, R203 ;  /* 0x0000000145cb7824 */ /* 0x000fe400078e02cb */
[----:B------:R-:W-:Y:S02]  /*6d10*/  IMAD.IADD R11, R9, 0x1, R10 ;  /* 0x00000001090b7824 */ /* 0x000fe400078e020a */
[----:B------:R-:W-:-:S02]  /*6d20*/  IMAD.MOV.U32 R10, RZ, RZ, R8 ;  /* 0x000000ffff0a7224 */ /* 0x000fc400078e0008 */
[----:B------:R-:W-:Y:S02]  /*6d30*/  IMAD.IADD R4, R77, 0x1, -R4 ;  /* 0x000000014d047824 */ /* 0x000fe400078e0a04 */
[----:B------:R-:W-:Y:S02]  /*6d40*/  IMAD R80, R80, c[0x0][0x210], RZ ;  /* 0x0000840050507a24 */ /* 0x000fe400078e02ff */
[----:B------:R-:W-:-:S05]  /*6d50*/  IMAD.IADD R44, R4, 0x1, -R21 ;  /* 0x00000001042c7824 */ /* 0x000fca00078e0a15 */
[----:B------:R-:W-:-:S13]  /*6d60*/  ISETP.GE.AND P1, PT, R44, 0x1, PT ;  /* 0x000000012c00780c */ /* 0x000fda0003f26270 */
[----:B------:R-:W-:Y:S01]  /*6d70*/  @P1 IMAD.SHL.U32 R12, R2, 0x2, RZ ;  /* 0x00000002020c1824 */ /* 0x000fe200078e00ff */
[----:B--2---:R-:W-:Y:S01]  /*6d80*/  SHF.R.S32.HI R23, RZ, 0x1f, R206 ;  /* 0x0000001fff177819 */ /* 0x004fe200000114ce */
[----:B------:R-:W-:-:S04]  /*6d90*/  IMAD.WIDE.U32 R10, R206, c[0x0][0x1f0], R10 ;  /* 0x00007c00ce0a7a25 */ /* 0x000fc800078e000a */
[----:B------:R-:W-:-:S04]  /*6da0*/  IMAD R9, R23, c[0x0][0x1f0], RZ ;  /* 0x00007c0017097a24 */ /* 0x000fc800078e02ff */
[----:B------:R-:W-:Y:S01]  /*6db0*/  IMAD R8, R206, c[0x0][0x1f4], R9 ;  /* 0x00007d00ce087a24 */ /* 0x000fe200078e0209 */
[----:B------:R-:W-:Y:S02]  /*6dc0*/  IADD3 R9, P0, R68, R10, RZ ;  /* 0x0000000a44097210 */ /* 0x000fe40007f1e0ff */
[----:B------:R-:W-:Y:S02]  /*6dd0*/  @P1 SHF.R.S32.HI R10, RZ, 0x1f, R17 ;  /* 0x0000001fff0a1819 */ /* 0x000fe40000011411 */
[----:B------:R-:W-:Y:S02]  /*6de0*/  IADD3.X R8, R203, R11, R8, P0, !PT ;  /* 0x0000000bcb087210 */ /* 0x000fe400007fe408 */
[C---:B------:R-:W-:Y:S02]  /*6df0*/  LEA R19, P0, R9.reuse, c[0x0][0x1c8], 0x1 ;  /* 0x0000720009137a11 */ /* 0x040fe400078008ff */
[----:B------:R-:W-:Y:S02]  /*6e00*/  @P1 SHF.R.S32.HI R11, RZ, 0x1f, R18 ;  /* 0x0000001fff0b1819 */ /* 0x000fe40000011412 */
[----:B------:R-:W-:Y:S01]  /*6e10*/  LEA.HI.X R8, R9, c[0x0][0x1cc], R8, 0x1, P0 ;  /* 0x0000730009087a11 */ /* 0x000fe200000f0c08 */
[----:B------:R-:W-:Y:S01]  /*6e20*/  SHFL.IDX PT, R26, R19, RZ, 0x181f ;  /* 0x00181fff131a7589 */ /* 0x000fe200000e0000 */
[----:B------:R-:W-:-:S02]  /*6e30*/  ISETP.GE.AND P0, PT, R44, 0x21, PT ;  /* 0x000000212c00780c */ /* 0x000fc40003f06270 */
[----:B------:R-:W-:Y:S01]  /*6e40*/  @P1 LEA.HI R11, R11, R18, RZ, 0x3 ;  /* 0x000000120b0b1211 */ /* 0x000fe200078f18ff */
[----:B------:R-:W1:Y:S01]  /*6e50*/  SHFL.IDX PT, R27, R8, RZ, 0x181f ;  /* 0x00181fff081b7589 */ /* 0x000e6200000e0000 */
[----:B------:R-:W-:Y:S02]  /*6e60*/  @P1 LEA.HI R10, R10, R17, RZ, 0x3 ;  /* 0x000000110a0a1211 */ /* 0x000fe400078f18ff */
[----:B------:R-:W-:Y:S01]  /*6e70*/  @P1 LOP3.LUT R11, R11, 0xfffffff8, RZ, 0xc0, !PT ;  /* 0xfffffff80b0b1812 */ /* 0x000fe200078ec0ff */
[----:B------:R2:W-:Y:S01]  /*6e80*/  SHFL.IDX PT, R14, R19, 0x1, 0x181f ;  /* 0x00381f00130e7f89 */ /* 0x0005e200000e0000 */
[----:B------:R-:W-:-:S03]  /*6e90*/  @P1 LOP3.LUT R10, R10, 0xfffffff8, RZ, 0xc0, !PT ;  /* 0xfffffff80a0a1812 */ /* 0x000fc600078ec0ff */
[----:B------:R3:W4:Y:S02]  /*6ea0*/  SHFL.IDX PT, R15, R8, 0x1, 0x181f ;  /* 0x00381f00080f7f89 */ /* 0x00072400000e0000 */
[----:B------:R-:W-:Y:S01]  /*6eb0*/  @P0 SHF.R.S32.HI R13, RZ, 0x1f, R18 ;  /* 0x0000001fff0d0819 */ /* 0x000fe20000011412 */
[----:B------:R-:W-:Y:S01]  /*6ec0*/  @P0 IMAD.SHL.U32 R9, R2, 0x2, RZ ;  /* 0x0000000202090824 */ /* 0x000fe200078e00ff */
[----:B------:R-:W-:-:S04]  /*6ed0*/  @P0 SHF.R.S32.HI R6, RZ, 0x1f, R17 ;  /* 0x0000001fff060819 */ /* 0x000fc80000011411 */
[----:B------:R-:W-:-:S04]  /*6ee0*/  @P0 LEA.HI R6, R6, R17, RZ, 0x3 ;  /* 0x0000001106060211 */ /* 0x000fc800078f18ff */
[----:B------:R-:W-:Y:S01]  /*6ef0*/  @P0 LOP3.LUT R6, R6, 0xfffffff8, RZ, 0xc0, !PT ;  /* 0xfffffff806060812 */ /* 0x000fe200078ec0ff */
[----:B-1----:R-:W-:Y:S01]  /*6f00*/  @P1 IMAD.WIDE R30, R134, 0x2, R26 ;  /* 0x00000002861e1825 */ /* 0x002fe200078e021a */
[----:B--2---:R-:W-:-:S03]  /*6f10*/  SHF.R.S32.HI R19, RZ, 0x5, R3 ;  /* 0x00000005ff137819 */ /* 0x004fc60000011403 */
[--C-:B------:R-:W-:Y:S01]  /*6f20*/  @P1 IMAD.WIDE R28, R11, 0x2, R26.reuse ;  /* 0x000000020b1c1825 */ /* 0x100fe200078e021a */
[----:B------:R1:W-:Y:S01]  /*6f30*/  @P1 LDGSTS.E.BYPASS.LTC128B.128 [R12+0x6100], [R30.64], !P6 ;  /* 0x061000001e0c1fae */ /* 0x0003e2000f101d46 */
[----:B---3--:R-:W-:Y:S02]  /*6f40*/  @P0 LEA.HI R8, R13, R18, RZ, 0x3 ;  /* 0x000000120d080211 */ /* 0x008fe400078f18ff */
[----:B------:R-:W-:Y:S01]  /*6f50*/  @P1 IMAD.WIDE R10, R10, 0x2, R26 ;  /* 0x000000020a0a1825 */ /* 0x000fe200078e021a */
[----:B------:R1:W-:Y:S01]  /*6f60*/  @P1 LDGSTS.E.BYPASS.LTC128B.128 [R12+0x8100], [R28.64], !P5 ;  /* 0x081000001c0c1fae */ /* 0x0003e2000e901d46 */
[----:B------:R-:W-:Y:S02]  /*6f70*/  @P0 LOP3.LUT R8, R8, 0xfffffff8, RZ, 0xc0, !PT ;  /* 0xfffffff808080812 */ /* 0x000fe400078ec0ff */
[--C-:B----4-:R-:W-:Y:S01]  /*6f80*/  @P0 IMAD.WIDE R34, R134, 0x2, R14.reuse ;  /* 0x0000000286220825 */ /* 0x110fe200078e020e */
[----:B------:R1:W-:Y:S03]  /*6f90*/  @P1 LDGSTS.E.BYPASS.LTC128B.128 [R12+0xa100], [R10.64], !P4 ;  /* 0x0a1000000a0c1fae */ /* 0x0003e6000e101d46 */
[--C-:B------:R-:W-:Y:S01]  /*6fa0*/  @P0 IMAD.WIDE R32, R8, 0x2, R14.reuse ;  /* 0x0000000208200825 */ /* 0x100fe200078e020e */
[----:B------:R1:W-:Y:S03]  /*6fb0*/  @P0 LDGSTS.E.BYPASS.LTC128B.128 [R9+0x7100], [R34.64], !P6 ;  /* 0x0710000022090fae */ /* 0x0003e6000f101d46 */
[----:B------:R-:W-:Y:S01]  /*6fc0*/  @P0 IMAD.WIDE R14, R6, 0x2, R14 ;  /* 0x00000002060e0825 */ /* 0x000fe200078e020e */
[----:B------:R1:W-:Y:S01]  /*6fd0*/  @P0 LDGSTS.E.BYPASS.LTC128B.128 [R9+0x9100], [R32.64], !P5 ;  /* 0x0910000020090fae */ /* 0x0003e2000e901d46 */
[----:B------:R-:W-:-:S02]  /*6fe0*/  SEL R6, RZ, 0x10, P4 ;  /* 0x00000010ff067807 */ /* 0x000fc40002000000 */
[C---:B------:R-:W-:Y:S01]  /*6ff0*/  IMAD.WIDE.U32 R26, R199.reuse, c[0x0][0x210], RZ ;  /* 0x00008400c71a7a25 */ /* 0x040fe200078e00ff */
[----:B------:R1:W-:Y:S01]  /*7000*/  @P0 LDGSTS.E.BYPASS.LTC128B.128 [R9+0xb100], [R14.64], !P4 ;  /* 0x0b1000000e090fae */ /* 0x0003e2000e101d46 */
[----:B------:R-:W-:Y:S02]  /*7010*/  ISETP.LT.AND P0, PT, RZ, c[0x0][0x27c], PT ;  /* 0x00009f00ff007a0c */ /* 0x000fe40003f01270 */
[----:B------:R-:W-:Y:S01]  /*7020*/  IMAD R13, R199, c[0x0][0x214], R80 ;  /* 0x00008500c70d7a24 */ /* 0x000fe200078e0250 */
[----:B------:R-:W0:Y:S03]  /*7030*/  LDGDEPBAR ;  /* 0x00000000000079af */ /* 0x000e260000000000 */
[----:B------:R-:W-:-:S07]  /*7040*/  IMAD.IADD R202, R27, 0x1, R13 ;  /* 0x000000011bca7824 */ /* 0x000fce00078e020d */
[----:B------:R-:W-:Y:S05]  /*7050*/  @P0 BRA `(.L_x_98) ;  /* 0x0000002000000947 */ /* 0x000fea0003800000 */
[----:B------:R-:W-:-:S04]  /*7060*/  DEPBAR.LE SB0, 0x1 ;  /* 0x000080400000791a */ /* 0x000fc80000000000 */
[----:B------:R-:W-:Y:S05]  /*7070*/  BRA `(.L_x_99) ;  /* 0x00005c3000007947 */ /* 0x000fea0003800000 */
.L_x_98:
[----:B------:R-:W-:Y:S01]  /*7080*/  SHF.R.S32.HI R8, RZ, 0x1f, R79 ;  /* 0x0000001fff087819 */ /* 0x000fe2000001144f */
[----:B-1----:R-:W-:Y:S01]  /*7090*/  IMAD.WIDE.U32 R12, R79, c[0x0][0x280], RZ ;  /* 0x0000a0004f0c7a25 */ /* 0x002fe200078e00ff */
[----:B------:R-:W-:Y:S01]  /*70a0*/  ULDC.U8 UR4, c[0x0][0x298] ;  /* 0x0000a60000047ab9 */ /* 0x000fe20000000000 */
[----:B------:R-:W-:Y:S01]  /*70b0*/  LEA.HI R25, R25, R76, RZ, 0x2 ;  /* 0x0000004c19197211 */ /* 0x000fe200078f10ff */
[----:B------:R-:W-:Y:S01]  /*70c0*/  BSSY B2, `(.L_x_99) ;  /* 0x00005be000027945 */ /* 0x000fe20003800000 */
[C---:B------:R-:W-:Y:S01]  /*70d0*/  IMAD R10, R8.reuse, c[0x0][0x280], RZ ;  /* 0x0000a000080a7a24 */ /* 0x040fe200078e02ff */
[----:B------:R-:W-:Y:S01]  /*70e0*/  ISETP.NE.AND P1, PT, RZ, UR4, PT ;  /* 0x00000004ff007c0c */ /* 0x000fe2000bf25270 */
[----:B------:R-:W-:Y:S01]  /*70f0*/  IMAD R8, R8, c[0x0][0x290], RZ ;  /* 0x0000a40008087a24 */ /* 0x000fe200078e02ff */
[----:B------:R-:W-:Y:S01]  /*7100*/  LEA R38, P0, R12, c[0x0][0x270], 0x1 ;  /* 0x00009c000c267a11 */ /* 0x000fe200078008ff */
[C---:B------:R-:W-:Y:S02]  /*7110*/  IMAD R9, R79.reuse, c[0x0][0x284], R10 ;  /* 0x0000a1004f097a24 */ /* 0x040fe400078e020a */
[----:B------:R-:W-:-:S02]  /*7120*/  IMAD R8, R79, c[0x0][0x294], R8 ;  /* 0x0000a5004f087a24 */ /* 0x000fc400078e0208 */
[----:B------:R-:W-:Y:S02]  /*7130*/  IMAD.IADD R9, R9, 0x1, R13 ;  /* 0x0000000109097824 */ /* 0x000fe400078e020d */
[----:B------:R-:W-:-:S03]  /*7140*/  IMAD.WIDE.U32 R10, R79, c[0x0][0x290], RZ ;  /* 0x0000a4004f0a7a25 */ /* 0x000fc600078e00ff */
[----:B------:R-:W-:Y:S01]  /*7150*/  LEA.HI.X R39, R12, c[0x0][0x274], R9, 0x1, P0 ;  /* 0x00009d000c277a11 */ /* 0x000fe200000f0c09 */
[----:B------:R-:W-:Y:S01]  /*7160*/  IMAD.IADD R8, R8, 0x1, R11 ;  /* 0x0000000108087824 */ /* 0x000fe200078e020b */
[----:B------:R-:W-:Y:S02]  /*7170*/  LOP3.LUT R9, R25, 0xfffffffc, RZ, 0xc0, !PT ;  /* 0xfffffffc19097812 */ /* 0x000fe400078ec0ff */
[C---:B------:R-:W-:Y:S02]  /*7180*/  LEA R46, P0, R10.reuse, c[0x0][0x288], 0x1 ;  /* 0x0000a2000a2e7a11 */ /* 0x040fe400078008ff */
[----:B------:R-:W-:Y:S02]  /*7190*/  SHF.R.S32.HI R25, RZ, 0x2, R25 ;  /* 0x00000002ff197819 */ /* 0x000fe40000011419 */
[----:B------:R-:W-:Y:S02]  /*71a0*/  IADD3 R54, -R9, R76, RZ ;  /* 0x0000004c09367210 */ /* 0x000fe40007ffe1ff */
[----:B------:R-:W-:Y:S01]  /*71b0*/  LEA.HI.X R47, R10, c[0x0][0x28c], R8, 0x1, P0 ;  /* 0x0000a3000a2f7a11 */ /* 0x000fe200000f0c08 */
[----:B------:R-:W-:Y:S01]  /*71c0*/  IMAD R8, R78, 0x80, R25 ;  /* 0x000000804e087824 */ /* 0x000fe200078e0219 */
[----:B------:R-:W-:Y:S01]  /*71d0*/  SHF.L.U32 R36, R54, 0x3, RZ ;  /* 0x0000000336247819 */ /* 0x000fe200000006ff */
[----:B------:R-:W-:Y:S05]  /*71e0*/  @!P1 BRA `(.L_x_100) ;  /* 0x00002b2000009947 */ /* 0x000fea0003800000 */
[----:B------:R-:W-:Y:S01]  /*71f0*/  ISETP.GE.AND P0, PT, R8, R83, PT ;  /* 0x000000530800720c */ /* 0x000fe20003f06270 */
[----:B------:R-:W-:Y:S01]  /*7200*/  BSSY B0, `(.L_x_101) ;  /* 0x000004d000007945 */ /* 0x000fe20003800000 */
[----:B------:R-:W-:Y:S01]  /*7210*/  SHF.L.U32 R29, R54, 0x2, RZ ;  /* 0x00000002361d7819 */ /* 0x000fe200000006ff */
        /* <DEDUP_REMOVED lines=12> */
[----:B------:R-:W-:Y:S05]  /*72e0*/  @P0 BRA `(.L_x_102) ;  /* 0x000003e000000947 */ /* 0x000fea0003800000 */
[C---:B------:R-:W-:Y:S01]  /*72f0*/  IADD3 R11, R29.reuse, 0x10, RZ ;  /* 0x000000101d0b7810 */ /* 0x040fe20007ffe0ff */
[----:B------:R-:W-:Y:S01]  /*7300*/  CS2R R42, SRZ ;  /* 0x00000000002a7805 */ /* 0x000fe2000001ff00 */
[----:B------:R-:W-:Y:S01]  /*7310*/  ISETP.GE.AND P1, PT, R29, c[0x0][0x27c], PT ;  /* 0x00009f001d007a0c */ /* 0x000fe20003f26270 */
[----:B------:R-:W-:Y:S01]  /*7320*/  CS2R R56, SRZ ;  /* 0x0000000000387805 */ /* 0x000fe2000001ff00 */
[----:B------:R-:W-:-:S02]  /*7330*/  ISETP.GE.AND P0, PT, R11, c[0x0][0x27c], PT ;  /* 0x00009f000b007a0c */ /* 0x000fc40003f06270 */
[----:B------:R-:W-:Y:S01]  /*7340*/  IADD3 R9, R29, 0x20, RZ ;  /* 0x000000201d097810 */ /* 0x000fe20007ffe0ff */
[----:B------:R-:W-:Y:S01]  /*7350*/  CS2R R40, SRZ ;  /* 0x0000000000287805 */ /* 0x000fe2000001ff00 */
[----:B------:R-:W-:-:S07]  /*7360*/  CS2R R54, SRZ ;  /* 0x0000000000367805 */ /* 0x000fce000001ff00 */
[C---:B------:R-:W-:Y:S02]  /*7370*/  @!P1 IMAD.WIDE R32, R29.reuse, 0x2, R38 ;  /* 0x000000021d209825 */ /* 0x040fe400078e0226 */
[----:B------:R-:W-:Y:S02]  /*7380*/  @!P0 SHF.R.S32.HI R8, RZ, 0x1f, R11 ;  /* 0x0000001fff088819 */ /* 0x000fe4000001140b */
[----:B------:R-:W-:Y:S01]  /*7390*/  @!P1 IMAD.WIDE R12, R29, 0x2, R46 ;  /* 0x000000021d0c9825 */ /* 0x000fe200078e022e */
[----:B------:R1:W5:Y:S01]  /*73a0*/  @!P1 LD.E.64 R42, [R32.64] ;  /* 0x00000006202a9980 */ /* 0x000362000c101b00 */
[----:B------:R-:W-:-:S03]  /*73b0*/  @!P0 LEA.HI R11, R8, R11, RZ, 0x2 ;  /* 0x0000000b080b8211 */ /* 0x000fc600078f10ff */
[----:B------:R2:W5:Y:S01]  /*73c0*/  @!P1 LD.E.64 R56, [R12.64] ;  /* 0x000000060c389980 */ /* 0x000562000c101b00 */
[----:B------:R-:W-:Y:S02]  /*73d0*/  @!P0 LOP3.LUT R11, R11, 0xfffffffc, RZ, 0xc0, !PT ;  /* 0xfffffffc0b0b8812 */ /* 0x000fe400078ec0ff */
[----:B------:R-:W-:-:S03]  /*73e0*/  ISETP.GE.AND P1, PT, R9, c[0x0][0x27c], PT ;  /* 0x00009f0009007a0c */ /* 0x000fc60003f26270 */
[----:B------:R-:W-:Y:S01]  /*73f0*/  @!P0 IMAD.WIDE R14, R11, 0x2, R38 ;  /* 0x000000020b0e8825 */ /* 0x000fe200078e0226 */
[----:B------:R-:W-:-:S03]  /*7400*/  IADD3 R8, R29, 0x30, RZ ;  /* 0x000000301d087810 */ /* 0x000fc60007ffe0ff */
[----:B------:R-:W-:Y:S01]  /*7410*/  @!P0 IMAD.WIDE R30, R11, 0x2, R46 ;  /* 0x000000020b1e8825 */ /* 0x000fe200078e022e */
[----:B------:R3:W5:Y:S04]  /*7420*/  @!P0 LD.E.64 R40, [R14.64] ;  /* 0x000000060e288980 */ /* 0x000768000c101b00 */
[----:B------:R4:W5:Y:S01]  /*7430*/  @!P0 LD.E.64 R54, [R30.64] ;  /* 0x000000061e368980 */ /* 0x000962000c101b00 */
[----:B------:R-:W-:Y:S02]  /*7440*/  ISETP.GE.AND P0, PT, R8, c[0x0][0x27c], PT ;  /* 0x00009f0008007a0c */ /* 0x000fe40003f06270 */
[----:B------:R-:W-:-:S04]  /*7450*/  @!P1 SHF.R.S32.HI R10, RZ, 0x1f, R9 ;  /* 0x0000001fff0a9819 */ /* 0x000fc80000011409 */
[----:B------:R-:W-:-:S07]  /*7460*/  @!P1 LEA.HI R10, R10, R9, RZ, 0x2 ;  /* 0x000000090a0a9211 */ /* 0x000fce00078f10ff */
[----:B------:R-:W-:Y:S02]  /*7470*/  @!P0 SHF.R.S32.HI R9, RZ, 0x1f, R8 ;  /* 0x0000001fff098819 */ /* 0x000fe40000011408 */
[----:B------:R-:W-:Y:S02]  /*7480*/  @!P1 LOP3.LUT R11, R10, 0xfffffffc, RZ, 0xc0, !PT ;  /* 0xfffffffc0a0b9812 */ /* 0x000fe400078ec0ff */
[----:B------:R-:W-:Y:S01]  /*7490*/  @!P0 LEA.HI R9, R9, R8, RZ, 0x2 ;  /* 0x0000000809098211 */ /* 0x000fe200078f10ff */
[----:B-1----:R-:W-:-:S03]  /*74a0*/  CS2R R32, SRZ ;  /* 0x0000000000207805 */ /* 0x002fc6000001ff00 */
[----:B------:R-:W-:Y:S01]  /*74b0*/  @!P0 LOP3.LUT R9, R9, 0xfffffffc, RZ, 0xc0, !PT ;  /* 0xfffffffc09098812 */ /* 0x000fe200078ec0ff */
[C---:B--2---:R-:W-:Y:S01]  /*74c0*/  @!P1 IMAD.WIDE R12, R11.reuse, 0x2, R38 ;  /* 0x000000020b0c9825 */ /* 0x044fe200078e0226 */
[----:B------:R-:W-:Y:S01]  /*74d0*/  CS2R R34, SRZ ;  /* 0x0000000000227805 */ /* 0x000fe2000001ff00 */
[----:B----4-:R-:W-:Y:S02]  /*74e0*/  CS2R R30, SRZ ;  /* 0x00000000001e7805 */ /* 0x010fe4000001ff00 */
[----:B------:R-:W-:Y:S01]  /*74f0*/  @!P1 IMAD.WIDE R48, R11, 0x2, R46 ;  /* 0x000000020b309825 */ /* 0x000fe200078e022e */
[----:B------:R-:W-:Y:S01]  /*7500*/  IADD3 R8, R29, 0x50, RZ ;  /* 0x000000501d087810 */ /* 0x000fe20007ffe0ff */
[----:B------:R-:W-:Y:S01]  /*7510*/  CS2R R10, SRZ ;  /* 0x00000000000a7805 */ /* 0x000fe2000001ff00 */
[----:B------:R1:W5:Y:S01]  /*7520*/  @!P1 LD.E.64 R32, [R12.64] ;  /* 0x000000060c209980 */ /* 0x000362000c101b00 */
[----:B---3--:R-:W-:-:S03]  /*7530*/  @!P0 IMAD.WIDE R14, R9, 0x2, R38 ;  /* 0x00000002090e8825 */ /* 0x008fc600078e0226 */
[----:B------:R2:W5:Y:S01]  /*7540*/  @!P1 LD.E.64 R34, [R48.64] ;  /* 0x0000000630229980 */ /* 0x000562000c101b00 */
[----:B------:R-:W-:Y:S01]  /*7550*/  @!P0 IMAD.WIDE R50, R9, 0x2, R46 ;  /* 0x0000000209328825 */ /* 0x000fe200078e022e */
[----:B------:R-:W-:Y:S02]  /*7560*/  IADD3 R9, R29, 0x40, RZ ;  /* 0x000000401d097810 */ /* 0x000fe40007ffe0ff */
[----:B------:R3:W5:Y:S02]  /*7570*/  @!P0 LD.E.64 R30, [R14.64] ;  /* 0x000000060e1e8980 */ /* 0x000764000c101b00 */
[----:B------:R-:W-:Y:S02]  /*7580*/  ISETP.GE.AND P1, PT, R9, c[0x0][0x27c], PT ;  /* 0x00009f0009007a0c */ /* 0x000fe40003f26270 */
[----:B------:R4:W5:Y:S01]  /*7590*/  @!P0 LD.E.64 R10, [R50.64] ;  /* 0x00000006320a8980 */ /* 0x000962000c101b00 */
[----:B------:R-:W-:-:S10]  /*75a0*/  ISETP.GE.AND P0, PT, R8, c[0x0][0x27c], PT ;  /* 0x00009f0008007a0c */ /* 0x000fd40003f06270 */
[----:B-1----:R-:W-:-:S03]  /*75b0*/  @!P1 SHF.R.S32.HI R12, RZ, 0x1f, R9 ;  /* 0x0000001fff0c9819 */ /* 0x002fc60000011409 */
[----:B------:R-:W-:Y:S02]  /*75c0*/  @!P0 SHF.R.S32.HI R13, RZ, 0x1f, R8 ;  /* 0x0000001fff0d8819 */ /* 0x000fe40000011408 */
[----:B------:R-:W-:Y:S02]  /*75d0*/  @!P1 LEA.HI R12, R12, R9, RZ, 0x2 ;  /* 0x000000090c0c9211 */ /* 0x000fe400078f10ff */
[----:B------:R-:W-:Y:S02]  /*75e0*/  @!P0 LEA.HI R13, R13, R8, RZ, 0x2 ;  /* 0x000000080d0d8211 */ /* 0x000fe400078f10ff */
[----:B------:R-:W-:Y:S02]  /*75f0*/  @!P1 LOP3.LUT R9, R12, 0xfffffffc, RZ, 0xc0, !PT ;  /* 0xfffffffc0c099812 */ /* 0x000fe400078ec0ff */
[----:B------:R-:W-:Y:S01]  /*7600*/  @!P0 LOP3.LUT R13, R13, 0xfffffffc, RZ, 0xc0, !PT ;  /* 0xfffffffc0d0d8812 */ /* 0x000fe200078ec0ff */
[----:B---3--:R-:W-:Y:S02]  /*7610*/  CS2R R14, SRZ ;  /* 0x00000000000e7805 */ /* 0x008fe4000001ff00 */
[----:B--2---:R-:W-:Y:S01]  /*7620*/  @!P1 IMAD.WIDE R48, R9, 0x2, R38 ;  /* 0x0000000209309825 */ /* 0x004fe200078e0226 */
[----:B------:R-:W-:-:S03]  /*7630*/  CS2R R80, SRZ ;  /* 0x0000000000507805 */ /* 0x000fc6000001ff00 */
[----:B----4-:R-:W-:Y:S01]  /*7640*/  @!P1 IMAD.WIDE R50, R9, 0x2, R46 ;  /* 0x0000000209329825 */ /* 0x010fe200078e022e */
[----:B------:R1:W5:Y:S01]  /*7650*/  @!P1 LD.E.64 R14, [R48.64] ;  /* 0x00000006300e9980 */ /* 0x000362000c101b00 */
[----:B------:R-:W-:Y:S02]  /*7660*/  CS2R R8, SRZ ;  /* 0x0000000000087805 */ /* 0x000fe4000001ff00 */
[----:B------:R-:W-:-:S04]  /*7670*/  @!P0 IMAD.WIDE R38, R13, 0x2, R38 ;  /* 0x000000020d268825 */ /* 0x000fc800078e0226 */
[----:B------:R-:W-:Y:S01]  /*7680*/  @!P0 IMAD.WIDE R46, R13, 0x2, R46 ;  /* 0x000000020d2e8825 */ /* 0x000fe200078e022e */
[----:B------:R1:W5:Y:S01]  /*7690*/  @!P1 LD.E.64 R8, [R50.64] ;  /* 0x0000000632089980 */ /* 0x000362000c101b00 */
[----:B------:R-:W-:-:S03]  /*76a0*/  CS2R R12, SRZ ;  /* 0x00000000000c7805 */ /* 0x000fc6000001ff00 */
[----:B------:R1:W5:Y:S04]  /*76b0*/  @!P0 LD.E.64 R80, [R46.64] ;  /* 0x000000062e508980 */ /* 0x000368000c101b00 */
[----:B------:R1:W5:Y:S02]  /*76c0*/  @!P0 LD.E.64 R12, [R38.64] ;  /* 0x00000006260c8980 */ /* 0x000364000c101b00 */
.L_x_102:
[----:B------:R-:W-:Y:S05]  /*76d0*/  BSYNC B0 ;  /* 0x0000000000007941 */ /* 0x000fea0003800000 */
.L_x_101:
[----:B-----5:R-:W-:Y:S01]  /*76e0*/  IMAD.MOV.U32 R75, RZ, RZ, R43 ;  /* 0x000000ffff4b7224 */ /* 0x020fe200078e002b */
[--C-:B------:R-:W-:Y:S01]  /*76f0*/  SHF.R.U64 R37, R30, 0x10, R31.reuse ;  /* 0x000000101e257819 */ /* 0x100fe2000000121f */
[--C-:B------:R-:W-:Y:S01]  /*7700*/  IMAD.MOV.U32 R65, RZ, RZ, R31.reuse ;  /* 0x000000ffff417224 */ /* 0x100fe200078e001f */
[----:B------:R-:W-:Y:S01]  /*7710*/  SHF.R.U32.HI R64, RZ, 0x10, R31 ;  /* 0x00000010ff407819 */ /* 0x000fe2000001161f */
[--C-:B------:R-:W-:Y:S01]  /*7720*/  IMAD.MOV.U32 R61, RZ, RZ, R13.reuse ;  /* 0x000000ffff3d7224 */ /* 0x100fe200078e000d */
[----:B-1----:R-:W-:Y:S01]  /*7730*/  SHF.R.U64 R51, R12, 0x10, R13 ;  /* 0x000000100c337819 */ /* 0x002fe2000000120d */
[----:B------:R-:W-:Y:S01]  /*7740*/  IMAD.MOV.U32 R60, RZ, RZ, R56 ;  /* 0x000000ffff3c7224 */ /* 0x000fe200078e0038 */
[--C-:B------:R-:W-:Y:S01]  /*7750*/  SHF.R.U64 R62, R14, 0x10, R15.reuse ;  /* 0x000000100e3e7819 */ /* 0x100fe2000000120f */
[----:B------:R-:W-:Y:S01]  /*7760*/  IMAD.MOV.U32 R48, RZ, RZ, R40 ;  /* 0x000000ffff307224 */ /* 0x000fe200078e0028 */
[----:B------:R-:W-:Y:S01]  /*7770*/  SHF.R.U32.HI R31, RZ, 0x10, R15 ;  /* 0x00000010ff1f7819 */ /* 0x000fe2000001160f */
[----:B------:R-:W-:Y:S01]  /*7780*/  IMAD.MOV.U32 R66, RZ, RZ, R30 ;  /* 0x000000ffff427224 */ /* 0x000fe200078e001e */
[----:B------:R-:W-:Y:S01]  /*7790*/  SHF.R.U32.HI R13, RZ, 0x10, R13 ;  /* 0x00000010ff0d7819 */ /* 0x000fe2000001160d */
[----:B------:R-:W-:Y:S01]  /*77a0*/  IMAD.MOV.U32 R70, RZ, RZ, R32 ;  /* 0x000000ffff467224 */ /* 0x000fe200078e0020 */
[----:B------:R-:W-:Y:S01]  /*77b0*/  PRMT R51, R51, 0x5410, R75 ;  /* 0x0000541033337816 */ /* 0x000fe2000000004b */
[----:B------:R-:W-:Y:S01]  /*77c0*/  IMAD.MOV.U32 R59, RZ, RZ, R55 ;  /* 0x000000ffff3b7224 */ /* 0x000fe200078e0037 */
[----:B------:R-:W-:Y:S01]  /*77d0*/  PRMT R31, R31, 0x5410, R62 ;  /* 0x000054101f1f7816 */ /* 0x000fe2000000003e */
[----:B------:R-:W-:Y:S01]  /*77e0*/  IMAD.MOV.U32 R58, RZ, RZ, R54 ;  /* 0x000000ffff3a7224 */ /* 0x000fe200078e0036 */
[----:B------:R-:W-:Y:S01]  /*77f0*/  SHF.R.S32.HI R62, RZ, 0x1f, R25 ;  /* 0x0000001fff3e7819 */ /* 0x000fe20000011419 */
[----:B------:R-:W-:Y:S01]  /*7800*/  IMAD.MOV.U32 R73, RZ, RZ, R41 ;  /* 0x000000ffff497224 */ /* 0x000fe200078e0029 */
[----:B------:R-:W-:Y:S01]  /*7810*/  PRMT R13, R13, 0x5410, R51 ;  /* 0x000054100d0d7816 */ /* 0x000fe20000000033 */
[--C-:B------:R-:W-:Y:S01]  /*7820*/  IMAD.MOV.U32 R47, RZ, RZ, R57.reuse ;  /* 0x000000ffff2f7224 */ /* 0x100fe200078e0039 */
[----:B------:R-:W-:Y:S01]  /*7830*/  SHF.R.U32.HI R30, RZ, 0x10, R57 ;  /* 0x00000010ff1e7819 */ /* 0x000fe20000011639 */
[----:B------:R-:W-:Y:S01]  /*7840*/  IMAD.MOV.U32 R52, RZ, RZ, R42 ;  /* 0x000000ffff347224 */ /* 0x000fe200078e002a */
[----:B------:R-:W-:Y:S01]  /*7850*/  PRMT R51, R60, 0x7610, R51 ;  /* 0x000076103c337816 */ /* 0x000fe20000000033 */
[----:B------:R-:W-:Y:S01]  /*7860*/  IMAD.MOV.U32 R67, RZ, RZ, R33 ;  /* 0x000000ffff437224 */ /* 0x000fe200078e0021 */
[----:B------:R-:W-:Y:S01]  /*7870*/  LEA.HI R60, R62, R25, RZ, 0x3 ;  /* 0x000000193e3c7211 */ /* 0x000fe200078f18ff */
[----:B------:R-:W-:Y:S01]  /*7880*/  IMAD.MOV.U32 R38, RZ, RZ, R10 ;  /* 0x000000ffff267224 */ /* 0x000fe200078e000a */
[----:B------:R-:W-:Y:S01]  /*7890*/  PRMT R48, R48, 0x5410, R30 ;  /* 0x0000541030307816 */ /* 0x000fe2000000001e */
[----:B------:R-:W-:Y:S01]  /*78a0*/  IMAD.MOV.U32 R53, RZ, RZ, R11 ;  /* 0x000000ffff357224 */ /* 0x000fe200078e000b */
[----:B------:R-:W-:Y:S01]  /*78b0*/  LOP3.LUT R30, R60, 0xfffffff8, RZ, 0xc0, !PT ;  /* 0xfffffff83c1e7812 */ /* 0x000fe200078ec0ff */
[----:B------:R-:W-:Y:S01]  /*78c0*/  IMAD.MOV.U32 R63, RZ, RZ, R15 ;  /* 0x000000ffff3f7224 */ /* 0x000fe200078e000f */
[--C-:B------:R-:W-:Y:S01]  /*78d0*/  SHF.R.U64 R50, R42, 0x10, R43.reuse ;  /* 0x000000102a327819 */ /* 0x100fe2000000122b */
[----:B------:R-:W-:Y:S01]  /*78e0*/  IMAD.MOV.U32 R42, RZ, RZ, R34 ;  /* 0x000000ffff2a7224 */ /* 0x000fe200078e0022 */
[----:B------:R-:W-:Y:S01]  /*78f0*/  SHF.R.U32.HI R72, RZ, 0x10, R43 ;  /* 0x00000010ff487819 */ /* 0x000fe2000001162b */
[----:B------:R-:W-:Y:S01]  /*7900*/  IMAD.IADD R30, R25, 0x1, -R30 ;  /* 0x00000001191e7824 */ /* 0x000fe200078e0a1e */
[----:B------:R-:W-:Y:S01]  /*7910*/  SHF.R.U32.HI R43, RZ, 0x10, R41 ;  /* 0x00000010ff2b7819 */ /* 0x000fe20000011629 */
[----:B------:R-:W-:Y:S01]  /*7920*/  IMAD.MOV.U32 R28, RZ, RZ, R80 ;  /* 0x000000ffff1c7224 */ /* 0x000fe200078e0050 */
[----:B------:R-:W-:Y:S01]  /*7930*/  SHF.R.U64 R49, R56, 0x10, R57 ;  /* 0x0000001038317819 */ /* 0x000fe20000001239 */
[----:B------:R-:W-:Y:S01]  /*7940*/  IMAD.MOV.U32 R57, RZ, RZ, R35 ;  /* 0x000000ffff397224 */ /* 0x000fe200078e0023 */
[----:B------:R-:W-:Y:S01]  /*7950*/  SHF.R.U64 R45, R54, 0x10, R55 ;  /* 0x00000010362d7819 */ /* 0x000fe20000001237 */
[----:B------:R-:W-:Y:S01]  /*7960*/  IMAD R54, R78, -0x80, R83 ;  /* 0xffffff804e367824 */ /* 0x000fe200078e0253 */
[----:B------:R-:W-:Y:S01]  /*7970*/  SHF.R.U32.HI R56, RZ, 0x10, R55 ;  /* 0x00000010ff387819 */ /* 0x000fe20000011637 */
[----:B------:R-:W-:-:S04]  /*7980*/  DEPBAR.LE SB0, 0x1 ;  /* 0x000080400000791a */ /* 0x000fc80000000000 */
[----:B------:R-:W-:Y:S01]  /*7990*/  SHF.R.U64 R46, R40, 0x10, R41 ;  /* 0x00000010282e7819 */ /* 0x000fe20000001229 */
[----:B------:R-:W-:Y:S01]  /*79a0*/  BSSY B1, `(.L_x_103) ;  /* 0x0000133000017945 */ /* 0x000fe20003800000 */
[----:B------:R-:W-:Y:S02]  /*79b0*/  PRMT R45, R45, 0x5410, R43 ;  /* 0x000054102d2d7816 */ /* 0x000fe4000000002b */
[----:B------:R-:W-:Y:S02]  /*79c0*/  SHF.R.U32.HI R39, RZ, 0x10, R33 ;  /* 0x00000010ff277819 */ /* 0x000fe40000011621 */
[--C-:B------:R-:W-:Y:S01]  /*79d0*/  SHF.R.U64 R40, R34, 0x10, R35.reuse ;  /* 0x0000001022287819 */ /* 0x100fe20000001223 */
[----:B------:R-:W-:Y:S01]  /*79e0*/  IMAD.MOV.U32 R34, RZ, RZ, R8 ;  /* 0x000000ffff227224 */ /* 0x000fe200078e0008 */
[----:B------:R-:W-:Y:S01]  /*79f0*/  PRMT R43, R70, 0x5410, R56 ;  /* 0x00005410462b7816 */ /* 0x000fe20000000038 */
[----:B------:R-:W-:Y:S01]  /*7a00*/  IMAD.SHL.U32 R56, R30, 0x40, RZ ;  /* 0x000000401e387824 */ /* 0x000fe200078e00ff */
[----:B------:R-:W-:-:S02]  /*7a10*/  SHF.R.U32.HI R55, RZ, 0x10, R35 ;  /* 0x00000010ff377819 */ /* 0x000fc40000011623 */
[----:B------:R-:W-:Y:S02]  /*7a20*/  PRMT R40, R40, 0x5410, R39 ;  /* 0x0000541028287816 */ /* 0x000fe40000000027 */
[----:B------:R-:W-:Y:S02]  /*7a30*/  PRMT R39, R66, 0x5410, R55 ;  /* 0x0000541042277816 */ /* 0x000fe40000000037 */
[----:B------:R-:W-:Y:S02]  /*7a40*/  LOP3.LUT R55, R56, 0x1c0, RZ, 0xc0, !PT ;  /* 0x000001c038377812 */ /* 0x000fe400078ec0ff */
[----:B------:R-:W-:Y:S02]  /*7a50*/  LOP3.LUT P1, RZ, R30, 0x4, RZ, 0xc0, !PT ;  /* 0x000000041eff7812 */ /* 0x000fe4000782c0ff */
[----:B------:R-:W-:Y:S02]  /*7a60*/  LOP3.LUT R30, R55, 0x18, R36, 0xf8, !PT ;  /* 0x00000018371e7812 */ /* 0x000fe400078ef824 */
[----:B------:R-:W-:-:S02]  /*7a70*/  SHF.R.U32.HI R55, RZ, 0x3, R55 ;  /* 0x00000003ff377819 */ /* 0x000fc40000011637 */
[----:B------:R-:W-:Y:S02]  /*7a80*/  IMNMX R54, R54, 0x80, PT ;  /* 0x0000008036367817 */ /* 0x000fe40003800200 */
[----:B------:R-:W-:Y:S02]  /*7a90*/  LOP3.LUT R30, R30, R55, RZ, 0x3c, !PT ;  /* 0x000000371e1e7212 */ /* 0x000fe400078e3cff */
[----:B------:R-:W-:Y:S02]  /*7aa0*/  ISETP.GE.AND P0, PT, R25, R54, PT ;  /* 0x000000361900720c */ /* 0x000fe40003f06270 */
[----:B------:R-:W-:Y:S01]  /*7ab0*/  SHF.R.U64 R41, R32, 0x10, R33 ;  /* 0x0000001020297819 */ /* 0x000fe20000001221 */
[----:B------:R-:W-:Y:S01]  /*7ac0*/  IMAD.MOV.U32 R32, RZ, RZ, R14 ;  /* 0x000000ffff207224 */ /* 0x000fe200078e000e */
[--C-:B------:R-:W-:Y:S01]  /*7ad0*/  SHF.R.U64 R35, R10, 0x10, R11.reuse ;  /* 0x000000100a237819 */ /* 0x100fe2000000120b */
[----:B------:R-:W-:Y:S01]  /*7ae0*/  IMAD.MOV.U32 R14, RZ, RZ, R12 ;  /* 0x000000ffff0e7224 */ /* 0x000fe200078e000c */
[----:B------:R-:W-:Y:S01]  /*7af0*/  SHF.R.U32.HI R12, RZ, 0x10, R11 ;  /* 0x00000010ff0c7819 */ /* 0x000fe2000001160b */
[----:B------:R-:W-:Y:S01]  /*7b00*/  IMAD R30, R19, 0x200, R30 ;  /* 0x00000200131e7824 */ /* 0x000fe200078e021e */
[--C-:B------:R-:W-:Y:S01]  /*7b10*/  SHF.R.U64 R10, R8, 0x10, R9.reuse ;  /* 0x00000010080a7819 */ /* 0x100fe20000001209 */
[--C-:B------:R-:W-:Y:S01]  /*7b20*/  IMAD.MOV.U32 R11, RZ, RZ, R9.reuse ;  /* 0x000000ffff0b7224 */ /* 0x100fe200078e0009 */
[----:B------:R-:W-:Y:S01]  /*7b30*/  SHF.R.U32.HI R33, RZ, 0x10, R9 ;  /* 0x00000010ff217819 */ /* 0x000fe20000011609 */
[----:B------:R-:W-:Y:S01]  /*7b40*/  IMAD.MOV.U32 R9, RZ, RZ, R81 ;  /* 0x000000ffff097224 */ /* 0x000fe200078e0051 */
[----:B------:R-:W-:-:S02]  /*7b50*/  PRMT R36, R12, 0x7610, R36 ;  /* 0x000076100c247816 */ /* 0x000fc40000000024 */
[----:B------:R-:W-:Y:S02]  /*7b60*/  PRMT R47, R47, 0x5410, R73 ;  /* 0x000054102f2f7816 */ /* 0x000fe40000000049 */
[----:B------:R-:W-:Y:S02]  /*7b70*/  IADD3 R12, R30, 0x20, RZ ;  /* 0x000000201e0c7810 */ /* 0x000fe40007ffe0ff */
[--C-:B------:R-:W-:Y:S02]  /*7b80*/  SHF.R.U64 R8, R80, 0x10, R81.reuse ;  /* 0x0000001050087819 */ /* 0x100fe40000001251 */
[----:B------:R-:W-:Y:S02]  /*7b90*/  SHF.R.U32.HI R15, RZ, 0x10, R81 ;  /* 0x00000010ff0f7819 */ /* 0x000fe40000011651 */
[----:B------:R-:W-:Y:S02]  /*7ba0*/  @P1 IADD3 R12, R30, -0x20, RZ ;  /* 0xffffffe01e0c1810 */ /* 0x000fe40007ffe0ff */
[----:B------:R-:W-:-:S02]  /*7bb0*/  PRMT R50, R50, 0x5410, R47 ;  /* 0x0000541032327816 */ /* 0x000fc4000000002f */
[----:B------:R-:W-:Y:S02]  /*7bc0*/  PRMT R49, R49, 0x5410, R72 ;  /* 0x0000541031317816 */ /* 0x000fe40000000048 */
[----:B------:R-:W-:Y:S02]  /*7bd0*/  PRMT R42, R42, 0x5410, R67 ;  /* 0x000054102a2a7816 */ /* 0x000fe40000000043 */
[----:B------:R-:W-:Y:S02]  /*7be0*/  PRMT R38, R38, 0x5410, R65 ;  /* 0x0000541026267816 */ /* 0x000fe40000000041 */
[----:B------:R-:W-:Y:S02]  /*7bf0*/  PRMT R35, R35, 0x5410, R64 ;  /* 0x0000541023237816 */ /* 0x000fe40000000040 */
[----:B------:R-:W-:Y:S02]  /*7c00*/  PRMT R32, R63, 0x5410, R32 ;  /* 0x000054103f207816 */ /* 0x000fe40000000020 */
        /* <DEDUP_REMOVED lines=9> */
[----:B------:R-:W-:Y:S02]  /*7ca0*/  LEA R30, R30, 0xc100, 0x1 ;  /* 0x0000c1001e1e7811 */ /* 0x000fe400078e08ff */
[----:B------:R-:W-:Y:S01]  /*7cb0*/  LEA R12, R12, 0xc100, 0x1 ;  /* 0x0000c1000c0c7811 */ /* 0x000fe200078e08ff */
[----:B------:R-:W-:Y:S06]  /*7cc0*/  BAR.SYNC.DEFER_BLOCKING 0x0 ;  /* 0x0000000000007b1d */ /* 0x000fec0000010000 */
[----:B------:R-:W-:Y:S05]  /*7cd0*/  @P0 BRA `(.L_x_104) ;  /* 0x00000ff000000947 */ /* 0x000fea0003800000 */
[----:B------:R-:W-:Y:S01]  /*7ce0*/  ISETP.GE.AND P0, PT, R29, c[0x0][0x27c], PT ;  /* 0x00009f001d007a0c */ /* 0x000fe20003f06270 */
[----:B------:R-:W-:-:S12]  /*7cf0*/  BSSY B0, `(.L_x_105) ;  /* 0x0000028000007945 */ /* 0x000fd80003800000 */
[----:B------:R-:W-:Y:S05]  /*7d00*/  @P0 BRA `(.L_x_106) ;  /* 0x0000026000000947 */ /* 0x000fea0003800000 */
[----:B------:R-:W1:Y:S01]  /*7d10*/  LDS.128 R8, [R30] ;  /* 0x000000001e087984 */ /* 0x000e620000000c00 */
[----:B------:R-:W-:Y:S02]  /*7d20*/  HADD2.F32 R53, -RZ, R51.H0_H0 ;  /* 0x20000033ff357230 */ /* 0x000fe40000004100 */
[----:B------:R-:W-:Y:S02]  /*7d30*/  HADD2.F32 R59, -RZ, R49.H0_H0 ;  /* 0x20000031ff3b7230 */ /* 0x000fe40000004100 */
[----:B------:R-:W-:Y:S02]  /*7d40*/  HADD2.F32 R60, -RZ, R50.H0_H0 ;  /* 0x20000032ff3c7230 */ /* 0x000fe40000004100 */
[----:B------:R-:W-:Y:S02]  /*7d50*/  HADD2.F32 R61, -RZ, R52.H0_H0 ;  /* 0x20000034ff3d7230 */ /* 0x000fe40000004100 */
[----:B------:R-:W-:Y:S02]  /*7d60*/  HADD2.F32 R64, -RZ, R51.H1_H1 ;  /* 0x30000033ff407230 */ /* 0x000fe40000004100 */
[----:B-1----:R-:W-:-:S02]  /*7d70*/  HADD2.F32 R56, -RZ, R8.H0_H0 ;  /* 0x20000008ff387230 */ /* 0x002fc40000004100 */
[----:B------:R-:W-:Y:S02]  /*7d80*/  HADD2.F32 R58, -RZ, R8.H1_H1 ;  /* 0x30000008ff3a7230 */ /* 0x000fe40000004100 */
[--C-:B------:R-:W-:Y:S01]  /*7d90*/  HADD2.F32 R55, -RZ, R9.reuse.H1_H1 ;  /* 0x30000009ff377230 */ /* 0x100fe20000004100 */
[----:B------:R-:W-:Y:S01]  /*7da0*/  FMUL.FTZ R63, R56, R53 ;  /* 0x00000035383f7220 */ /* 0x000fe20000410000 */
[----:B------:R-:W-:Y:S02]  /*7db0*/  HADD2.F32 R8, -RZ, R9.H0_H0 ;  /* 0x20000009ff087230 */ /* 0x000fe40000004100 */
[--C-:B------:R-:W-:Y:S02]  /*7dc0*/  HADD2.F32 R9, -RZ, R10.reuse.H0_H0 ;  /* 0x2000000aff097230 */ /* 0x100fe40000004100 */
[----:B------:R-:W-:Y:S02]  /*7dd0*/  HADD2.F32 R57, -RZ, R10.H1_H1 ;  /* 0x3000000aff397230 */ /* 0x000fe40000004100 */
[----:B------:R-:W-:-:S02]  /*7de0*/  HADD2.F32 R10, -RZ, R11.H0_H0 ;  /* 0x2000000bff0a7230 */ /* 0x000fc40000004100 */
[----:B------:R-:W-:Y:S01]  /*7df0*/  HADD2.F32 R62, -RZ, R11.H1_H1 ;  /* 0x3000000bff3e7230 */ /* 0x000fe20000004100 */
[----:B------:R-:W-:Y:S02]  /*7e00*/  FMUL.FTZ R11, R58, R53 ;  /* 0x000000353a0b7220 */ /* 0x000fe40000410000 */
[CC--:B------:R-:W-:Y:S02]  /*7e10*/  FMUL.FTZ R53, R55.reuse, R59.reuse ;  /* 0x0000003b37357220 */ /* 0x0c0fe40000410000 */
[C---:B------:R-:W-:Y:S02]  /*7e20*/  FMUL.FTZ R59, R8.reuse, R59 ;  /* 0x0000003b083b7220 */ /* 0x040fe40000410000 */
[-C--:B------:R-:W-:Y:S01]  /*7e30*/  FFMA.FTZ R53, R8, R60.reuse, -R53 ;  /* 0x0000003c08357223 */ /* 0x080fe20000010835 */
[----:B------:R-:W-:Y:S01]  /*7e40*/  HADD2.F32 R8, -RZ, R50.H1_H1 ;  /* 0x30000032ff087230 */ /* 0x000fe20000004100 */
[----:B------:R-:W-:Y:S01]  /*7e50*/  FFMA.FTZ R60, R55, R60, R59 ;  /* 0x0000003c373c7223 */ /* 0x000fe2000001003b */
[----:B------:R-:W-:Y:S01]  /*7e60*/  HADD2.F32 R59, -RZ, R48.H1_H1 ;  /* 0x30000030ff3b7230 */ /* 0x000fe20000004100 */
[-C--:B------:R-:W-:Y:S01]  /*7e70*/  FFMA.FTZ R11, R56, R61.reuse, -R11 ;  /* 0x0000003d380b7223 */ /* 0x080fe2000001080b */
[----:B------:R-:W-:Y:S01]  /*7e80*/  HADD2.F32 R56, -RZ, R49.H1_H1 ;  /* 0x30000031ff387230 */ /* 0x000fe20000004100 */
[----:B------:R-:W-:-:S02]  /*7e90*/  FFMA.FTZ R58, R58, R61, R63 ;  /* 0x0000003d3a3a7223 */ /* 0x000fc4000001003f */
[-C--:B------:R-:W-:Y:S02]  /*7ea0*/  FMUL.FTZ R55, R57, R8.reuse ;  /* 0x0000000839377220 */ /* 0x080fe40000410000 */
[-C--:B------:R-:W-:Y:S02]  /*7eb0*/  FMUL.FTZ R61, R62, R59.reuse ;  /* 0x0000003b3e3d7220 */ /* 0x080fe40000410000 */
[C---:B------:R-:W-:Y:S02]  /*7ec0*/  FMUL.FTZ R8, R9.reuse, R8 ;  /* 0x0000000809087220 */ /* 0x040fe40000410000 */
[----:B------:R-:W-:Y:S02]  /*7ed0*/  FMUL.FTZ R59, R10, R59 ;  /* 0x0000003b0a3b7220 */ /* 0x000fe40000410000 */
[----:B------:R-:W-:Y:S01]  /*7ee0*/  FFMA.FTZ R55, R9, R64, -R55 ;  /* 0x0000004009377223 */ /* 0x000fe20000010837 */
[----:B------:R-:W-:Y:S01]  /*7ef0*/  F2FP.PACK_AB R9, R60, R53 ;  /* 0x000000353c09723e */ /* 0x000fe200000000ff */
[----:B------:R-:W-:-:S02]  /*7f00*/  FFMA.FTZ R61, R10, R56, -R61 ;  /* 0x000000380a3d7223 */ /* 0x000fc4000001083d */
[----:B------:R-:W-:Y:S01]  /*7f10*/  FFMA.FTZ R64, R57, R64, R8 ;  /* 0x0000004039407223 */ /* 0x000fe20000010008 */
[----:B------:R-:W-:Y:S01]  /*7f20*/  F2FP.PACK_AB R8, R58, R11 ;  /* 0x0000000b3a08723e */ /* 0x000fe200000000ff */
[----:B------:R-:W-:-:S03]  /*7f30*/  FFMA.FTZ R56, R62, R56, R59 ;  /* 0x000000383e387223 */ /* 0x000fc6000001003b */
[----:B------:R-:W-:Y:S02]  /*7f40*/  F2FP.PACK_AB R10, R64, R55 ;  /* 0x00000037400a723e */ /* 0x000fe400000000ff */
[----:B------:R-:W-:-:S05]  /*7f50*/  F2FP.PACK_AB R11, R56, R61 ;  /* 0x0000003d380b723e */ /* 0x000fca00000000ff */
[----:B------:R1:W-:Y:S02]  /*7f60*/  STS.128 [R30], R8 ;  /* 0x000000081e007388 */ /* 0x0003e40000000c00 */
.L_x_106:
[----:B------:R-:W-:Y:S05]  /*7f70*/  BSYNC B0 ;  /* 0x0000000000007941 */ /* 0x000fea0003800000 */
.L_x_105:
[----:B-1----:R-:W-:Y:S01]  /*7f80*/  IADD3 R8, R29, 0x10, RZ ;  /* 0x000000101d087810 */ /* 0x002fe20007ffe0ff */
[----:B------:R-:W-:Y:S03]  /*7f90*/  BSSY B0, `(.L_x_107) ;  /* 0x0000029000007945 */ /* 0x000fe60003800000 */
[----:B------:R-:W-:-:S13]  /*7fa0*/  ISETP.GE.AND P0, PT, R8, c[0x0][0x27c], PT ;  /* 0x00009f0008007a0c */ /* 0x000fda0003f06270 */
        /* <DEDUP_REMOVED lines=39> */
.L_x_108:
[----:B------:R-:W-:Y:S05]  /*8220*/  BSYNC B0 ;  /* 0x0000000000007941 */ /* 0x000fea0003800000 */
.L_x_107:
[----:B-1----:R-:W-:Y:S01]  /*8230*/  IADD3 R8, R29, 0x20, RZ ;  /* 0x000000201d087810 */ /* 0x002fe20007ffe0ff */
[----:B------:R-:W-:Y:S03]  /*8240*/  BSSY B0, `(.L_x_109) ;  /* 0x0000029000007945 */ /* 0x000fe60003800000 */
[----:B------:R-:W-:-:S13]  /*8250*/  ISETP.GE.AND P0, PT, R8, c[0x0][0x27c], PT ;  /* 0x00009f0008007a0c */ /* 0x000fda0003f06270 */
[----:B------:R-:W-:Y:S05]  /*8260*/  @P0 BRA `(.L_x_110) ;  /* 0x0000026000000947 */ /* 0x000fea0003800000 */
[----:B------:R-:W1:Y:S01]  /*8270*/  LDS.128 R8, [R30+0x4000] ;  /* 0x004000001e087984 */ /* 0x000e620000000c00 */
        /* <DEDUP_REMOVED lines=36> */
[----:B------:R1:W-:Y:S02]  /*84c0*/  STS.128 [R30+0x4000], R8 ;  /* 0x004000081e007388 */ /* 0x0003e40000000c00 */
.L_x_110:
[----:B------:R-:W-:Y:S05]  /*84d0*/  BSYNC B0 ;  /* 0x0000000000007941 */ /* 0x000fea0003800000 */
.L_x_109:
[----:B-1----:R-:W-:Y:S01]  /*84e0*/  IADD3 R8, R29, 0x30, RZ ;  /* 0x000000301d087810 */ /* 0x002fe20007ffe0ff */
[----:B------:R-:W-:Y:S03]  /*84f0*/  BSSY B0, `(.L_x_111) ;  /* 0x0000029000007945 */ /* 0x000fe60003800000 */
[----:B------:R-:W-:-:S13]  /*8500*/  ISETP.GE.AND P0, PT, R8, c[0x0][0x27c], PT ;  /* 0x00009f0008007a0c */ /* 0x000fda0003f06270 */
[----:B------:R-:W-:Y:S05]  /*8510*/  @P0 BRA `(.L_x_112) ;  /* 0x0000026000000947 */ /* 0x000fea0003800000 */
[----:B------:R-:W1:Y:S01]  /*8520*/  LDS.128 R8, [R12+0x4000] ;  /* 0x004000000c087984 */ /* 0x000e620000000c00 */
[--C-:B------:R-:W-:Y:S02]  /*8530*/  HADD2.F32 R53, -RZ, R38.reuse.H0_H0 ;  /* 0x20000026ff357230 */ /* 0x100fe40000004100 */
        /* <DEDUP_REMOVED lines=19> */
[----:B------:R-:W-:Y:S01]  /*8670*/  HADD2.F32 R59, -RZ, R36.H0_H0 ;  /* 0x20000024ff3b7230 */ /* 0x000fe20000004100 */
        /* <DEDUP_REMOVED lines=16> */
.L_x_112:
[----:B------:R-:W-:Y:S05]  /*8780*/  BSYNC B0 ;  /* 0x0000000000007941 */ /* 0x000fea0003800000 */
.L_x_111:
[----:B-1----:R-:W-:Y:S01]  /*8790*/  IADD3 R8, R29, 0x40, RZ ;  /* 0x000000401d087810 */ /* 0x002fe20007ffe0ff */
[----:B------:R-:W-:Y:S03]  /*87a0*/  BSSY B0, `(.L_x_113) ;  /* 0x0000029000007945 */ /* 0x000fe60003800000 */
[----:B------:R-:W-:-:S13]  /*87b0*/  ISETP.GE.AND P0, PT, R8, c[0x0][0x27c], PT ;  /* 0x00009f0008007a0c */ /* 0x000fda0003f06270 */
[----:B------:R-:W-:Y:S05]  /*87c0*/  @P0 BRA `(.L_x_114) ;  /* 0x0000026000000947 */ /* 0x000fea0003800000 */
[----:B------:R-:W1:Y:S01]  /*87d0*/  LDS.128 R8, [R30+0x8000] ;  /* 0x008000001e087984 */ /* 0x000e620000000c00 */
[----:B------:R-:W-:Y:S02]  /*87e0*/  HADD2.F32 R53, -RZ, R34.H1_H1 ;  /* 0x30000022ff357230 */ /* 0x000fe40000004100 */
[----:B------:R-:W-:Y:S02]  /*87f0*/  HADD2.F32 R59, -RZ, R33.H1_H1 ;  /* 0x30000021ff3b7230 */ /* 0x000fe40000004100 */
[----:B------:R-:W-:Y:S02]  /*8800*/  HADD2.F32 R60, -RZ, R31.H1_H1 ;  /* 0x3000001fff3c7230 */ /* 0x000fe40000004100 */
[--C-:B------:R-:W-:Y:S02]  /*8810*/  HADD2.F32 R61, -RZ, R32.reuse.H1_H1 ;  /* 0x30000020ff3d7230 */ /* 0x100fe40000004100 */
[----:B------:R-:W-:Y:S02]  /*8820*/  HADD2.F32 R64, -RZ, R32.H0_H0 ;  /* 0x20000020ff407230 */ /* 0x000fe40000004100 */
        /* <DEDUP_REMOVED lines=13> */
[----:B------:R-:W-:Y:S01]  /*8900*/  HADD2.F32 R8, -RZ, R34.H0_H0 ;  /* 0x20000022ff087230 */ /* 0x000fe20000004100 */
[----:B------:R-:W-:Y:S01]  /*8910*/  FFMA.FTZ R60, R55, R60, R59 ;  /* 0x0000003c373c7223 */ /* 0x000fe2000001003b */
[----:B------:R-:W-:Y:S01]  /*8920*/  HADD2.F32 R59, -RZ, R33.H0_H0 ;  /* 0x20000021ff3b7230 */ /* 0x000fe20000004100 */
[-C--:B------:R-:W-:Y:S01]  /*8930*/  FFMA.FTZ R11, R56, R61.reuse, -R11 ;  /* 0x0000003d380b7223 */ /* 0x080fe2000001080b */
[----:B------:R-:W-:Y:S01]  /*8940*/  HADD2.F32 R56, -RZ, R31.H0_H0 ;  /* 0x2000001fff387230 */ /* 0x000fe20000004100 */
        /* <DEDUP_REMOVED lines=14> */
.L_x_114:
[----:B------:R-:W-:Y:S05]  /*8a30*/  BSYNC B0 ;  /* 0x0000000000007941 */ /* 0x000fea0003800000 */
.L_x_113:
[----:B-1----:R-:W-:-:S04]  /*8a40*/  IADD3 R8, R29, 0x50, RZ ;  /* 0x000000501d087810 */ /* 0x002fc80007ffe0ff */
        /* <DEDUP_REMOVED lines=40> */
.L_x_104:
[----:B------:R-:W-:Y:S05]  /*8cd0*/  BSYNC B1 ;  /* 0x0000000000017941 */ /* 0x000fea0003800000 */
.L_x_103:
[----:B------:R-:W-:-:S04]  /*8ce0*/  IADD3 R25, R25, 0x40, RZ ;  /* 0x0000004019197810 */ /* 0x000fc80007ffe0ff */
[----:B------:R-:W-:-:S13]  /*8cf0*/  ISETP.GE.AND P0, PT, R25, R54, PT ;  /* 0x000000361900720c */ /* 0x000fda0003f06270 */
[----:B------:R-:W-:Y:S05]  /*8d00*/  @P0 BRA `(.L_x_115) ;  /* 0x00003f9000000947 */ /* 0x000fea0003800000 */
[----:B------:R-:W-:Y:S01]  /*8d10*/  ISETP.GE.AND P0, PT, R29, c[0x0][0x27c], PT ;  /* 0x00009f001d007a0c */ /* 0x000fe20003f06270 */
[----:B------:R-:W-:-:S12]  /*8d20*/  BSSY B0, `(.L_x_116) ;  /* 0x0000028000007945 */ /* 0x000fd80003800000 */
[----:B------:R-:W-:Y:S05]  /*8d30*/  @P0 BRA `(.L_x_117) ;  /* 0x0000026000000947 */ /* 0x000fea0003800000 */
[----:B-1----:R-:W1:Y:S01]  /*8d40*/  LDS.128 R8, [R30+0x2000] ;  /* 0x002000001e087984 */ /* 0x002e620000000c00 */
[----:B------:R-:W-:Y:S02]  /*8d50*/  HADD2.F32 R25, -RZ, R51.H0_H0 ;  /* 0x20000033ff197230 */ /* 0x000fe40000004100 */
[--C-:B------:R-:W-:Y:S02]  /*8d60*/  HADD2.F32 R57, -RZ, R49.reuse.H0_H0 ;  /* 0x20000031ff397230 */ /* 0x100fe40000004100 */
[----:B------:R-:W-:Y:S02]  /*8d70*/  HADD2.F32 R59, -RZ, R52.H0_H0 ;  /* 0x20000034ff3b7230 */ /* 0x000fe40000004100 */
[--C-:B------:R-:W-:Y:S02]  /*8d80*/  HADD2.F32 R58, -RZ, R50.reuse.H0_H0 ;  /* 0x20000032ff3a7230 */ /* 0x100fe40000004100 */
[----:B------:R-:W-:Y:S02]  /*8d90*/  HADD2.F32 R50, -RZ, R50.H1_H1 ;  /* 0x30000032ff327230 */ /* 0x000fe40000004100 */
[----:B------:R-:W-:-:S02]  /*8da0*/  HADD2.F32 R49, -RZ, R49.H1_H1 ;  /* 0x30000031ff317230 */ /* 0x000fc40000004100 */
[--C-:B-1----:R-:W-:Y:S02]  /*8db0*/  HADD2.F32 R54, -RZ, R8.reuse.H0_H0 ;  /* 0x20000008ff367230 */ /* 0x102fe40000004100 */
[----:B------:R-:W-:Y:S02]  /*8dc0*/  HADD2.F32 R56, -RZ, R8.H1_H1 ;  /* 0x30000008ff387230 */ /* 0x000fe40000004100 */
[--C-:B------:R-:W-:Y:S01]  /*8dd0*/  HADD2.F32 R53, -RZ, R9.reuse.H1_H1 ;  /* 0x30000009ff357230 */ /* 0x100fe20000004100 */
[C---:B------:R-:W-:Y:S01]  /*8de0*/  FMUL.FTZ R60, R25.reuse, R54 ;  /* 0x00000036193c7220 */ /* 0x040fe20000410000 */
[----:B------:R-:W-:Y:S01]  /*8df0*/  HADD2.F32 R8, -RZ, R9.H0_H0 ;  /* 0x20000009ff087230 */ /* 0x000fe20000004100 */
[----:B------:R-:W-:Y:S01]  /*8e00*/  FMUL.FTZ R52, R25, R56 ;  /* 0x0000003819347220 */ /* 0x000fe20000410000 */
[--C-:B------:R-:W-:Y:S01]  /*8e10*/  HADD2.F32 R9, -RZ, R10.reuse.H0_H0 ;  /* 0x2000000aff097230 */ /* 0x100fe20000004100 */
[CC--:B------:R-:W-:Y:S01]  /*8e20*/  FMUL.FTZ R25, R57.reuse, R53.reuse ;  /* 0x0000003539197220 */ /* 0x0c0fe20000410000 */
[----:B------:R-:W-:Y:S01]  /*8e30*/  HADD2.F32 R55, -RZ, R10.H1_H1 ;  /* 0x3000000aff377230 */ /* 0x000fe20000004100 */
[-C--:B------:R-:W-:Y:S01]  /*8e40*/  FMUL.FTZ R57, R57, R8.reuse ;  /* 0x0000000839397220 */ /* 0x080fe20000410000 */
[--C-:B------:R-:W-:Y:S01]  /*8e50*/  HADD2.F32 R10, -RZ, R11.reuse.H0_H0 ;  /* 0x2000000bff0a7230 */ /* 0x100fe20000004100 */
[C---:B------:R-:W-:Y:S01]  /*8e60*/  FFMA.FTZ R25, R58.reuse, R8, -R25 ;  /* 0x000000083a197223 */ /* 0x040fe20000010819 */
[----:B------:R-:W-:Y:S01]  /*8e70*/  HADD2.F32 R11, -RZ, R11.H1_H1 ;  /* 0x3000000bff0b7230 */ /* 0x000fe20000004100 */
[----:B------:R-:W-:Y:S01]  /*8e80*/  FFMA.FTZ R52, R59, R54, -R52 ;  /* 0x000000363b347223 */ /* 0x000fe20000010834 */
[----:B------:R-:W-:Y:S01]  /*8e90*/  HADD2.F32 R8, -RZ, R48.H1_H1 ;  /* 0x30000030ff087230 */ /* 0x000fe20000004100 */
[----:B------:R-:W-:Y:S01]  /*8ea0*/  FFMA.FTZ R58, R58, R53, R57 ;  /* 0x000000353a3a7223 */ /* 0x000fe20000010039 */
[----:B------:R-:W-:Y:S01]  /*8eb0*/  HADD2.F32 R54, -RZ, R51.H1_H1 ;  /* 0x30000033ff367230 */ /* 0x000fe20000004100 */
[----:B------:R-:W-:-:S02]  /*8ec0*/  FMUL.FTZ R51, R50, R55 ;  /* 0x0000003732337220 */ /* 0x000fc40000410000 */
[----:B------:R-:W-:Y:S02]  /*8ed0*/  FMUL.FTZ R53, R50, R9 ;  /* 0x0000000932357220 */ /* 0x000fe40000410000 */
[C---:B------:R-:W-:Y:S02]  /*8ee0*/  FMUL.FTZ R50, R8.reuse, R11 ;  /* 0x0000000b08327220 */ /* 0x040fe40000410000 */
[----:B------:R-:W-:Y:S02]  /*8ef0*/  FMUL.FTZ R8, R8, R10 ;  /* 0x0000000a08087220 */ /* 0x000fe40000410000 */
[----:B------:R-:W-:Y:S01]  /*8f00*/  FFMA.FTZ R51, R54, R9, -R51 ;  /* 0x0000000936337223 */ /* 0x000fe20000010833 */
[----:B------:R-:W-:Y:S01]  /*8f10*/  F2FP.PACK_AB R9, R58, R25 ;  /* 0x000000193a09723e */ /* 0x000fe200000000ff */
[----:B------:R-:W-:Y:S02]  /*8f20*/  FFMA.FTZ R59, R59, R56, R60 ;  /* 0x000000383b3b7223 */ /* 0x000fe4000001003c */
[----:B------:R-:W-:-:S02]  /*8f30*/  FFMA.FTZ R54, R54, R55, R53 ;  /* 0x0000003736367223 */ /* 0x000fc40000010035 */
[C---:B------:R-:W-:Y:S02]  /*8f40*/  FFMA.FTZ R50, R49.reuse, R10, -R50 ;  /* 0x0000000a31327223 */ /* 0x040fe40000010832 */
[----:B------:R-:W-:Y:S01]  /*8f50*/  FFMA.FTZ R11, R49, R11, R8 ;  /* 0x0000000b310b7223 */ /* 0x000fe20000010008 */
[----:B------:R-:W-:Y:S02]  /*8f60*/  F2FP.PACK_AB R8, R59, R52 ;  /* 0x000000343b08723e */ /* 0x000fe400000000ff */
[----:B------:R-:W-:Y:S02]  /*8f70*/  F2FP.PACK_AB R10, R54, R51 ;  /* 0x00000033360a723e */ /* 0x000fe400000000ff */
[----:B------:R-:W-:-:S05]  /*8f80*/  F2FP.PACK_AB R11, R11, R50 ;  /* 0x000000320b0b723e */ /* 0x000fca00000000ff */
[----:B------:R1:W-:Y:S02]  /*8f90*/  STS.128 [R30+0x2000], R8 ;  /* 0x002000081e007388 */ /* 0x0003e40000000c00 */
.L_x_117:
[----:B------:R-:W-:Y:S05]  /*8fa0*/  BSYNC B0 ;  /* 0x0000000000007941 */ /* 0x000fea0003800000 */
.L_x_116:
[----:B-1----:R-:W-:Y:S01]  /*8fb0*/  IADD3 R8, R29, 0x10, RZ ;  /* 0x000000101d087810 */ /* 0x002fe20007ffe0ff */
[----:B------:R-:W-:Y:S03]  /*8fc0*/  BSSY B0, `(.L_x_118) ;  /* 0x0000029000007945 */ /* 0x000fe60003800000 */
[----:B------:R-:W-:-:S13]  /*8fd0*/  ISETP.GE.AND P0, PT, R8, c[0x0][0x27c], PT ;  /* 0x00009f0008007a0c */ /* 0x000fda0003f06270 */
[----:B------:R-:W-:Y:S05]  /*8fe0*/  @P0 BRA `(.L_x_119) ;  /* 0x0000026000000947 */ /* 0x000fea0003800000 */
[----:B------:R-:W1:Y:S01]  /*8ff0*/  LDS.128 R8, [R12+0x2000] ;  /* 0x002000000c087984 */ /* 0x000e620000000c00 */
        /* <DEDUP_REMOVED lines=37> */
.L_x_119:
[----:B------:R-:W-:Y:S05]  /*9250*/  BSYNC B0 ;  /* 0x0000000000007941 */ /* 0x000fea0003800000 */
.L_x_118:
        /* <DEDUP_REMOVED lines=18> */
[-C--:B------:R-:W-:Y:S01]  /*9380*/  FMUL.FTZ R25, R49, R45.reuse ;  /* 0x0000002d31197220 */ /* 0x080fe20000410000 */
[----:B------:R-:W-:Y:S01]  /*9390*/  HADD2.F32 R47, -RZ, R10.H1_H1 ;  /* 0x3000000aff2f7230 */ /* 0x000fe20000004100 */
[----:B------:R-:W-:Y:S01]  /*93a0*/  FFMA.FTZ R50, R43, R46, -R50 ;  /* 0x0000002e2b327223 */ /* 0x000fe20000010832 */
[--C-:B------:R-:W-:Y:S01]  /*93b0*/  HADD2.F32 R10, -RZ, R11.reuse.H0_H0 ;  /* 0x2000000bff0a7230 */ /* 0x100fe20000004100 */
[-C--:B------:R-:W-:Y:S01]  /*93c0*/  FMUL.FTZ R46, R49, R8.reuse ;  /* 0x00000008312e7220 */ /* 0x080fe20000410000 */
[----:B------:R-:W-:Y:S01]  /*93d0*/  HADD2.F32 R11, -RZ, R11.H1_H1 ;  /* 0x3000000bff0b7230 */ /* 0x000fe20000004100 */
[C---:B------:R-:W-:Y:S01]  /*93e0*/  FFMA.FTZ R25, R51.reuse, R8, -R25 ;  /* 0x0000000833197223 */ /* 0x040fe20000010819 */
[----:B------:R-:W-:Y:S01]  /*93f0*/  HADD2.F32 R8, -RZ, R41.H1_H1 ;  /* 0x30000029ff087230 */ /* 0x000fe20000004100 */
[----:B------:R-:W-:Y:S01]  /*9400*/  FFMA.FTZ R46, R51, R45, R46 ;  /* 0x0000002d332e7223 */ /* 0x000fe2000001002e */
[----:B------:R-:W-:Y:S01]  /*9410*/  HADD2.F32 R41, -RZ, R39.H1_H1 ;  /* 0x30000027ff297230 */ /* 0x000fe20000004100 */
[----:B------:R-:W-:-:S02]  /*9420*/  FFMA.FTZ R43, R43, R48, R52 ;  /* 0x000000302b2b7223 */ /* 0x000fc40000010034 */
[C---:B------:R-:W-:Y:S02]  /*9430*/  FMUL.FTZ R45, R8.reuse, R47 ;  /* 0x0000002f082d7220 */ /* 0x040fe40000410000 */
[C---:B------:R-:W-:Y:S02]  /*9440*/  FMUL.FTZ R49, R41.reuse, R11 ;  /* 0x0000000b29317220 */ /* 0x040fe40000410000 */
[-C--:B------:R-:W-:Y:S02]  /*9450*/  FMUL.FTZ R8, R8, R9.reuse ;  /* 0x0000000908087220 */ /* 0x080fe40000410000 */
[-C--:B------:R-:W-:Y:S02]  /*9460*/  FMUL.FTZ R41, R41, R10.reuse ;  /* 0x0000000a29297220 */ /* 0x080fe40000410000 */
        /* <DEDUP_REMOVED lines=9> */
.L_x_121:
[----:B------:R-:W-:Y:S05]  /*9500*/  BSYNC B0 ;  /* 0x0000000000007941 */ /* 0x000fea0003800000 */
.L_x_120:
        /* <DEDUP_REMOVED lines=9> */
[----:B------:R-:W-:Y:S02]  /*95a0*/  HADD2.F32 R36, -RZ, R36.H0_H0 ;  /* 0x20000024ff247230 */ /* 0x000fe40000004100 */
[----:B------:R-:W-:-:S02]  /*95b0*/  HADD2.F32 R38, -RZ, R38.H1_H1 ;  /* 0x30000026ff267230 */ /* 0x000fc40000004100 */
[----:B------:R-:W-:Y:S02]  /*95c0*/  HADD2.F32 R35, -RZ, R35.H1_H1 ;  /* 0x30000023ff237230 */ /* 0x000fe40000004100 */
        /* <DEDUP_REMOVED lines=15> */
[----:B------:R-:W-:-:S02]  /*96c0*/  FFMA.FTZ R40, R47, R41, R40 ;  /* 0x000000292f287223 */ /* 0x000fc40000010028 */
[----:B------:R-:W-:Y:S02]  /*96d0*/  FFMA.FTZ R39, R39, R42, R48 ;  /* 0x0000002a27277223 */ /* 0x000fe40000010030 */
[C---:B------:R-:W-:Y:S02]  /*96e0*/  FMUL.FTZ R37, R8.reuse, R43 ;  /* 0x0000002b08257220 */ /* 0x040fe40000410000 */
[----:B------:R-:W-:Y:S02]  /*96f0*/  FMUL.FTZ R41, R8, R9 ;  /* 0x0000000908297220 */ /* 0x000fe40000410000 */
[C---:B------:R-:W-:Y:S02]  /*9700*/  FMUL.FTZ R8, R36.reuse, R11 ;  /* 0x0000000b24087220 */ /* 0x040fe40000410000 */
[----:B------:R-:W-:Y:S02]  /*9710*/  FMUL.FTZ R36, R36, R10 ;  /* 0x0000000a24247220 */ /* 0x000fe40000410000 */
[----:B------:R-:W-:Y:S01]  /*9720*/  FFMA.FTZ R37, R38, R9, -R37 ;  /* 0x0000000926257223 */ /* 0x000fe20000010825 */
[----:B------:R-:W-:Y:S01]  /*9730*/  F2FP.PACK_AB R9, R40, R25 ;  /* 0x000000192809723e */ /* 0x000fe200000000ff */
[----:B------:R-:W-:-:S02]  /*9740*/  FFMA.FTZ R38, R38, R43, R41 ;  /* 0x0000002b26267223 */ /* 0x000fc40000010029 */
[----:B------:R-:W-:Y:S01]  /*9750*/  FFMA.FTZ R41, R35, R10, -R8 ;  /* 0x0000000a23297223 */ /* 0x000fe20000010808 */
[----:B------:R-:W-:Y:S01]  /*9760*/  F2FP.PACK_AB R8, R39, R46 ;  /* 0x0000002e2708723e */ /* 0x000fe200000000ff */
[----:B------:R-:W-:Y:S01]  /*9770*/  FFMA.FTZ R36, R35, R11, R36 ;  /* 0x0000000b23247223 */ /* 0x000fe20000010024 */
[----:B------:R-:W-:-:S04]  /*9780*/  F2FP.PACK_AB R10, R38, R37 ;  /* 0x00000025260a723e */ /* 0x000fc800000000ff */
[----:B------:R-:W-:-:S05]  /*9790*/  F2FP.PACK_AB R11, R36, R41 ;  /* 0x00000029240b723e */ /* 0x000fca00000000ff */
[----:B------:R1:W-:Y:S02]  /*97a0*/  STS.128 [R12+0x6000], R8 ;  /* 0x006000080c007388 */ /* 0x0003e40000000c00 */
.L_x_123:
[----:B------:R-:W-:Y:S05]  /*97b0*/  BSYNC B0 ;  /* 0x0000000000007941 */ /* 0x000fea0003800000 */
.L_x_122:
        /* <DEDUP_REMOVED lines=8> */
[----:B------:R-:W-:Y:S02]  /*9840*/  HADD2.F32 R41, -RZ, R32.H1_H1 ;  /* 0x30000020ff297230 */ /* 0x000fe40000004100 */
[----:B------:R-:W-:Y:S02]  /*9850*/  HADD2.F32 R34, -RZ, R34.H0_H0 ;  /* 0x20000022ff227230 */ /* 0x000fe40000004100 */
[----:B------:R-:W-:-:S02]  /*9860*/  HADD2.F32 R33, -RZ, R33.H0_H0 ;  /* 0x20000021ff217230 */ /* 0x000fc40000004100 */
[----:B------:R-:W-:Y:S02]  /*9870*/  HADD2.F32 R32, -RZ, R32.H0_H0 ;  /* 0x20000020ff207230 */ /* 0x000fe40000004100 */
[----:B------:R-:W-:Y:S02]  /*9880*/  HADD2.F32 R31, -RZ, R31.H0_H0 ;  /* 0x2000001fff1f7230 */ /* 0x000fe40000004100 */
        /* <DEDUP_REMOVED lines=13> */
[----:B------:R-:W-:-:S02]  /*9960*/  FFMA.FTZ R42, R42, R35, R39 ;  /* 0x000000232a2a7223 */ /* 0x000fc40000010027 */
[----:B------:R-:W-:Y:S02]  /*9970*/  FFMA.FTZ R40, R41, R36, -R40 ;  /* 0x0000002429287223 */ /* 0x000fe40000010828 */
[C---:B------:R-:W-:Y:S02]  /*9980*/  FMUL.FTZ R8, R34.reuse, R37 ;  /* 0x0000002522087220 */ /* 0x040fe40000410000 */
[----:B------:R-:W-:Y:S02]  /*9990*/  FMUL.FTZ R35, R34, R9 ;  /* 0x0000000922237220 */ /* 0x000fe40000410000 */
[C---:B------:R-:W-:Y:S02]  /*99a0*/  FMUL.FTZ R34, R33.reuse, R11 ;  /* 0x0000000b21227220 */ /* 0x040fe40000410000 */
[----:B------:R-:W-:Y:S02]  /*99b0*/  FMUL.FTZ R36, R33, R10 ;  /* 0x0000000a21247220 */ /* 0x000fe40000410000 */
[----:B------:R-:W-:Y:S01]  /*99c0*/  FFMA.FTZ R33, R32, R9, -R8 ;  /* 0x0000000920217223 */ /* 0x000fe20000010808 */
[----:B------:R-:W-:Y:S01]  /*99d0*/  F2FP.PACK_AB R9, R42, R25 ;  /* 0x000000192a09723e */ /* 0x000fe200000000ff */
[----:B------:R-:W-:-:S02]  /*99e0*/  FFMA.FTZ R43, R41, R38, R43 ;  /* 0x00000026292b7223 */ /* 0x000fc4000001002b */
[----:B------:R-:W-:Y:S02]  /*99f0*/  FFMA.FTZ R32, R32, R37, R35 ;  /* 0x0000002520207223 */ /* 0x000fe40000010023 */
[----:B------:R-:W-:Y:S01]  /*9a00*/  FFMA.FTZ R34, R31, R10, -R34 ;  /* 0x0000000a1f227223 */ /* 0x000fe20000010822 */
[----:B------:R-:W-:Y:S01]  /*9a10*/  F2FP.PACK_AB R8, R43, R40 ;  /* 0x000000282b08723e */ /* 0x000fe200000000ff */
[----:B------:R-:W-:Y:S01]  /*9a20*/  FFMA.FTZ R11, R31, R11, R36 ;  /* 0x0000000b1f0b7223 */ /* 0x000fe20000010024 */
[----:B------:R-:W-:-:S04]  /*9a30*/  F2FP.PACK_AB R10, R32, R33 ;  /* 0x00000021200a723e */ /* 0x000fc800000000ff */
[----:B------:R-:W-:-:S05]  /*9a40*/  F2FP.PACK_AB R11, R11, R34 ;  /* 0x000000220b0b723e */ /* 0x000fca00000000ff */
[----:B------:R1:W-:Y:S02]  /*9a50*/  STS.128 [R30+0xa000], R8 ;  /* 0x00a000081e007388 */ /* 0x0003e40000000c00 */
.L_x_125:
[----:B------:R-:W-:Y:S05]  /*9a60*/  BSYNC B0 ;  /* 0x0000000000007941 */ /* 0x000fea0003800000 */
.L_x_124:
[----:B------:R-:W-:-:S04]  /*9a70*/  IADD3 R29, R29, 0x50, RZ ;  /* 0x000000501d1d7810 */ /* 0x000fc80007ffe0ff */
[----:B------:R-:W-:-:S13]  /*9a80*/  ISETP.GE.AND P0, PT, R29, c[0x0][0x27c], PT ;  /* 0x00009f001d007a0c */ /* 0x000fda0003f06270 */
[----:B------:R-:W-:Y:S05]  /*9a90*/  @P0 BRA `(.L_x_115) ;  /* 0x0000320000000947 */ /* 0x000fea0003800000 */
[----:B-1----:R-:W1:Y:S01]  /*9aa0*/  LDS.128 R8, [R12+0xa000] ;  /* 0x00a000000c087984 */ /* 0x002e620000000c00 */
        /* <DEDUP_REMOVED lines=36> */
[----:B------:R1:W-:Y:S01]  /*9cf0*/  STS.128 [R12+0xa000], R8 ;  /* 0x00a000080c007388 */ /* 0x0003e20000000c00 */
[----:B------:R-:W-:Y:S05]  /*9d00*/  BRA `(.L_x_115) ;  /* 0x00002f9000007947 */ /* 0x000fea0003800000 */
.L_x_100:
        /* <DEDUP_REMOVED lines=15> */
[C---:B------:R-:W-:Y:S01]  /*9e00*/  ISETP.GE.AND P0, PT, R36.reuse, c[0x0][0x27c], PT ;  /* 0x00009f0024007a0c */ /* 0x040fe20003f06270 */
[----:B------:R-:W-:Y:S01]  /*9e10*/  CS2R R50, SRZ ;  /* 0x0000000000327805 */ /* 0x000fe2000001ff00 */
[----:B------:R-:W-:Y:S01]  /*9e20*/  CS2R R48, SRZ ;  /* 0x0000000000307805 */ /* 0x000fe2000001ff00 */
[----:B------:R-:W-:Y:S01]  /*9e30*/  CS2R R14, SRZ ;  /* 0x00000000000e7805 */ /* 0x000fe2000001ff00 */
[----:B------:R-:W-:Y:S01]  /*9e40*/  CS2R R12, SRZ ;  /* 0x00000000000c7805 */ /* 0x000fe2000001ff00 */
[----:B------:R-:W-:-:S02]  /*9e50*/  IADD3 R11, R36, 0x20, RZ ;  /* 0x00000020240b7810 */ /* 0x000fc40007ffe0ff */
[----:B------:R-:W-:-:S06]  /*9e60*/  IADD3 R9, R36, 0x40, RZ ;  /* 0x0000004024097810 */ /* 0x000fcc0007ffe0ff */
[----:B------:R-:W-:-:S04]  /*9e70*/  @!P0 IMAD.WIDE R30, R36, 0x2, R38 ;  /* 0x00000002241e8825 */ /* 0x000fc800078e0226 */
[----:B------:R-:W-:Y:S01]  /*9e80*/  @!P0 IMAD.WIDE R28, R36, 0x2, R46 ;  /* 0x00000002241c8825 */ /* 0x000fe200078e022e */
[----:B------:R1:W5:Y:S01]  /*9e90*/  @!P0 LD.E.128 R48, [R30.64] ;  /* 0x000000061e308980 */ /* 0x000362000c101d00 */
[----:B------:R-:W-:-:S03]  /*9ea0*/  ISETP.GE.AND P1, PT, R11, c[0x0][0x27c], PT ;  /* 0x00009f000b007a0c */ /* 0x000fc60003f26270 */
[----:B------:R2:W5:Y:S01]  /*9eb0*/  @!P0 LD.E.128 R12, [R28.64] ;  /* 0x000000061c0c8980 */ /* 0x000562000c101d00 */
[----:B------:R-:W-:Y:S01]  /*9ec0*/  ISETP.GE.AND P0, PT, R9, c[0x0][0x27c], PT ;  /* 0x00009f0009007a0c */ /* 0x000fe20003f06270 */
[----:B------:R-:W-:Y:S01]  /*9ed0*/  CS2R R34, SRZ ;  /* 0x0000000000227805 */ /* 0x000fe2000001ff00 */
[----:B------:R-:W-:Y:S01]  /*9ee0*/  CS2R R32, SRZ ;  /* 0x0000000000207805 */ /* 0x000fe2000001ff00 */
[----:B------:R-:W-:Y:S01]  /*9ef0*/  CS2R R42, SRZ ;  /* 0x00000000002a7805 */ /* 0x000fe2000001ff00 */
[----:B------:R-:W-:-:S05]  /*9f00*/  CS2R R40, SRZ ;  /* 0x0000000000287805 */ /* 0x000fca000001ff00 */
[----:B------:R-:W-:-:S04]  /*9f10*/  @!P1 SHF.R.S32.HI R10, RZ, 0x1f, R11 ;  /* 0x0000001fff0a9819 */ /* 0x000fc8000001140b */
[----:B------:R-:W-:Y:S02]  /*9f20*/  @!P0 SHF.R.S32.HI R8, RZ, 0x1f, R9 ;  /* 0x0000001fff088819 */ /* 0x000fe40000011409 */
[----:B------:R-:W-:Y:S02]  /*9f30*/  @!P1 LEA.HI R10, R10, R11, RZ, 0x3 ;  /* 0x0000000b0a0a9211 */ /* 0x000fe400078f18ff */
[----:B------:R-:W-:Y:S02]  /*9f40*/  @!P0 LEA.HI R8, R8, R9, RZ, 0x3 ;  /* 0x0000000908088211 */ /* 0x000fe400078f18ff */
[----:B------:R-:W-:Y:S01]  /*9f50*/  @!P1 LOP3.LUT R9, R10, 0xfffffff8, RZ, 0xc0, !PT ;  /* 0xfffffff80a099812 */ /* 0x000fe200078ec0ff */
[----:B-1----:R-:W-:Y:S01]  /*9f60*/  CS2R R30, SRZ ;  /* 0x00000000001e7805 */ /* 0x002fe2000001ff00 */
[----:B------:R-:W-:-:S03]  /*9f70*/  @!P0 LOP3.LUT R11, R8, 0xfffffff8, RZ, 0xc0, !PT ;  /* 0xfffffff8080b8812 */ /* 0x000fc600078ec0ff */
[----:B------:R-:W-:Y:S01]  /*9f80*/  @!P1 IMAD.WIDE R52, R9, 0x2, R38 ;  /* 0x0000000209349825 */ /* 0x000fe200078e0226 */
[----:B--2---:R-:W-:-:S03]  /*9f90*/  CS2R R28, SRZ ;  /* 0x00000000001c7805 */ /* 0x004fc6000001ff00 */
[----:B------:R-:W-:Y:S01]  /*9fa0*/  @!P1 IMAD.WIDE R56, R9, 0x2, R46 ;  /* 0x0000000209389825 */ /* 0x000fe200078e022e */
[----:B------:R1:W5:Y:S01]  /*9fb0*/  @!P1 LD.E.128 R32, [R52.64] ;  /* 0x0000000634209980 */ /* 0x000362000c101d00 */
[----:B------:R-:W-:Y:S02]  /*9fc0*/  CS2R R8, SRZ ;  /* 0x0000000000087805 */ /* 0x000fe4000001ff00 */
[----:B------:R-:W-:-:S04]  /*9fd0*/  @!P0 IMAD.WIDE R38, R11, 0x2, R38 ;  /* 0x000000020b268825 */ /* 0x000fc800078e0226 */
[----:B------:R-:W-:Y:S01]  /*9fe0*/  @!P0 IMAD.WIDE R46, R11, 0x2, R46 ;  /* 0x000000020b2e8825 */ /* 0x000fe200078e022e */
[----:B------:R1:W5:Y:S01]  /*9ff0*/  @!P0 LD.E.128 R40, [R38.64] ;  /* 0x0000000626288980 */ /* 0x000362000c101d00 */
[----:B------:R-:W-:-:S03]  /*a000*/  CS2R R10, SRZ ;  /* 0x00000000000a7805 */ /* 0x000fc6000001ff00 */
[----:B------:R1:W5:Y:S04]  /*a010*/  @!P0 LD.E.128 R28, [R46.64] ;  /* 0x000000062e1c8980 */ /* 0x000368000c101d00 */
[----:B------:R1:W5:Y:S02]  /*a020*/  @!P1 LD.E.128 R8, [R56.64] ;  /* 0x0000000638089980 */ /* 0x000364000c101d00 */
.L_x_127:
[----:B------:R-:W-:Y:S05]  /*a030*/  BSYNC B0 ;  /* 0x0000000000007941 */ /* 0x000fea0003800000 */
.L_x_126:
[----:B-1----:R-:W-:Y:S01]  /*a040*/  IMAD R56, R78, -0x80, R83 ;  /* 0xffffff804e387824 */ /* 0x002fe200078e0253 */
[----:B-----5:R-:W-:Y:S01]  /*a050*/  SHF.R.U64 R79, R48, 0x10, R49 ;  /* 0x00000010304f7819 */ /* 0x020fe20000001231 */
[----:B------:R-:W-:Y:S01]  /*a060*/  IMAD.MOV.U32 R52, RZ, RZ, R48 ;  /* 0x000000ffff347224 */ /* 0x000fe200078e0030 */
[--C-:B------:R-:W-:Y:S01]  /*a070*/  SHF.R.U64 R75, R50, 0x10, R51.reuse ;  /* 0x00000010324b7819 */ /* 0x100fe20000001233 */
[--C-:B------:R-:W-:Y:S01]  /*a080*/  IMAD.MOV.U32 R53, RZ, RZ, R51.reuse ;  /* 0x000000ffff357224 */ /* 0x100fe200078e0033 */
[----:B------:R-:W-:Y:S01]  /*a090*/  IMNMX R56, R56, 0x80, PT ;  /* 0x0000008038387817 */ /* 0x000fe20003800200 */
[----:B------:R-:W-:Y:S01]  /*a0a0*/  IMAD.MOV.U32 R80, RZ, RZ, R50 ;  /* 0x000000ffff507224 */ /* 0x000fe200078e0032 */
[----:B------:R-:W-:Y:S01]  /*a0b0*/  SHF.R.U32.HI R48, RZ, 0x10, R51 ;  /* 0x00000010ff307819 */ /* 0x000fe20000011633 */
[----:B------:R-:W-:Y:S01]  /*a0c0*/  IMAD.MOV.U32 R74, RZ, RZ, R32 ;  /* 0x000000ffff4a7224 */ /* 0x000fe200078e0020 */
[----:B------:R-:W-:Y:S01]  /*a0d0*/  ISETP.GE.AND P0, PT, R25, R56, PT ;  /* 0x000000381900720c */ /* 0x000fe20003f06270 */
[----:B------:R-:W-:Y:S01]  /*a0e0*/  IMAD.MOV.U32 R65, RZ, RZ, R41 ;  /* 0x000000ffff417224 */ /* 0x000fe200078e0029 */
[----:B------:R-:W-:Y:S01]  /*a0f0*/  SHF.R.U64 R72, R32, 0x10, R33 ;  /* 0x0000001020487819 */ /* 0x000fe20000001221 */
[----:B------:R-:W-:Y:S01]  /*a100*/  IMAD.MOV.U32 R62, RZ, RZ, R42 ;  /* 0x000000ffff3e7224 */ /* 0x000fe200078e002a */
[----:B------:R-:W-:Y:S01]  /*a110*/  SHF.R.U64 R64, R40, 0x10, R41 ;  /* 0x0000001028407819 */ /* 0x000fe20000001229 */
[----:B------:R-:W-:Y:S01]  /*a120*/  IMAD.MOV.U32 R59, RZ, RZ, R13 ;  /* 0x000000ffff3b7224 */ /* 0x000fe200078e000d */
[----:B------:R-:W-:Y:S01]  /*a130*/  SHF.R.U32.HI R63, RZ, 0x10, R41 ;  /* 0x00000010ff3f7819 */ /* 0x000fe20000011629 */
        /* <DEDUP_REMOVED lines=9> */
[----:B------:R-:W-:Y:S01]  /*a1d0*/  SHF.R.U32.HI R46, RZ, 0x10, R15 ;  /* 0x00000010ff2e7819 */ /* 0x000fe2000001160f */
[----:B------:R-:W-:Y:S01]  /*a1e0*/  IMAD.MOV.U32 R50, RZ, RZ, R12 ;  /* 0x000000ffff327224 */ /* 0x000fe200078e000c */
[----:B------:R-:W-:Y:S01]  /*a1f0*/  SHF.R.U32.HI R67, RZ, 0x10, R33 ;  /* 0x00000010ff437819 */ /* 0x000fe20000011621 */
        /* <DEDUP_REMOVED lines=9> */
[--C-:B------:R-:W-:Y:S01]  /*a290*/  SHF.R.U64 R37, R10, 0x10, R11.reuse ;  /* 0x000000100a257819 */ /* 0x100fe2000000120b */
        /* <DEDUP_REMOVED lines=9> */
[----:B------:R-:W-:Y:S01]  /*a330*/  SHF.R.U32.HI R29, RZ, 0x10, R29 ;  /* 0x00000010ff1d7819 */ /* 0x000fe2000001161d */
[--C-:B------:R-:W-:Y:S01]  /*a340*/  IMAD.MOV.U32 R33, RZ, RZ, R31.reuse ;  /* 0x000000ffff217224 */ /* 0x100fe200078e001f */
[----:B------:R-:W-:Y:S01]  /*a350*/  SHF.R.U64 R8, R30, 0x10, R31 ;  /* 0x000000101e087819 */ /* 0x000fe2000000121f */
[----:B------:R-:W-:-:S04]  /*a360*/  DEPBAR.LE SB0, 0x1 ;  /* 0x000080400000791a */ /* 0x000fc80000000000 */
[----:B------:R-:W-:Y:S01]  /*a370*/  SHF.R.U32.HI R28, RZ, 0x10, R31 ;  /* 0x00000010ff1c7819 */ /* 0x000fe2000001161f */
[----:B------:R-:W-:Y:S01]  /*a380*/  BSSY B1, `(.L_x_128) ;  /* 0x0000151000017945 */ /* 0x000fe20003800000 */
        /* <DEDUP_REMOVED lines=23> */
[----:B------:R-:W-:Y:S01]  /*a500*/  PRMT R28, R28, 0x5410, R8 ;  /* 0x000054101c1c7816 */ /* 0x000fe20000000008 */
[----:B------:R-:W-:Y:S06]  /*a510*/  BAR.SYNC.DEFER_BLOCKING 0x0 ;  /* 0x0000000000007b1d */ /* 0x000fec0000010000 */
[----:B------:R-:W-:Y:S05]  /*a520*/  @P0 BRA `(.L_x_129) ;  /* 0x0000136000000947 */ /* 0x000fea0003800000 */
[----:B------:R-:W-:Y:S01]  /*a530*/  ISETP.GE.AND P0, PT, R36, c[0x0][0x27c], PT ;  /* 0x00009f0024007a0c */ /* 0x000fe20003f06270 */
[----:B------:R-:W-:-:S12]  /*a540*/  BSSY B0, `(.L_x_130) ;  /* 0x0000060000007945 */ /* 0x000fd80003800000 */
[----:B------:R-:W-:Y:S05]  /*a550*/  @P0 BRA `(.L_x_131) ;  /* 0x000005e000000947 */ /* 0x000fea0003800000 */
[----:B------:R-:W-:Y:S01]  /*a560*/  MOV R9, c[0x0][0x27c] ;  /* 0x00009f0000097a02 */ /* 0x000fe20000000f00 */
[----:B------:R-:W-:Y:S01]  /*a570*/  HADD2.F32 R74, -RZ, R47.H1_H1 ;  /* 0x3000002fff4a7230 */ /* 0x000fe20000004100 */
[----:B------:R-:W-:Y:S01]  /*a580*/  SHF.L.U32 R13, R25, 0x6, RZ ;  /* 0x00000006190d7819 */ /* 0x000fe200000006ff */
[----:B------:R-:W-:Y:S01]  /*a590*/  HADD2.F32 R85, -RZ, R49.H1_H1 ;  /* 0x30000031ff557230 */ /* 0x000fe20000004100 */
[----:B------:R-:W-:Y:S01]  /*a5a0*/  LEA.HI R12, R9, R54, RZ, 0x1d ;  /* 0x00000036090c7211 */ /* 0x000fe200078fe8ff */
[--C-:B------:R-:W-:Y:S01]  /*a5b0*/  HADD2.F32 R79, -RZ, R50.reuse.H1_H1 ;  /* 0x30000032ff4f7230 */ /* 0x100fe20000004100 */
[----:B------:R-:W-:Y:S01]  /*a5c0*/  LOP3.LUT R13, R13, 0x1c0, RZ, 0xc0, !PT ;  /* 0x000001c00d0d7812 */ /* 0x000fe200078ec0ff */
[----:B------:R-:W-:Y:S01]  /*a5d0*/  HADD2.F32 R73, -RZ, R50.H0_H0 ;  /* 0x20000032ff497230 */ /* 0x000fe20000004100 */
[----:B------:R-:W-:Y:S01]  /*a5e0*/  SHF.R.S32.HI R9, RZ, 0x1f, R12 ;  /* 0x0000001fff097819 */ /* 0x000fe2000001140c */
[----:B------:R-:W-:Y:S01]  /*a5f0*/  HADD2.F32 R66, -RZ, R51.H1_H1 ;  /* 0x30000033ff427230 */ /* 0x000fe20000004100 */
[----:B------:R-:W-:Y:S01]  /*a600*/  SHF.L.U32 R8, R12, 0x3, RZ ;  /* 0x000000030c087819 */ /* 0x000fe200000006ff */
[--C-:B------:R-:W-:Y:S01]  /*a610*/  HADD2.F32 R86, -RZ, R52.reuse.H1_H1 ;  /* 0x30000034ff567230 */ /* 0x100fe20000004100 */
[----:B------:R-:W-:Y:S01]  /*a620*/  LEA.HI R9, R9, R12, RZ, 0x3 ;  /* 0x0000000c09097211 */ /* 0x000fe200078f18ff */
[----:B------:R-:W-:Y:S01]  /*a630*/  HADD2.F32 R84, -RZ, R52.H0_H0 ;  /* 0x20000034ff547230 */ /* 0x000fe20000004100 */
[----:B------:R-:W-:Y:S01]  /*a640*/  SHF.R.U32.HI R11, RZ, 0x3, R13 ;  /* 0x00000003ff0b7819 */ /* 0x000fe2000001160d */
[----:B------:R-:W-:Y:S01]  /*a650*/  HADD2.F32 R82, -RZ, R53.H1_H1 ;  /* 0x30000035ff527230 */ /* 0x000fe20000004100 */
[----:B------:R-:W-:Y:S01]  /*a660*/  LOP3.LUT R8, R13, 0x38, R8, 0xf8, !PT ;  /* 0x000000380d087812 */ /* 0x000fe200078ef808 */
[----:B------:R-:W-:Y:S01]  /*a670*/  HADD2.F32 R70, -RZ, R47.H0_H0 ;  /* 0x2000002fff467230 */ /* 0x000fe20000004100 */
[----:B------:R-:W-:Y:S01]  /*a680*/  SHF.L.U32 R9, R9, 0xa, RZ ;  /* 0x0000000a09097819 */ /* 0x000fe200000006ff */
[----:B------:R-:W-:Y:S01]  /*a690*/  HADD2.F32 R67, -RZ, R46.H1_H1 ;  /* 0x3000002eff437230 */ /* 0x000fe20000004100 */
[----:B------:R-:W-:Y:S01]  /*a6a0*/  SHF.L.U32 R10, R19, 0x9, RZ ;  /* 0x00000009130a7819 */ /* 0x000fe200000006ff */
[----:B------:R-:W-:Y:S01]  /*a6b0*/  HADD2.F32 R83, -RZ, R49.H0_H0 ;  /* 0x20000031ff537230 */ /* 0x000fe20000004100 */
[----:B------:R-:W-:Y:S01]  /*a6c0*/  LOP3.LUT R57, R13, 0x38, R36, 0xf8, !PT ;  /* 0x000000380d397812 */ /* 0x000fe200078ef824 */
[--C-:B------:R-:W-:Y:S01]  /*a6d0*/  HADD2.F32 R81, -RZ, R48.reuse.H1_H1 ;  /* 0x30000030ff517230 */ /* 0x100fe20000004100 */
[----:B------:R-:W-:Y:S01]  /*a6e0*/  LOP3.LUT R8, R8, R11, RZ, 0x3c, !PT ;  /* 0x0000000b08087212 */ /* 0x000fe200078e3cff */
[----:B------:R-:W-:Y:S01]  /*a6f0*/  HADD2.F32 R78, -RZ, R48.H0_H0 ;  /* 0x20000030ff4e7230 */ /* 0x000fe20000004100 */
[----:B------:R-:W-:Y:S01]  /*a700*/  LOP3.LUT R9, R9, 0x7fffe000, RZ, 0xc0, !PT ;  /* 0x7fffe00009097812 */ /* 0x000fe200078ec0ff */
[----:B------:R-:W-:Y:S01]  /*a710*/  HADD2.F32 R80, -RZ, R53.H0_H0 ;  /* 0x20000035ff507230 */ /* 0x000fe20000004100 */
[----:B------:R-:W-:-:S02]  /*a720*/  LOP3.LUT R57, R10, R57, R11, 0xf6, !PT ;  /* 0x000000390a397212 */ /* 0x000fc400078ef60b */
[----:B------:R-:W-:Y:S02]  /*a730*/  IADD3 R8, R8, R9, R10 ;  /* 0x0000000908087210 */ /* 0x000fe40007ffe00a */
[----:B------:R-:W-:Y:S02]  /*a740*/  SHF.L.U32 R57, R57, 0x1, RZ ;  /* 0x0000000139397819 */ /* 0x000fe400000006ff */
[----:B------:R-:W-:-:S03]  /*a750*/  SHF.L.U32 R55, R8, 0x1, RZ ;  /* 0x0000000108377819 */ /* 0x000fc600000006ff */
[----:B------:R-:W1:Y:S04]  /*a760*/  LDS.128 R12, [R57+0xc100] ;  /* 0x00c10000390c7984 */ /* 0x000e680000000c00 */
[----:B------:R-:W2:Y:S01]  /*a770*/  LDS.128 R8, [R55+0xc100] ;  /* 0x00c1000037087984 */ /* 0x000ea20000000c00 */
[--C-:B-1----:R-:W-:Y:S02]  /*a780*/  HADD2.F32 R59, -RZ, R12.reuse.H1_H1 ;  /* 0x3000000cff3b7230 */ /* 0x102fe40000004100 */
[----:B------:R-:W-:Y:S02]  /*a790*/  HADD2.F32 R58, -RZ, R12.H0_H0 ;  /* 0x2000000cff3a7230 */ /* 0x000fe40000004100 */
[----:B--2---:R-:W-:Y:S01]  /*a7a0*/  HADD2.F32 R75, -RZ, R8.H0_H0 ;  /* 0x20000008ff4b7230 */ /* 0x004fe20000004100 */
[----:B------:R-:W-:Y:S01]  /*a7b0*/  FMUL.FTZ R72, R59, R74 ;  /* 0x0000004a3b487220 */ /* 0x000fe20000410000 */
[----:B------:R-:W-:-:S02]  /*a7c0*/  HADD2.F32 R12, -RZ, R13.H0_H0 ;  /* 0x2000000dff0c7230 */ /* 0x000fc40000004100 */
[----:B------:R-:W-:Y:S02]  /*a7d0*/  HADD2.F32 R61, -RZ, R13.H1_H1 ;  /* 0x3000000dff3d7230 */ /* 0x000fe40000004100 */
[----:B------:R-:W-:Y:S01]  /*a7e0*/  HADD2.F32 R8, -RZ, R8.H1_H1 ;  /* 0x30000008ff087230 */ /* 0x000fe20000004100 */
[----:B------:R-:W-:Y:S01]  /*a7f0*/  FMUL.FTZ R64, R12, R73 ;  /* 0x000000490c407220 */ /* 0x000fe20000410000 */
[----:B------:R-:W-:Y:S02]  /*a800*/  HADD2.F32 R13, -RZ, R14.H0_H0 ;  /* 0x2000000eff0d7230 */ /* 0x000fe40000004100 */
[----:B------:R-:W-:Y:S01]  /*a810*/  HADD2.F32 R63, -RZ, R10.H0_H0 ;  /* 0x2000000aff3f7230 */ /* 0x000fe20000004100 */
[C---:B------:R-:W-:Y:S01]  /*a820*/  FMUL.FTZ R74, R8.reuse, R74 ;  /* 0x0000004a084a7220 */ /* 0x040fe20000410000 */
[--C-:B------:R-:W-:Y:S01]  /*a830*/  HADD2.F32 R65, -RZ, R9.reuse.H0_H0 ;  /* 0x20000009ff417230 */ /* 0x100fe20000004100 */
[----:B------:R-:W-:Y:S01]  /*a840*/  FFMA.FTZ R72, R8, R85, R72 ;  /* 0x0000005508487223 */ /* 0x000fe20000010048 */
[----:B------:R-:W-:Y:S01]  /*a850*/  HADD2.F32 R60, -RZ, R9.H1_H1 ;  /* 0x30000009ff3c7230 */ /* 0x000fe20000004100 */
[-C--:B------:R-:W-:Y:S01]  /*a860*/  FMUL.FTZ R9, R58, R79.reuse ;  /* 0x0000004f3a097220 */ /* 0x080fe20000410000 */
[----:B------:R-:W-:Y:S01]  /*a870*/  HADD2.F32 R62, -RZ, R14.H1_H1 ;  /* 0x3000000eff3e7230 */ /* 0x000fe20000004100 */
[-C--:B------:R-:W-:Y:S01]  /*a880*/  FMUL.FTZ R8, R13, R66.reuse ;  /* 0x000000420d087220 */ /* 0x080fe20000410000 */
[----:B------:R-:W-:Y:S01]  /*a890*/  HADD2.F32 R10, -RZ, R10.H1_H1 ;  /* 0x3000000aff0a7230 */ /* 0x000fe20000004100 */
[----:B------:R-:W-:Y:S01]  /*a8a0*/  FMUL.FTZ R79, R75, R79 ;  /* 0x0000004f4b4f7220 */ /* 0x000fe20000410000 */
[----:B------:R-:W-:Y:S01]  /*a8b0*/  HADD2.F32 R14, -RZ, R15.H0_H0 ;  /* 0x2000000fff0e7230 */ /* 0x000fe20000004100 */
[----:B------:R-:W-:Y:S01]  /*a8c0*/  FMUL.FTZ R66, R63, R66 ;  /* 0x000000423f427220 */ /* 0x000fe20000410000 */
[--C-:B------:R-:W-:Y:S01]  /*a8d0*/  HADD2.F32 R89, -RZ, R11.reuse.H0_H0 ;  /* 0x2000000bff597230 */ /* 0x100fe20000004100 */
[----:B------:R-:W-:Y:S01]  /*a8e0*/  FFMA.FTZ R75, R75, R86, R9 ;  /* 0x000000564b4b7223 */ /* 0x000fe20000010009 */
[----:B------:R-:W-:Y:S01]  /*a8f0*/  HADD2.F32 R87, -RZ, R11.H1_H1 ;  /* 0x3000000bff577230 */ /* 0x000fe20000004100 */
[C---:B------:R-:W-:Y:S01]  /*a900*/  FMUL.FTZ R73, R65.reuse, R73 ;  /* 0x0000004941497220 */ /* 0x040fe20000410000 */
[----:B------:R-:W-:Y:S01]  /*a910*/  HADD2.F32 R15, -RZ, R15.H1_H1 ;  /* 0x3000000fff0f7230 */ /* 0x000fe20000004100 */
[----:B------:R-:W-:Y:S01]  /*a920*/  FFMA.FTZ R64, R65, R84, R64 ;  /* 0x0000005441407223 */ /* 0x000fe20000010040 */
[----:B------:R-:W-:Y:S01]  /*a930*/  HADD2.F32 R65, -RZ, R51.H0_H0 ;  /* 0x20000033ff417230 */ /* 0x000fe20000004100 */
[----:B------:R-:W-:Y:S01]  /*a940*/  FFMA.FTZ R63, R63, R82, R8 ;  /* 0x000000523f3f7223 */ /* 0x000fe20000010008 */
[----:B------:R-:W-:Y:S01]  /*a950*/  HADD2.F32 R8, -RZ, R46.H0_H0 ;  /* 0x2000002eff087230 */ /* 0x000fe20000004100 */
[----:B------:R-:W-:-:S02]  /*a960*/  FMUL.FTZ R9, R61, R70 ;  /* 0x000000463d097220 */ /* 0x000fc40000410000 */
[-C--:B------:R-:W-:Y:S02]  /*a970*/  FMUL.FTZ R11, R62, R67.reuse ;  /* 0x000000433e0b7220 */ /* 0x080fe40000410000 */
[----:B------:R-:W-:Y:S02]  /*a980*/  FMUL.FTZ R67, R10, R67 ;  /* 0x000000430a437220 */ /* 0x000fe40000410000 */
[C---:B------:R-:W-:Y:S02]  /*a990*/  FMUL.FTZ R70, R60.reuse, R70 ;  /* 0x000000463c467220 */ /* 0x040fe40000410000 */
[----:B------:R-:W-:Y:S02]  /*a9a0*/  FFMA.FTZ R9, R60, R83, R9 ;  /* 0x000000533c097223 */ /* 0x000fe40000010009 */
[----:B------:R-:W-:Y:S02]  /*a9b0*/  FFMA.FTZ R10, R10, R81, R11 ;  /* 0x000000510a0a7223 */ /* 0x000fe4000001000b */
[----:B------:R-:W-:Y:S01]  /*a9c0*/  FMUL.FTZ R60, R14, R65 ;  /* 0x000000410e3c7220 */ /* 0x000fe20000410000 */
[----:B------:R-:W-:Y:S01]  /*a9d0*/  F2FP.PACK_AB R9, R9, R64 ;  /* 0x000000400909723e */ /* 0x000fe200000000ff */
[----:B------:R-:W-:Y:S01]  /*a9e0*/  FMUL.FTZ R11, R15, R8 ;  /* 0x000000080f0b7220 */ /* 0x000fe20000410000 */
[----:B------:R-:W-:Y:S01]  /*a9f0*/  F2FP.PACK_AB R10, R10, R63 ;  /* 0x0000003f0a0a723e */ /* 0x000fe200000000ff */
[----:B------:R-:W-:-:S02]  /*aa00*/  FMUL.FTZ R65, R89, R65 ;  /* 0x0000004159417220 */ /* 0x000fc40000410000 */
[C---:B------:R-:W-:Y:S02]  /*aa10*/  FMUL.FTZ R8, R87.reuse, R8 ;  /* 0x0000000857087220 */ /* 0x040fe40000410000 */
[----:B------:R-:W-:Y:S02]  /*aa20*/  FFMA.FTZ R11, R87, R78, R11 ;  /* 0x0000004e570b7223 */ /* 0x000fe4000001000b */
[----:B------:R-:W-:Y:S02]  /*aa30*/  FFMA.FTZ R79, R58, R86, -R79 ;  /* 0x000000563a4f7223 */ /* 0x000fe4000001084f */
[----:B------:R-:W-:Y:S02]  /*aa40*/  FFMA.FTZ R74, R59, R85, -R74 ;  /* 0x000000553b4a7223 */ /* 0x000fe4000001084a */
[----:B------:R-:W-:Y:S02]  /*aa50*/  FFMA.FTZ R73, R12, R84, -R73 ;  /* 0x000000540c497223 */ /* 0x000fe40000010849 */
[----:B------:R-:W-:Y:S01]  /*aa60*/  FFMA.FTZ R70, R61, R83, -R70 ;  /* 0x000000533d467223 */ /* 0x000fe20000010846 */
[----:B------:R-:W-:Y:S01]  /*aa70*/  F2FP.PACK_AB R12, R74, R79 ;  /* 0x0000004f4a0c723e */ /* 0x000fe200000000ff */
[----:B------:R-:W-:-:S02]  /*aa80*/  FFMA.FTZ R66, R13, R82, -R66 ;  /* 0x000000520d427223 */ /* 0x000fc40000010842 */
[----:B------:R-:W-:Y:S01]  /*aa90*/  FFMA.FTZ R67, R62, R81, -R67 ;  /* 0x000000513e437223 */ /* 0x000fe20000010843 */
[----:B------:R-:W-:Y:S01]  /*aaa0*/  F2FP.PACK_AB R13, R70, R73 ;  /* 0x00000049460d723e */ /* 0x000fe200000000ff */
[----:B------:R-:W-:Y:S02]  /*aab0*/  FFMA.FTZ R65, R14, R80, -R65 ;  /* 0x000000500e417223 */ /* 0x000fe40000010841 */
[----:B------:R-:W-:Y:S01]  /*aac0*/  FFMA.FTZ R78, R15, R78, -R8 ;  /* 0x0000004e0f4e7223 */ /* 0x000fe20000010808 */
[----:B------:R-:W-:Y:S01]  /*aad0*/  F2FP.PACK_AB R14, R67, R66 ;  /* 0x00000042430e723e */ /* 0x000fe200000000ff */
[----:B------:R-:W-:Y:S01]  /*aae0*/  FFMA.FTZ R60, R89, R80, R60 ;  /* 0x00000050593c7223 */ /* 0x000fe2000001003c */
[----:B------:R-:W-:Y:S02]  /*aaf0*/  F2FP.PACK_AB R8, R72, R75 ;  /* 0x0000004b4808723e */ /* 0x000fe400000000ff */
[----:B------:R-:W-:Y:S02]  /*ab00*/  F2FP.PACK_AB R15, R78, R65 ;  /* 0x000000414e0f723e */ /* 0x000fe400000000ff */
[----:B------:R-:W-:-:S03]  /*ab10*/  F2FP.PACK_AB R11, R11, R60 ;  /* 0x0000003c0b0b723e */ /* 0x000fc600000000ff */
[----:B------:R1:W-:Y:S04]  /*ab20*/  STS.128 [R57+0xc100], R12 ;  /* 0x00c1000c39007388 */ /* 0x0003e80000000c00 */
[----:B------:R1:W-:Y:S02]  /*ab30*/  STS.128 [R55+0xc100], R8 ;  /* 0x00c1000837007388 */ /* 0x0003e40000000c00 */
.L_x_131:
[----:B------:R-:W-:Y:S05]  /*ab40*/  BSYNC B0 ;  /* 0x0000000000007941 */ /* 0x000fea0003800000 */
.L_x_130:
[----:B-1----:R-:W-:Y:S01]  /*ab50*/  IADD3 R12, R36, 0x20, RZ ;  /* 0x00000020240c7810 */ /* 0x002fe20007ffe0ff */
[----:B------:R-:W-:Y:S03]  /*ab60*/  BSSY B0, `(.L_x_132) ;  /* 0x0000069000007945 */ /* 0x000fe60003800000 */
[----:B------:R-:W-:-:S13]  /*ab70*/  ISETP.GE.AND P0, PT, R12, c[0x0][0x27c], PT ;  /* 0x00009f000c007a0c */ /* 0x000fda0003f06270 */
[----:B------:R-:W-:Y:S05]  /*ab80*/  @P0 BRA `(.L_x_133) ;  /* 0x0000066000000947 */ /* 0x000fea0003800000 */
[----:B------:R-:W-:Y:S01]  /*ab90*/  SHF.R.S32.HI R11, RZ, 0x1f, R12 ;  /* 0x0000001fff0b7819 */ /* 0x000fe2000001140c */
[----:B------:R-:W-:Y:S01]  /*aba0*/  HADD2.F32 R74, -RZ, R38.H1_H1 ;  /* 0x30000026ff4a7230 */ /* 0x000fe20000004100 */
[----:B------:R-:W-:Y:S01]  /*abb0*/  MOV R8, c[0x0][0x27c] ;  /* 0x00009f0000087a02 */ /* 0x000fe20000000f00 */
[----:B------:R-:W-:Y:S01]  /*abc0*/  HADD2.F32 R85, -RZ, R40.H1_H1 ;  /* 0x30000028ff557230 */ /* 0x000fe20000004100 */
[-C--:B------:R-:W-:Y:S01]  /*abd0*/  LEA.HI R10, R11, R12.reuse, RZ, 0x3 ;  /* 0x0000000c0b0a7211 */ /* 0x080fe200078f18ff */
[--C-:B------:R-:W-:Y:S01]  /*abe0*/  HADD2.F32 R79, -RZ, R41.reuse.H1_H1 ;  /* 0x30000029ff4f7230 */ /* 0x100fe20000004100 */
[----:B------:R-:W-:Y:S01]  /*abf0*/  SHF.L.U32 R9, R25, 0x6, RZ ;  /* 0x0000000619097819 */ /* 0x000fe200000006ff */
[----:B------:R-:W-:Y:S01]  /*ac00*/  HADD2.F32 R73, -RZ, R41.H0_H0 ;  /* 0x20000029ff497230 */ /* 0x000fe20000004100 */
[----:B------:R-:W-:Y:S01]  /*ac10*/  SHF.R.S32.HI R13, RZ, 0x3, R10 ;  /* 0x00000003ff0d7819 */ /* 0x000fe2000001140a */
[----:B------:R-:W-:Y:S01]  /*ac20*/  HADD2.F32 R66, -RZ, R42.H1_H1 ;  /* 0x3000002aff427230 */ /* 0x000fe20000004100 */
[----:B------:R-:W-:Y:S01]  /*ac30*/  LEA.HI R11, R11, R12, RZ, 0x6 ;  /* 0x0000000c0b0b7211 */ /* 0x000fe200078f30ff */
[--C-:B------:R-:W-:Y:S01]  /*ac40*/  HADD2.F32 R86, -RZ, R43.reuse.H1_H1 ;  /* 0x3000002bff567230 */ /* 0x100fe20000004100 */
[----:B------:R-:W-:Y:S01]  /*ac50*/  LEA.HI R8, R8, R13, RZ, 0x1d ;  /* 0x0000000d08087211 */ /* 0x000fe200078fe8ff */
[----:B------:R-:W-:Y:S01]  /*ac60*/  HADD2.F32 R84, -RZ, R43.H0_H0 ;  /* 0x2000002bff547230 */ /* 0x000fe20000004100 */
[----:B------:R-:W-:Y:S01]  /*ac70*/  LOP3.LUT R9, R9, 0x1c0, RZ, 0xc0, !PT ;  /* 0x000001c009097812 */ /* 0x000fe200078ec0ff */
[----:B------:R-:W-:Y:S01]  /*ac80*/  HADD2.F32 R82, -RZ, R45.H1_H1 ;  /* 0x3000002dff527230 */ /* 0x000fe20000004100 */
[----:B------:R-:W-:Y:S01]  /*ac90*/  SHF.R.S32.HI R13, RZ, 0x1f, R8 ;  /* 0x0000001fff0d7819 */ /* 0x000fe20000011408 */
[----:B------:R-:W-:Y:S01]  /*aca0*/  HADD2.F32 R70, -RZ, R38.H0_H0 ;  /* 0x20000026ff467230 */ /* 0x000fe20000004100 */
[----:B------:R-:W-:Y:S01]  /*acb0*/  SHF.L.U32 R11, R11, 0x7, RZ ;  /* 0x000000070b0b7819 */ /* 0x000fe200000006ff */
[----:B------:R-:W-:Y:S01]  /*acc0*/  HADD2.F32 R67, -RZ, R37.H1_H1 ;  /* 0x30000025ff437230 */ /* 0x000fe20000004100 */
[----:B------:R-:W-:Y:S01]  /*acd0*/  LEA.HI R13, R13, R8, RZ, 0x3 ;  /* 0x000000080d0d7211 */ /* 0x000fe200078f18ff */
[----:B------:R-:W-:Y:S01]  /*ace0*/  HADD2.F32 R83, -RZ, R40.H0_H0 ;  /* 0x20000028ff537230 */ /* 0x000fe20000004100 */
[----:B------:R-:W-:Y:S01]  /*acf0*/  SHF.L.U32 R8, R8, 0x3, RZ ;  /* 0x0000000308087819 */ /* 0x000fe200000006ff */
[--C-:B------:R-:W-:Y:S01]  /*ad00*/  HADD2.F32 R81, -RZ, R39.reuse.H1_H1 ;  /* 0x30000027ff517230 */ /* 0x100fe20000004100 */
[----:B------:R-:W-:Y:S01]  /*ad10*/  LOP3.LUT R15, R9, 0x38, R10, 0xf8, !PT ;  /* 0x00000038090f7812 */ /* 0x000fe200078ef80a */
[----:B------:R-:W-:Y:S01]  /*ad20*/  HADD2.F32 R78, -RZ, R39.H0_H0 ;  /* 0x20000027ff4e7230 */ /* 0x000fe20000004100 */
[----:B------:R-:W-:Y:S01]  /*ad30*/  SHF.L.U32 R13, R13, 0xa, RZ ;  /* 0x0000000a0d0d7819 */ /* 0x000fe200000006ff */
[----:B------:R-:W-:Y:S01]  /*ad40*/  HADD2.F32 R80, -RZ, R45.H0_H0 ;  /* 0x2000002dff507230 */ /* 0x000fe20000004100 */
[----:B------:R-:W-:-:S02]  /*ad50*/  SHF.R.U32.HI R10, RZ, 0x3, R9 ;  /* 0x00000003ff0a7819 */ /* 0x000fc40000011609 */
[----:B------:R-:W-:Y:S02]  /*ad60*/  LOP3.LUT R12, R11, 0x7fffe000, RZ, 0xc0, !PT ;  /* 0x7fffe0000b0c7812 */ /* 0x000fe400078ec0ff */
[----:B------:R-:W-:Y:S02]  /*ad70*/  LOP3.LUT R9, R9, 0x38, R8, 0xf8, !PT ;  /* 0x0000003809097812 */ /* 0x000fe400078ef808 */
[----:B------:R-:W-:Y:S02]  /*ad80*/  LOP3.LUT R14, R13, 0x7fffe000, RZ, 0xc0, !PT ;  /* 0x7fffe0000d0e7812 */ /* 0x000fe400078ec0ff */
[----:B------:R-:W-:Y:S02]  /*ad90*/  LOP3.LUT R15, R15, R10, RZ, 0x3c, !PT ;  /* 0x0000000a0f0f7212 */ /* 0x000fe400078e3cff */
[----:B------:R-:W-:Y:S02]  /*ada0*/  LEA R12, R19, R12, 0x9 ;  /* 0x0000000c130c7211 */ /* 0x000fe400078e48ff */
[----:B------:R-:W-:-:S02]  /*adb0*/  LOP3.LUT R8, R9, R10, RZ, 0x3c, !PT ;  /* 0x0000000a09087212 */ /* 0x000fc400078e3cff */
[----:B------:R-:W-:Y:S02]  /*adc0*/  LEA R9, R19, R14, 0x9 ;  /* 0x0000000e13097211 */ /* 0x000fe400078e48ff */
[----:B------:R-:W-:Y:S02]  /*add0*/  IADD3 R12, R12, R15, RZ ;  /* 0x0000000f0c0c7210 */ /* 0x000fe40007ffe0ff */
[----:B------:R-:W-:Y:S02]  /*ade0*/  IADD3 R8, R9, R8, RZ ;  /* 0x0000000809087210 */ /* 0x000fe40007ffe0ff */
        /* <DEDUP_REMOVED lines=64> */
.L_x_133:
[----:B------:R-:W-:Y:S05]  /*b1f0*/  BSYNC B0 ;  /* 0x0000000000007941 */ /* 0x000fea0003800000 */
.L_x_132:
[----:B-1----:R-:W-:-:S04]  /*b200*/  IADD3 R12, R36, 0x40, RZ ;  /* 0x00000040240c7810 */ /* 0x002fc80007ffe0ff */
        /* <DEDUP_REMOVED lines=104> */
.L_x_129:
[----:B------:R-:W-:Y:S05]  /*b890*/  BSYNC B1 ;  /* 0x0000000000017941 */ /* 0x000fea0003800000 */
.L_x_128:
[----:B------:R-:W-:-:S04]  /*b8a0*/  IADD3 R25, R25, 0x40, RZ ;  /* 0x0000004019197810 */ /* 0x000fc80007ffe0ff */
[----:B------:R-:W-:-:S13]  /*b8b0*/  ISETP.GE.AND P0, PT, R25, R56, PT ;  /* 0x000000381900720c */ /* 0x000fda0003f06270 */
[----:B------:R-:W-:Y:S05]  /*b8c0*/  @P0 BRA `(.L_x_115) ;  /* 0x000013d000000947 */ /* 0x000fea0003800000 */
[----:B------:R-:W-:Y:S01]  /*b8d0*/  ISETP.GE.AND P0, PT, R36, c[0x0][0x27c], PT ;  /* 0x00009f0024007a0c */ /* 0x000fe20003f06270 */
[----:B------:R-:W-:-:S12]  /*b8e0*/  BSSY B0, `(.L_x_134) ;  /* 0x0000063000007945 */ /* 0x000fd80003800000 */
[----:B------:R-:W-:Y:S05]  /*b8f0*/  @P0 BRA `(.L_x_135) ;  /* 0x0000061000000947 */ /* 0x000fea0003800000 */
[----:B-1----:R-:W-:Y:S01]  /*b900*/  MOV R11, c[0x0][0x27c] ;  /* 0x00009f00000b7a02 */ /* 0x002fe20000000f00 */
[----:B------:R-:W-:Y:S01]  /*b910*/  HADD2.F32 R67, -RZ, R50.H0_H0 ;  /* 0x20000032ff437230 */ /* 0x000fe20000004100 */
[----:B------:R-:W-:Y:S01]  /*b920*/  SHF.R.S32.HI R8, RZ, 0x1f, R25 ;  /* 0x0000001fff087819 */ /* 0x000fe20000011419 */
[--C-:B------:R-:W-:Y:S01]  /*b930*/  HADD2.F32 R65, -RZ, R52.reuse.H1_H1 ;  /* 0x30000034ff417230 */ /* 0x100fe20000004100 */
[----:B------:R-:W-:Y:S01]  /*b940*/  LEA.HI R11, R11, R54, RZ, 0x1d ;  /* 0x000000360b0b7211 */ /* 0x000fe200078fe8ff */
[----:B------:R-:W-:Y:S01]  /*b950*/  HADD2.F32 R66, -RZ, R47.H1_H1 ;  /* 0x3000002fff427230 */ /* 0x000fe20000004100 */
[----:B------:R-:W-:Y:S01]  /*b960*/  SHF.L.U32 R9, R25, 0x6, RZ ;  /* 0x0000000619097819 */ /* 0x000fe200000006ff */
[----:B------:R-:W-:Y:S01]  /*b970*/  HADD2.F32 R73, -RZ, R52.H0_H0 ;  /* 0x20000034ff497230 */ /* 0x000fe20000004100 */
[----:B------:R-:W-:Y:S01]  /*b980*/  LEA.HI R8, R8, R25, RZ, 0x3 ;  /* 0x0000001908087211 */ /* 0x000fe200078f18ff */
[----:B------:R-:W-:Y:S01]  /*b990*/  HADD2.F32 R61, -RZ, R50.H1_H1 ;  /* 0x30000032ff3d7230 */ /* 0x000fe20000004100 */
[----:B------:R-:W-:Y:S01]  /*b9a0*/  SHF.R.S32.HI R10, RZ, 0x1f, R11 ;  /* 0x0000001fff0a7819 */ /* 0x000fe2000001140b */
[----:B------:R-:W-:Y:S01]  /*b9b0*/  HADD2.F32 R50, -RZ, R49.H1_H1 ;  /* 0x30000031ff327230 */ /* 0x000fe20000004100 */
[----:B------:R-:W-:Y:S01]  /*b9c0*/  LOP3.LUT R9, R9, 0x1c0, RZ, 0xc0, !PT ;  /* 0x000001c009097812 */ /* 0x000fe200078ec0ff */
[----:B------:R-:W-:Y:S01]  /*b9d0*/  HADD2.F32 R47, -RZ, R47.H0_H0 ;  /* 0x2000002fff2f7230 */ /* 0x000fe20000004100 */
[----:B------:R-:W-:Y:S01]  /*b9e0*/  SHF.L.U32 R8, R8, 0x6, RZ ;  /* 0x0000000608087819 */ /* 0x000fe200000006ff */
[----:B------:R-:W-:Y:S01]  /*b9f0*/  HADD2.F32 R49, -RZ, R49.H0_H0 ;  /* 0x20000031ff317230 */ /* 0x000fe20000004100 */
[----:B------:R-:W-:-:S02]  /*ba00*/  SHF.L.U32 R12, R11, 0x3, RZ ;  /* 0x000000030b0c7819 */ /* 0x000fc400000006ff */
[----:B------:R-:W-:Y:S02]  /*ba10*/  LEA.HI R10, R10, R11, RZ, 0x3 ;  /* 0x0000000b0a0a7211 */ /* 0x000fe400078f18ff */
[C---:B------:R-:W-:Y:S02]  /*ba20*/  LOP3.LUT R14, R9.reuse, 0x38, R36, 0xf8, !PT ;  /* 0x00000038090e7812 */ /* 0x040fe400078ef824 */
[----:B------:R-:W-:Y:S02]  /*ba30*/  SHF.R.U32.HI R13, RZ, 0x3, R9 ;  /* 0x00000003ff0d7819 */ /* 0x000fe40000011609 */
[----:B------:R-:W-:Y:S02]  /*ba40*/  LOP3.LUT R8, R8, 0xfffffe00, RZ, 0xc0, !PT ;  /* 0xfffffe0008087812 */ /* 0x000fe400078ec0ff */
[----:B------:R-:W-:Y:S02]  /*ba50*/  LOP3.LUT R12, R9, 0x38, R12, 0xf8, !PT ;  /* 0x00000038090c7812 */ /* 0x000fe400078ef80c */
[----:B------:R-:W-:-:S02]  /*ba60*/  SHF.L.U32 R10, R10, 0xa, RZ ;  /* 0x0000000a0a0a7819 */ /* 0x000fc400000006ff */
[----:B------:R-:W-:Y:S02]  /*ba70*/  LOP3.LUT R14, R8, R14, R13, 0xf6, !PT ;  /* 0x0000000e080e7212 */ /* 0x000fe400078ef60d */
[----:B------:R-:W-:Y:S02]  /*ba80*/  LOP3.LUT R13, R12, R13, RZ, 0x3c, !PT ;  /* 0x0000000d0c0d7212 */ /* 0x000fe400078e3cff */
[----:B------:R-:W-:Y:S02]  /*ba90*/  LOP3.LUT R10, R10, 0x7fffe000, RZ, 0xc0, !PT ;  /* 0x7fffe0000a0a7812 */ /* 0x000fe400078ec0ff */
[----:B------:R-:W-:Y:S02]  /*baa0*/  SHF.L.U32 R55, R14, 0x1, RZ ;  /* 0x000000010e377819 */ /* 0x000fe400000006ff */
[----:B------:R-:W-:-:S03]  /*bab0*/  IADD3 R54, R13, R10, R8 ;  /* 0x0000000a0d367210 */ /* 0x000fc60007ffe008 */
[----:B------:R-:W1:Y:S01]  /*bac0*/  LDS.128 R12, [R55+0xc100] ;  /* 0x00c10000370c7984 */ /* 0x000e620000000c00 */
[----:B------:R-:W-:-:S05]  /*bad0*/  SHF.L.U32 R54, R54, 0x1, RZ ;  /* 0x0000000136367819 */ /* 0x000fca00000006ff */
[----:B------:R-:W2:Y:S01]  /*bae0*/  LDS.128 R8, [R54+0xc100] ;  /* 0x00c1000036087984 */ /* 0x000ea20000000c00 */
[--C-:B-1----:R-:W-:Y:S02]  /*baf0*/  HADD2.F32 R56, -RZ, R12.reuse.H0_H0 ;  /* 0x2000000cff387230 */ /* 0x102fe40000004100 */
[----:B------:R-:W-:Y:S02]  /*bb00*/  HADD2.F32 R57, -RZ, R12.H1_H1 ;  /* 0x3000000cff397230 */ /* 0x000fe40000004100 */
[----:B------:R-:W-:Y:S01]  /*bb10*/  HADD2.F32 R12, -RZ, R13.H0_H0 ;  /* 0x2000000dff0c7230 */ /* 0x000fe20000004100 */
[----:B------:R-:W-:Y:S01]  /*bb20*/  FMUL.FTZ R70, R61, R56 ;  /* 0x000000383d467220 */ /* 0x000fe20000410000 */
[--C-:B--2---:R-:W-:Y:S01]  /*bb30*/  HADD2.F32 R60, -RZ, R8.reuse.H0_H0 ;  /* 0x20000008ff3c7230 */ /* 0x104fe20000004100 */
[C---:B------:R-:W-:Y:S01]  /*bb40*/  FMUL.FTZ R75, R66.reuse, R57 ;  /* 0x00000039424b7220 */ /* 0x040fe20000410000 */
[----:B------:R-:W-:Y:S01]  /*bb50*/  HADD2.F32 R62, -RZ, R8.H1_H1 ;  /* 0x30000008ff3e7230 */ /* 0x000fe20000004100 */
[----:B------:R-:W-:Y:S01]  /*bb60*/  FMUL.FTZ R52, R67, R12 ;  /* 0x0000000c43347220 */ /* 0x000fe20000410000 */
[----:B------:R-:W-:Y:S01]  /*bb70*/  HADD2.F32 R8, -RZ, R9.H0_H0 ;  /* 0x20000009ff087230 */ /* 0x000fe20000004100 */
[----:B------:R-:W-:Y:S01]  /*bb80*/  FMUL.FTZ R61, R61, R60 ;  /* 0x0000003c3d3d7220 */ /* 0x000fe20000410000 */
[----:B------:R-:W-:Y:S01]  /*bb90*/  HADD2.F32 R58, -RZ, R13.H1_H1 ;  /* 0x3000000dff3a7230 */ /* 0x000fe20000004100 */
[----:B------:R-:W-:Y:S01]  /*bba0*/  FMUL.FTZ R66, R66, R62 ;  /* 0x0000003e42427220 */ /* 0x000fe20000410000 */
[----:B------:R-:W-:Y:S01]  /*bbb0*/  HADD2.F32 R13, -RZ, R14.H0_H0 ;  /* 0x2000000eff0d7230 */ /* 0x000fe20000004100 */
[-C--:B------:R-:W-:Y:S01]  /*bbc0*/  FMUL.FTZ R67, R67, R8.reuse ;  /* 0x0000000843437220 */ /* 0x080fe20000410000 */
[----:B------:R-:W-:Y:S01]  /*bbd0*/  HADD2.F32 R63, -RZ, R9.H1_H1 ;  /* 0x30000009ff3f7230 */ /* 0x000fe20000004100 */
[----:B------:R-:W-:Y:S01]  /*bbe0*/  FFMA.FTZ R52, R73, R8, R52 ;  /* 0x0000000849347223 */ /* 0x000fe20000010034 */
[----:B------:R-:W-:Y:S01]  /*bbf0*/  HADD2.F32 R8, -RZ, R51.H1_H1 ;  /* 0x30000033ff087230 */ /* 0x000fe20000004100 */
[----:B------:R-:W-:Y:S01]  /*bc00*/  FFMA.FTZ R75, R50, R62, R75 ;  /* 0x0000003e324b7223 */ /* 0x000fe2000001004b */
[----:B------:R-:W-:Y:S01]  /*bc10*/  HADD2.F32 R9, -RZ, R10.H0_H0 ;  /* 0x2000000aff097230 */ /* 0x000fe20000004100 */
[----:B------:R-:W-:Y:S01]  /*bc20*/  FFMA.FTZ R60, R65, R60, R70 ;  /* 0x0000003c413c7223 */ /* 0x000fe20000010046 */
[----:B------:R-:W-:Y:S01]  /*bc30*/  HADD2.F32 R62, -RZ, R53.H1_H1 ;  /* 0x30000035ff3e7230 */ /* 0x000fe20000004100 */
[C---:B------:R-:W-:Y:S01]  /*bc40*/  FMUL.FTZ R72, R8.reuse, R13 ;  /* 0x0000000d08487220 */ /* 0x040fe20000410000 */
[----:B------:R-:W-:Y:S01]  /*bc50*/  HADD2.F32 R59, -RZ, R14.H1_H1 ;  /* 0x3000000eff3b7230 */ /* 0x000fe20000004100 */
[C---:B------:R-:W-:Y:S01]  /*bc60*/  FMUL.FTZ R74, R47.reuse, R58 ;  /* 0x0000003a2f4a7220 */ /* 0x040fe20000410000 */
[----:B------:R-:W-:Y:S01]  /*bc70*/  HADD2.F32 R70, -RZ, R46.H1_H1 ;  /* 0x3000002eff467230 */ /* 0x000fe20000004100 */
[----:B------:R-:W-:Y:S01]  /*bc80*/  FMUL.FTZ R47, R47, R63 ;  /* 0x0000003f2f2f7220 */ /* 0x000fe20000410000 */
[--C-:B------:R-:W-:Y:S01]  /*bc90*/  HADD2.F32 R14, -RZ, R15.reuse.H0_H0 ;  /* 0x2000000fff0e7230 */ /* 0x100fe20000004100 */
[-C--:B------:R-:W-:Y:S01]  /*bca0*/  FMUL.FTZ R8, R8, R9.reuse ;  /* 0x0000000908087220 */ /* 0x080fe20000410000 */
[----:B------:R-:W-:Y:S01]  /*bcb0*/  HADD2.F32 R64, -RZ, R10.H1_H1 ;  /* 0x3000000aff407230 */ /* 0x000fe20000004100 */
[----:B------:R-:W-:Y:S01]  /*bcc0*/  FFMA.FTZ R72, R62, R9, R72 ;  /* 0x000000093e487223 */ /* 0x000fe20000010048 */
[----:B------:R-:W-:Y:S01]  /*bcd0*/  HADD2.F32 R9, -RZ, R48.H1_H1 ;  /* 0x30000030ff097230 */ /* 0x000fe20000004100 */
[----:B------:R-:W-:Y:S01]  /*bce0*/  FFMA.FTZ R63, R49, R63, R74 ;  /* 0x0000003f313f7223 */ /* 0x000fe2000001004a */
[----:B------:R-:W-:Y:S01]  /*bcf0*/  HADD2.F32 R15, -RZ, R15.H1_H1 ;  /* 0x3000000fff0f7230 */ /* 0x000fe20000004100 */
[C---:B------:R-:W-:Y:S01]  /*bd00*/  FMUL.FTZ R79, R70.reuse, R59 ;  /* 0x0000003b464f7220 */ /* 0x040fe20000410000 */
[----:B------:R-:W-:Y:S01]  /*bd10*/  HADD2.F32 R10, -RZ, R11.H0_H0 ;  /* 0x2000000bff0a7230 */ /* 0x000fe20000004100 */
[-C--:B------:R-:W-:Y:S01]  /*bd20*/  FMUL.FTZ R70, R70, R64.reuse ;  /* 0x0000004046467220 */ /* 0x080fe20000410000 */
[----:B------:R-:W-:Y:S01]  /*bd30*/  HADD2.F32 R51, -RZ, R51.H0_H0 ;  /* 0x20000033ff337230 */ /* 0x000fe20000004100 */
[----:B------:R-:W-:Y:S01]  /*bd40*/  FFMA.FTZ R79, R9, R64, R79 ;  /* 0x00000040094f7223 */ /* 0x000fe2000001004f */
[----:B------:R-:W-:Y:S01]  /*bd50*/  HADD2.F32 R74, -RZ, R46.H0_H0 ;  /* 0x2000002eff4a7230 */ /* 0x000fe20000004100 */
[----:B------:R-:W-:Y:S01]  /*bd60*/  FFMA.FTZ R61, R65, R56, -R61 ;  /* 0x00000038413d7223 */ /* 0x000fe2000001083d */
[----:B------:R-:W-:Y:S01]  /*bd70*/  HADD2.F32 R11, -RZ, R11.H1_H1 ;  /* 0x3000000bff0b7230 */ /* 0x000fe20000004100 */
[C---:B------:R-:W-:Y:S01]  /*bd80*/  FMUL.FTZ R46, R51.reuse, R14 ;  /* 0x0000000e332e7220 */ /* 0x040fe20000410000 */
[----:B------:R-:W-:Y:S01]  /*bd90*/  HADD2.F32 R53, -RZ, R53.H0_H0 ;  /* 0x20000035ff357230 */ /* 0x000fe20000004100 */
[----:B------:R-:W-:Y:S01]  /*bda0*/  FMUL.FTZ R64, R74, R15 ;  /* 0x0000000f4a407220 */ /* 0x000fe20000410000 */
[----:B------:R-:W-:Y:S01]  /*bdb0*/  HADD2.F32 R48, -RZ, R48.H0_H0 ;  /* 0x20000030ff307230 */ /* 0x000fe20000004100 */
[----:B------:R-:W-:-:S02]  /*bdc0*/  FMUL.FTZ R51, R51, R10 ;  /* 0x0000000a33337220 */ /* 0x000fc40000410000 */
[----:B------:R-:W-:Y:S02]  /*bdd0*/  FMUL.FTZ R74, R74, R11 ;  /* 0x0000000b4a4a7220 */ /* 0x000fe40000410000 */
[----:B------:R-:W-:Y:S02]  /*bde0*/  FFMA.FTZ R66, R50, R57, -R66 ;  /* 0x0000003932427223 */ /* 0x000fe40000010842 */
[----:B------:R-:W-:Y:S02]  /*bdf0*/  FFMA.FTZ R67, R73, R12, -R67 ;  /* 0x0000000c49437223 */ /* 0x000fe40000010843 */
[----:B------:R-:W-:Y:S01]  /*be00*/  FFMA.FTZ R58, R49, R58, -R47 ;  /* 0x0000003a313a7223 */ /* 0x000fe2000001082f */
[----:B------:R-:W-:Y:S01]  /*be10*/  F2FP.PACK_AB R12, R66, R61 ;  /* 0x0000003d420c723e */ /* 0x000fe200000000ff */
[----:B------:R-:W-:Y:S01]  /*be20*/  FFMA.FTZ R62, R62, R13, -R8 ;  /* 0x0000000d3e3e7223 */ /* 0x000fe20000010808 */
[----:B------:R-:W-:Y:S01]  /*be30*/  F2FP.PACK_AB R8, R75, R60 ;  /* 0x0000003c4b08723e */ /* 0x000fe200000000ff */
[----:B------:R-:W-:Y:S01]  /*be40*/  FFMA.FTZ R59, R9, R59, -R70 ;  /* 0x0000003b093b7223 */ /* 0x000fe20000010846 */
[----:B------:R-:W-:Y:S01]  /*be50*/  F2FP.PACK_AB R13, R58, R67 ;  /* 0x000000433a0d723e */ /* 0x000fe200000000ff */
[----:B------:R-:W-:Y:S01]  /*be60*/  FFMA.FTZ R51, R53, R14, -R51 ;  /* 0x0000000e35337223 */ /* 0x000fe20000010833 */
[----:B------:R-:W-:Y:S01]  /*be70*/  F2FP.PACK_AB R9, R63, R52 ;  /* 0x000000343f09723e */ /* 0x000fe200000000ff */
[C---:B------:R-:W-:Y:S01]  /*be80*/  FFMA.FTZ R74, R48.reuse, R15, -R74 ;  /* 0x0000000f304a7223 */ /* 0x040fe2000001084a */
[----:B------:R-:W-:Y:S01]  /*be90*/  F2FP.PACK_AB R14, R59, R62 ;  /* 0x0000003e3b0e723e */ /* 0x000fe200000000ff */
[----:B------:R-:W-:Y:S01]  /*bea0*/  FFMA.FTZ R46, R53, R10, R46 ;  /* 0x0000000a352e7223 */ /* 0x000fe2000001002e */
[----:B------:R-:W-:Y:S01]  /*beb0*/  F2FP.PACK_AB R10, R79, R72 ;  /* 0x000000484f0a723e */ /* 0x000fe200000000ff */
[----:B------:R-:W-:Y:S01]  /*bec0*/  FFMA.FTZ R11, R48, R11, R64 ;  /* 0x0000000b300b7223 */ /* 0x000fe20000010040 */
[----:B------:R-:W-:-:S04]  /*bed0*/  F2FP.PACK_AB R15, R74, R51 ;  /* 0x000000334a0f723e */ /* 0x000fc800000000ff */
[----:B------:R-:W-:Y:S01]  /*bee0*/  F2FP.PACK_AB R11, R11, R46 ;  /* 0x0000002e0b0b723e */ /* 0x000fe200000000ff */
[----:B------:R1:W-:Y:S04]  /*bef0*/  STS.128 [R55+0xc100], R12 ;  /* 0x00c1000c37007388 */ /* 0x0003e80000000c00 */
[----:B------:R1:W-:Y:S02]  /*bf00*/  STS.128 [R54+0xc100], R8 ;  /* 0x00c1000836007388 */ /* 0x0003e40000000c00 */
.L_x_135:
[----:B------:R-:W-:Y:S05]  /*bf10*/  BSYNC B0 ;  /* 0x0000000000007941 */ /* 0x000fea0003800000 */
.L_x_134:
[----:B-1----:R-:W-:Y:S01]  /*bf20*/  IADD3 R9, R36, 0x20, RZ ;  /* 0x0000002024097810 */ /* 0x002fe20007ffe0ff */
[----:B------:R-:W-:Y:S03]  /*bf30*/  BSSY B0, `(.L_x_136) ;  /* 0x000006b000007945 */ /* 0x000fe60003800000 */
[----:B------:R-:W-:-:S13]  /*bf40*/  ISETP.GE.AND P0, PT, R9, c[0x0][0x27c], PT ;  /* 0x00009f0009007a0c */ /* 0x000fda0003f06270 */
[----:B------:R-:W-:Y:S05]  /*bf50*/  @P0 BRA `(.L_x_137) ;  /* 0x0000068000000947 */ /* 0x000fea0003800000 */
[----:B------:R-:W-:Y:S01]  /*bf60*/  SHF.R.S32.HI R12, RZ, 0x1f, R9 ;  /* 0x0000001fff0c7819 */ /* 0x000fe20000011409 */
[--C-:B------:R-:W-:Y:S01]  /*bf70*/  HADD2.F32 R53, -RZ, R41.reuse.H1_H1 ;  /* 0x30000029ff357230 */ /* 0x100fe20000004100 */
[----:B------:R-:W-:Y:S01]  /*bf80*/  MOV R13, c[0x0][0x27c] ;  /* 0x00009f00000d7a02 */ /* 0x000fe20000000f00 */
[----:B------:R-:W-:Y:S01]  /*bf90*/  HADD2.F32 R41, -RZ, R41.H0_H0 ;  /* 0x20000029ff297230 */ /* 0x000fe20000004100 */
[CC--:B------:R-:W-:Y:S01]  /*bfa0*/  LEA.HI R15, R12.reuse, R9.reuse, RZ, 0x3 ;  /* 0x000000090c0f7211 */ /* 0x0c0fe200078f18ff */
[--C-:B------:R-:W-:Y:S01]  /*bfb0*/  HADD2.F32 R57, -RZ, R43.reuse.H1_H1 ;  /* 0x3000002bff397230 */ /* 0x100fe20000004100 */
[----:B------:R-:W-:Y:S01]  /*bfc0*/  SHF.R.S32.HI R8, RZ, 0x1f, R25 ;  /* 0x0000001fff087819 */ /* 0x000fe20000011419 */
[--C-:B------:R-:W-:Y:S01]  /*bfd0*/  HADD2.F32 R58, -RZ, R38.reuse.H1_H1 ;  /* 0x30000026ff3a7230 */ /* 0x100fe20000004100 */
[----:B------:R-:W-:Y:S01]  /*bfe0*/  SHF.R.S32.HI R10, RZ, 0x3, R15 ;  /* 0x00000003ff0a7819 */ /* 0x000fe2000001140f */
[----:B------:R-:W-:Y:S01]  /*bff0*/  HADD2.F32 R43, -RZ, R43.H0_H0 ;  /* 0x2000002bff2b7230 */ /* 0x000fe20000004100 */
[----:B------:R-:W-:Y:S01]  /*c000*/  LEA.HI R12, R12, R9, RZ, 0x6 ;  /* 0x000000090c0c7211 */ /* 0x000fe200078f30ff */
[----:B------:R-:W-:Y:S01]  /*c010*/  HADD2.F32 R38, -RZ, R38.H0_H0 ;  /* 0x20000026ff267230 */ /* 0x000fe20000004100 */
[----:B------:R-:W-:Y:S01]  /*c020*/  LEA.HI R13, R13, R10, RZ, 0x1d ;  /* 0x0000000a0d0d7211 */ /* 0x000fe200078fe8ff */
[----:B------:R-:W-:Y:S01]  /*c030*/  HADD2.F32 R62, -RZ, R37.H1_H1 ;  /* 0x30000025ff3e7230 */ /* 0x000fe20000004100 */
[----:B------:R-:W-:-:S02]  /*c040*/  SHF.L.U32 R14, R25, 0x6, RZ ;  /* 0x00000006190e7819 */ /* 0x000fc400000006ff */
[----:B------:R-:W-:Y:S02]  /*c050*/  LEA.HI R9, R8, R25, RZ, 0x3 ;  /* 0x0000001908097211 */ /* 0x000fe400078f18ff */
[----:B------:R-:W-:Y:S02]  /*c060*/  SHF.R.S32.HI R8, RZ, 0x1f, R13 ;  /* 0x0000001fff087819 */ /* 0x000fe4000001140d */
[----:B------:R-:W-:Y:S01]  /*c070*/  LOP3.LUT R14, R14, 0x1c0, RZ, 0xc0, !PT ;  /* 0x000001c00e0e7812 */ /* 0x000fe200078ec0ff */
[----:B------:R-:W-:Y:S01]  /*c080*/  IMAD.SHL.U32 R9, R9, 0x40, RZ ;  /* 0x0000004009097824 */ /* 0x000fe200078e00ff */
[----:B------:R-:W-:Y:S02]  /*c090*/  LEA.HI R8, R8, R13, RZ, 0x3 ;  /* 0x0000000d08087211 */ /* 0x000fe400078f18ff */
[----:B------:R-:W-:Y:S02]  /*c0a0*/  SHF.L.U32 R11, R13, 0x3, RZ ;  /* 0x000000030d0b7819 */ /* 0x000fe400000006ff */
[----:B------:R-:W-:Y:S01]  /*c0b0*/  SHF.L.U32 R12, R12, 0x7, RZ ;  /* 0x000000070c0c7819 */ /* 0x000fe200000006ff */
[----:B------:R-:W-:Y:S01]  /*c0c0*/  IMAD.SHL.U32 R8, R8, 0x400, RZ ;  /* 0x0000040008087824 */ /* 0x000fe200078e00ff */
[----:B------:R-:W-:-:S02]  /*c0d0*/  LOP3.LUT R15, R14, 0x38, R15, 0xf8, !PT ;  /* 0x000000380e0f7812 */ /* 0x000fc400078ef80f */
[----:B------:R-:W-:Y:S02]  /*c0e0*/  SHF.R.U32.HI R10, RZ, 0x3, R14 ;  /* 0x00000003ff0a7819 */ /* 0x000fe4000001160e */
[----:B------:R-:W-:Y:S02]  /*c0f0*/  LOP3.LUT R11, R14, 0x38, R11, 0xf8, !PT ;  /* 0x000000380e0b7812 */ /* 0x000fe400078ef80b */
[----:B------:R-:W-:Y:S02]  /*c100*/  LOP3.LUT R12, R12, 0x7fffe000, RZ, 0xc0, !PT ;  /* 0x7fffe0000c0c7812 */ /* 0x000fe400078ec0ff */
[-C--:B------:R-:W-:Y:S02]  /*c110*/  LOP3.LUT R15, R15, R10.reuse, RZ, 0x3c, !PT ;  /* 0x0000000a0f0f7212 */ /* 0x080fe400078e3cff */
[----:B------:R-:W-:Y:S02]  /*c120*/  LOP3.LUT R9, R9, 0xfffffe00, RZ, 0xc0, !PT ;  /* 0xfffffe0009097812 */ /* 0x000fe400078ec0ff */
[----:B------:R-:W-:-:S02]  /*c130*/  LOP3.LUT R10, R11, R10, RZ, 0x3c, !PT ;  /* 0x0000000a0b0a7212 */ /* 0x000fc400078e3cff */
[----:B------:R-:W-:Y:S02]  /*c140*/  LOP3.LUT R8, R8, 0x7fffe000, RZ, 0xc0, !PT ;  /* 0x7fffe00008087812 */ /* 0x000fe400078ec0ff */
[--C-:B------:R-:W-:Y:S02]  /*c150*/  IADD3 R12, R15, R12, R9.reuse ;  /* 0x0000000c0f0c7210 */ /* 0x100fe40007ffe009 */
[----:B------:R-:W-:Y:S02]  /*c160*/  IADD3 R8, R10, R8, R9 ;  /* 0x000000080a087210 */ /* 0x000fe40007ffe009 */
[----:B------:R-:W-:Y:S02]  /*c170*/  SHF.L.U32 R47, R12, 0x1, RZ ;  /* 0x000000010c2f7819 */ /* 0x000fe400000006ff */
[----:B------:R-:W-:-:S03]  /*c180*/  SHF.L.U32 R46, R8, 0x1, RZ ;  /* 0x00000001082e7819 */ /* 0x000fc600000006ff */
[----:B------:R-:W1:Y:S04]  /*c190*/  LDS.128 R12, [R47+0xc100] ;  /* 0x00c100002f0c7984 */ /* 0x000e680000000c00 */
        /* <DEDUP_REMOVED lines=10> */
[-C--:B------:R-:W-:Y:S01]  /*c240*/  FMUL.FTZ R53, R53, R52.reuse ;  /* 0x0000003435357220 */ /* 0x080fe20000410000 */
[----:B------:R-:W-:Y:S01]  /*c250*/  HADD2.F32 R50, -RZ, R13.H1_H1 ;  /* 0x3000000dff327230 */ /* 0x000fe20000004100 */
[----:B------:R-:W-:Y:S01]  /*c260*/  FFMA.FTZ R52, R57, R52, R59 ;  /* 0x0000003439347223 */ /* 0x000fe2000001003b */
[----:B------:R-:W-:Y:S01]  /*c270*/  HADD2.F32 R59, -RZ, R40.H1_H1 ;  /* 0x30000028ff3b7230 */ /* 0x000fe20000004100 */
[-C--:B------:R-:W-:Y:S01]  /*c280*/  FMUL.FTZ R41, R41, R8.reuse ;  /* 0x0000000829297220 */ /* 0x080fe20000410000 */
[----:B------:R-:W-:Y:S01]  /*c290*/  HADD2.F32 R13, -RZ, R14.H0_H0 ;  /* 0x2000000eff0d7230 */ /* 0x000fe20000004100 */
[----:B------:R-:W-:Y:S01]  /*c2a0*/  FFMA.FTZ R60, R43, R8, R60 ;  /* 0x000000082b3c7223 */ /* 0x000fe2000001003c */
[----:B------:R-:W-:Y:S01]  /*c2b0*/  HADD2.F32 R8, -RZ, R42.H1_H1 ;  /* 0x3000002aff087230 */ /* 0x000fe20000004100 */
[-C--:B------:R-:W-:Y:S01]  /*c2c0*/  FMUL.FTZ R58, R58, R54.reuse ;  /* 0x000000363a3a7220 */ /* 0x080fe20000410000 */
[----:B------:R-:W-:Y:S01]  /*c2d0*/  HADD2.F32 R55, -RZ, R9.H1_H1 ;  /* 0x30000009ff377230 */ /* 0x000fe20000004100 */
[----:B------:R-:W-:Y:S01]  /*c2e0*/  FFMA.FTZ R61, R59, R54, R61 ;  /* 0x000000363b3d7223 */ /* 0x000fe2000001003d */
[----:B------:R-:W-:Y:S01]  /*c2f0*/  HADD2.F32 R40, -RZ, R40.H0_H0 ;  /* 0x20000028ff287230 */ /* 0x000fe20000004100 */
[----:B------:R-:W-:Y:S01]  /*c300*/  FMUL.FTZ R65, R38, R50 ;  /* 0x0000003226417220 */ /* 0x000fe20000410000 */
[----:B------:R-:W-:Y:S01]  /*c310*/  HADD2.F32 R9, -RZ, R10.H0_H0 ;  /* 0x2000000aff097230 */ /* 0x000fe20000004100 */
[----:B------:R-:W-:Y:S01]  /*c320*/  FMUL.FTZ R64, R8, R13 ;  /* 0x0000000d08407220 */ /* 0x000fe20000410000 */
[----:B------:R-:W-:Y:S01]  /*c330*/  HADD2.F32 R54, -RZ, R45.H1_H1 ;  /* 0x3000002dff367230 */ /* 0x000fe20000004100 */
[-C--:B------:R-:W-:Y:S01]  /*c340*/  FMUL.FTZ R63, R38, R55.reuse ;  /* 0x00000037263f7220 */ /* 0x080fe20000410000 */
[----:B------:R-:W-:Y:S01]  /*c350*/  HADD2.F32 R51, -RZ, R14.H1_H1 ;  /* 0x3000000eff337230 */ /* 0x000fe20000004100 */
[----:B------:R-:W-:Y:S01]  /*c360*/  FFMA.FTZ R55, R40, R55, R65 ;  /* 0x0000003728377223 */ /* 0x000fe20000010041 */
[----:B------:R-:W-:Y:S01]  /*c370*/  HADD2.F32 R14, -RZ, R15.H0_H0 ;  /* 0x2000000fff0e7230 */ /* 0x000fe20000004100 */
[-C--:B------:R-:W-:Y:S01]  /*c380*/  FMUL.FTZ R8, R8, R9.reuse ;  /* 0x0000000908087220 */ /* 0x080fe20000410000 */
[----:B------:R-:W-:Y:S01]  /*c390*/  HADD2.F32 R65, -RZ, R42.H0_H0 ;  /* 0x2000002aff417230 */ /* 0x000fe20000004100 */
[----:B------:R-:W-:Y:S01]  /*c3a0*/  FFMA.FTZ R38, R54, R9, R64 ;  /* 0x0000000936267223 */ /* 0x000fe20000010040 */
[----:B------:R-:W-:Y:S01]  /*c3b0*/  HADD2.F32 R56, -RZ, R10.H1_H1 ;  /* 0x3000000aff387230 */ /* 0x000fe20000004100 */
[C---:B------:R-:W-:Y:S01]  /*c3c0*/  FMUL.FTZ R67, R62.reuse, R51 ;  /* 0x000000333e437220 */ /* 0x040fe20000410000 */
[----:B------:R-:W-:Y:S01]  /*c3d0*/  HADD2.F32 R9, -RZ, R39.H1_H1 ;  /* 0x30000027ff097230 */ /* 0x000fe20000004100 */
[----:B------:R-:W-:Y:S01]  /*c3e0*/  FFMA.FTZ R53, R57, R48, -R53 ;  /* 0x0000003039357223 */ /* 0x000fe20000010835 */
[----:B------:R-:W-:Y:S01]  /*c3f0*/  HADD2.F32 R15, -RZ, R15.H1_H1 ;  /* 0x3000000fff0f7230 */ /* 0x000fe20000004100 */
[-C--:B------:R-:W-:Y:S01]  /*c400*/  FMUL.FTZ R62, R62, R56.reuse ;  /* 0x000000383e3e7220 */ /* 0x080fe20000410000 */
[----:B------:R-:W-:Y:S01]  /*c410*/  HADD2.F32 R10, -RZ, R11.H0_H0 ;  /* 0x2000000bff0a7230 */ /* 0x000fe20000004100 */
[----:B------:R-:W-:Y:S01]  /*c420*/  FFMA.FTZ R67, R9, R56, R67 ;  /* 0x0000003809437223 */ /* 0x000fe20000010043 */
[----:B------:R-:W-:Y:S01]  /*c430*/  HADD2.F32 R42, -RZ, R37.H0_H0 ;  /* 0x20000025ff2a7230 */ /* 0x000fe20000004100 */
[C---:B------:R-:W-:Y:S01]  /*c440*/  FMUL.FTZ R37, R65.reuse, R14 ;  /* 0x0000000e41257220 */ /* 0x040fe20000410000 */
[----:B------:R-:W-:Y:S01]  /*c450*/  HADD2.F32 R45, -RZ, R45.H0_H0 ;  /* 0x2000002dff2d7230 */ /* 0x000fe20000004100 */
[----:B------:R-:W-:Y:S01]  /*c460*/  FMUL.FTZ R65, R65, R10 ;  /* 0x0000000a41417220 */ /* 0x000fe20000410000 */
[----:B------:R-:W-:Y:S01]  /*c470*/  HADD2.F32 R11, -RZ, R11.H1_H1 ;  /* 0x3000000bff0b7230 */ /* 0x000fe20000004100 */
[----:B------:R-:W-:Y:S01]  /*c480*/  FFMA.FTZ R58, R59, R49, -R58 ;  /* 0x000000313b3a7223 */ /* 0x000fe2000001083a */
[----:B------:R-:W-:Y:S01]  /*c490*/  HADD2.F32 R56, -RZ, R39.H0_H0 ;  /* 0x20000027ff387230 */ /* 0x000fe20000004100 */
[----:B------:R-:W-:-:S02]  /*c4a0*/  FMUL.FTZ R39, R42, R15 ;  /* 0x0000000f2a277220 */ /* 0x000fc40000410000 */
[----:B------:R-:W-:Y:S02]  /*c4b0*/  FFMA.FTZ R37, R45, R10, R37 ;  /* 0x0000000a2d257223 */ /* 0x000fe40000010025 */
[-C--:B------:R-:W-:Y:S02]  /*c4c0*/  FMUL.FTZ R10, R42, R11.reuse ;  /* 0x0000000b2a0a7220 */ /* 0x080fe40000410000 */
[----:B------:R-:W-:Y:S02]  /*c4d0*/  FFMA.FTZ R42, R56, R11, R39 ;  /* 0x0000000b382a7223 */ /* 0x000fe40000010027 */
        /* <DEDUP_REMOVED lines=11> */
[----:B------:R-:W-:-:S02]  /*c590*/  F2FP.PACK_AB R14, R51, R54 ;  /* 0x00000036330e723e */ /* 0x000fc400000000ff */
[----:B------:R-:W-:Y:S02]  /*c5a0*/  F2FP.PACK_AB R10, R67, R38 ;  /* 0x00000026430a723e */ /* 0x000fe400000000ff */
[----:B------:R-:W-:-:S05]  /*c5b0*/  F2FP.PACK_AB R15, R56, R65 ;  /* 0x00000041380f723e */ /* 0x000fca00000000ff */
[----:B------:R1:W-:Y:S04]  /*c5c0*/  STS.128 [R47+0xc100], R12 ;  /* 0x00c1000c2f007388 */ /* 0x0003e80000000c00 */
[----:B------:R1:W-:Y:S02]  /*c5d0*/  STS.128 [R46+0xc100], R8 ;  /* 0x00c100082e007388 */ /* 0x0003e40000000c00 */
.L_x_137:
[----:B------:R-:W-:Y:S05]  /*c5e0*/  BSYNC B0 ;  /* 0x0000000000007941 */ /* 0x000fea0003800000 */
.L_x_136:
[----:B------:R-:W-:-:S04]  /*c5f0*/  IADD3 R36, R36, 0x40, RZ ;  /* 0x0000004024247810 */ /* 0x000fc80007ffe0ff */
[----:B------:R-:W-:-:S13]  /*c600*/  ISETP.GE.AND P0, PT, R36, c[0x0][0x27c], PT ;  /* 0x00009f0024007a0c */ /* 0x000fda0003f06270 */
[----:B------:R-:W-:Y:S05]  /*c610*/  @P0 BRA `(.L_x_115) ;  /* 0x0000068000000947 */ /* 0x000fea0003800000 */
[----:B-1----:R-:W-:Y:S01]  /*c620*/  SHF.R.S32.HI R13, RZ, 0x1f, R36 ;  /* 0x0000001fff0d7819 */ /* 0x002fe20000011424 */
[--C-:B------:R-:W-:Y:S01]  /*c630*/  HADD2.F32 R49, -RZ, R32.reuse.H0_H0 ;  /* 0x20000020ff317230 */ /* 0x100fe20000004100 */
[----:B------:R-:W-:Y:S01]  /*c640*/  MOV R11, c[0x0][0x27c] ;  /* 0x00009f00000b7a02 */ /* 0x000fe20000000f00 */
[----:B------:R-:W-:Y:S01]  /*c650*/  HADD2.F32 R42, -RZ, R32.H1_H1 ;  /* 0x30000020ff2a7230 */ /* 0x000fe20000004100 */
[----:B------:R-:W-:Y:S01]  /*c660*/  LEA.HI R9, R13, R36, RZ, 0x3 ;  /* 0x000000240d097211 */ /* 0x000fe200078f18ff */
[--C-:B------:R-:W-:Y:S01]  /*c670*/  HADD2.F32 R48, -RZ, R34.reuse.H1_H1 ;  /* 0x30000022ff307230 */ /* 0x100fe20000004100 */
[----:B------:R-:W-:Y:S01]  /*c680*/  SHF.R.S32.HI R8, RZ, 0x1f, R25 ;  /* 0x0000001fff087819 */ /* 0x000fe20000011419 */
[----:B------:R-:W-:Y:S01]  /*c690*/  HADD2.F32 R51, -RZ, R34.H0_H0 ;  /* 0x20000022ff337230 */ /* 0x000fe20000004100 */
[----:B------:R-:W-:Y:S01]  /*c6a0*/  SHF.R.S32.HI R10, RZ, 0x3, R9 ;  /* 0x00000003ff0a7819 */ /* 0x000fe20000011409 */
[----:B------:R-:W-:Y:S01]  /*c6b0*/  HADD2.F32 R47, -RZ, R29.H1_H1 ;  /* 0x3000001dff2f7230 */ /* 0x000fe20000004100 */
[----:B------:R-:W-:Y:S01]  /*c6c0*/  SHF.L.U32 R12, R25, 0x6, RZ ;  /* 0x00000006190c7819 */ /* 0x000fe200000006ff */
[----:B------:R-:W-:Y:S01]  /*c6d0*/  HADD2.F32 R32, -RZ, R31.H1_H1 ;  /* 0x3000001fff207230 */ /* 0x000fe20000004100 */
[----:B------:R-:W-:Y:S01]  /*c6e0*/  LEA.HI R11, R11, R10, RZ, 0x1d ;  /* 0x0000000a0b0b7211 */ /* 0x000fe200078fe8ff */
[----:B------:R-:W-:Y:S01]  /*c6f0*/  HADD2.F32 R52, -RZ, R29.H0_H0 ;  /* 0x2000001dff347230 */ /* 0x000fe20000004100 */
[----:B------:R-:W-:Y:S01]  /*c700*/  LEA.HI R8, R8, R25, RZ, 0x3 ;  /* 0x0000001908087211 */ /* 0x000fe200078f18ff */
[----:B------:R-:W-:Y:S01]  /*c710*/  HADD2.F32 R54, -RZ, R31.H0_H0 ;  /* 0x2000001fff367230 */ /* 0x000fe20000004100 */
[----:B------:R-:W-:Y:S01]  /*c720*/  SHF.R.S32.HI R10, RZ, 0x1f, R11 ;  /* 0x0000001fff0a7819 */ /* 0x000fe2000001140b */
[--C-:B------:R-:W-:Y:S01]  /*c730*/  HADD2.F32 R56, -RZ, R35.reuse.H1_H1 ;  /* 0x30000023ff387230 */ /* 0x100fe20000004100 */
[----:B------:R-:W-:Y:S01]  /*c740*/  LOP3.LUT R12, R12, 0x1c0, RZ, 0xc0, !PT ;  /* 0x000001c00c0c7812 */ /* 0x000fe200078ec0ff */
[----:B------:R-:W-:Y:S01]  /*c750*/  IMAD.SHL.U32 R8, R8, 0x40, RZ ;  /* 0x0000004008087824 */ /* 0x000fe200078e00ff */
[----:B------:R-:W-:Y:S01]  /*c760*/  LEA.HI R13, R13, R36, RZ, 0x6 ;  /* 0x000000240d0d7211 */ /* 0x000fe200078f30ff */
[--C-:B------:R-:W-:Y:S01]  /*c770*/  HADD2.F32 R29, -RZ, R28.reuse.H1_H1 ;  /* 0x3000001cff1d7230 */ /* 0x100fe20000004100 */
[----:B------:R-:W-:Y:S01]  /*c780*/  LEA.HI R10, R10, R11, RZ, 0x3 ;  /* 0x0000000b0a0a7211 */ /* 0x000fe200078f18ff */
[----:B------:R-:W-:Y:S01]  /*c790*/  HADD2.F32 R58, -RZ, R28.H0_H0 ;  /* 0x2000001cff3a7230 */ /* 0x000fe20000004100 */
[----:B------:R-:W-:Y:S01]  /*c7a0*/  LOP3.LUT R14, R12, 0x38, R9, 0xf8, !PT ;  /* 0x000000380c0e7812 */ /* 0x000fe200078ef809 */
[----:B------:R-:W-:Y:S01]  /*c7b0*/  HADD2.F32 R35, -RZ, R35.H0_H0 ;  /* 0x20000023ff237230 */ /* 0x000fe20000004100 */
[----:B------:R-:W-:Y:S01]  /*c7c0*/  SHF.L.U32 R15, R11, 0x3, RZ ;  /* 0x000000030b0f7819 */ /* 0x000fe200000006ff */
[----:B------:R-:W-:Y:S01]  /*c7d0*/  IMAD.SHL.U32 R11, R10, 0x400, RZ ;  /* 0x000004000a0b7824 */ /* 0x000fe200078e00ff */
[----:B------:R-:W-:-:S02]  /*c7e0*/  SHF.L.U32 R13, R13, 0x7, RZ ;  /* 0x000000070d0d7819 */ /* 0x000fc400000006ff */
[----:B------:R-:W-:Y:S02]  /*c7f0*/  SHF.R.U32.HI R9, RZ, 0x3, R12 ;  /* 0x00000003ff097819 */ /* 0x000fe4000001160c */
[----:B------:R-:W-:Y:S02]  /*c800*/  LOP3.LUT R12, R12, 0x38, R15, 0xf8, !PT ;  /* 0x000000380c0c7812 */ /* 0x000fe400078ef80f */
[----:B------:R-:W-:Y:S02]  /*c810*/  LOP3.LUT R13, R13, 0x7fffe000, RZ, 0xc0, !PT ;  /* 0x7fffe0000d0d7812 */ /* 0x000fe400078ec0ff */
[----:B------:R-:W-:Y:S02]  /*c820*/  LOP3.LUT R8, R8, 0xfffffe00, RZ, 0xc0, !PT ;  /* 0xfffffe0008087812 */ /* 0x000fe400078ec0ff */
[-C--:B------:R-:W-:Y:S02]  /*c830*/  LOP3.LUT R14, R14, R9.reuse, RZ, 0x3c, !PT ;  /* 0x000000090e0e7212 */ /* 0x080fe400078e3cff */
[----:B------:R-:W-:-:S02]  /*c840*/  LOP3.LUT R10, R12, R9, RZ, 0x3c, !PT ;  /* 0x000000090c0a7212 */ /* 0x000fc400078e3cff */
[--C-:B------:R-:W-:Y:S02]  /*c850*/  IADD3 R13, R14, R13, R8.reuse ;  /* 0x0000000d0e0d7210 */ /* 0x100fe40007ffe008 */
        /* <DEDUP_REMOVED lines=9> */
[C---:B------:R-:W-:Y:S01]  /*c8f0*/  FMUL.FTZ R50, R42.reuse, R37 ;  /* 0x000000252a327220 */ /* 0x040fe20000410000 */
[--C-:B--2---:R-:W-:Y:S02]  /*c900*/  HADD2.F32 R41, -RZ, R8.reuse.H0_H0 ;  /* 0x20000008ff297230 */ /* 0x104fe40000004100 */
[----:B------:R-:W-:Y:S01]  /*c910*/  HADD2.F32 R43, -RZ, R8.H1_H1 ;  /* 0x30000008ff2b7230 */ /* 0x000fe20000004100 */
[C---:B------:R-:W-:Y:S01]  /*c920*/  FMUL.FTZ R34, R49.reuse, R12 ;  /* 0x0000000c31227220 */ /* 0x040fe20000410000 */
[----:B------:R-:W-:Y:S01]  /*c930*/  HADD2.F32 R8, -RZ, R9.H0_H0 ;  /* 0x20000009ff087230 */ /* 0x000fe20000004100 */
[-C--:B------:R-:W-:Y:S01]  /*c940*/  FMUL.FTZ R42, R42, R41.reuse ;  /* 0x000000292a2a7220 */ /* 0x080fe20000410000 */
[----:B------:R-:W-:Y:S01]  /*c950*/  HADD2.F32 R39, -RZ, R13.H1_H1 ;  /* 0x3000000dff277230 */ /* 0x000fe20000004100 */
[----:B------:R-:W-:Y:S01]  /*c960*/  FFMA.FTZ R41, R48, R41, R50 ;  /* 0x0000002930297223 */ /* 0x000fe20000010032 */
[----:B------:R-:W-:Y:S01]  /*c970*/  HADD2.F32 R13, -RZ, R14.H0_H0 ;  /* 0x2000000eff0d7230 */ /* 0x000fe20000004100 */
[-C--:B------:R-:W-:Y:S01]  /*c980*/  FMUL.FTZ R49, R49, R8.reuse ;  /* 0x0000000831317220 */ /* 0x080fe20000410000 */
[----:B------:R-:W-:Y:S01]  /*c990*/  HADD2.F32 R45, -RZ, R9.H1_H1 ;  /* 0x30000009ff2d7230 */ /* 0x000fe20000004100 */
[----:B------:R-:W-:Y:S01]  /*c9a0*/  FFMA.FTZ R34, R51, R8, R34 ;  /* 0x0000000833227223 */ /* 0x000fe20000010022 */
[----:B------:R-:W-:Y:S01]  /*c9b0*/  HADD2.F32 R8, -RZ, R33.H1_H1 ;  /* 0x30000021ff087230 */ /* 0x000fe20000004100 */
[C---:B------:R-:W-:Y:S01]  /*c9c0*/  FMUL.FTZ R50, R47.reuse, R38 ;  /* 0x000000262f327220 */ /* 0x040fe20000410000 */
[----:B------:R-:W-:Y:S01]  /*c9d0*/  HADD2.F32 R9, -RZ, R10.H0_H0 ;  /* 0x2000000aff097230 */ /* 0x000fe20000004100 */
[-C--:B------:R-:W-:Y:S01]  /*c9e0*/  FMUL.FTZ R47, R47, R43.reuse ;  /* 0x0000002b2f2f7220 */ /* 0x080fe20000410000 */
[----:B------:R-:W-:Y:S01]  /*c9f0*/  HADD2.F32 R40, -RZ, R14.H1_H1 ;  /* 0x3000000eff287230 */ /* 0x000fe20000004100 */
[----:B------:R-:W-:Y:S01]  /*ca00*/  FFMA.FTZ R50, R32, R43, R50 ;  /* 0x0000002b20327223 */ /* 0x000fe20000010032 */
[----:B------:R-:W-:Y:S01]  /*ca10*/  HADD2.F32 R46, -RZ, R10.H1_H1 ;  /* 0x3000000aff2e7230 */ /* 0x000fe20000004100 */
[----:B------:R-:W-:Y:S01]  /*ca20*/  FMUL.FTZ R31, R8, R13 ;  /* 0x0000000d081f7220 */ /* 0x000fe20000410000 */
[--C-:B------:R-:W-:Y:S01]  /*ca30*/  HADD2.F32 R14, -RZ, R15.reuse.H0_H0 ;  /* 0x2000000fff0e7230 */ /* 0x100fe20000004100 */
[C---:B------:R-:W-:Y:S01]  /*ca40*/  FMUL.FTZ R43, R52.reuse, R39 ;  /* 0x00000027342b7220 */ /* 0x040fe20000410000 */
[----:B------:R-:W-:Y:S01]  /*ca50*/  HADD2.F32 R15, -RZ, R15.H1_H1 ;  /* 0x3000000fff0f7230 */ /* 0x000fe20000004100 */
[----:B------:R-:W-:Y:S01]  /*ca60*/  FMUL.FTZ R52, R52, R45 ;  /* 0x0000002d34347220 */ /* 0x000fe20000410000 */
[----:B------:R-:W-:Y:S01]  /*ca70*/  HADD2.F32 R10, -RZ, R11.H0_H0 ;  /* 0x2000000bff0a7230 */ /* 0x000fe20000004100 */
[-C--:B------:R-:W-:Y:S01]  /*ca80*/  FMUL.FTZ R8, R8, R9.reuse ;  /* 0x0000000908087220 */ /* 0x080fe20000410000 */
[----:B------:R-:W-:Y:S01]  /*ca90*/  HADD2.F32 R33, -RZ, R33.H0_H0 ;  /* 0x20000021ff217230 */ /* 0x000fe20000004100 */
[----:B------:R-:W-:Y:S01]  /*caa0*/  FFMA.FTZ R31, R56, R9, R31 ;  /* 0x00000009381f7223 */ /* 0x000fe2000001001f */
[--C-:B------:R-:W-:Y:S01]  /*cab0*/  HADD2.F32 R9, -RZ, R30.reuse.H1_H1 ;  /* 0x3000001eff097230 */ /* 0x100fe20000004100 */
[----:B------:R-:W-:Y:S01]  /*cac0*/  FFMA.FTZ R45, R54, R45, R43 ;  /* 0x0000002d362d7223 */ /* 0x000fe2000001002b */
[----:B------:R-:W-:Y:S01]  /*cad0*/  HADD2.F32 R11, -RZ, R11.H1_H1 ;  /* 0x3000000bff0b7230 */ /* 0x000fe20000004100 */
[C---:B------:R-:W-:Y:S01]  /*cae0*/  FMUL.FTZ R43, R29.reuse, R40 ;  /* 0x000000281d2b7220 */ /* 0x040fe20000410000 */
[----:B------:R-:W-:Y:S01]  /*caf0*/  HADD2.F32 R30, -RZ, R30.H0_H0 ;  /* 0x2000001eff1e7230 */ /* 0x000fe20000004100 */
[----:B------:R-:W-:-:S02]  /*cb00*/  FMUL.FTZ R29, R29, R46 ;  /* 0x0000002e1d1d7220 */ /* 0x000fc40000410000 */
[----:B------:R-:W-:Y:S02]  /*cb10*/  FFMA.FTZ R46, R9, R46, R43 ;  /* 0x0000002e092e7223 */ /* 0x000fe4000001002b */
[C---:B------:R-:W-:Y:S02]  /*cb20*/  FMUL.FTZ R28, R33.reuse, R14 ;  /* 0x0000000e211c7220 */ /* 0x040fe40000410000 */
[C---:B------:R-:W-:Y:S02]  /*cb30*/  FMUL.FTZ R43, R58.reuse, R15 ;  /* 0x0000000f3a2b7220 */ /* 0x040fe40000410000 */
[----:B------:R-:W-:Y:S02]  /*cb40*/  FMUL.FTZ R33, R33, R10 ;  /* 0x0000000a21217220 */ /* 0x000fe40000410000 */
[----:B------:R-:W-:Y:S02]  /*cb50*/  FMUL.FTZ R58, R58, R11 ;  /* 0x0000000b3a3a7220 */ /* 0x000fe40000410000 */
[----:B------:R-:W-:-:S02]  /*cb60*/  FFMA.FTZ R42, R48, R37, -R42 ;  /* 0x00000025302a7223 */ /* 0x000fc4000001082a */
        /* <DEDUP_REMOVED lines=19> */
.L_x_115:
[----:B------:R-:W-:Y:S05]  /*cca0*/  BSYNC B2 ;  /* 0x0000000000027941 */ /* 0x000fea0003800000 */
.L_x_99:
[----:B------:R-:W-:Y:S01]  /*ccb0*/  IMAD R24, R24, c[0x0][0x208], RZ ;  /* 0x0000820018187a24 */ /* 0x000fe200078e02ff */
[----:B------:R-:W-:-:S04]  /*ccc0*/  DEPBAR.LE SB0, 0x0 ;  /* 0x000080000000791a */ /* 0x000fc80000000000 */
[C---:B-1----:R-:W-:Y:S01]  /*ccd0*/  IMAD.WIDE.U32 R10, R207.reuse, c[0x0][0x208], RZ ;  /* 0x00008200cf0a7a25 */ /* 0x042fe200078e00ff */
[----:B------:R-:W-:Y:S01]  /*cce0*/  BAR.SYNC.DEFER_BLOCKING 0x0 ;  /* 0x0000000000007b1d */ /* 0x000fe20000010000 */
[----:B------:R-:W-:Y:S02]  /*ccf0*/  ISETP.GE.AND P2, PT, R18, c[0x0][0x1d4], PT ;  /* 0x0000750012007a0c */ /* 0x000fe40003f46270 */
[----:B------:R-:W-:Y:S01]  /*cd00*/  IMAD R9, R207, c[0x0][0x20c], R24 ;  /* 0x00008300cf097a24 */ /* 0x000fe200078e0218 */
[----:B------:R-:W-:Y:S01]  /*cd10*/  P2R R8, PR, RZ, 0x8 ;  /* 0x00000008ff087803 */ /* 0x000fe20000000000 */
[----:B------:R-:W-:Y:S02]  /*cd20*/  IMAD.MOV.U32 R14, RZ, RZ, R10 ;  /* 0x000000ffff0e7224 */ /* 0x000fe400078e000a */
[----:B------:R-:W-:Y:S01]  /*cd30*/  IMAD.IADD R15, R11, 0x1, R9 ;  /* 0x000000010b0f7824 */ /* 0x000fe200078e0209 */
[----:B------:R-:W-:Y:S01]  /*cd40*/  SHF.R.S32.HI R9, RZ, 0x4, R22 ;  /* 0x00000004ff097819 */ /* 0x000fe20000011416 */
[----:B------:R-:W-:-:S02]  /*cd50*/  IMAD R11, R23, c[0x0][0x218], RZ ;  /* 0x00008600170b7a24 */ /* 0x000fc400078e02ff */
[----:B------:R-:W-:Y:S01]  /*cd60*/  IMAD.WIDE.U32 R14, R206, c[0x0][0x218], R14 ;  /* 0x00008600ce0e7a25 */ /* 0x000fe200078e000e */
[----:B------:R-:W-:-:S03]  /*cd70*/  LEA.HI R22, R22, R9, RZ, 0x1 ;  /* 0x0000000916167211 */ /* 0x000fc600078f08ff */
[----:B------:R-:W-:Y:S01]  /*cd80*/  IMAD R11, R206, c[0x0][0x21c], R11 ;  /* 0x00008700ce0b7a24 */ /* 0x000fe200078e020b */
[----:B------:R-:W-:Y:S01]  /*cd90*/  IADD3 R27, P0, R26, R14, RZ ;  /* 0x0000000e1a1b7210 */ /* 0x000fe20007f1e0ff */
[----:B------:R-:W-:Y:S02]  /*cda0*/  IMAD.SHL.U32 R12, R16, 0x40, RZ ;  /* 0x00000040100c7824 */ /* 0x000fe400078e00ff */
[----:B------:R-:W-:Y:S01]  /*cdb0*/  IMAD.SHL.U32 R10, R21, 0x8, RZ ;  /* 0x00000008150a7824 */ /* 0x000fe200078e00ff */
[----:B------:R-:W-:Y:S01]  /*cdc0*/  IADD3.X R14, R202, R15, R11, P0, !PT ;  /* 0x0000000fca0e7210 */ /* 0x000fe200007fe40b */
[----:B------:R-:W-:Y:S01]  /*cdd0*/  IMAD.WIDE R24, R134, 0x2, RZ ;  /* 0x0000000286187825 */ /* 0x000fe200078e02ff */
[----:B------:R-:W-:Y:S02]  /*cde0*/  LOP3.LUT R11, R12, 0x1c0, RZ, 0xc0, !PT ;  /* 0x000001c00c0b7812 */ /* 0x000fe400078ec0ff */
[----:B------:R-:W-:Y:S01]  /*cdf0*/  LEA R21, P0, R27, c[0x0][0x1f8], 0x1 ;  /* 0x00007e001b157a11 */ /* 0x000fe200078008ff */
[----:B------:R-:W-:Y:S01]  /*ce00*/  IMAD.SHL.U32 R70, R7, 0x40, RZ ;  /* 0x0000004007467824 */ /* 0x000fe200078e00ff */
[----:B------:R-:W-:Y:S01]  /*ce10*/  LOP3.LUT R12, R22, 0xfffffffe, RZ, 0xc0, !PT ;  /* 0xfffffffe160c7812 */ /* 0x000fe200078ec0ff */
[----:B------:R-:W-:Y:S01]  /*ce20*/  IMAD.SHL.U32 R208, R2, 0x2, RZ ;  /* 0x0000000202d07824 */ /* 0x000fe200078e00ff */
[----:B------:R-:W-:Y:S01]  /*ce30*/  LOP3.LUT R22, R11, 0x8, R10, 0xf8, !PT ;  /* 0x000000080b167812 */ /* 0x000fe200078ef80a */
[----:B------:R-:W1:Y:S01]  /*ce40*/  SHFL.IDX PT, R78, R21, 0x1, 0x181f ;  /* 0x00381f00154e7f89 */ /* 0x000e6200000e0000 */
[----:B------:R-:W-:Y:S01]  /*ce50*/  SHF.R.U32.HI R11, RZ, 0x3, R11 ;  /* 0x00000003ff0b7819 */ /* 0x000fe2000001160b */
[----:B------:R-:W-:Y:S01]  /*ce60*/  IMAD.IADD R12, R9, 0x1, -R12 ;  /* 0x00000001090c7824 */ /* 0x000fe200078e0a0c */
[----:B------:R-:W-:Y:S01]  /*ce70*/  LEA.HI.X R14, R27, c[0x0][0x1fc], R14, 0x1, P0 ;  /* 0x00007f001b0e7a11 */ /* 0x000fe200000f0c0e */
[----:B------:R-:W2:Y:S01]  /*ce80*/  SHFL.IDX PT, R10, R21, RZ, 0x181f ;  /* 0x00181fff150a7589 */ /* 0x000ea200000e0000 */
[----:B------:R-:W-:-:S02]  /*ce90*/  LOP3.LUT R197, R22, R11, RZ, 0x3c, !PT ;  /* 0x0000000b16c57212 */ /* 0x000fc400078e3cff */
[----:B------:R-:W-:Y:S01]  /*cea0*/  LOP3.LUT P0, RZ, R16, 0x2, RZ, 0xc0, !PT ;  /* 0x0000000210ff7812 */ /* 0x000fe2000780c0ff */
[----:B------:R-:W3:Y:S01]  /*ceb0*/  SHFL.IDX PT, R11, R14, RZ, 0x181f ;  /* 0x00181fff0e0b7589 */ /* 0x000ee200000e0000 */
[----:B------:R-:W-:Y:S01]  /*cec0*/  SHF.R.S32.HI R15, RZ, 0x1f, R18 ;  /* 0x0000001fff0f7819 */ /* 0x000fe20000011412 */
[----:B------:R-:W-:Y:S01]  /*ced0*/  IMAD R197, R12, 0x200, R197 ;  /* 0x000002000cc57824 */ /* 0x000fe200078e02c5 */
[----:B------:R-:W-:Y:S01]  /*cee0*/  SHF.R.S32.HI R22, RZ, 0x1f, R17 ;  /* 0x0000001fff167819 */ /* 0x000fe20000011411 */
[----:B------:R4:W5:Y:S01]  /*cef0*/  SHFL.IDX PT, R9, R14, 0x1, 0x181f ;  /* 0x00381f000e097f89 */ /* 0x00096200000e0000 */
[----:B------:R-:W-:Y:S01]  /*cf00*/  LEA.HI R144, R15, R18, RZ, 0x3 ;  /* 0x000000120f907211 */ /* 0x000fe200078f18ff */
[----:B------:R-:W-:Y:S01]  /*cf10*/  IMAD.SHL.U32 R197, R197, 0x2, RZ ;  /* 0x00000002c5c57824 */ /* 0x000fe200078e00ff */
[----:B------:R-:W-:Y:S02]  /*cf20*/  LEA.HI R135, R22, R17, RZ, 0x3 ;  /* 0x0000001116877211 */ /* 0x000fe400078f18ff */
[----:B------:R-:W-:-:S02]  /*cf30*/  LOP3.LUT R144, R144, 0xfffffff8, RZ, 0xc0, !PT ;  /* 0xfffffff890907812 */ /* 0x000fc400078ec0ff */
[C---:B------:R-:W-:Y:S01]  /*cf40*/  IADD3 R13, R197.reuse, 0x6100, RZ ;  /* 0x00006100c50d7810 */ /* 0x040fe20007ffe0ff */
[----:B------:R-:W-:Y:S01]  /*cf50*/  LDSM.16.M88.4 R28, [R197+0x6100] ;  /* 0x00610000c51c783b */ /* 0x000fe20000000200 */
[----:B------:R-:W-:Y:S01]  /*cf60*/  IADD3 R196, R197, 0x6120, RZ ;  /* 0x00006120c5c47810 */ /* 0x000fe20007ffe0ff */
[----:B------:R-:W-:Y:S01]  /*cf70*/  IMAD.WIDE R22, R144, 0x2, RZ ;  /* 0x0000000290167825 */ /* 0x000fe200078e02ff */
[----:B------:R-:W-:Y:S01]  /*cf80*/  @P0 IADD3 R196, R13, -0x20, RZ ;  /* 0xffffffe00dc40810 */ /* 0x000fe20007ffe0ff */
[----:B------:R-:W-:Y:S01]  /*cf90*/  LDSM.16.M88.4 R40, [R197+0x7900] ;  /* 0x00790000c528783b */ /* 0x000fe20000000200 */
[----:B------:R-:W-:Y:S01]  /*cfa0*/  LOP3.LUT R135, R135, 0xfffffff8, RZ, 0xc0, !PT ;  /* 0xfffffff887877812 */ /* 0x000fe200078ec0ff */
[----:B------:R-:W-:Y:S01]  /*cfb0*/  IMAD.SHL.U32 R13, R12, 0x8, RZ ;  /* 0x000000080c0d7824 */ /* 0x000fe200078e00ff */
[----:B-1----:R-:W-:Y:S01]  /*cfc0*/  IADD3 R46, P0, R24, R78, RZ ;  /* 0x0000004e182e7210 */ /* 0x002fe20007f1e0ff */
[----:B------:R-:W-:Y:S01]  /*cfd0*/  LDSM.16.M88.4 R36, [R196] ;  /* 0x00000000c424783b */ /* 0x000fe20000000200 */
[----:B--2---:R-:W-:-:S02]  /*cfe0*/  IADD3 R26, P1, R10, R24, RZ ;  /* 0x000000180a1a7210 */ /* 0x004fc40007f3e0ff */
[----:B------:R-:W-:Y:S01]  /*cff0*/  LOP3.LUT R70, R70, 0xfffffe00, RZ, 0xc0, !PT ;  /* 0xfffffe0046467812 */ /* 0x000fe200078ec0ff */
[----:B------:R-:W-:Y:S01]  /*d000*/  LDSM.16.M88.4 R72, [R196+0x800] ;  /* 0x00080000c448783b */ /* 0x000fe20000000200 */
[----:B------:R-:W-:Y:S01]  /*d010*/  IADD3 R187, R196, 0x800, RZ ;  /* 0x00000800c4bb7810 */ /* 0x000fe20007ffe0ff */
[----:B---3--:R-:W-:Y:S01]  /*d020*/  IMAD.X R27, R11, 0x1, R25, P1 ;  /* 0x000000010b1b7824 */ /* 0x008fe200008e0619 */
[----:B------:R-:W-:Y:S01]  /*d030*/  IADD3 R24, P1, R10, R22, RZ ;  /* 0x000000160a187210 */ /* 0x000fe20007f3e0ff */
[----:B----4-:R-:W-:Y:S01]  /*d040*/  IMAD.SHL.U32 R14, R20, 0x40, RZ ;  /* 0x00000040140e7824 */ /* 0x010fe200078e00ff */
[----:B------:R-:W-:Y:S01]  /*d050*/  LDSM.16.M88.4 R64, [R196+0x1000] ;  /* 0x00100000c440783b */ /* 0x000fe20000000200 */
[----:B------:R-:W-:Y:S01]  /*d060*/  IMAD.WIDE R20, R135, 0x2, RZ ;  /* 0x0000000287147825 */ /* 0x000fe200078e02ff */
[----:B------:R-:W-:Y:S02]  /*d070*/  IADD3 R186, R196, 0x1000, RZ ;  /* 0x00001000c4ba7810 */ /* 0x000fe40007ffe0ff */
[----:B------:R-:W-:Y:S01]  /*d080*/  LOP3.LUT R14, R14, 0x1c0, RZ, 0xc0, !PT ;  /* 0x000001c00e0e7812 */ /* 0x000fe200078ec0ff */
[----:B-----5:R-:W-:Y:S01]  /*d090*/  IMAD.X R47, R25, 0x1, R9, P0 ;  /* 0x00000001192f7824 */ /* 0x020fe200000e0609 */
[----:B------:R-:W-:Y:S01]  /*d0a0*/  IADD3 R80, P0, R22, R78, RZ ;  /* 0x0000004e16507210 */ /* 0x000fe20007f1e0ff */
[----:B------:R-:W-:Y:S01]  /*d0b0*/  IMAD.X R25, R11, 0x1, R23, P1 ;  /* 0x000000010b197824 */ /* 0x000fe200008e0617 */
[----:B------:R-:W-:Y:S01]  /*d0c0*/  LOP3.LUT R13, R14, 0x8, R13, 0xf8, !PT ;  /* 0x000000080e0d7812 */ /* 0x000fe200078ef80d */
[----:B------:R-:W-:Y:S01]  /*d0d0*/  LDSM.16.M88.4 R60, [R196+0x1800] ;  /* 0x00180000c43c783b */ /* 0x000fe20000000200 */
[----:B------:R-:W-:Y:S01]  /*d0e0*/  SHF.R.U32.HI R12, RZ, 0x3, R14 ;  /* 0x00000003ff0c7819 */ /* 0x000fe2000001160e */
[----:B------:R-:W-:Y:S01]  /*d0f0*/  IMAD.X R81, R23, 0x1, R9, P0 ;  /* 0x0000000117517824 */ /* 0x000fe200000e0609 */
[----:B------:R-:W-:-:S02]  /*d100*/  IADD3 R10, P1, R10, R20, RZ ;  /* 0x000000140a0a7210 */ /* 0x000fc40007f3e0ff */
[----:B------:R-:W-:Y:S01]  /*d110*/  LOP3.LUT R7, R13, R12, RZ, 0x3c, !PT ;  /* 0x0000000c0d077212 */ /* 0x000fe200078e3cff */
[----:B------:R-:W-:Y:S01]  /*d120*/  IMAD R12, R19, 0x400, R70 ;  /* 0x00000400130c7824 */ /* 0x000fe200078e0246 */
[----:B------:R-:W-:Y:S01]  /*d130*/  IADD3 R78, P0, R20, R78, RZ ;  /* 0x0000004e144e7210 */ /* 0x000fe20007f1e0ff */
[----:B------:R-:W-:Y:S01]  /*d140*/  IMAD.X R11, R11, 0x1, R21, P1 ;  /* 0x000000010b0b7824 */ /* 0x000fe200008e0615 */
[----:B------:R-:W-:Y:S01]  /*d150*/  ISETP.GE.AND P1, PT, R134, c[0x0][0x1d4], PT ;  /* 0x0000750086007a0c */ /* 0x000fe20003f26270 */
[----:B------:R-:W-:Y:S01]  /*d160*/  IMAD.IADD R2, R7, 0x1, R12 ;  /* 0x0000000107027824 */ /* 0x000fe200078e020c */
[----:B------:R-:W-:Y:S01]  /*d170*/  IADD3 R185, R196, 0x1800, RZ ;  /* 0x00001800c4b97810 */ /* 0x000fe20007ffe0ff */
[----:B------:R-:W-:Y:S01]  /*d180*/  IMAD.X R79, R21, 0x1, R9, P0 ;  /* 0x00000001154f7824 */ /* 0x000fe200000e0609 */
[----:B------:R-:W-:Y:S01]  /*d190*/  ISETP.LT.OR P0, PT, R44, 0x1, P1 ;  /* 0x000000012c00780c */ /* 0x000fe20000f01670 */
[----:B------:R-:W-:Y:S01]  /*d1a0*/  IMAD.SHL.U32 R198, R2, 0x2, RZ ;  /* 0x0000000202c67824 */ /* 0x000fe200078e00ff */
[----:B------:R-:W-:Y:S01]  /*d1b0*/  LDSM.16.M88.4 R20, [R197+0x6900] ;  /* 0x00690000c514783b */ /* 0x000fe20000000200 */
[----:B------:R-:W-:Y:S01]  /*d1c0*/  ISETP.LT.OR P1, PT, R44, 0x21, P1 ;  /* 0x000000212c00780c */ /* 0x000fe20000f21670 */
[----:B------:R-:W-:Y:S01]  /*d1d0*/  IMAD.MOV.U32 R2, RZ, RZ, 0x40 ;  /* 0x00000040ff027424 */ /* 0x000fe200078e00ff */
[----:B------:R-:W-:Y:S01]  /*d1e0*/  IADD3 R183, R196, 0x2000, RZ ;  /* 0x00002000c4b77810 */ /* 0x000fe20007ffe0ff */
[----:B------:R-:W1:Y:S01]  /*d1f0*/  LDSM.16.M88.4 R84, [R198+0xc100] ;  /* 0x00c10000c654783b */ /* 0x000e620000000200 */
[--C-:B------:R-:W-:Y:S01]  /*d200*/  IMAD R194, R0, 0x2, R198.reuse ;  /* 0x0000000200c27824 */ /* 0x100fe200078e02c6 */
[C---:B------:R-:W-:Y:S01]  /*d210*/  IADD3 R182, R196.reuse, 0x2800, RZ ;  /* 0x00002800c4b67810 */ /* 0x040fe20007ffe0ff */
[C---:B------:R-:W-:Y:S01]  /*d220*/  IMAD R193, R5.reuse, 0x2, R198 ;  /* 0x0000000205c17824 */ /* 0x040fe200078e02c6 */
[----:B------:R-:W2:Y:S01]  /*d230*/  LDSM.16.M88.4 R12, [R197+0x7100] ;  /* 0x00710000c50c783b */ /* 0x000ea20000000200 */
[----:B------:R-:W-:Y:S01]  /*d240*/  IMAD R191, R5, 0x2, R194 ;  /* 0x0000000205bf7824 */ /* 0x000fe200078e02c2 */
[----:B------:R-:W-:-:S02]  /*d250*/  IADD3 R181, R196, 0x3000, RZ ;  /* 0x00003000c4b57810 */ /* 0x000fc40007ffe0ff */
[----:B------:R-:W3:Y:S01]  /*d260*/  LDSM.16.M88.4 R56, [R194+0xc100] ;  /* 0x00c10000c238783b */ /* 0x000ee20000000200 */
[C---:B------:R-:W-:Y:S02]  /*d270*/  IADD3 R180, R196.reuse, 0x3800, RZ ;  /* 0x00003800c4b47810 */ /* 0x040fe40007ffe0ff */
[----:B------:R-:W-:Y:S01]  /*d280*/  IADD3 R179, R196, 0x4000, RZ ;  /* 0x00004000c4b37810 */ /* 0x000fe20007ffe0ff */
[----:B------:R-:W-:Y:S01]  /*d290*/  @!PT LDS RZ, [RZ] ;  /* 0x00000000fffff984 */ /* 0x000fe20000000800 */
[----:B------:R-:W-:Y:S01]  /*d2a0*/  @!PT LDS RZ, [RZ] ;  /* 0x00000000fffff984 */ /* 0x000fe20000000800 */
[----:B------:R-:W-:Y:S01]  /*d2b0*/  @!PT LDS RZ, [RZ] ;  /* 0x00000000fffff984 */ /* 0x000fe20000000800 */
[----:B------:R4:W-:Y:S01]  /*d2c0*/  LDGSTS.E.BYPASS.LTC128B.128 [R208+0x100], [R26.64], !P0 ;  /* 0x001000001ad07fae */ /* 0x0009e2000c101d46 */
[----:B------:R-:W-:Y:S02]  /*d2d0*/  ISETP.LT.OR P0, PT, R44, 0x1, P2 ;  /* 0x000000012c00780c */ /* 0x000fe40001701670 */
[C---:B------:R-:W-:Y:S02]  /*d2e0*/  IADD3 R178, R196.reuse, 0x4800, RZ ;  /* 0x00004800c4b27810 */ /* 0x040fe40007ffe0ff */
[C---:B------:R-:W-:Y:S02]  /*d2f0*/  IADD3 R177, R196.reuse, 0x5000, RZ ;  /* 0x00005000c4b17810 */ /* 0x040fe40007ffe0ff */
[----:B------:R-:W-:-:S07]  /*d300*/  IADD3 R176, R196, 0x5800, RZ ;  /* 0x00005800c4b07810 */ /* 0x000fce0007ffe0ff */
[----:B------:R4:W-:Y:S01]  /*d310*/  LDGSTS.E.BYPASS.LTC128B.128 [R208+0x2100], [R24.64], !P0 ;  /* 0x0210000018d07fae */ /* 0x0009e2000c101d46 */
[----:B------:R-:W-:-:S04]  /*d320*/  ISETP.GE.AND P0, PT, R17, c[0x0][0x1d4], PT ;  /* 0x0000750011007a0c */ /* 0x000fc80003f06270 */
[C---:B------:R-:W-:Y:S02]  /*d330*/  ISETP.LT.OR P3, PT, R44.reuse, 0x1, P0 ;  /* 0x000000012c00780c */ /* 0x040fe40000761670 */
[----:B------:R-:W-:Y:S01]  /*d340*/  ISETP.LT.OR P0, PT, R44, 0x21, P0 ;  /* 0x000000212c00780c */ /* 0x000fe20000701670 */
[C---:B-1----:R-:W-:Y:S10]  /*d350*/  HMMA.16816.F32 R32, R84.reuse, R28, RZ ;  /* 0x0000001c5420723c */ /* 0x042ff400000018ff */
[----:B------:R1:W-:Y:S01]  /*d360*/  LDGSTS.E.BYPASS.LTC128B.128 [R208+0x4100], [R10.64], !P3 ;  /* 0x041000000ad07fae */ /* 0x0003e2000d901d46 */
[----:B------:R-:W-:Y:S01]  /*d370*/  ISETP.NE.AND P3, PT, R8, RZ, PT ;  /* 0x000000ff0800720c */ /* 0x000fe20003f65270 */
[----:B------:R-:W-:Y:S02]  /*d380*/  HMMA.16816.F32 R28, R84, R30, RZ ;  /* 0x0000001e541c723c */ /* 0x000fe400000018ff */
[----:B------:R5:W-:Y:S01]  /*d390*/  LDGSTS.E.BYPASS.LTC128B.128 [R208+0x1100], [R46.64], !P1 ;  /* 0x011000002ed07fae */ /* 0x000be2000c901d46 */
[----:B------:R-:W-:-:S04]  /*d3a0*/  LOP3.LUT P1, RZ, R16, 0x4, RZ, 0xc0, !PT ;  /* 0x0000000410ff7812 */ /* 0x000fc8000782c0ff */
[----:B------:R-:W-:Y:S02]  /*d3b0*/  SEL R2, R2, 0xffffffc0, !P1 ;  /* 0xffffffc002027807 */ /* 0x000fe40004800000 */
[----:B------:R-:W-:Y:S01]  /*d3c0*/  ISETP.LT.OR P1, PT, R44, 0x21, P2 ;  /* 0x000000212c00780c */ /* 0x000fe20001721670 */
[C---:B----4-:R-:W-:Y:S01]  /*d3d0*/  HMMA.16816.F32 R24, R84.reuse, R20, RZ ;  /* 0x000000145418723c */ /* 0x050fe200000018ff */
[----:B------:R-:W-:Y:S01]  /*d3e0*/  ISETP.GE.AND P2, PT, R77, 0x41, PT ;  /* 0x000000414d00780c */ /* 0x000fe20003f46270 */
[----:B------:R-:W-:Y:S02]  /*d3f0*/  IMAD.IADD R192, R197, 0x1, R2 ;  /* 0x00000001c5c07824 */ /* 0x000fe400078e0202 */
[----:B------:R-:W-:Y:S01]  /*d400*/  IMAD.IADD R184, R2, 0x1, R196 ;  /* 0x0000000102b87824 */ /* 0x000fe200078e02c4 */
[----:B------:R-:W-:Y:S02]  /*d410*/  LOP3.LUT R2, R7, R70, RZ, 0xfc, !PT ;  /* 0x0000004607027212 */ /* 0x000fe400078efcff */
[----:B------:R-:W-:Y:S01]  /*d420*/  SHF.R.S32.HI R7, RZ, 0x1f, R134 ;  /* 0x0000001fff077819 */ /* 0x000fe20000011486 */
[C---:B--2---:R-:W-:Y:S04]  /*d430*/  HMMA.16816.F32 R16, R84.reuse, R12, RZ ;  /* 0x0000000c5410723c */ /* 0x044fe800000018ff */
[----:B------:R2:W-:Y:S04]  /*d440*/  LDGSTS.E.BYPASS.LTC128B.128 [R208+0x3100], [R80.64], !P1 ;  /* 0x0310000050d07fae */ /* 0x0005e8000c901d46 */
[C---:B------:R-:W-:Y:S01]  /*d450*/  HMMA.16816.F32 R20, R84.reuse, R22, RZ ;  /* 0x000000165414723c */ /* 0x040fe200000018ff */
[----:B------:R4:W-:Y:S04]  /*d460*/  LDGSTS.E.BYPASS.LTC128B.128 [R208+0x5100], [R78.64], !P0 ;  /* 0x051000004ed07fae */ /* 0x0009e8000c101d46 */
[----:B------:R-:W-:Y:S03]  /*d470*/  LDSM.16.M88.4 R52, [R193+0xc100] ;  /* 0x00c10000c134783b */ /* 0x000fe60000000200 */
[C---:B------:R-:W-:Y:S01]  /*d480*/  HMMA.16816.F32 R12, R84.reuse, R14, RZ ;  /* 0x0000000e540c723c */ /* 0x040fe200000018ff */
[----:B------:R-:W4:Y:S04]  /*d490*/  LDSM.16.M88.4 R48, [R192+0x6100] ;  /* 0x00610000c030783b */ /* 0x000f280000000200 */
[----:B-----5:R-:W5:Y:S03]  /*d4a0*/  LDSM.16.M88.4 R44, [R192+0x6900] ;  /* 0x00690000c02c783b */ /* 0x020f660000000200 */
[C---:B-1----:R-:W-:Y:S01]  /*d4b0*/  HMMA.16816.F32 R8, R84.reuse, R40, RZ ;  /* 0x000000285408723c */ /* 0x042fe200000018ff */
[----:B------:R-:W0:Y:S04]  /*d4c0*/  LDGDEPBAR ;  /* 0x00000000000079af */ /* 0x000e280000000000 */
[----:B--2---:R-:W-:Y:S03]  /*d4d0*/  LDSM.16.M88.4 R80, [R191+0xc100] ;  /* 0x00c10000bf50783b */ /* 0x004fe60000000200 */
[----:B------:R-:W-:Y:S01]  /*d4e0*/  HMMA.16816.F32 R84, R84, R42, RZ ;  /* 0x0000002a5454723c */ /* 0x000fe200000018ff */
[----:B------:R-:W1:Y:S07]  /*d4f0*/  LDSM.16.M88.4 R40, [R192+0x7100] ;  /* 0x00710000c028783b */ /* 0x000e6e0000000200 */
[C---:B---3--:R-:W-:Y:S08]  /*d500*/  HMMA.16816.F32 R32, R56.reuse, R36, R32 ;  /* 0x000000243820723c */ /* 0x048ff00000001820 */
[C---:B------:R-:W-:Y:S01]  /*d510*/  HMMA.16816.F32 R28, R56.reuse, R38, R28 ;  /* 0x00000026381c723c */ /* 0x040fe2000000181c */
[----:B------:R-:W2:Y:S07]  /*d520*/  LDSM.16.M88.4 R36, [R192+0x7900] ;  /* 0x00790000c024783b */ /* 0x000eae0000000200 */
[C---:B------:R-:W-:Y:S08]  /*d530*/  HMMA.16816.F32 R24, R56.reuse, R72, R24 ;  /* 0x000000483818723c */ /* 0x040ff00000001818 */
[C---:B------:R-:W-:Y:S01]  /*d540*/  HMMA.16816.F32 R20, R56.reuse, R74, R20 ;  /* 0x0000004a3814723c */ /* 0x040fe20000001814 */
[----:B------:R-:W3:Y:S07]  /*d550*/  LDSM.16.M88.4 R72, [R184] ;  /* 0x00000000b848783b */ /* 0x000eee0000000200 */
[C---:B------:R-:W-:Y:S08]  /*d560*/  HMMA.16816.F32 R16, R56.reuse, R64, R16 ;  /* 0x000000403810723c */ /* 0x040ff00000001810 */
[C---:B------:R-:W-:Y:S01]  /*d570*/  HMMA.16816.F32 R12, R56.reuse, R66, R12 ;  /* 0x00000042380c723c */ /* 0x040fe2000000180c */
[----:B------:R-:W1:Y:S07]  /*d580*/  LDSM.16.M88.4 R64, [R184+0x800] ;  /* 0x00080000b840783b */ /* 0x000e6e0000000200 */
[C---:B------:R-:W-:Y:S08]  /*d590*/  HMMA.16816.F32 R8, R56.reuse, R60, R8 ;  /* 0x0000003c3808723c */ /* 0x040ff00000001808 */
[----:B------:R-:W-:Y:S01]  /*d5a0*/  HMMA.16816.F32 R84, R56, R62, R84 ;  /* 0x0000003e3854723c */ /* 0x000fe20000001854 */
[----:B------:R-:W2:Y:S04]  /*d5b0*/  LDSM.16.M88.4 R60, [R184+0x1000] ;  /* 0x00100000b83c783b */ /* 0x000ea80000000200 */
[----:B------:R-:W2:Y:S03]  /*d5c0*/  LDSM.16.M88.4 R56, [R184+0x1800] ;  /* 0x00180000b838783b */ /* 0x000ea60000000200 */
[C---:B----4-:R-:W-:Y:S08]  /*d5d0*/  HMMA.16816.F32 R32, R52.reuse, R48, R32 ;  /* 0x000000303420723c */ /* 0x050ff00000001820 */
[C---:B------:R-:W-:Y:S01]  /*d5e0*/  HMMA.16816.F32 R28, R52.reuse, R50, R28 ;  /* 0x00000032341c723c */ /* 0x040fe2000000181c */
[----:B------:R-:W-:Y:S07]  /*d5f0*/  LDSM.16.M88.4 R48, [R197+0x8100] ;  /* 0x00810000c530783b */ /* 0x000fee0000000200 */
[C---:B-----5:R-:W-:Y:S08]  /*d600*/  HMMA.16816.F32 R24, R52.reuse, R44, R24 ;  /* 0x0000002c3418723c */ /* 0x060ff00000001818 */
        /* <DEDUP_REMOVED lines=107> */
[C---:B--2---:R-:W-:Y:S07]  /*dcc0*/  HMMA.16816.F32 R8, R52.reuse, R36, R8 ;  /* 0x000000243408723c */ /* 0x044fee0000001808 */
[----:B------:R-:W-:Y:S01]  /*dcd0*/  SHF.R.S32.HI R36, RZ, 0x1f, R135 ;  /* 0x0000001fff247819 */ /* 0x000fe20000011487 */
[----:B------:R-:W-:Y:S07]  /*dce0*/  HMMA.16816.F32 R84, R52, R38, R84 ;  /* 0x000000263454723c */ /* 0x000fee0000001854 */
[----:B------:R-:W-:Y:S01]  /*dcf0*/  SHF.R.S32.HI R39, RZ, 0x1f, R144 ;  /* 0x0000001fff277819 */ /* 0x000fe20000011490 */
        /* <DEDUP_REMOVED lines=11> */
[----:B------:R-:W-:Y:S01]  /*ddb0*/  IMAD.MOV.U32 R206, RZ, RZ, RZ ;  /* 0x000000ffffce7224 */ /* 0x000fe200078e00ff */
[----:B------:R-:W-:-:S04]  /*ddc0*/  IADD3 R207, R209, R71, R200 ;  /* 0x00000047d1cf7210 */ /* 0x000fc80007ffe0c8 */
[----:B------:R-:W-:-:S05]  /*ddd0*/  IADD3 R207, R207, -0x80, RZ ;  /* 0xffffff80cfcf7810 */ /* 0x000fca0007ffe0ff */
[----:B------:R-:W-:Y:S02]  /*dde0*/  IMAD.MOV.U32 R37, RZ, RZ, R207 ;  /* 0x000000ffff257224 */ /* 0x000fe400078e00cf */
[----:B------:R-:W-:-:S05]  /*ddf0*/  @P1 IMAD.HI.U32 R38, R207, c[0x0][0x2bc], RZ ;  /* 0x0000af00cf261a27 */ /* 0x000fca00078e00ff */
[----:B------:R-:W-:-:S04]  /*de00*/  @P1 SHF.R.U32.HI R37, RZ, c[0x0][0x2c0], R38 ;  /* 0x0000b000ff251a19 */ /* 0x000fc80000011626 */
[----:B------:R-:W-:-:S04]  /*de10*/  @!P3 IADD3 R41, P0, R37, R210, RZ ;  /* 0x000000d22529b210 */ /* 0x000fc80007f1e0ff */
[----:B------:R-:W-:Y:S02]  /*de20*/  @!P3 LEA.HI.X.SX32 R38, R37, R205, 0x1, P0 ;  /* 0x000000cd2526b211 */ /* 0x000fe400000f0eff */
[----:B------:R-:W-:-:S04]  /*de30*/  @!P3 LEA R42, P0, R41, c[0x0][0x2a0], 0x2 ;  /* 0x0000a800292aba11 */ /* 0x000fc800078010ff */
[----:B------:R-:W-:-:S05]  /*de40*/  @!P3 LEA.HI.X R43, R41, c[0x0][0x2a4], R38, 0x2, P0 ;  /* 0x0000a900292bba11 */ /* 0x000fca00000f1426 */
[----:B------:R1:W2:Y:S01]  /*de50*/  @!P3 LDG.E R206, [R42.64] ;  /* 0x000000062aceb981 */ /* 0x0002a2000c1e1900 */
[----:B------:R-:W-:Y:S01]  /*de60*/  IMAD.MOV R38, RZ, RZ, -R37 ;  /* 0x000000ffff267224 */ /* 0x000fe200078e0a25 */
[----:B------:R-:W-:Y:S02]  /*de70*/  IADD3 R46, -R6, 0x10, RZ ;  /* 0x00000010062e7810 */ /* 0x000fe40007ffe1ff */
[----:B------:R-:W-:Y:S01]  /*de80*/  SHF.L.U64.HI R39, R144, 0x1, R39 ;  /* 0x0000000190277819 */ /* 0x000fe20000010227 */
[----:B------:R-:W-:Y:S01]  /*de90*/  IMAD R207, R38, c[0x0][0x2b8], R207 ;  /* 0x0000ae0026cf7a24 */ /* 0x000fe200078e02cf */
[----:B------:R-:W-:Y:S02]  /*dea0*/  LOP3.LUT R46, R46, 0xf, RZ, 0xc0, !PT ;  /* 0x0000000f2e2e7812 */ /* 0x000fe400078ec0ff */
[----:B------:R-:W-:Y:S01]  /*deb0*/  SHF.L.U64.HI R36, R135, 0x1, R36 ;  /* 0x0000000187247819 */ /* 0x000fe20000010224 */
[----:B------:R-:W-:Y:S01]  /*dec0*/  IMAD.WIDE.U32 R40, R207, c[0x0][0x1e0], RZ ;  /* 0x00007800cf287a25 */ /* 0x000fe200078e00ff */
[----:B------:R-:W-:-:S05]  /*ded0*/  SHF.R.S32.HI R38, RZ, 0x1f, R207 ;  /* 0x0000001fff267819 */ /* 0x000fca00000114cf */
[----:B------:R-:W-:-:S04]  /*dee0*/  IMAD R38, R38, c[0x0][0x1e0], RZ ;  /* 0x0000780026267a24 */ /* 0x000fc800078e02ff */
[----:B------:R-:W-:-:S04]  /*def0*/  IMAD R37, R207, c[0x0][0x1e4], R38 ;  /* 0x00007900cf257a24 */ /* 0x000fc800078e0226 */
[----:B------:R-:W-:Y:S01]  /*df00*/  IMAD.IADD R41, R41, 0x1, R37 ;  /* 0x0000000129297824 */ /* 0x000fe200078e0225 */
[----:B-1----:R-:W-:Y:S01]  /*df10*/  SHF.L.U64.HI R42, R134, 0x1, R7 ;  /* 0x00000001862a7819 */ /* 0x002fe20000010207 */
[----:B------:R-:W-:Y:S01]  /*df20*/  IMAD.SHL.U32 R7, R135, 0x2, RZ ;  /* 0x0000000287077824 */ /* 0x000fe200078e00ff */
[----:B--2---:R-:W-:Y:S01]  /*df30*/  SHF.R.S32.HI R37, RZ, 0x1f, R206 ;  /* 0x0000001fff257819 */ /* 0x004fe200000114ce */
[----:B------:R-:W-:-:S04]  /*df40*/  IMAD.WIDE.U32 R40, R206, c[0x0][0x1f0], R40 ;  /* 0x00007c00ce287a25 */ /* 0x000fc800078e0028 */
[----:B------:R-:W-:Y:S01]  /*df50*/  IMAD R37, R37, c[0x0][0x1f0], RZ ;  /* 0x00007c0025257a24 */ /* 0x000fe200078e02ff */
[----:B------:R-:W-:Y:S02]  /*df60*/  IADD3 R43, P0, R68, R40, RZ ;  /* 0x00000028442b7210 */ /* 0x000fe40007f1e0ff */
[----:B------:R-:W-:Y:S01]  /*df70*/  SEL R40, RZ, 0x10, P6 ;  /* 0x00000010ff287807 */ /* 0x000fe20003000000 */
[----:B------:R-:W-:Y:S01]  /*df80*/  IMAD R38, R206, c[0x0][0x1f4], R37 ;  /* 0x00007d00ce267a24 */ /* 0x000fe200078e0225 */
[----:B------:R-:W-:Y:S02]  /*df90*/  SEL R37, RZ, 0x10, P5 ;  /* 0x00000010ff257807 */ /* 0x000fe40002800000 */
[----:B------:R-:W-:Y:S02]  /*dfa0*/  IADD3 R50, -R40, 0x10, RZ ;  /* 0x0000001028327810 */ /* 0x000fe40007ffe1ff */
[----:B------:R-:W-:Y:S01]  /*dfb0*/  IADD3.X R38, R203, R41, R38, P0, !PT ;  /* 0x00000029cb267210 */ /* 0x000fe200007fe426 */
[----:B------:R-:W-:Y:S01]  /*dfc0*/  IMAD.SHL.U32 R41, R134, 0x2, RZ ;  /* 0x0000000286297824 */ /* 0x000fe200078e00ff */
[----:B------:R-:W-:-:S02]  /*dfd0*/  LEA R44, P0, R43, c[0x0][0x1c8], 0x1 ;  /* 0x000072002b2c7a11 */ /* 0x000fc400078008ff */
[----:B------:R-:W-:Y:S02]  /*dfe0*/  LOP3.LUT R50, R50, 0xf, RZ, 0xc0, !PT ;  /* 0x0000000f32327812 */ /* 0x000fe400078ec0ff */
[----:B------:R-:W-:Y:S01]  /*dff0*/  LEA.HI.X R43, R43, c[0x0][0x1cc], R38, 0x1, P0 ;  /* 0x000073002b2b7a11 */ /* 0x000fe200000f0c26 */
[----:B------:R-:W1:Y:S01]  /*e000*/  SHFL.IDX PT, R45, R44, 0x1, 0x181f ;  /* 0x00381f002c2d7f89 */ /* 0x000e6200000e0000 */
[----:B------:R-:W-:Y:S01]  /*e010*/  IADD3 R48, -R37, 0x10, RZ ;  /* 0x0000001025307810 */ /* 0x000fe20007ffe1ff */
[----:B------:R-:W-:Y:S02]  /*e020*/  IMAD.SHL.U32 R38, R144, 0x2, RZ ;  /* 0x0000000290267824 */ /* 0x000fe400078e00ff */
        /* <DEDUP_REMOVED lines=25> */
.L_x_138:
        /* <DEDUP_REMOVED lines=11> */
[----:B-1----:R-:W-:Y:S03]  /*e270*/  LDSM.16.MT88.4 R44, [R190+0x100] ;  /* 0x00010000be2c783b */ /* 0x002fe60000004200 */
[----:B------:R-:W-:Y:S01]  /*e280*/  LOP3.LUT R3, R3, 0x7ffffffc, RZ, 0xc0, !PT ;  /* 0x7ffffffc03037812 */ /* 0x000fe200078ec0ff */
[----:B------:R-:W-:Y:S04]  /*e290*/  LDSM.16.MT88.4 R52, [R189+0x100] ;  /* 0x00010000bd34783b */ /* 0x000fe80000004200 */
        /* <DEDUP_REMOVED lines=345> */
[----:B------:R-:W-:Y:S01]  /*f830*/  SHF.R.S32.HI R219, RZ, 0x1f, R134 ;  /* 0x0000001fffdb7819 */ /* 0x000fe20000011486 */
[----:B------:R-:W-:Y:S01]  /*f840*/  IMAD.MOV.U32 R0, RZ, RZ, R3 ;  /* 0x000000ffff007224 */ /* 0x000fe200078e0003 */
[----:B------:R-:W-:Y:S01]  /*f850*/  SHF.R.S32.HI R217, RZ, 0x1f, R144 ;  /* 0x0000001fffd97819 */ /* 0x000fe20000011490 */
[----:B------:R-:W-:Y:S01]  /*f860*/  IMAD.SHL.U32 R218, R134, 0x2, RZ ;  /* 0x0000000286da7824 */ /* 0x000fe200078e00ff */
[----:B------:R-:W-:Y:S01]  /*f870*/  SHF.R.S32.HI R2, RZ, 0x1f, R135 ;  /* 0x0000001fff027819 */ /* 0x000fe20000011487 */
[----:B------:R-:W-:Y:S01]  /*f880*/  IMAD.SHL.U32 R216, R144, 0x2, RZ ;  /* 0x0000000290d87824 */ /* 0x000fe200078e00ff */
[----:B------:R-:W-:Y:S01]  /*f890*/  LEA.HI.SX32 R221, R133, 0xfffffffe, 0x1a ;  /* 0xfffffffe85dd7811 */ /* 0x000fe200078fd2ff */
[----:B------:R-:W-:Y:S01]  /*f8a0*/  IMAD.MOV.U32 R133, RZ, RZ, R132 ;  /* 0x000000ffff857224 */ /* 0x000fe200078e0084 */
[----:B------:R-:W-:Y:S01]  /*f8b0*/  SHF.L.U64.HI R219, R134, 0x1, R219 ;  /* 0x0000000186db7819 */ /* 0x000fe200000102db */
[----:B------:R-:W-:Y:S01]  /*f8c0*/  IMAD.SHL.U32 R214, R135, 0x2, RZ ;  /* 0x0000000287d67824 */ /* 0x000fe200078e00ff */
[----:B------:R-:W-:Y:S01]  /*f8d0*/  SHF.L.U64.HI R217, R144, 0x1, R217 ;  /* 0x0000000190d97819 */ /* 0x000fe200000102d9 */
[----:B------:R-:W-:Y:S01]  /*f8e0*/  IMAD R213, R199, c[0x0][0x210], RZ ;  /* 0x00008400c7d57a24 */ /* 0x000fe200078e02ff */
[----:B------:R-:W-:Y:S01]  /*f8f0*/  SHF.L.U64.HI R215, R135, 0x1, R2 ;  /* 0x0000000187d77819 */ /* 0x000fe20000010202 */
[----:B------:R-:W-:Y:S01]  /*f900*/  ULDC.64 UR4, c[0x0][0x118] ;  /* 0x0000460000047ab9 */ /* 0x000fe20000000a00 */
[----:B------:R-:W-:Y:S01]  /*f910*/  IADD3 R212, R208, 0x100, RZ ;  /* 0x00000100d0d47810 */ /* 0x000fe20007ffe0ff */
[----:B------:R-:W-:Y:S05]  /*f920*/  BRA `(.L_x_140) ;  /* 0x0000033000007947 */ /* 0x000fea0003800000 */
.L_x_142:
[----:B------:R-:W-:Y:S01]  /*f930*/  ISETP.NE.AND P2, PT, R204, 0x1, PT ;  /* 0x00000001cc00780c */ /* 0x000fe20003f45270 */
[----:B------:R-:W-:Y:S02]  /*f940*/  IMAD R2, R221, 0x40, R200 ;  /* 0x00000040dd027824 */ /* 0x000fe400078e02c8 */
[----:B------:R-:W-:Y:S03]  /*f950*/  IMAD.MOV.U32 R206, RZ, RZ, RZ ;  /* 0x000000ffffce7224 */ /* 0x000fe600078e00ff */
[----:B------:R-:W-:Y:S05]  /*f960*/  IADD3 R207, R2, -0x40, R209 ;  /* 0xffffffc002cf7810 */ /* 0x000fea0007ffe0d1 */
[----:B------:R-:W-:Y:S02]  /*f970*/  IMAD.MOV.U32 R2, RZ, RZ, R207 ;  /* 0x000000ffff027224 */ /* 0x000fe400078e00cf */
[----:B------:R-:W-:Y:S05]  /*f980*/  @P2 IMAD.HI.U32 R3, R207, c[0x0][0x2bc], RZ ;  /* 0x0000af00cf032a27 */ /* 0x000fea00078e00ff */
[----:B------:R-:W-:Y:S04]  /*f990*/  @P2 SHF.R.U32.HI R2, RZ, c[0x0][0x2c0], R3 ;  /* 0x0000b000ff022a19 */ /* 0x000fe80000011603 */
[C---:B------:R-:W-:Y:S04]  /*f9a0*/  @!P3 IADD3 R132, P0, R2.reuse, R210, RZ ;  /* 0x000000d20284b210 */ /* 0x040fe80007f1e0ff */
[----:B------:R-:W-:Y:S01]  /*f9b0*/  @!P3 LEA.HI.X.SX32 R3, R2, R205, 0x1, P0 ;  /* 0x000000cd0203b211 */ /* 0x000fe200000f0eff */
[----:B------:R-:W-:Y:S01]  /*f9c0*/  IMAD.MOV R2, RZ, RZ, -R2 ;  /* 0x000000ffff027224 */ /* 0x000fe200078e0a02 */
[----:B------:R-:W-:Y:S03]  /*f9d0*/  @!P3 LEA R136, P0, R132, c[0x0][0x2a0], 0x2 ;  /* 0x0000a8008488ba11 */ /* 0x000fe600078010ff */
[----:B------:R-:W-:Y:S01]  /*f9e0*/  IMAD R207, R2, c[0x0][0x2b8], R207 ;  /* 0x0000ae0002cf7a24 */ /* 0x000fe200078e02cf */
[----:B------:R-:W-:Y:S01]  /*f9f0*/  @!P3 LEA.HI.X R137, R132, c[0x0][0x2a4], R3, 0x2, P0 ;  /* 0x0000a9008489ba11 */ /* 0x000fe200000f1403 */
[----:B------:R-:W-:Y:S02]  /*fa00*/  IMAD R2, R199, c[0x0][0x1e8], RZ ;  /* 0x00007a00c7027a24 */ /* 0x000fe400078e02ff */
        /* <DEDUP_REMOVED lines=14> */
[----:B------:R-:W1:Y:S04]  /*faf0*/  SHFL.IDX PT, R3, R145, 0x1, 0x181f ;  /* 0x00381f0091037f89 */ /* 0x000e6800000e0000 */
[----:B------:R-:W2:Y:S04]  /*fb00*/  SHFL.IDX PT, R135, R145, RZ, 0x181f ;  /* 0x00181fff91877589 */ /* 0x000ea800000e0000 */
[----:B------:R-:W3:Y:S04]  /*fb10*/  SHFL.IDX PT, R132, R144, RZ, 0x181f ;  /* 0x00181fff90847589 */ /* 0x000ee800000e0000 */
[----:B------:R-:W4:Y:S01]  /*fb20*/  SHFL.IDX PT, R2, R144, 0x1, 0x181f ;  /* 0x00381f0090027f89 */ /* 0x000f2200000e0000 */
[-C--:B-1----:R-:W-:Y:S02]  /*fb30*/  IADD3 R138, P2, R3, R218.reuse, RZ ;  /* 0x000000da038a7210 */ /* 0x082fe40007f5e0ff */
[C---:B--2---:R-:W-:Y:S02]  /*fb40*/  IADD3 R136, P0, R135.reuse, R218, RZ ;  /* 0x000000da87887210 */ /* 0x044fe40007f1e0ff */
[C---:B------:R-:W-:Y:S02]  /*fb50*/  IADD3 R134, P1, R135.reuse, R216, RZ ;  /* 0x000000d887867210 */ /* 0x040fe40007f3e0ff */
[C---:B---3--:R-:W-:Y:S02]  /*fb60*/  IADD3.X R137, R132.reuse, R219, RZ, P0, !PT ;  /* 0x000000db84897210 */ /* 0x048fe400007fe4ff */
[----:B------:R-:W-:Y:S01]  /*fb70*/  IADD3 R140, P0, R135, R214, RZ ;  /* 0x000000d6878c7210 */ /* 0x000fe20007f1e0ff */
[----:B------:R-:W-:Y:S01]  /*fb80*/  IMAD.X R135, R132, 0x1, R217, P1 ;  /* 0x0000000184877824 */ /* 0x000fe200008e06d9 */
[C---:B------:R-:W-:Y:S01]  /*fb90*/  IADD3 R142, P1, R3.reuse, R216, RZ ;  /* 0x000000d8038e7210 */ /* 0x040fe20007f3e0ff */
[----:B------:R1:W-:Y:S01]  /*fba0*/  LDGSTS.E.BYPASS.LTC128B.128 [R208+0x6100], [R136.64], !P6 ;  /* 0x0610000088d07fae */ /* 0x0003e2000f101d44 */
[----:B----4-:R-:W-:Y:S02]  /*fbb0*/  IMAD.X R139, R2, 0x1, R219, P2 ;  /* 0x00000001028b7824 */ /* 0x010fe400010e06db */
[--C-:B------:R-:W-:Y:S01]  /*fbc0*/  IMAD.X R141, R132, 0x1, R215.reuse, P0 ;  /* 0x00000001848d7824 */ /* 0x100fe200000e06d7 */
[----:B------:R1:W-:Y:S01]  /*fbd0*/  LDGSTS.E.BYPASS.LTC128B.128 [R208+0x8100], [R134.64], !P5 ;  /* 0x0810000086d07fae */ /* 0x0003e2000e901d44 */
[----:B------:R-:W-:Y:S02]  /*fbe0*/  IADD3 R144, P0, R3, R214, RZ ;  /* 0x000000d603907210 */ /* 0x000fe40007f1e0ff */
[C---:B------:R-:W-:Y:S01]  /*fbf0*/  IADD3.X R143, R2.reuse, R217, RZ, P1, !PT ;  /* 0x000000d9028f7210 */ /* 0x040fe20000ffe4ff */
[----:B------:R1:W-:Y:S02]  /*fc00*/  LDGSTS.E.BYPASS.LTC128B.128 [R208+0xa100], [R140.64], !P4 ;  /* 0x0a1000008cd07fae */ /* 0x0003e4000e101d44 */
[----:B------:R-:W-:Y:S02]  /*fc10*/  IMAD.X R145, R2, 0x1, R215, P0 ;  /* 0x0000000102917824 */ /* 0x000fe400000e06d7 */
[----:B------:R1:W-:Y:S04]  /*fc20*/  LDGSTS.E.BYPASS.LTC128B.128 [R208+0x7100], [R138.64], !P6 ;  /* 0x071000008ad07fae */ /* 0x0003e8000f101d44 */
[----:B------:R1:W-:Y:S04]  /*fc30*/  LDGSTS.E.BYPASS.LTC128B.128 [R208+0x9100], [R142.64], !P5 ;  /* 0x091000008ed07fae */ /* 0x0003e8000e901d44 */
[----:B------:R1:W-:Y:S01]  /*fc40*/  LDGSTS.E.BYPASS.LTC128B.128 [R208+0xb100], [R144.64], !P4 ;  /* 0x0b10000090d07fae */ /* 0x0003e2000e101d44 */
[----:B------:R-:W-:-:S05]  /*fc50*/  BRA `(.L_x_141) ;  /* 0x00000c9000007947 */ /* 0x000fca0003800000 */
.L_x_140:
[----:B------:R-:W-:Y:S04]  /*fc60*/  DEPBAR.LE SB0, 0x0 ;  /* 0x000080000000791a */ /* 0x000fe80000000000 */
[----:B------:R-:W-:Y:S01]  /*fc70*/  BAR.SYNC.DEFER_BLOCKING 0x0 ;  /* 0x0000000000007b1d */ /* 0x000fe20000010000 */
[----:B------:R-:W-:Y:S01]  /*fc80*/  SHF.R.S32.HI R3, RZ, 0x1f, R207 ;  /* 0x0000001fff037819 */ /* 0x000fe200000114cf */
[----:B------:R-:W-:Y:S01]  /*fc90*/  IMAD.WIDE.U32 R24, R207, c[0x0][0x208], RZ ;  /* 0x00008200cf187a25 */ /* 0x000fe200078e00ff */
[----:B------:R-:W-:Y:S03]  /*fca0*/  SHF.R.S32.HI R23, RZ, 0x1f, R206 ;  /* 0x0000001fff177819 */ /* 0x000fe600000114ce */
[----:B------:R-:W-:Y:S02]  /*fcb0*/  IMAD R3, R3, c[0x0][0x208], RZ ;  /* 0x0000820003037a24 */ /* 0x000fe400078e02ff */
[----:B------:R-:W-:Y:S02]  /*fcc0*/  IMAD R23, R23, c[0x0][0x218], RZ ;  /* 0x0000860017177a24 */ /* 0x000fe400078e02ff */
[----:B------:R-:W-:Y:S02]  /*fcd0*/  IMAD R3, R207, c[0x0][0x20c], R3 ;  /* 0x00008300cf037a24 */ /* 0x000fe400078e0203 */
[C---:B------:R-:W-:Y:S02]  /*fce0*/  IMAD R23, R206.reuse, c[0x0][0x21c], R23 ;  /* 0x00008700ce177a24 */ /* 0x040fe400078e0217 */
[----:B------:R-:W-:Y:S04]  /*fcf0*/  IMAD.IADD R25, R25, 0x1, R3 ;  /* 0x0000000119197824 */ /* 0x000fe800078e0203 */
[----:B------:R-:W-:Y:S05]  /*fd00*/  IMAD.WIDE.U32 R24, R206, c[0x0][0x218], R24 ;  /* 0x00008600ce187a25 */ /* 0x000fea00078e0018 */
[----:B------:R-:W-:Y:S01]  /*fd10*/  IADD3 R3, P0, R213, R24, RZ ;  /* 0x00000018d5037210 */ /* 0x000fe20007f1e0ff */
[----:B------:R-:W-:Y:S03]  /*fd20*/  LDSM.16.M88.4 R136, [R198+0xc100] ;  /* 0x00c10000c688783b */ /* 0x000fe60000000200 */
[----:B------:R-:W-:Y:S01]  /*fd30*/  IADD3.X R2, R202, R25, R23, P0, !PT ;  /* 0x00000019ca027210 */ /* 0x000fe200007fe417 */
[----:B------:R-:W1:Y:S01]  /*fd40*/  LDSM.16.M88.4 R140, [R197+0x6100] ;  /* 0x00610000c58c783b */ /* 0x000e620000000200 */
[C---:B------:R-:W-:Y:S03]  /*fd50*/  LEA R21, P0, R3.reuse, c[0x0][0x1f8], 0x1 ;  /* 0x00007e0003157a11 */ /* 0x040fe600078008ff */
[----:B------:R-:W-:Y:S01]  /*fd60*/  LDSM.16.M88.4 R144, [R197+0x6900] ;  /* 0x00690000c590783b */ /* 0x000fe20000000200 */
[----:B------:R-:W-:Y:S03]  /*fd70*/  LEA.HI.X R20, R3, c[0x0][0x1fc], R2, 0x1, P0 ;  /* 0x00007f0003147a11 */ /* 0x000fe600000f0c02 */
[----:B------:R-:W2:Y:S04]  /*fd80*/  SHFL.IDX PT, R25, R21, RZ, 0x181f ;  /* 0x00181fff15197589 */ /* 0x000ea800000e0000 */
[----:B------:R-:W3:Y:S04]  /*fd90*/  SHFL.IDX PT, R24, R20, RZ, 0x181f ;  /* 0x00181fff14187589 */ /* 0x000ee800000e0000 */
[----:B------:R-:W-:Y:S04]  /*fda0*/  LDSM.16.M88.4 R148, [R197+0x7100] ;  /* 0x00710000c594783b */ /* 0x000fe80000000200 */
[----:B------:R-:W-:Y:S04]  /*fdb0*/  LDSM.16.M88.4 R152, [R194+0xc100] ;  /* 0x00c10000c298783b */ /* 0x000fe80000000200 */
[----:B------:R-:W-:Y:S04]  /*fdc0*/  LDSM.16.M88.4 R156, [R187] ;  /* 0x00000000bb9c783b */ /* 0x000fe80000000200 */
[----:B------:R-:W-:Y:S04]  /*fdd0*/  LDSM.16.M88.4 R160, [R186] ;  /* 0x00000000baa0783b */ /* 0x000fe80000000200 */
[----:B------:R-:W-:Y:S04]  /*fde0*/  LDSM.16.M88.4 R164, [R185] ;  /* 0x00000000b9a4783b */ /* 0x000fe80000000200 */
[----:B------:R-:W4:Y:S01]  /*fdf0*/  SHFL.IDX PT, R3, R21, 0x1, 0x181f ;  /* 0x00381f0015037f89 */ /* 0x000f2200000e0000 */
[C---:B-1----:R-:W-:Y:S03]  /*fe00*/  HMMA.16816.F32 R4, R136.reuse, R140, RZ ;  /* 0x0000008c8804723c */ /* 0x042fe600000018ff */
[----:B------:R-:W1:Y:S01]  /*fe10*/  SHFL.IDX PT, R2, R20, 0x1, 0x181f ;  /* 0x00381f0014027f89 */ /* 0x000e6200000e0000 */
[C---:B--2---:R-:W-:Y:S02]  /*fe20*/  IADD3 R30, P1, R25.reuse, R218, RZ ;  /* 0x000000da191e7210 */ /* 0x044fe40007f3e0ff */
[C---:B------:R-:W-:Y:S02]  /*fe30*/  IADD3 R28, P0, R25.reuse, R216, RZ ;  /* 0x000000d8191c7210 */ /* 0x040fe40007f1e0ff */
[C---:B------:R-:W-:Y:S01]  /*fe40*/  HMMA.16816.F32 R8, R136.reuse, R142, RZ ;  /* 0x0000008e8808723c */ /* 0x040fe200000018ff */
[----:B------:R-:W2:Y:S03]  /*fe50*/  LDSM.16.M88.4 R140, [R197+0x7900] ;  /* 0x00790000c58c783b */ /* 0x000ea60000000200 */
[C---:B---3--:R-:W-:Y:S02]  /*fe60*/  IMAD.X R31, R24.reuse, 0x1, R219, P1 ;  /* 0x00000001181f7824 */ /* 0x048fe400008e06db */
[C---:B------:R-:W-:Y:S01]  /*fe70*/  IMAD.X R29, R24.reuse, 0x1, R217, P0 ;  /* 0x00000001181d7824 */ /* 0x040fe200000e06d9 */
[----:B------:R-:W-:Y:S01]  /*fe80*/  IADD3 R230, P0, R25, R214, RZ ;  /* 0x000000d619e67210 */ /* 0x000fe20007f1e0ff */
[C---:B------:R-:W-:Y:S04]  /*fe90*/  HMMA.16816.F32 R12, R136.reuse, R144, RZ ;  /* 0x00000090880c723c */ /* 0x040fe800000018ff */
[----:B------:R-:W-:Y:S01]  /*fea0*/  IMAD.X R231, R24, 0x1, R215, P0 ;  /* 0x0000000118e77824 */ /* 0x000fe200000e06d7 */
[C---:B----4-:R-:W-:Y:S02]  /*feb0*/  IADD3 R228, P2, R3.reuse, R218, RZ ;  /* 0x000000da03e47210 */ /* 0x050fe40007f5e0ff */
[C---:B------:R-:W-:Y:S01]  /*fec0*/  IADD3 R134, P1, R3.reuse, R216, RZ ;  /* 0x000000d803867210 */ /* 0x040fe20007f3e0ff */
[C---:B------:R-:W-:Y:S01]  /*fed0*/  HMMA.16816.F32 R16, R136.reuse, R146, RZ ;  /* 0x000000928810723c */ /* 0x040fe200000018ff */
[----:B------:R-:W3:Y:S03]  /*fee0*/  LDSM.16.M88.4 R144, [R196] ;  /* 0x00000000c490783b */ /* 0x000ee60000000200 */
[C---:B-1----:R-:W-:Y:S01]  /*fef0*/  IMAD.X R229, R2.reuse, 0x1, R219, P2 ;  /* 0x0000000102e57824 */ /* 0x042fe200010e06db */
[----:B------:R-:W-:Y:S01]  /*ff00*/  @!PT LDS RZ, [RZ] ;  /* 0x00000000fffff984 */ /* 0x000fe20000000800 */
[----:B------:R-:W-:Y:S01]  /*ff10*/  @!PT LDS RZ, [RZ] ;  /* 0x00000000fffff984 */ /* 0x000fe20000000800 */
[----:B------:R-:W-:Y:S01]  /*ff20*/  @!PT LDS RZ, [RZ] ;  /* 0x00000000fffff984 */ /* 0x000fe20000000800 */
[----:B------:R2:W-:Y:S01]  /*ff30*/  LDGSTS.E.BYPASS.LTC128B.128 [R212], [R30.64], !P6 ;  /* 0x000000001ed47fae */ /* 0x0005e2000f101d44 */
[----:B------:R-:W-:Y:S01]  /*ff40*/  IADD3 R226, P0, R3, R214, RZ ;  /* 0x000000d603e27210 */ /* 0x000fe20007f1e0ff */
[C---:B------:R-:W-:Y:S01]  /*ff50*/  IMAD.X R135, R2.reuse, 0x1, R217, P1 ;  /* 0x0000000102877824 */ /* 0x040fe200008e06d9 */
[C---:B------:R-:W-:Y:S01]  /*ff60*/  HMMA.16816.F32 R20, R136.reuse, R148, RZ ;  /* 0x000000948814723c */ /* 0x040fe200000018ff */
[----:B------:R2:W-:Y:S03]  /*ff70*/  LDGSTS.E.BYPASS.LTC128B.128 [R212+0x2000], [R28.64], !P5 ;  /* 0x020000001cd47fae */ /* 0x0005e6000e901d44 */
[----:B------:R-:W-:Y:S01]  /*ff80*/  IMAD.X R227, R2, 0x1, R215, P0 ;  /* 0x0000000102e37824 */ /* 0x000fe200000e06d7 */
[----:B------:R1:W-:Y:S01]  /*ff90*/  LDGSTS.E.BYPASS.LTC128B.128 [R212+0x4000], [R230.64], !P4 ;  /* 0x04000000e6d47fae */ /* 0x0003e2000e101d44 */
[----:B------:R-:W-:Y:S02]  /*ffa0*/  ISETP.GE.AND P0, PT, R221, 0x1, PT ;  /* 0x00000001dd00780c */ /* 0x000fe40003f06270 */
[C---:B------:R-:W-:Y:S01]  /*ffb0*/  HMMA.16816.F32 R24, R136.reuse, R150, RZ ;  /* 0x000000968818723c */ /* 0x040fe200000018ff */
[----:B------:R1:W-:Y:S04]  /*ffc0*/  LDGSTS.E.BYPASS.LTC128B.128 [R212+0x1000], [R228.64], !P6 ;  /* 0x01000000e4d47fae */ /* 0x0003e8000f101d44 */
[----:B------:R1:W-:Y:S04]  /*ffd0*/  LDGSTS.E.BYPASS.LTC128B.128 [R212+0x3000], [R134.64], !P5 ;  /* 0x0300000086d47fae */ /* 0x0003e8000e901d44 */
[----:B------:R1:W-:Y:S04]  /*ffe0*/  LDGSTS.E.BYPASS.LTC128B.128 [R212+0x5000], [R226.64], !P4 ;  /* 0x05000000e2d47fae */ /* 0x0003e8000e101d44 */
[----:B------:R-:W-:Y:S04]  /*fff0*/  LDSM.16.M88.4 R148, [R193+0xc100] ;  /* 0x00c10000c194783b */ /* 0x000fe80000000200 */
[----:B------:R-:W0:Y:S01]  /*10000*/  LDGDEPBAR ;  /* 0x00000000000079af */ /* 0x000e220000000000 */
[C---:B--2---:R-:W-:Y:S03]  /*10010*/  HMMA.16816.F32 R28, R136.reuse, R140, RZ ;  /* 0x0000008c881c723c */ /* 0x044fe600000018ff */
[----:B------:R-:W2:Y:S04]  /*10020*/  LDSM.16.M88.4 R168, [R192+0x6100] ;  /* 0x00610000c0a8783b */ /* 0x000ea80000000200 */
[----:B------:R-:W4:Y:S01]  /*10030*/  LDSM.16.M88.4 R172, [R192+0x6900] ;  /* 0x00690000c0ac783b */ /* 0x000f220000000200 */
[----:B------:R-:W-:Y:S03]  /*10040*/  HMMA.16816.F32 R32, R136, R142, RZ ;  /* 0x0000008e8820723c */ /* 0x000fe600000018ff */
[----:B------:R-:W5:Y:S04]  /*10050*/  LDSM.16.M88.4 R136, [R192+0x7100] ;  /* 0x00710000c088783b */ /* 0x000f680000000200 */
[----:B------:R-:W1:Y:S01]  /*10060*/  LDSM.16.M88.4 R140, [R192+0x7900] ;  /* 0x00790000c08c783b */ /* 0x000e620000000200 */
[C---:B---3--:R-:W-:Y:S08]  /*10070*/  HMMA.16816.F32 R4, R152.reuse, R144, R4 ;  /* 0x000000909804723c */ /* 0x048ff00000001804 */
[C---:B------:R-:W-:Y:S01]  /*10080*/  HMMA.16816.F32 R8, R152.reuse, R146, R8 ;  /* 0x000000929808723c */ /* 0x040fe20000001808 */
[----:B------:R-:W-:Y:S07]  /*10090*/  LDSM.16.M88.4 R144, [R191+0xc100] ;  /* 0x00c10000bf90783b */ /* 0x000fee0000000200 */
        /* <DEDUP_REMOVED lines=8> */
[----:B------:R-:W1:Y:S04]  /*10120*/  LDSM.16.M88.4 R152, [R184+0x1000] ;  /* 0x00100000b898783b */ /* 0x000e680000000200 */
[----:B------:R-:W1:Y:S03]  /*10130*/  LDSM.16.M88.4 R164, [R184+0x1800] ;  /* 0x00180000b8a4783b */ /* 0x000e660000000200 */
[C---:B--2---:R-:W-:Y:S08]  /*10140*/  HMMA.16816.F32 R4, R148.reuse, R168, R4 ;  /* 0x000000a89404723c */ /* 0x044ff00000001804 */
[C---:B------:R-:W-:Y:S01]  /*10150*/  HMMA.16816.F32 R8, R148.reuse, R170, R8 ;  /* 0x000000aa9408723c */ /* 0x040fe20000001808 */
[----:B------:R-:W-:Y:S07]  /*10160*/  LDSM.16.M88.4 R168, [R197+0x8100] ;  /* 0x00810000c5a8783b */ /* 0x000fee0000000200 */
[C---:B----4-:R-:W-:Y:S08]  /*10170*/  HMMA.16816.F32 R12, R148.reuse, R172, R12 ;  /* 0x000000ac940c723c */ /* 0x050ff0000000180c */
[C---:B------:R-:W-:Y:S01]  /*10180*/  HMMA.16816.F32 R16, R148.reuse, R174, R16 ;  /* 0x000000ae9410723c */ /* 0x040fe20000001810 */
[----:B------:R-:W-:Y:S07]  /*10190*/  LDSM.16.M88.4 R172, [R197+0x8900] ;  /* 0x00890000c5ac783b */ /* 0x000fee0000000200 */
[C---:B-----5:R-:W-:Y:S08]  /*101a0*/  HMMA.16816.F32 R20, R148.reuse, R136, R20 ;  /* 0x000000889414723c */ /* 0x060ff00000001814 */
[C---:B------:R-:W-:Y:S01]  /*101b0*/  HMMA.16816.F32 R24, R148.reuse, R138, R24 ;  /* 0x0000008a9418723c */ /* 0x040fe20000001818 */
[----:B------:R-:W2:Y:S07]  /*101c0*/  LDSM.16.M88.4 R136, [R198+0x10100] ;  /* 0x01010000c688783b */ /* 0x000eae0000000200 */
[C---:B-1----:R-:W-:Y:S08]  /*101d0*/  HMMA.16816.F32 R28, R148.reuse, R140, R28 ;  /* 0x0000008c941c723c */ /* 0x042ff0000000181c */
[----:B------:R-:W-:Y:S01]  /*101e0*/  HMMA.16816.F32 R32, R148, R142, R32 ;  /* 0x0000008e9420723c */ /* 0x000fe20000001820 */
[----:B------:R-:W1:Y:S04]  /*101f0*/  LDSM.16.M88.4 R140, [R197+0x9100] ;  /* 0x00910000c58c783b */ /* 0x000e680000000200 */
[----:B------:R-:W4:Y:S03]  /*10200*/  LDSM.16.M88.4 R148, [R197+0x9900] ;  /* 0x00990000c594783b */ /* 0x000f260000000200 */
[C---:B---3--:R-:W-:Y:S08]  /*10210*/  HMMA.16816.F32 R4, R144.reuse, R156, R4 ;  /* 0x0000009c9004723c */ /* 0x048ff00000001804 */
[C---:B------:R-:W-:Y:S01]  /*10220*/  HMMA.16816.F32 R8, R144.reuse, R158, R8 ;  /* 0x0000009e9008723c */ /* 0x040fe20000001808 */
[----:B------:R-:W-:Y:S07]  /*10230*/  LDSM.16.M88.4 R156, [R183] ;  /* 0x00000000b79c783b */ /* 0x000fee0000000200 */
[C---:B------:R-:W-:Y:S08]  /*10240*/  HMMA.16816.F32 R12, R144.reuse, R160, R12 ;  /* 0x000000a0900c723c */ /* 0x040ff0000000180c */
        /* <DEDUP_REMOVED lines=9> */
[C---:B--2---:R-:W-:Y:S08]  /*102e0*/  HMMA.16816.F32 R4, R136.reuse, R168, R4 ;  /* 0x000000a88804723c */ /* 0x044ff00000001804 */
[C---:B------:R-:W-:Y:S01]  /*102f0*/  HMMA.16816.F32 R8, R136.reuse, R170, R8 ;  /* 0x000000aa8808723c */ /* 0x040fe20000001808 */
[----:B------:R-:W-:Y:S07]  /*10300*/  LDSM.16.M88.4 R168, [R192+0x8100] ;  /* 0x00810000c0a8783b */ /* 0x000fee0000000200 */
[C---:B------:R-:W-:Y:S08]  /*10310*/  HMMA.16816.F32 R12, R136.reuse, R172, R12 ;  /* 0x000000ac880c723c */ /* 0x040ff0000000180c */
[C---:B------:R-:W-:Y:S01]  /*10320*/  HMMA.16816.F32 R16, R136.reuse, R174, R16 ;  /* 0x000000ae8810723c */ /* 0x040fe20000001810 */
[----:B------:R-:W-:Y:S07]  /*10330*/  LDSM.16.M88.4 R172, [R192+0x8900] ;  /* 0x00890000c0ac783b */ /* 0x000fee0000000200 */
[C---:B-1----:R-:W-:Y:S08]  /*10340*/  HMMA.16816.F32 R20, R136.reuse, R140, R20 ;  /* 0x0000008c8814723c */ /* 0x042ff00000001814 */
        /* <DEDUP_REMOVED lines=90> */
.L_x_141:
        /* <DEDUP_REMOVED lines=407> */
.L_x_139:
        /* <DEDUP_REMOVED lines=10> */
[----:B-1----:R-:W-:Y:S02]  /*12300*/  FADD.FTZ R5, R6, R5 ;  /* 0x0000000506057221 */ /* 0x002fe40000010000 */
[----:B--2---:R-:W-:-:S03]  /*12310*/  FADD.FTZ R0, R0, R7 ;  /* 0x0000000700007221 */ /* 0x004fc60000010000 */
[----:B------:R-:W-:Y:S02]  /*12320*/  FSETP.NE.FTZ.AND P1, PT, R5, RZ, PT ;  /* 0x000000ff0500720b */ /* 0x000fe40003f35000 */
[----:B------:R-:W-:-:S11]  /*12330*/  FSETP.NE.FTZ.AND P0, PT, R0, RZ, PT ;  /* 0x000000ff0000720b */ /* 0x000fd60003f15000 */
[----:B------:R-:W1:Y:S01]  /*12340*/  @P1 MUFU.RCP R4, R5 ;  /* 0x0000000500041308 */ /* 0x000e620000001000 */
[----:B------:R-:W-:Y:S02]  /*12350*/  @P1 MOV R15, 0x3f317218 ;  /* 0x3f317218000f1802 */ /* 0x000fe40000000f00 */
[----:B------:R-:W-:-:S03]  /*12360*/  @P0 MOV R17, 0x3f317218 ;  /* 0x3f31721800110802 */ /* 0x000fc60000000f00 */
[----:B------:R-:W-:Y:S02]  /*12370*/  @P1 FMUL.FTZ R15, R15, c[0x0][0x2d0] ;  /* 0x0000b4000f0f1a20 */ /* 0x000fe40000410000 */
[----:B------:R-:W2:Y:S08]  /*12380*/  @P0 MUFU.LG2 R14, R0 ;  /* 0x00000000000e0308 */ /* 0x000eb00000000c00 */
[----:B------:R-:W3:Y:S01]  /*12390*/  @P1 MUFU.LG2 R5, R5 ;  /* 0x0000000500051308 */ /* 0x000ee20000000c00 */
[----:B-1----:R-:W-:-:S02]  /*123a0*/  FMUL.FTZ R128, R4, R128 ;  /* 0x0000008004807220 */ /* 0x002fc40000410000 */
[C---:B------:R-:W-:Y:S02]  /*123b0*/  FMUL.FTZ R129, R4.reuse, R129 ;  /* 0x0000008104817220 */ /* 0x040fe40000410000 */
[C---:B------:R-:W-:Y:S02]  /*123c0*/  FMUL.FTZ R36, R4.reuse, R36 ;  /* 0x0000002404247220 */ /* 0x040fe40000410000 */
[----:B------:R-:W-:Y:S01]  /*123d0*/  FMUL.FTZ R37, R4, R37 ;  /* 0x0000002504257220 */ /* 0x000fe20000410000 */
[----:B------:R1:W4:Y:S01]  /*123e0*/  @P0 MUFU.RCP R2, R0 ;  /* 0x0000000000020308 */ /* 0x0003220000001000 */
[----:B--2---:R-:W-:Y:S02]  /*123f0*/  @P0 FMUL.FTZ R16, R14, 0.69314718246459960938 ;  /* 0x3f3172180e100820 */ /* 0x004fe40000410000 */
[----:B------:R-:W-:Y:S02]  /*12400*/  @P0 FMUL.FTZ R14, R17, c[0x0][0x2d0] ;  /* 0x0000b400110e0a20 */ /* 0x000fe40000410000 */
[----:B------:R-:W-:-:S02]  /*12410*/  FMUL.FTZ R40, R4, R40 ;  /* 0x0000002804287220 */ /* 0x000fc40000410000 */
[C---:B------:R-:W-:Y:S02]  /*12420*/  FMUL.FTZ R41, R4.reuse, R41 ;  /* 0x0000002904297220 */ /* 0x040fe40000410000 */
[----:B---3--:R-:W-:Y:S02]  /*12430*/  @P1 FMUL.FTZ R5, R5, 0.69314718246459960938 ;  /* 0x3f31721805051820 */ /* 0x008fe40000410000 */
[C---:B------:R-:W-:Y:S02]  /*12440*/  FMUL.FTZ R44, R4.reuse, R44 ;  /* 0x0000002c042c7220 */ /* 0x040fe40000410000 */
[C---:B------:R-:W-:Y:S02]  /*12450*/  FMUL.FTZ R45, R4.reuse, R45 ;  /* 0x0000002d042d7220 */ /* 0x040fe40000410000 */
[C---:B------:R-:W-:Y:S01]  /*12460*/  FMUL.FTZ R48, R4.reuse, R48 ;  /* 0x0000003004307220 */ /* 0x040fe20000410000 */
[----:B-1----:R-:W-:Y:S01]  /*12470*/  MOV R0, 0xff800000 ;  /* 0xff80000000007802 */ /* 0x002fe20000000f00 */
        /* <DEDUP_REMOVED lines=39> */
[C---:B----4-:R-:W-:Y:S02]  /*126f0*/  FMUL.FTZ R130, R2.reuse, R130 ;  /* 0x0000008202827220 */ /* 0x050fe40000410000 */
        /* <DEDUP_REMOVED lines=49> */
.L_x_91:
[----:B------:R-:W-:Y:S01]  /*12a10*/  ULDC.64 UR4, c[0x0][0x118] ;  /* 0x0000460000047ab9 */ /* 0x000fe20000000a00 */
[----:B------:R-:W-:Y:S01]  /*12a20*/  SHF.R.S32.HI R2, RZ, 0x1f, R199 ;  /* 0x0000001fff027819 */ /* 0x000fe200000114c7 */
[----:B------:R-:W-:Y:S05]  /*12a30*/  @P2 BRA `(.L_x_143) ;  /* 0x0000168000002947 */ /* 0x000fea0003800000 */
[----:B------:R-:W1:Y:S01]  /*12a40*/  S2R R3, SR_TID.X ;  /* 0x0000000000037919 */ /* 0x000e620000002100 */
[----:B------:R-:W-:Y:S02]  /*12a50*/  F2FP.PACK_AB R13, R13, R4 ;  /* 0x000000040d0d723e */ /* 0x000fe400000000ff */
[----:B------:R-:W-:Y:S01]  /*12a60*/  F2FP.PACK_AB R8, R9, R8 ;  /* 0x000000080908723e */ /* 0x000fe200000000ff */
[----:B------:R-:W-:Y:S01]  /*12a70*/  BAR.SYNC.DEFER_BLOCKING 0x1, 0x100 ;  /* 0x0044000000007b1d */ /* 0x000fe20000010000 */
[----:B------:R-:W-:-:S02]  /*12a80*/  F2FP.PACK_AB R6, R7, R6 ;  /* 0x000000060706723e */ /* 0x000fc400000000ff */
[----:B------:R-:W-:Y:S02]  /*12a90*/  F2FP.PACK_AB R128, R129, R128 ;  /* 0x000000808180723e */ /* 0x000fe400000000ff */
[----:B------:R-:W-:Y:S02]  /*12aa0*/  F2FP.PACK_AB R130, R131, R130 ;  /* 0x000000828382723e */ /* 0x000fe400000000ff */
[----:B------:R-:W-:Y:S02]  /*12ab0*/  F2FP.PACK_AB R36, R37, R36 ;  /* 0x000000242524723e */ /* 0x000fe400000000ff */
[----:B------:R-:W-:Y:S02]  /*12ac0*/  F2FP.PACK_AB R38, R39, R38 ;  /* 0x000000262726723e */ /* 0x000fe400000000ff */
[----:B------:R-:W-:Y:S02]  /*12ad0*/  F2FP.PACK_AB R40, R41, R40 ;  /* 0x000000282928723e */ /* 0x000fe400000000ff */
[----:B------:R-:W-:-:S02]  /*12ae0*/  F2FP.PACK_AB R42, R43, R42 ;  /* 0x0000002a2b2a723e */ /* 0x000fc400000000ff */
[----:B------:R-:W-:Y:S02]  /*12af0*/  F2FP.PACK_AB R44, R45, R44 ;  /* 0x0000002c2d2c723e */ /* 0x000fe400000000ff */
[----:B------:R-:W-:Y:S02]  /*12b00*/  F2FP.PACK_AB R46, R47, R46 ;  /* 0x0000002e2f2e723e */ /* 0x000fe400000000ff */
[----:B------:R-:W-:Y:S02]  /*12b10*/  F2FP.PACK_AB R48, R49, R48 ;  /* 0x000000303130723e */ /* 0x000fe400000000ff */
[----:B-1----:R-:W-:Y:S02]  /*12b20*/  SHF.R.S32.HI R14, RZ, 0x1f, R3 ;  /* 0x0000001fff0e7819 */ /* 0x002fe40000011403 */
[----:B------:R-:W-:Y:S02]  /*12b30*/  F2FP.PACK_AB R50, R51, R50 ;  /* 0x000000323332723e */ /* 0x000fe400000000ff */
[----:B------:R-:W-:-:S02]  /*12b40*/  LEA.HI R4, R14, R3, RZ, 0x2 ;  /* 0x000000030e047211 */ /* 0x000fc400078f10ff */
[----:B------:R-:W-:Y:S02]  /*12b50*/  F2FP.PACK_AB R52, R53, R52 ;  /* 0x000000343534723e */ /* 0x000fe400000000ff */
[--C-:B------:R-:W-:Y:S02]  /*12b60*/  SHF.R.S32.HI R16, RZ, 0x2, R4.reuse ;  /* 0x00000002ff107819 */ /* 0x100fe40000011404 */
[----:B------:R-:W-:Y:S02]  /*12b70*/  SHF.R.S32.HI R5, RZ, 0x1f, R4 ;  /* 0x0000001fff057819 */ /* 0x000fe40000011404 */
[----:B------:R-:W-:Y:S02]  /*12b80*/  LOP3.LUT R4, R4, 0xfffffffc, RZ, 0xc0, !PT ;  /* 0xfffffffc04047812 */ /* 0x000fe400078ec0ff */
[----:B------:R-:W-:Y:S02]  /*12b90*/  LEA.HI R5, R5, R16, RZ, 0x3 ;  /* 0x0000001005057211 */ /* 0x000fe400078f18ff */
[----:B------:R-:W-:Y:S01]  /*12ba0*/  F2FP.PACK_AB R54, R55, R54 ;  /* 0x000000363736723e */ /* 0x000fe200000000ff */
[----:B------:R-:W-:Y:S01]  /*12bb0*/  IMAD.IADD R4, R3, 0x1, -R4 ;  /* 0x0000000103047824 */ /* 0x000fe200078e0a04 */
[----:B------:R-:W-:-:S02]  /*12bc0*/  LOP3.LUT R5, R5, 0xfffffff8, RZ, 0xc0, !PT ;  /* 0xfffffff805057812 */ /* 0x000fc400078ec0ff */
[----:B------:R-:W-:Y:S02]  /*12bd0*/  F2FP.PACK_AB R56, R57, R56 ;  /* 0x000000383938723e */ /* 0x000fe400000000ff */
[----:B------:R-:W-:Y:S01]  /*12be0*/  F2FP.PACK_AB R58, R59, R58 ;  /* 0x0000003a3b3a723e */ /* 0x000fe200000000ff */
[----:B------:R-:W-:Y:S01]  /*12bf0*/  IMAD.IADD R16, R16, 0x1, -R5 ;  /* 0x0000000110107824 */ /* 0x000fe200078e0a05 */
[----:B------:R-:W-:Y:S02]  /*12c00*/  LEA.HI R5, R14, R3, RZ, 0x5 ;  /* 0x000000030e057211 */ /* 0x000fe400078f28ff */
[----:B------:R-:W-:Y:S01]  /*12c10*/  F2FP.PACK_AB R60, R61, R60 ;  /* 0x0000003c3d3c723e */ /* 0x000fe200000000ff */
[C---:B------:R-:W-:Y:S01]  /*12c20*/  IMAD.SHL.U32 R9, R16.reuse, 0x40, RZ ;  /* 0x0000004010097824 */ /* 0x040fe200078e00ff */
[----:B------:R-:W-:Y:S02]  /*12c30*/  SHF.R.S32.HI R7, RZ, 0x5, R5 ;  /* 0x00000005ff077819 */ /* 0x000fe40000011405 */
[----:B------:R-:W-:-:S02]  /*12c40*/  LOP3.LUT R17, R16, 0x1, RZ, 0xc0, !PT ;  /* 0x0000000110117812 */ /* 0x000fc400078ec0ff */
[----:B------:R-:W-:Y:S01]  /*12c50*/  LOP3.LUT R9, R9, 0x1c0, RZ, 0xc0, !PT ;  /* 0x000001c009097812 */ /* 0x000fe200078ec0ff */
[----:B------:R-:W-:Y:S01]  /*12c60*/  IMAD R15, R7, 0x200, R4 ;  /* 0x00000200070f7824 */ /* 0x000fe200078e0204 */
[----:B------:R-:W-:Y:S02]  /*12c70*/  ISETP.NE.U32.AND P0, PT, R17, 0x1, PT ;  /* 0x000000011100780c */ /* 0x000fe40003f05070 */
[----:B------:R-:W-:Y:S02]  /*12c80*/  LEA.HI R18, R9, R9, RZ, 0x1d ;  /* 0x0000000909127211 */ /* 0x000fe400078fe8ff */
[----:B------:R-:W-:Y:S01]  /*12c90*/  R2P PR, R16, 0x6 ;  /* 0x0000000610007804 */ /* 0x000fe20000000000 */
[----:B------:R-:W-:Y:S01]  /*12ca0*/  IMAD.MOV.U32 R16, RZ, RZ, 0x20 ;  /* 0x00000020ff107424 */ /* 0x000fe200078e00ff */
[----:B------:R-:W-:Y:S01]  /*12cb0*/  F2FP.PACK_AB R62, R63, R62 ;  /* 0x0000003e3f3e723e */ /* 0x000fe200000000ff */
[----:B------:R-:W-:Y:S01]  /*12cc0*/  IMAD.U32 R15, R15, 0x2, R18 ;  /* 0x000000020f0f7824 */ /* 0x000fe200078e0012 */
[----:B------:R-:W-:-:S02]  /*12cd0*/  F2FP.PACK_AB R64, R65, R64 ;  /* 0x000000404140723e */ /* 0x000fc400000000ff */
[----:B------:R-:W-:Y:S01]  /*12ce0*/  SEL R16, R16, 0xffffffe0, !P1 ;  /* 0xffffffe010107807 */ /* 0x000fe20004800000 */
[----:B------:R-:W-:Y:S01]  /*12cf0*/  IMAD.SHL.U32 R15, R15, 0x2, RZ ;  /* 0x000000020f0f7824 */ /* 0x000fe200078e00ff */
[----:B------:R-:W-:Y:S02]  /*12d00*/  F2FP.PACK_AB R66, R67, R66 ;  /* 0x000000424342723e */ /* 0x000fe400000000ff */
[----:B------:R-:W-:Y:S01]  /*12d10*/  F2FP.PACK_AB R68, R69, R68 ;  /* 0x000000444544723e */ /* 0x000fe200000000ff */
[C---:B------:R-:W-:Y:S01]  /*12d20*/  IMAD.IADD R19, R15.reuse, 0x1, R16 ;  /* 0x000000010f137824 */ /* 0x040fe200078e0210 */
[C---:B------:R-:W-:Y:S01]  /*12d30*/  IADD3 R17, R15.reuse, 0x80, RZ ;  /* 0x000000800f117810 */ /* 0x040fe20007ffe0ff */
[----:B------:R-:W-:Y:S01]  /*12d40*/  STS [R15+0x80], R128 ;  /* 0x000080800f007388 */ /* 0x000fe20000000800 */
[----:B------:R-:W-:Y:S02]  /*12d50*/  IADD3 R9, R15, 0x70, RZ ;  /* 0x000000700f097810 */ /* 0x000fe40007ffe0ff */
[----:B------:R-:W-:Y:S01]  /*12d60*/  @P0 IADD3 R9, R17, 0x10, RZ ;  /* 0x0000001011090810 */ /* 0x000fe20007ffe0ff */
[----:B------:R-:W-:Y:S01]  /*12d70*/  IMAD.MOV.U32 R17, RZ, RZ, 0x40 ;  /* 0x00000040ff117424 */ /* 0x000fe200078e00ff */
[----:B------:R-:W-:Y:S01]  /*12d80*/  STS [R15+0x480], R130 ;  /* 0x000480820f007388 */ /* 0x000fe20000000800 */
[----:B------:R-:W-:-:S02]  /*12d90*/  F2FP.PACK_AB R11, R11, R70 ;  /* 0x000000460b0b723e */ /* 0x000fc400000000ff */
[----:B------:R-:W-:Y:S01]  /*12da0*/  F2FP.PACK_AB R72, R73, R72 ;  /* 0x000000484948723e */ /* 0x000fe200000000ff */
[----:B------:R-:W-:Y:S01]  /*12db0*/  STS [R9], R36 ;  /* 0x0000002409007388 */ /* 0x000fe20000000800 */
[----:B------:R-:W-:Y:S01]  /*12dc0*/  SEL R18, R17, 0xffffffc0, !P2 ;  /* 0xffffffc011127807 */ /* 0x000fe20005000000 */
[--C-:B------:R-:W-:Y:S01]  /*12dd0*/  IMAD.IADD R17, R16, 0x1, R9.reuse ;  /* 0x0000000110117824 */ /* 0x100fe200078e0209 */
[----:B------:R-:W-:Y:S01]  /*12de0*/  F2FP.PACK_AB R74, R75, R74 ;  /* 0x0000004a4b4a723e */ /* 0x000fe200000000ff */
[----:B------:R-:W-:Y:S01]  /*12df0*/  STS [R9+0x400], R38 ;  /* 0x0004002609007388 */ /* 0x000fe20000000800 */
[----:B------:R-:W-:Y:S01]  /*12e00*/  F2FP.PACK_AB R10, R83, R10 ;  /* 0x0000000a530a723e */ /* 0x000fe200000000ff */
[--C-:B------:R-:W-:Y:S01]  /*12e10*/  IMAD.IADD R21, R15, 0x1, R18.reuse ;  /* 0x000000010f157824 */ /* 0x100fe200078e0212 */
[----:B------:R-:W-:Y:S01]  /*12e20*/  F2FP.PACK_AB R84, R85, R84 ;  /* 0x000000545554723e */ /* 0x000fe200000000ff */
[C---:B------:R-:W-:Y:S01]  /*12e30*/  IMAD.IADD R23, R18.reuse, 0x1, R9 ;  /* 0x0000000112177824 */ /* 0x040fe200078e0209 */
[----:B------:R-:W-:Y:S01]  /*12e40*/  STS [R19+0x80], R40 ;  /* 0x0000802813007388 */ /* 0x000fe20000000800 */
[----:B------:R-:W-:Y:S01]  /*12e50*/  IMAD.IADD R25, R18, 0x1, R19 ;  /* 0x0000000112197824 */ /* 0x000fe200078e0213 */
[----:B------:R-:W-:Y:S01]  /*12e60*/  F2FP.PACK_AB R86, R87, R86 ;  /* 0x000000565756723e */ /* 0x000fe200000000ff */
[----:B------:R-:W-:Y:S01]  /*12e70*/  IMAD.IADD R27, R17, 0x1, R18 ;  /* 0x00000001111b7824 */ /* 0x000fe200078e0212 */
        /* <DEDUP_REMOVED lines=24> */
[----:B------:R-:W-:Y:S01]  /*13000*/  STS [R25+0x480], R58 ;  /* 0x0004803a19007388 */ /* 0x000fe20000000800 */
[----:B------:R-:W-:Y:S02]  /*13010*/  F2FP.PACK_AB R120, R121, R120 ;  /* 0x000000787978723e */ /* 0x000fe400000000ff */
[----:B------:R-:W-:Y:S01]  /*13020*/  F2FP.PACK_AB R122, R123, R122 ;  /* 0x0000007a7b7a723e */ /* 0x000fe200000000ff */
[----:B------:R-:W-:Y:S01]  /*13030*/  STS [R27], R60 ;  /* 0x0000003c1b007388 */ /* 0x000fe20000000800 */
[----:B------:R-:W-:-:S02]  /*13040*/  F2FP.PACK_AB R116, R117, R116 ;  /* 0x000000747574723e */ /* 0x000fc400000000ff */
[----:B------:R-:W-:Y:S01]  /*13050*/  F2FP.PACK_AB R118, R119, R118 ;  /* 0x000000767776723e */ /* 0x000fe200000000ff */
[----:B------:R-:W-:Y:S01]  /*13060*/  STS [R27+0x400], R62 ;  /* 0x0004003e1b007388 */ /* 0x000fe20000000800 */
[----:B------:R-:W-:Y:S02]  /*13070*/  ISETP.NE.U32.AND P1, PT, RZ, c[0x0][0x508], PT ;  /* 0x00014200ff007a0c */ /* 0x000fe40003f25070 */
[----:B------:R-:W-:Y:S01]  /*13080*/  ISETP.NE.U32.AND P0, PT, RZ, c[0x0][0x500], PT ;  /* 0x00014000ff007a0c */ /* 0x000fe20003f05070 */
[----:B------:R-:W-:Y:S01]  /*13090*/  STS [R15+0x4080], R64 ;  /* 0x004080400f007388 */ /* 0x000fe20000000800 */
[----:B------:R-:W-:Y:S02]  /*130a0*/  ISETP.NE.AND.EX P1, PT, RZ, c[0x0][0x50c], PT, P1 ;  /* 0x00014300ff007a0c */ /* 0x000fe40003f25310 */
[----:B------:R-:W-:Y:S01]  /*130b0*/  ISETP.NE.AND.EX P0, PT, RZ, c[0x0][0x504], PT, P0 ;  /* 0x00014100ff007a0c */ /* 0x000fe20003f05300 */
        /* <DEDUP_REMOVED lines=14> */
[----:B-1----:R-:W-:-:S03]  /*131a0*/  IMAD.MOV.U32 R8, RZ, RZ, 0x4 ;  /* 0x00000004ff087424 */ /* 0x002fc600078e00ff */
        /* <DEDUP_REMOVED lines=8> */
[----:B------:R2:W-:Y:S04]  /*13230*/  STS [R17+0x8400], R106 ;  /* 0x0084006a11007388 */ /* 0x0005e80000000800 */
[----:B------:R3:W-:Y:S04]  /*13240*/  STS [R21+0x8080], R108 ;  /* 0x0080806c15007388 */ /* 0x0007e80000000800 */
[----:B------:R3:W-:Y:S04]  /*13250*/  STS [R21+0x8480], R110 ;  /* 0x0084806e15007388 */ /* 0x0007e80000000800 */
[----:B------:R3:W-:Y:S04]  /*13260*/  STS [R23+0x8000], R112 ;  /* 0x0080007017007388 */ /* 0x0007e80000000800 */
[----:B------:R3:W-:Y:S01]  /*13270*/  STS [R23+0x8400], R114 ;  /* 0x0084007217007388 */ /* 0x0007e20000000800 */
[----:B-1----:R-:W-:-:S03]  /*13280*/  IMAD.WIDE R18, R201, R8, c[0x0][0x500] ;  /* 0x00014000c9127625 */ /* 0x002fc600078e0208 */
[----:B------:R3:W-:Y:S04]  /*13290*/  STS [R25+0x8080], R120 ;  /* 0x0080807819007388 */ /* 0x0007e80000000800 */
[----:B------:R3:W-:Y:S04]  /*132a0*/  STS [R25+0x8480], R122 ;  /* 0x0084807a19007388 */ /* 0x0007e80000000800 */
[----:B------:R3:W-:Y:S04]  /*132b0*/  STS [R27+0x8000], R116 ;  /* 0x008000741b007388 */ /* 0x0007e80000000800 */
[----:B------:R3:W-:Y:S04]  /*132c0*/  STS [R27+0x8400], R118 ;  /* 0x008400761b007388 */ /* 0x0007e80000000800 */
[----:B------:R-:W-:Y:S01]  /*132d0*/  BAR.SYNC.DEFER_BLOCKING 0x1, 0x100 ;  /* 0x0044000000007b1d */ /* 0x000fe20000010000 */
[----:B------:R-:W-:-:S02]  /*132e0*/  IMAD.MOV.U32 R6, RZ, RZ, c[0x0][0x388] ;  /* 0x0000e200ff067624 */ /* 0x000fc400078e00ff */
[----:B--2---:R-:W-:-:S03]  /*132f0*/  @P1 IMAD.WIDE R16, R201, R8, c[0x0][0x508] ;  /* 0x00014200c9101625 */ /* 0x004fc600078e0208 */
[----:B------:R-:W2:Y:S04]  /*13300*/  @P0 LDG.E R9, [R18.64] ;  /* 0x0000000412090981 */ /* 0x000ea8000c1e1900 */
[----:B------:R3:W5:Y:S01]  /*13310*/  @P1 LDG.E R6, [R16.64] ;  /* 0x0000000410061981 */ /* 0x000762000c1e1900 */
[----:B------:R-:W-:Y:S02]  /*13320*/  CS2R R10, SRZ ;  /* 0x00000000000a7805 */ /* 0x000fe4000001ff00 */
[--C-:B--2---:R-:W-:Y:S01]  /*13330*/  @P0 SHF.R.S32.HI R11, RZ, 0x1f, R9.reuse ;  /* 0x0000001fff0b0819 */ /* 0x104fe20000011409 */
[----:B------:R-:W-:Y:S01]  /*13340*/  @P0 IMAD.MOV.U32 R10, RZ, RZ, R9 ;  /* 0x000000ffff0a0224 */ /* 0x000fe200078e0009 */
[----:B------:R-:W-:Y:S05]  /*13350*/  @P1 BRA `(.L_x_144) ;  /* 0x0000004000001947 */ /* 0x000fea0003800000 */
[----:B---3--:R-:W-:Y:S05]  /*13360*/  @!P0 BRA `(.L_x_144) ;  /* 0x0000003000008947 */ /* 0x008fea0003800000 */
[----:B-----5:R-:W2:Y:S04]  /*13370*/  LDG.E R6, [R18.64] ;  /* 0x0000000412067981 */ /* 0x020ea8000c1e1900 */
[----:B------:R-:W2:Y:S02]  /*13380*/  LDG.E R9, [R18.64+0x4] ;  /* 0x0000040412097981 */ /* 0x000ea4000c1e1900 */
[----:B--2---:R-:W-:-:S02]  /*13390*/  IADD3 R6, -R6, R9, RZ ;  /* 0x0000000906067210 */ /* 0x004fc40007ffe1ff */
.L_x_144:
[----:B---3--:R-:W-:Y:S01]  /*133a0*/  LOP3.LUT R8, R5, 0xffffffe0, RZ, 0xc0, !PT ;  /* 0xffffffe005087812 */ /* 0x008fe200078ec0ff */
[----:B------:R-:W1:Y:S01]  /*133b0*/  S2R R54, SR_CTAID.X ;  /* 0x0000000000367919 */ /* 0x000e620000002500 */
[----:B------:R-:W-:Y:S01]  /*133c0*/  SHF.R.S32.HI R16, RZ, 0x1f, R7 ;  /* 0x0000001fff107819 */ /* 0x000fe20000011407 */
[----:B------:R-:W-:Y:S01]  /*133d0*/  IMAD.MOV.U32 R9, RZ, RZ, c[0x0][0x4e8] ;  /* 0x00013a00ff097624 */ /* 0x000fe200078e00ff */
[----:B------:R-:W-:Y:S01]  /*133e0*/  LEA.HI R13, R4, R4, RZ, 0x1 ;  /* 0x00000004040d7211 */ /* 0x000fe200078f08ff */
[----:B------:R-:W-:Y:S01]  /*133f0*/  IMAD.IADD R8, R3, 0x1, -R8 ;  /* 0x0000000103087824 */ /* 0x000fe200078e0a08 */
[----:B------:R-:W-:Y:S01]  /*13400*/  LEA.HI R16, R16, R7, RZ, 0x3 ;  /* 0x0000000710107211 */ /* 0x000fe200078f18ff */
[----:B------:R-:W-:Y:S01]  /*13410*/  IMAD.MOV.U32 R19, RZ, RZ, R11 ;  /* 0x000000ffff137224 */ /* 0x000fe200078e000b */
[----:B------:R-:W-:Y:S01]  /*13420*/  LOP3.LUT R13, R13, 0x1ffffffe, RZ, 0xc0, !PT ;  /* 0x1ffffffe0d0d7812 */ /* 0x000fe200078ec0ff */
[----:B------:R-:W-:Y:S01]  /*13430*/  BSSY B0, `(.L_x_145) ;  /* 0x0000080000007945 */ /* 0x000fe20003800000 */
[----:B------:R-:W-:-:S02]  /*13440*/  SHF.R.S32.HI R5, RZ, 0x1f, R8 ;  /* 0x0000001fff057819 */ /* 0x000fc40000011408 */
[----:B------:R-:W-:Y:S01]  /*13450*/  LOP3.LUT R16, R16, 0xffffff8, RZ, 0xc0, !PT ;  /* 0x0ffffff810107812 */ /* 0x000fe200078ec0ff */
[----:B------:R-:W-:Y:S01]  /*13460*/  IMAD.IADD R4, R4, 0x1, -R13 ;  /* 0x0000000104047824 */ /* 0x000fe200078e0a0d */
[----:B------:R-:W-:Y:S02]  /*13470*/  LEA.HI R5, R5, R8, RZ, 0x2 ;  /* 0x0000000805057211 */ /* 0x000fe400078f10ff */
[----:B------:R-:W-:Y:S02]  /*13480*/  IADD3 R7, -R16, R7, RZ ;  /* 0x0000000710077210 */ /* 0x000fe40007ffe1ff */
[----:B------:R-:W-:Y:S02]  /*13490*/  SHF.R.S32.HI R16, RZ, 0x2, R5 ;  /* 0x00000002ff107819 */ /* 0x000fe40000011405 */
[----:B------:R-:W-:Y:S02]  /*134a0*/  ISETP.NE.AND P1, PT, R9, 0x1, PT ;  /* 0x000000010900780c */ /* 0x000fe40003f25270 */
[----:B------:R-:W-:Y:S01]  /*134b0*/  LOP3.LUT P2, RZ, R8, 0x3, RZ, 0xc0, !PT ;  /* 0x0000000308ff7812 */ /* 0x000fe2000784c0ff */
[----:B------:R-:W-:Y:S01]  /*134c0*/  IMAD R5, R7, 0x10, R16 ;  /* 0x0000001007057824 */ /* 0x000fe200078e0210 */
[----:B------:R-:W-:Y:S01]  /*134d0*/  MOV R18, R10 ;  /* 0x0000000a00127202 */ /* 0x000fe20000000f00 */
[----:B------:R-:W-:Y:S01]  /*134e0*/  IMAD R8, R2, c[0x0][0x490], RZ ;  /* 0x0001240002087a24 */ /* 0x000fe200078e02ff */
[-C--:B------:R-:W-:Y:S01]  /*134f0*/  LEA.HI R13, R14, R3.reuse, RZ, 0x3 ;  /* 0x000000030e0d7211 */ /* 0x080fe200078f18ff */
[----:B------:R-:W-:Y:S01]  /*13500*/  IMAD R15, R4, 0x8, R5 ;  /* 0x00000008040f7824 */ /* 0x000fe200078e0205 */
[----:B------:R-:W-:Y:S01]  /*13510*/  LEA.HI R14, R14, R3, RZ, 0x6 ;  /* 0x000000030e0e7211 */ /* 0x000fe200078f30ff */
[----:B------:R-:W-:Y:S01]  /*13520*/  IMAD R7, R11, c[0x0][0x3a0], RZ ;  /* 0x0000e8000b077a24 */ /* 0x000fe200078e02ff */
[----:B------:R-:W-:Y:S01]  /*13530*/  LOP3.LUT R4, R13, 0xfffffff8, RZ, 0xc0, !PT ;  /* 0xfffffff80d047812 */ /* 0x000fe200078ec0ff */
[C---:B------:R-:W-:Y:S01]  /*13540*/  IMAD R9, R199.reuse, c[0x0][0x494], R8 ;  /* 0x00012500c7097a24 */ /* 0x040fe200078e0208 */
[----:B-1----:R-:W-:Y:S01]  /*13550*/  LEA R8, R54, R15, 0x7 ;  /* 0x0000000f36087211 */ /* 0x002fe200078e38ff */
[----:B------:R-:W-:Y:S01]  /*13560*/  IMAD.WIDE.U32 R18, R199, c[0x0][0x490], R18 ;  /* 0x00012400c7127a25 */ /* 0x000fe200078e0012 */
[----:B------:R-:W-:-:S03]  /*13570*/  SHF.R.S32.HI R13, RZ, 0x3, R13 ;  /* 0x00000003ff0d7819 */ /* 0x000fc6000001140d */
[C---:B------:R-:W-:Y:S02]  /*13580*/  IMAD R7, R10.reuse, c[0x0][0x3a4], R7 ;  /* 0x0000e9000a077a24 */ /* 0x040fe400078e0207 */
[----:B------:R-:W-:-:S04]  /*13590*/  IMAD.WIDE.U32 R10, R10, c[0x0][0x3a0], RZ ;  /* 0x0000e8000a0a7a25 */ /* 0x000fc800078e00ff */
[----:B------:R-:W-:Y:S01]  /*135a0*/  IMAD.IADD R19, R19, 0x1, R9 ;  /* 0x0000000113137824 */ /* 0x000fe200078e0209 */
[----:B------:R-:W-:Y:S01]  /*135b0*/  IADD3 R11, R11, R7, RZ ;  /* 0x000000070b0b7210 */ /* 0x000fe20007ffe0ff */
[----:B------:R-:W-:-:S04]  /*135c0*/  @P1 IMAD.HI.U32 R9, R8, c[0x0][0x4ec], RZ ;  /* 0x00013b0008091a27 */ /* 0x000fc800078e00ff */
[----:B------:R-:W-:Y:S01]  /*135d0*/  IMAD.IADD R4, R3, 0x1, -R4 ;  /* 0x0000000103047824 */ /* 0x000fe200078e0a04 */
[----:B------:R-:W-:Y:S01]  /*135e0*/  SHF.R.S32.HI R3, RZ, 0x1f, R201 ;  /* 0x0000001fff037819 */ /* 0x000fe200000114c9 */
[----:B------:R-:W-:Y:S01]  /*135f0*/  IMAD.MOV.U32 R7, RZ, RZ, R8 ;  /* 0x000000ffff077224 */ /* 0x000fe200078e0008 */
[----:B------:R-:W-:Y:S01]  /*13600*/  @P1 SHF.R.U32.HI R7, RZ, c[0x0][0x4f0], R9 ;  /* 0x00013c00ff071a19 */ /* 0x000fe20000011609 */
[----:B------:R-:W-:Y:S01]  /*13610*/  IMAD R2, R2, c[0x0][0x3e8], RZ ;  /* 0x0000fa0002027a24 */ /* 0x000fe200078e02ff */
[----:B------:R-:W-:Y:S01]  /*13620*/  SEL R201, R201, RZ, !P0 ;  /* 0x000000ffc9c97207 */ /* 0x000fe20004000000 */
[----:B------:R-:W-:Y:S01]  /*13630*/  IMAD.WIDE.U32 R10, R199, c[0x0][0x3e8], R10 ;  /* 0x0000fa00c70a7a25 */ /* 0x000fe200078e000a */
[----:B------:R-:W-:Y:S02]  /*13640*/  SEL R3, R3, RZ, !P0 ;  /* 0x000000ff03037207 */ /* 0x000fe40004000000 */
[----:B------:R-:W-:Y:S01]  /*13650*/  LEA R15, R4, R13, 0x5 ;  /* 0x0000000d040f7211 */ /* 0x000fe200078e28ff */
[----:B------:R-:W-:-:S02]  /*13660*/  IMAD.MOV R9, RZ, RZ, -R7 ;  /* 0x000000ffff097224 */ /* 0x000fc400078e0a07 */
[----:B------:R-:W-:-:S04]  /*13670*/  IMAD.WIDE.U32 R18, R201, c[0x0][0x498], R18 ;  /* 0x00012600c9127a25 */ /* 0x000fc800078e0012 */
[----:B------:R-:W-:Y:S01]  /*13680*/  IMAD R9, R9, c[0x0][0x4e8], R8 ;  /* 0x00013a0009097a24 */ /* 0x000fe200078e0208 */
[----:B------:R-:W-:Y:S01]  /*13690*/  IADD3 R20, P0, R7, R18, RZ ;  /* 0x0000001207147210 */ /* 0x000fe20007f1e0ff */
[----:B------:R-:W-:Y:S02]  /*136a0*/  IMAD R16, R3, c[0x0][0x498], RZ ;  /* 0x0001260003107a24 */ /* 0x000fe400078e02ff */
[----:B------:R-:W-:Y:S01]  /*136b0*/  IMAD R8, R54, 0x80, R15 ;  /* 0x0000008036087824 */ /* 0x000fe200078e020f */
[----:B------:R-:W-:Y:S01]  /*136c0*/  SHF.R.S32.HI R18, RZ, 0x1f, R9 ;  /* 0x0000001fff127819 */ /* 0x000fe20000011409 */
[----:B------:R-:W-:Y:S01]  /*136d0*/  IMAD R15, R201, c[0x0][0x49c], R16 ;  /* 0x00012700c90f7a24 */ /* 0x000fe200078e0210 */
[----:B------:R-:W-:Y:S01]  /*136e0*/  SHF.R.S32.HI R16, RZ, 0x1f, R7 ;  /* 0x0000001fff107819 */ /* 0x000fe20000011407 */
[----:B------:R-:W-:Y:S02]  /*136f0*/  IMAD R17, R199, c[0x0][0x3ec], R2 ;  /* 0x0000fb00c7117a24 */ /* 0x000fe400078e0202 */
[----:B------:R-:W-:Y:S01]  /*13700*/  IMAD.SHL.U32 R2, R13, 0x40, RZ ;  /* 0x000000400d027824 */ /* 0x000fe200078e00ff */
[----:B------:R-:W-:Y:S01]  /*13710*/  IADD3.X R21, R16, R19, R15, P0, !PT ;  /* 0x0000001310157210 */ /* 0x000fe200007fe40f */
[----:B------:R-:W-:Y:S01]  /*13720*/  IMAD R18, R18, c[0x0][0x488], RZ ;  /* 0x0001220012127a24 */ /* 0x000fe200078e02ff */
[----:B------:R-:W-:Y:S01]  /*13730*/  IADD3 R11, R11, R17, RZ ;  /* 0x000000110b0b7210 */ /* 0x000fe20007ffe0ff */
[----:B------:R-:W-:Y:S01]  /*13740*/  @P1 IMAD.HI.U32 R17, R8, c[0x0][0x4ec], RZ ;  /* 0x00013b0008111a27 */ /* 0x000fe200078e00ff */
[----:B------:R-:W-:-:S03]  /*13750*/  LOP3.LUT R15, R2, 0x1c0, RZ, 0xc0, !PT ;  /* 0x000001c0020f7812 */ /* 0x000fc600078ec0ff */
[----:B------:R-:W-:Y:S02]  /*13760*/  IMAD.SHL.U32 R2, R4, 0x8, RZ ;  /* 0x0000000804027824 */ /* 0x000fe400078e00ff */
[----:B------:R-:W-:-:S03]  /*13770*/  IMAD.WIDE.U32 R20, R9, c[0x0][0x488], R20 ;  /* 0x0001220009147a25 */ /* 0x000fc600078e0014 */
[----:B------:R-:W-:Y:S01]  /*13780*/  LOP3.LUT R16, R15, 0x38, R2, 0xf8, !PT ;  /* 0x000000380f107812 */ /* 0x000fe200078ef802 */
[----:B------:R-:W-:Y:S01]  /*13790*/  IMAD R18, R9, c[0x0][0x48c], R18 ;  /* 0x0001230009127a24 */ /* 0x000fe200078e0212 */
[C---:B------:R-:W-:Y:S01]  /*137a0*/  LEA R9, P0, R20.reuse, c[0x0][0x450], 0x2 ;  /* 0x0001140014097a11 */ /* 0x040fe200078010ff */
[----:B------:R-:W-:Y:S01]  /*137b0*/  IMAD R4, R3, c[0x0][0x3f0], RZ ;  /* 0x0000fc0003047a24 */ /* 0x000fe200078e02ff */
[----:B------:R-:W-:Y:S01]  /*137c0*/  SHF.R.U32.HI R3, RZ, 0x3, R15 ;  /* 0x00000003ff037819 */ /* 0x000fe2000001160f */
[----:B------:R-:W-:Y:S01]  /*137d0*/  IMAD.MOV.U32 R7, RZ, RZ, R8 ;  /* 0x000000ffff077224 */ /* 0x000fe200078e0008 */
[----:B------:R-:W-:Y:S01]  /*137e0*/  IADD3 R15, R21, R18, RZ ;  /* 0x00000012150f7210 */ /* 0x000fe20007ffe0ff */
[C---:B------:R-:W-:Y:S01]  /*137f0*/  IMAD R4, R201.reuse, c[0x0][0x3f4], R4 ;  /* 0x0000fd00c9047a24 */ /* 0x040fe200078e0204 */
[----:B------:R-:W-:Y:S01]  /*13800*/  @P1 SHF.R.U32.HI R7, RZ, c[0x0][0x4f0], R17 ;  /* 0x00013c00ff071a19 */ /* 0x000fe20000011611 */
[----:B------:R-:W-:Y:S01]  /*13810*/  IMAD.WIDE.U32 R10, R201, c[0x0][0x3f0], R10 ;  /* 0x0000fc00c90a7a25 */ /* 0x000fe200078e000a */
[----:B------:R-:W-:Y:S01]  /*13820*/  LEA.HI.X R15, R20, c[0x0][0x454], R15, 0x2, P0 ;  /* 0x00011500140f7a11 */ /* 0x000fe200000f140f */
[----:B------:R-:W-:Y:S01]  /*13830*/  SHFL.IDX PT, R32, R9, RZ, 0x1c1f ;  /* 0x001c1fff09207589 */ /* 0x000fe200000e0000 */
[----:B------:R-:W-:Y:S01]  /*13840*/  LOP3.LUT R16, R16, R3, RZ, 0x3c, !PT ;  /* 0x0000000310107212 */ /* 0x000fe200078e3cff */
[----:B------:R-:W-:Y:S01]  /*13850*/  IMAD.MOV R3, RZ, RZ, -R7 ;  /* 0x000000ffff037224 */ /* 0x000fe200078e0a07 */
[----:B------:R-:W-:Y:S01]  /*13860*/  IADD3 R11, R11, R4, RZ ;  /* 0x000000040b0b7210 */ /* 0x000fe20007ffe0ff */
[----:B------:R-:W1:Y:S01]  /*13870*/  SHFL.IDX PT, R33, R15, RZ, 0x1c1f ;  /* 0x001c1fff0f217589 */ /* 0x000e6200000e0000 */
[----:B------:R-:W-:Y:S01]  /*13880*/  IMAD R4, R54, 0x80, R5 ;  /* 0x0000008036047824 */ /* 0x000fe200078e0205 */
[----:B------:R-:W-:Y:S01]  /*13890*/  SHF.R.S32.HI R17, RZ, 0x1f, R7 ;  /* 0x0000001fff117819 */ /* 0x000fe20000011407 */
[----:B------:R-:W-:Y:S01]  /*138a0*/  IMAD R56, R3, c[0x0][0x4e8], R8 ;  /* 0x00013a0003387a24 */ /* 0x000fe200078e0208 */
[----:B------:R-:W-:Y:S01]  /*138b0*/  SHFL.IDX PT, R34, R9, 0x1, 0x1c1f ;  /* 0x003c1f0009227f89 */ /* 0x000fe200000e0000 */
[----:B-----5:R-:W-:Y:S01]  /*138c0*/  IMAD R3, R6, c[0x0][0x4e8], RZ ;  /* 0x00013a0006037a24 */ /* 0x020fe200078e02ff */
[----:B------:R-:W-:Y:S01]  /*138d0*/  IADD3 R6, R4, 0x8, RZ ;  /* 0x0000000804067810 */ /* 0x000fe20007ffe0ff */
[----:B------:R-:W-:Y:S01]  /*138e0*/  IMAD R8, R17, c[0x0][0x3e0], RZ ;  /* 0x0000f80011087a24 */ /* 0x000fe200078e02ff */
[----:B------:R-:W2:Y:S01]  /*138f0*/  SHFL.IDX PT, R35, R15, 0x1, 0x1c1f ;  /* 0x003c1f000f237f89 */ /* 0x000ea200000e0000 */
[----:B------:R-:W-:Y:S01]  /*13900*/  SHF.L.U32 R5, R14, 0x3, RZ ;  /* 0x000000030e057819 */ /* 0x000fe200000006ff */
[----:B------:R-:W-:Y:S01]  /*13910*/  IMAD.WIDE.U32 R10, R7, c[0x0][0x3e0], R10 ;  /* 0x0000f800070a7a25 */ /* 0x000fe200078e000a */
[----:B------:R-:W-:-:S02]  /*13920*/  ISETP.GE.OR P1, PT, R4, R3, P2 ;  /* 0x000000030400720c */ /* 0x000fc40001726670 */
[----:B------:R-:W-:Y:S01]  /*13930*/  ISETP.GE.OR P0, PT, R6, R3, P2 ;  /* 0x000000030600720c */ /* 0x000fe20001706670 */
[----:B------:R-:W-:Y:S01]  /*13940*/  IMAD R8, R7, c[0x0][0x3e4], R8 ;  /* 0x0000f90007087a24 */ /* 0x000fe200078e0208 */
[----:B------:R-:W-:Y:S02]  /*13950*/  SHF.R.S32.HI R4, RZ, 0x1f, R56 ;  /* 0x0000001fff047819 */ /* 0x000fe40000011438 */
[----:B------:R-:W-:Y:S01]  /*13960*/  LOP3.LUT R5, R16, 0x7ffffe00, R5, 0xf8, !PT ;  /* 0x7ffffe0010057812 */ /* 0x000fe200078ef805 */
[----:B------:R-:W-:Y:S01]  /*13970*/  IMAD.IADD R11, R11, 0x1, R8 ;  /* 0x000000010b0b7824 */ /* 0x000fe200078e0208 */
[----:B------:R-:W-:Y:S01]  /*13980*/  LEA R54, R54, R13, 0x7 ;  /* 0x0000000d36367211 */ /* 0x000fe200078e38ff */
[----:B------:R-:W-:Y:S01]  /*13990*/  IMAD R7, R4, c[0x0][0x3d8], RZ ;  /* 0x0000f60004077a24 */ /* 0x000fe200078e02ff */
[----:B------:R-:W-:-:S03]  /*139a0*/  SHF.L.U32 R58, R5, 0x1, RZ ;  /* 0x00000001053a7819 */ /* 0x000fc600000006ff */
[C---:B------:R-:W-:Y:S01]  /*139b0*/  IMAD R14, R56.reuse, c[0x0][0x3dc], R7 ;  /* 0x0000f700380e7a24 */ /* 0x040fe200078e0207 */
[----:B-1----:R1:W-:Y:S01]  /*139c0*/  @!P1 ST.E [R32.64], R0 ;  /* 0x0000000020009985 */ /* 0x0023e2000c101904 */
[----:B------:R-:W-:-:S04]  /*139d0*/  IMAD.WIDE.U32 R56, R56, c[0x0][0x3d8], R10 ;  /* 0x0000f60038387a25 */ /* 0x000fc800078e000a */
[----:B------:R-:W-:Y:S01]  /*139e0*/  IMAD.IADD R14, R57, 0x1, R14 ;  /* 0x00000001390e7824 */ /* 0x000fe200078e020e */
[----:B--2---:R1:W-:Y:S01]  /*139f0*/  @!P0 ST.E [R34.64], R12 ;  /* 0x0000000c22008985 */ /* 0x0043e2000c101904 */
[----:B------:R-:W-:-:S03]  /*13a00*/  LEA R57, P0, R56, c[0x0][0x380], 0x1 ;  /* 0x0000e00038397a11 */ /* 0x000fc600078008ff */
[----:B------:R1:W2:Y:S01]  /*13a10*/  LDS.128 R44, [R58+0x1080] ;  /* 0x001080003a2c7984 */ /* 0x0002a20000000c00 */
[----:B------:R-:W-:Y:S02]  /*13a20*/  LEA.HI.X R56, R56, c[0x0][0x384], R14, 0x1, P0 ;  /* 0x0000e10038387a11 */ /* 0x000fe400000f0c0e */
[----:B------:R-:W-:Y:S01]  /*13a30*/  ISETP.GE.AND P0, PT, R54, R3, PT ;  /* 0x000000033600720c */ /* 0x000fe20003f06270 */
[----:B------:R1:W3:Y:S04]  /*13a40*/  LDS.128 R40, [R58+0x2080] ;  /* 0x002080003a287984 */ /* 0x0002e80000000c00 */
        /* <DEDUP_REMOVED lines=10> */
[----:B--2---:R-:W2:Y:S01]  /*13af0*/  LDS.128 R48, [R58+0x80] ;  /* 0x000080003a307984 */ /* 0x004ea20000000c00 */
[----:B------:R-:W-:-:S02]  /*13b00*/  IADD3 R55, R2, 0x40, RZ ;  /* 0x0000004002377810 */ /* 0x000fc40007ffe0ff */
[C---:B------:R-:W-:Y:S01]  /*13b10*/  IADD3 R53, R2.reuse, 0x80, RZ ;  /* 0x0000008002357810 */ /* 0x040fe20007ffe0ff */
[----:B-1----:R-:W1:Y:S01]  /*13b20*/  LDS.128 R32, [R58+0x4080] ;  /* 0x004080003a207984 */ /* 0x002e620000000c00 */
        /* <DEDUP_REMOVED lines=13> */
[----:B--2---:R2:W-:Y:S04]  /*13c00*/  @!P2 ST.E.128 [R58.64], R48 ;  /* 0x000000303a00a985 */ /* 0x0045e8000c101d04 */
[----:B-1----:R2:W-:Y:S04]  /*13c10*/  @!P1 ST.E.128 [R52.64], R32 ;  /* 0x0000002034009985 */ /* 0x0025e8000c101d04 */
[----:B----4-:R2:W-:Y:S02]  /*13c20*/  @!P0 ST.E.128 [R60.64], R12 ;  /* 0x0000000c3c008985 */ /* 0x0105e4000c101d04 */
.L_x_146:
[----:B--2---:R-:W-:Y:S05]  /*13c30*/  BSYNC B0 ;  /* 0x0000000000007941 */ /* 0x004fea0003800000 */
.L_x_145:
[----:B-1----:R-:W-:Y:S01]  /*13c40*/  IADD3 R0, R54, 0x20, RZ ;  /* 0x0000002036007810 */ /* 0x002fe20007ffe0ff */
[----:B------:R1:W2:Y:S01]  /*13c50*/  SHFL.IDX PT, R33, R56, 0x1, 0x181f ;  /* 0x00381f0038217f89 */ /* 0x0002a200000e0000 */
[----:B------:R-:W-:Y:S02]  /*13c60*/  BSSY B0, `(.L_x_147) ;  /* 0x0000015000007945 */ /* 0x000fe40003800000 */
[----:B------:R-:W-:Y:S01]  /*13c70*/  ISETP.GE.AND P0, PT, R0, R3, PT ;  /* 0x000000030000720c */ /* 0x000fe20003f06270 */
[----:B------:R1:W4:-:S12]  /*13c80*/  SHFL.IDX PT, R32, R57, 0x1, 0x181f ;  /* 0x00381f0039207f89 */ /* 0x00031800000e0000 */
[----:B------:R-:W-:Y:S05]  /*13c90*/  @P0 BRA `(.L_x_148) ;  /* 0x0000011000000947 */ /* 0x000fea0003800000 */
[C---:B------:R-:W-:Y:S02]  /*13ca0*/  IADD3 R15, R2.reuse, 0x40, RZ ;  /* 0x00000040020f7810 */ /* 0x040fe40007ffe0ff */
[C---:B------:R-:W-:Y:S02]  /*13cb0*/  IADD3 R13, R2.reuse, 0x80, RZ ;  /* 0x00000080020d7810 */ /* 0x040fe40007ffe0ff */
        /* <DEDUP_REMOVED lines=15> */
.L_x_148:
[----:B------:R-:W-:Y:S05]  /*13db0*/  BSYNC B0 ;  /* 0x0000000000007941 */ /* 0x000fea0003800000 */
.L_x_147:
[----:B------:R-:W-:Y:S01]  /*13dc0*/  IADD3 R0, R54, 0x40, RZ ;  /* 0x0000004036007810 */ /* 0x000fe20007ffe0ff */
[----:B--2---:R2:W1:Y:S01]  /*13dd0*/  SHFL.IDX PT, R17, R56, 0x2, 0x181f ;  /* 0x00581f0038117f89 */ /* 0x00446200000e0000 */
        /* <DEDUP_REMOVED lines=21> */
.L_x_150:
[----:B------:R-:W-:Y:S05]  /*13f30*/  BSYNC B0 ;  /* 0x0000000000007941 */ /* 0x000fea0003800000 */
.L_x_149:
[----:B------:R-:W-:Y:S01]  /*13f40*/  IADD3 R54, R54, 0x60, RZ ;  /* 0x0000006036367810 */ /* 0x000fe20007ffe0ff */
[----:B-1----:R1:W2:Y:S03]  /*13f50*/  SHFL.IDX PT, R9, R56, 0x3, 0x181f ;  /* 0x00781f0038097f89 */ /* 0x0022a600000e0000 */
[----:B------:R-:W-:Y:S01]  /*13f60*/  ISETP.GE.AND P0, PT, R54, R3, PT ;  /* 0x000000033600720c */ /* 0x000fe20003f06270 */
[----:B------:R1:W4:-:S12]  /*13f70*/  SHFL.IDX PT, R8, R57, 0x3, 0x181f ;  /* 0x00781f0039087f89 */ /* 0x00031800000e0000 */
[----:B------:R-:W-:Y:S05]  /*13f80*/  @P0 EXIT ;  /* 0x000000000000094d */ /* 0x000fea0003800000 */
[C---:B------:R-:W-:Y:S02]  /*13f90*/  IADD3 R3, R2.reuse, 0x40, RZ ;  /* 0x0000004002037810 */ /* 0x040fe40007ffe0ff */
[----:B------:R-:W-:Y:S02]  /*13fa0*/  ISETP.GE.AND P1, PT, R2, c[0x0][0x3c8], PT ;  /* 0x0000f20002007a0c */ /* 0x000fe40003f26270 */
[----:B------:R-:W-:-:S11]  /*13fb0*/  ISETP.GE.AND P0, PT, R3, c[0x0][0x3c8], PT ;  /* 0x0000f20003007a0c */ /* 0x000fd60003f06270 */
[----:B--2-4-:R-:W-:Y:S02]  /*13fc0*/  @!P1 IMAD.WIDE R10, R2, 0x2, R8 ;  /* 0x00000002020a9825 */ /* 0x014fe400078e0208 */
[----:B------:R-:W-:-:S03]  /*13fd0*/  @!P0 SHF.R.S32.HI R0, RZ, 0x1f, R3 ;  /* 0x0000001fff008819 */ /* 0x000fc60000011403 */
[----:B------:R2:W-:Y:S01]  /*13fe0*/  @!P1 ST.E.128 [R10.64], R36 ;  /* 0x000000240a009985 */ /* 0x0005e2000c101d04 */
[----:B------:R-:W-:Y:S02]  /*13ff0*/  @!P0 LEA.HI R0, R0, R3, RZ, 0x3 ;  /* 0x0000000300008211 */ /* 0x000fe400078f18ff */
[----:B------:R-:W-:Y:S02]  /*14000*/  IADD3 R3, R2, 0x80, RZ ;  /* 0x0000008002037810 */ /* 0x000fe40007ffe0ff */
[----:B------:R-:W-:-:S05]  /*14010*/  @!P0 LOP3.LUT R0, R0, 0xfffffff8, RZ, 0xc0, !PT ;  /* 0xfffffff800008812 */ /* 0x000fca00078ec0ff */
[----:B------:R-:W-:-:S05]  /*14020*/  @!P0 IMAD.WIDE R12, R0, 0x2, R8 ;  /* 0x00000002000c8825 */ /* 0x000fca00078e0208 */
[----:B------:R2:W-:Y:S01]  /*14030*/  @!P0 ST.E.128 [R12.64], R20 ;  /* 0x000000140c008985 */ /* 0x0005e2000c101d04 */
[----:B------:R-:W-:-:S13]  /*14040*/  ISETP.GE.AND P0, PT, R3, c[0x0][0x3c8], PT ;  /* 0x0000f20003007a0c */ /* 0x000fda0003f06270 */
[----:B------:R-:W-:Y:S05]  /*14050*/  @P0 EXIT ;  /* 0x000000000000094d */ /* 0x000fea0003800000 */
[----:B------:R-:W-:-:S04]  /*14060*/  SHF.R.S32.HI R0, RZ, 0x1f, R3 ;  /* 0x0000001fff007819 */ /* 0x000fc80000011403 */
[----:B------:R-:W-:-:S04]  /*14070*/  LEA.HI R3, R0, R3, RZ, 0x3 ;  /* 0x0000000300037211 */ /* 0x000fc800078f18ff */
[----:B------:R-:W-:-:S05]  /*14080*/  LOP3.LUT R3, R3, 0xfffffff8, RZ, 0xc0, !PT ;  /* 0xfffffff803037812 */ /* 0x000fca00078ec0ff */
[----:B------:R-:W-:-:S05]  /*14090*/  IMAD.WIDE R8, R3, 0x2, R8 ;  /* 0x0000000203087825 */ /* 0x000fca00078e0208 */
[----:B------:R-:W-:Y:S01]  /*140a0*/  ST.E.128 [R8.64], R4 ;  /* 0x0000000408007985 */ /* 0x000fe2000c101d04 */
[----:B------:R-:W-:Y:S05]  /*140b0*/  EXIT ;  /* 0x000000000000794d */ /* 0x000fea0003800000 */
.L_x_143:
[----:B------:R-:W-:Y:S01]  /*140c0*/  ISETP.NE.U32.AND P1, PT, RZ, c[0x0][0x508], PT ;  /* 0x00014200ff007a0c */ /* 0x000fe20003f25070 */
[----:B------:R-:W-:Y:S01]  /*140d0*/  IMAD.MOV.U32 R0, RZ, RZ, 0x4 ;  /* 0x00000004ff007424 */ /* 0x000fe200078e00ff */
[----:B------:R-:W-:Y:S02]  /*140e0*/  ISETP.NE.U32.AND P0, PT, RZ, c[0x0][0x500], PT ;  /* 0x00014000ff007a0c */ /* 0x000fe40003f05070 */
[----:B------:R-:W-:Y:S01]  /*140f0*/  ISETP.NE.AND.EX P1, PT, RZ, c[0x0][0x50c], PT, P1 ;  /* 0x00014300ff007a0c */ /* 0x000fe20003f25310 */
[----:B------:R-:W-:Y:S01]  /*14100*/  IMAD.WIDE R6, R201, R0, c[0x0][0x500] ;  /* 0x00014000c9067625 */ /* 0x000fe200078e0200 */
[----:B------:R-:W-:-:S03]  /*14110*/  ISETP.NE.AND.EX P0, PT, RZ, c[0x0][0x504], PT, P0 ;  /* 0x00014100ff007a0c */ /* 0x000fc60003f05300 */
[----:B------:R-:W-:-:S08]  /*14120*/  IMAD.MOV.U32 R3, RZ, RZ, c[0x0][0x388] ;  /* 0x0000e200ff037624 */ /* 0x000fd000078e00ff */
[----:B------:R-:W-:Y:S02]  /*14130*/  @P1 IMAD.WIDE R8, R201, R0, c[0x0][0x508] ;  /* 0x00014200c9081625 */ /* 0x000fe400078e0200 */
[----:B------:R-:W2:Y:S04]  /*14140*/  @P0 LDG.E R5, [R6.64] ;  /* 0x0000000406050981 */ /* 0x000ea8000c1e1900 */
[----:B------:R1:W5:Y:S01]  /*14150*/  @P1 LDG.E R3, [R8.64] ;  /* 0x0000000408031981 */ /* 0x000362000c1e1900 */
[----:B------:R-:W-:Y:S02]  /*14160*/  CS2R R10, SRZ ;  /* 0x00000000000a7805 */ /* 0x000fe4000001ff00 */
[--C-:B--2---:R-:W-:Y:S01]  /*14170*/  @P0 SHF.R.S32.HI R11, RZ, 0x1f, R5.reuse ;  /* 0x0000001fff0b0819 */ /* 0x104fe20000011405 */
[----:B------:R-:W-:Y:S01]  /*14180*/  @P0 IMAD.MOV.U32 R10, RZ, RZ, R5 ;  /* 0x000000ffff0a0224 */ /* 0x000fe200078e0005 */
[----:B------:R-:W-:Y:S05]  /*14190*/  @P1 BRA `(.L_x_151) ;  /* 0x0000004000001947 */ /* 0x000fea0003800000 */
[----:B-1----:R-:W-:Y:S05]  /*141a0*/  @!P0 BRA `(.L_x_151) ;  /* 0x0000003000008947 */ /* 0x002fea0003800000 */
[----:B-----5:R-:W2:Y:S04]  /*141b0*/  LDG.E R3, [R6.64] ;  /* 0x0000000406037981 */ /* 0x020ea8000c1e1900 */
[----:B------:R-:W2:Y:S02]  /*141c0*/  LDG.E R0, [R6.64+0x4] ;  /* 0x0000040406007981 */ /* 0x000ea4000c1e1900 */
[----:B--2---:R-:W-:-:S02]  /*141d0*/  IADD3 R3, -R3, R0, RZ ;  /* 0x0000000003037210 */ /* 0x004fc40007ffe1ff */
.L_x_151:
[----:B-1----:R-:W1:Y:S01]  /*141e0*/  S2R R0, SR_TID.X ;  /* 0x0000000000007919 */ /* 0x002e620000002100 */
[----:B------:R-:W-:Y:S01]  /*141f0*/  SHF.R.S32.HI R5, RZ, 0x1f, R201 ;  /* 0x0000001fff057819 */ /* 0x000fe200000114c9 */
[----:B------:R-:W-:Y:S01]  /*14200*/  BSSY B0, `(.L_x_152) ;  /* 0x0000026000007945 */ /* 0x000fe20003800000 */
[----:B------:R-:W-:-:S02]  /*14210*/  SEL R201, R201, RZ, !P0 ;  /* 0x000000ffc9c97207 */ /* 0x000fc40004000000 */
[----:B------:R-:W-:Y:S02]  /*14220*/  SEL R5, R5, RZ, !P0 ;  /* 0x000000ff05057207 */ /* 0x000fe40004000000 */
[----:B-1----:R-:W-:-:S13]  /*14230*/  ISETP.GE.AND P1, PT, R0, 0x80, PT ;  /* 0x000000800000780c */ /* 0x002fda0003f26270 */
[----:B------:R-:W-:Y:S05]  /*14240*/  @P1 BRA `(.L_x_153) ;  /* 0x0000021000001947 */ /* 0x000fea0003800000 */
[----:B------:R-:W1:Y:S01]  /*14250*/  S2R R9, SR_CTAID.X ;  /* 0x0000000000097919 */ /* 0x000e620000002500 */
[----:B-----5:R-:W-:Y:S01]  /*14260*/  IMAD R7, R3, c[0x0][0x4e8], RZ ;  /* 0x00013a0003077a24 */ /* 0x020fe200078e02ff */
[----:B-1----:R-:W-:-:S04]  /*14270*/  LEA R8, R9, R0, 0x7 ;  /* 0x0000000009087211 */ /* 0x002fc800078e38ff */
[----:B------:R-:W-:-:S13]  /*14280*/  ISETP.GE.AND P0, PT, R8, R7, PT ;  /* 0x000000070800720c */ /* 0x000fda0003f06270 */
[----:B------:R-:W-:Y:S05]  /*14290*/  @P0 BRA `(.L_x_153) ;  /* 0x000001c000000947 */ /* 0x000fea0003800000 */
[----:B------:R-:W-:Y:S01]  /*142a0*/  MOV R4, c[0x0][0x4e8] ;  /* 0x00013a0000047a02 */ /* 0x000fe20000000f00 */
[----:B------:R-:W-:Y:S01]  /*142b0*/  IMAD.MOV.U32 R13, RZ, RZ, R11 ;  /* 0x000000ffff0d7224 */ /* 0x000fe200078e000b */
[----:B------:R-:W-:Y:S02]  /*142c0*/  MOV R12, R10 ;  /* 0x0000000a000c7202 */ /* 0x000fe40000000f00 */
[----:B------:R-:W-:Y:S01]  /*142d0*/  ISETP.NE.AND P0, PT, R4, 0x1, PT ;  /* 0x000000010400780c */ /* 0x000fe20003f05270 */
[----:B------:R-:W-:Y:S01]  /*142e0*/  IMAD R4, R2, c[0x0][0x490], RZ ;  /* 0x0001240002047a24 */ /* 0x000fe200078e02ff */
[----:B------:R-:W-:Y:S01]  /*142f0*/  MOV R7, R8 ;  /* 0x0000000800077202 */ /* 0x000fe20000000f00 */
[----:B------:R-:W-:-:S04]  /*14300*/  IMAD.WIDE.U32 R12, R199, c[0x0][0x490], R12 ;  /* 0x00012400c70c7a25 */ /* 0x000fc800078e000c */
[----:B------:R-:W-:-:S05]  /*14310*/  IMAD R4, R199, c[0x0][0x494], R4 ;  /* 0x00012500c7047a24 */ /* 0x000fca00078e0204 */
[----:B------:R-:W-:Y:S01]  /*14320*/  IADD3 R13, R4, R13, RZ ;  /* 0x0000000d040d7210 */ /* 0x000fe20007ffe0ff */
[----:B------:R-:W-:-:S04]  /*14330*/  @P0 IMAD.HI.U32 R6, R8, c[0x0][0x4ec], RZ ;  /* 0x00013b0008060a27 */ /* 0x000fc800078e00ff */
[----:B------:R-:W-:Y:S01]  /*14340*/  IMAD R4, R5, c[0x0][0x498], RZ ;  /* 0x0001260005047a24 */ /* 0x000fe200078e02ff */
[----:B------:R-:W-:Y:S01]  /*14350*/  @P0 SHF.R.U32.HI R7, RZ, c[0x0][0x4f0], R6 ;  /* 0x00013c00ff070a19 */ /* 0x000fe20000011606 */
[----:B------:R-:W-:-:S04]  /*14360*/  IMAD.WIDE.U32 R12, R201, c[0x0][0x498], R12 ;  /* 0x00012600c90c7a25 */ /* 0x000fc800078e000c */
[--C-:B------:R-:W-:Y:S01]  /*14370*/  IMAD.MOV R9, RZ, RZ, -R7.reuse ;  /* 0x000000ffff097224 */ /* 0x100fe200078e0a07 */
[----:B------:R-:W-:Y:S01]  /*14380*/  IADD3 R12, P0, R7, R12, RZ ;  /* 0x0000000c070c7210 */ /* 0x000fe20007f1e0ff */
[----:B------:R-:W-:Y:S01]  /*14390*/  IMAD R15, R201, c[0x0][0x49c], R4 ;  /* 0x00012700c90f7a24 */ /* 0x000fe200078e0204 */
[----:B------:R-:W-:Y:S01]  /*143a0*/  SHF.R.S32.HI R4, RZ, 0x1f, R7 ;  /* 0x0000001fff047819 */ /* 0x000fe20000011407 */
[----:B------:R-:W-:-:S03]  /*143b0*/  IMAD R9, R9, c[0x0][0x4e8], R8 ;  /* 0x00013a0009097a24 */ /* 0x000fc600078e0208 */
[----:B------:R-:W-:Y:S02]  /*143c0*/  IADD3.X R13, R4, R13, R15, P0, !PT ;  /* 0x0000000d040d7210 */ /* 0x000fe400007fe40f */
[----:B------:R-:W-:Y:S02]  /*143d0*/  SHF.R.S32.HI R6, RZ, 0x1f, R9 ;  /* 0x0000001fff067819 */ /* 0x000fe40000011409 */
[----:B------:R-:W-:Y:S01]  /*143e0*/  MOV R4, 0xff800000 ;  /* 0xff80000000047802 */ /* 0x000fe20000000f00 */
[----:B------:R-:W-:-:S04]  /*143f0*/  IMAD.WIDE.U32 R12, R9, c[0x0][0x488], R12 ;  /* 0x00012200090c7a25 */ /* 0x000fc800078e000c */
[----:B------:R-:W-:-:S04]  /*14400*/  IMAD R6, R6, c[0x0][0x488], RZ ;  /* 0x0001220006067a24 */ /* 0x000fc800078e02ff */
[----:B------:R-:W-:Y:S01]  /*14410*/  IMAD R7, R9, c[0x0][0x48c], R6 ;  /* 0x0001230009077a24 */ /* 0x000fe200078e0206 */
[----:B------:R-:W-:-:S04]  /*14420*/  LEA R6, P0, R12, c[0x0][0x450], 0x2 ;  /* 0x000114000c067a11 */ /* 0x000fc800078010ff */
[----:B------:R-:W-:-:S04]  /*14430*/  IADD3 R7, R13, R7, RZ ;  /* 0x000000070d077210 */ /* 0x000fc80007ffe0ff */
[----:B------:R-:W-:-:S05]  /*14440*/  LEA.HI.X R7, R12, c[0x0][0x454], R7, 0x2, P0 ;  /* 0x000115000c077a11 */ /* 0x000fca00000f1407 */
[----:B------:R1:W-:Y:S02]  /*14450*/  STG.E [R6.64], R4 ;  /* 0x0000000406007986 */ /* 0x0003e4000c101904 */
.L_x_153:
[----:B------:R-:W-:Y:S05]  /*14460*/  BSYNC B0 ;  /* 0x0000000000007941 */ /* 0x000fea0003800000 */
.L_x_152:
[----:B-1----:R-:W1:Y:S01]  /*14470*/  S2R R6, SR_CTAID.X ;  /* 0x0000000000067919 */ /* 0x002e620000002500 */
[----:B------:R-:W-:Y:S01]  /*14480*/  SHF.R.S32.HI R9, RZ, 0x1f, R0 ;  /* 0x0000001fff097819 */ /* 0x000fe20000011400 */
[----:B------:R-:W-:Y:S01]  /*14490*/  IMAD R7, R11, c[0x0][0x3a0], RZ ;  /* 0x0000e8000b077a24 */ /* 0x000fe200078e02ff */
[----:B------:R-:W-:Y:S01]  /*144a0*/  MOV R8, c[0x0][0x4e8] ;  /* 0x00013a0000087a02 */ /* 0x000fe20000000f00 */
[----:B------:R-:W-:Y:S01]  /*144b0*/  IMAD R2, R2, c[0x0][0x3e8], RZ ;  /* 0x0000fa0002027a24 */ /* 0x000fe200078e02ff */
[----:B------:R-:W-:Y:S01]  /*144c0*/  LEA.HI R4, R9, R0, RZ, 0x3 ;  /* 0x0000000009047211 */ /* 0x000fe200078f18ff */
[----:B------:R-:W-:Y:S01]  /*144d0*/  IMAD R7, R10, c[0x0][0x3a4], R7 ;  /* 0x0000e9000a077a24 */ /* 0x000fe200078e0207 */
[----:B------:R-:W-:Y:S01]  /*144e0*/  ISETP.NE.AND P0, PT, R8, 0x1, PT ;  /* 0x000000010800780c */ /* 0x000fe20003f05270 */
[----:B------:R-:W-:Y:S01]  /*144f0*/  IMAD.WIDE.U32 R10, R10, c[0x0][0x3a0], RZ ;  /* 0x0000e8000a0a7a25 */ /* 0x000fe200078e00ff */
[----:B------:R-:W-:Y:S01]  /*14500*/  LOP3.LUT R9, R4, 0xfffffff8, RZ, 0xc0, !PT ;  /* 0xfffffff804097812 */ /* 0x000fe200078ec0ff */
[----:B------:R-:W-:Y:S01]  /*14510*/  BSSY B0, `(.L_x_154) ;  /* 0x0000036000007945 */ /* 0x000fe20003800000 */
[----:B------:R-:W-:Y:S01]  /*14520*/  SHF.R.S32.HI R4, RZ, 0x3, R4 ;  /* 0x00000003ff047819 */ /* 0x000fe20000011404 */
[----:B------:R-:W-:Y:S01]  /*14530*/  IMAD R2, R199, c[0x0][0x3ec], R2 ;  /* 0x0000fb00c7027a24 */ /* 0x000fe200078e0202 */
[----:B------:R-:W-:Y:S01]  /*14540*/  IADD3 R11, R11, R7, RZ ;  /* 0x000000070b0b7210 */ /* 0x000fe20007ffe0ff */
[----:B------:R-:W-:-:S02]  /*14550*/  IMAD.IADD R9, R0, 0x1, -R9 ;  /* 0x0000000100097824 */ /* 0x000fc400078e0a09 */
[----:B-----5:R-:W-:Y:S02]  /*14560*/  IMAD R3, R3, c[0x0][0x4e8], RZ ;  /* 0x00013a0003037a24 */ /* 0x020fe400078e02ff */
[----:B------:R-:W-:Y:S01]  /*14570*/  IMAD.WIDE.U32 R10, R199, c[0x0][0x3e8], R10 ;  /* 0x0000fa00c70a7a25 */ /* 0x000fe200078e000a */
[CC--:B------:R-:W-:Y:S02]  /*14580*/  LEA R7, R9.reuse, R4.reuse, 0x5 ;  /* 0x0000000409077211 */ /* 0x0c0fe400078e28ff */
[----:B------:R-:W-:Y:S02]  /*14590*/  SHF.L.U32 R9, R9, 0x3, RZ ;  /* 0x0000000309097819 */ /* 0x000fe400000006ff */
[----:B------:R-:W-:Y:S01]  /*145a0*/  IADD3 R11, R2, R11, RZ ;  /* 0x0000000b020b7210 */ /* 0x000fe20007ffe0ff */
[C---:B-1----:R-:W-:Y:S01]  /*145b0*/  IMAD R7, R6.reuse, 0x80, R7 ;  /* 0x0000008006077824 */ /* 0x042fe200078e0207 */
[----:B------:R-:W-:Y:S01]  /*145c0*/  LEA R4, R6, R4, 0x7 ;  /* 0x0000000406047211 */ /* 0x000fe200078e38ff */
[----:B------:R-:W-:Y:S01]  /*145d0*/  IMAD R2, R5, c[0x0][0x3f0], RZ ;  /* 0x0000fc0005027a24 */ /* 0x000fe200078e02ff */
[----:B------:R-:W-:Y:S01]  /*145e0*/  IADD3 R6, R9, 0x40, RZ ;  /* 0x0000004009067810 */ /* 0x000fe20007ffe0ff */
[----:B------:R-:W-:Y:S01]  /*145f0*/  @P0 IMAD.HI.U32 R0, R7, c[0x0][0x4ec], RZ ;  /* 0x00013b0007000a27 */ /* 0x000fe200078e00ff */
[----:B------:R-:W-:-:S03]  /*14600*/  MOV R5, R7 ;  /* 0x0000000700057202 */ /* 0x000fc60000000f00 */
[C---:B------:R-:W-:Y:S01]  /*14610*/  IMAD R2, R201.reuse, c[0x0][0x3f4], R2 ;  /* 0x0000fd00c9027a24 */ /* 0x040fe200078e0202 */
[----:B------:R-:W-:Y:S01]  /*14620*/  @P0 SHF.R.U32.HI R5, RZ, c[0x0][0x4f0], R0 ;  /* 0x00013c00ff050a19 */ /* 0x000fe20000011600 */
[----:B------:R-:W-:-:S03]  /*14630*/  IMAD.WIDE.U32 R10, R201, c[0x0][0x3f0], R10 ;  /* 0x0000fc00c90a7a25 */ /* 0x000fc600078e000a */
[--C-:B------:R-:W-:Y:S01]  /*14640*/  SHF.R.S32.HI R8, RZ, 0x1f, R5.reuse ;  /* 0x0000001fff087819 */ /* 0x100fe20000011405 */
[----:B------:R-:W-:Y:S01]  /*14650*/  IMAD.MOV R0, RZ, RZ, -R5 ;  /* 0x000000ffff007224 */ /* 0x000fe200078e0a05 */
[----:B------:R-:W-:-:S03]  /*14660*/  IADD3 R11, R11, R2, RZ ;  /* 0x000000020b0b7210 */ /* 0x000fc60007ffe0ff */
[----:B------:R-:W-:Y:S02]  /*14670*/  IMAD R8, R8, c[0x0][0x3e0], RZ ;  /* 0x0000f80008087a24 */ /* 0x000fe400078e02ff */
[----:B------:R-:W-:Y:S02]  /*14680*/  IMAD R0, R0, c[0x0][0x4e8], R7 ;  /* 0x00013a0000007a24 */ /* 0x000fe400078e0207 */
[----:B------:R-:W-:-:S03]  /*14690*/  IMAD.WIDE.U32 R10, R5, c[0x0][0x3e0], R10 ;  /* 0x0000f800050a7a25 */ /* 0x000fc600078e000a */
[----:B------:R-:W-:Y:S01]  /*146a0*/  SHF.R.S32.HI R2, RZ, 0x1f, R0 ;  /* 0x0000001fff027819 */ /* 0x000fe20000011400 */
[----:B------:R-:W-:-:S05]  /*146b0*/  IMAD R5, R5, c[0x0][0x3e4], R8 ;  /* 0x0000f90005057a24 */ /* 0x000fca00078e0208 */
[----:B------:R-:W-:Y:S01]  /*146c0*/  IADD3 R11, R11, R5, RZ ;  /* 0x000000050b0b7210 */ /* 0x000fe20007ffe0ff */
[----:B------:R-:W-:-:S04]  /*146d0*/  IMAD R5, R2, c[0x0][0x3d8], RZ ;  /* 0x0000f60002057a24 */ /* 0x000fc800078e02ff */
[C---:B------:R-:W-:Y:S02]  /*146e0*/  IMAD R5, R0.reuse, c[0x0][0x3dc], R5 ;  /* 0x0000f70000057a24 */ /* 0x040fe400078e0205 */
[----:B------:R-:W-:-:S04]  /*146f0*/  IMAD.WIDE.U32 R10, R0, c[0x0][0x3d8], R10 ;  /* 0x0000f600000a7a25 */ /* 0x000fc800078e000a */
[----:B------:R-:W-:Y:S01]  /*14700*/  IMAD.IADD R5, R11, 0x1, R5 ;  /* 0x000000010b057824 */ /* 0x000fe200078e0205 */
[----:B------:R-:W-:-:S04]  /*14710*/  LEA R2, P0, R10, c[0x0][0x380], 0x1 ;  /* 0x0000e0000a027a11 */ /* 0x000fc800078008ff */
[----:B------:R-:W-:Y:S02]  /*14720*/  LEA.HI.X R0, R10, c[0x0][0x384], R5, 0x1, P0 ;  /* 0x0000e1000a007a11 */ /* 0x000fe400000f0c05 */
[----:B------:R-:W-:Y:S01]  /*14730*/  ISETP.GE.AND P0, PT, R4, R3, PT ;  /* 0x000000030400720c */ /* 0x000fe20003f06270 */
[----:B------:R1:W2:Y:S01]  /*14740*/  SHFL.IDX PT, R10, R2, RZ, 0x181f ;  /* 0x00181fff020a7589 */ /* 0x0002a200000e0000 */
[----:B------:R-:W-:-:S03]  /*14750*/  IADD3 R5, R9, 0x80, RZ ;  /* 0x0000008009057810 */ /* 0x000fc60007ffe0ff */
[----:B------:R1:W3:Y:S08]  /*14760*/  SHFL.IDX PT, R11, R0, RZ, 0x181f ;  /* 0x00181fff000b7589 */ /* 0x0002f000000e0000 */
        /* <DEDUP_REMOVED lines=16> */
.L_x_155:
[----:B------:R-:W-:Y:S05]  /*14870*/  BSYNC B0 ;  /* 0x0000000000007941 */ /* 0x000fea0003800000 */
.L_x_154:
[----:B------:R-:W-:Y:S01]  /*14880*/  IADD3 R8, R4, 0x20, RZ ;  /* 0x0000002004087810 */ /* 0x000fe20007ffe0ff */
[----:B--23--:R2:W3:Y:S01]  /*14890*/  SHFL.IDX PT, R11, R0, 0x1, 0x181f ;  /* 0x00381f00000b7f89 */ /* 0x00c4e200000e0000 */
        /* <DEDUP_REMOVED lines=14> */
[----:B------:R3:W-:Y:S01]  /*14980*/  @!P2 ST.E.128 [R12.64], RZ ;  /* 0x000000ff0c00a985 */ /* 0x0007e2000c101d04 */
[----:B------:R-:W-:-:S04]  /*14990*/  @!P1 IMAD.WIDE R14, R8, 0x2, R10 ;  /* 0x00000002080e9825 */ /* 0x000fc800078e020a */
[----:B------:R-:W-:Y:S01]  /*149a0*/  @!P0 IMAD.WIDE R10, R7, 0x2, R10 ;  /* 0x00000002070a8825 */ /* 0x000fe200078e020a */
[----:B------:R3:W-:Y:S04]  /*149b0*/  @!P1 ST.E.128 [R14.64], RZ ;  /* 0x000000ff0e009985 */ /* 0x0007e8000c101d04 */
[----:B------:R3:W-:Y:S02]  /*149c0*/  @!P0 ST.E.128 [R10.64], RZ ;  /* 0x000000ff0a008985 */ /* 0x0007e4000c101d04 */
.L_x_157:
[----:B------:R-:W-:Y:S05]  /*149d0*/  BSYNC B0 ;  /* 0x0000000000007941 */ /* 0x000fea0003800000 */
.L_x_156:
[----:B------:R-:W-:Y:S01]  /*149e0*/  IADD3 R8, R4, 0x40, RZ ;  /* 0x0000004004087810 */ /* 0x000fe20007ffe0ff */
[----:B---3--:R3:W1:Y:S01]  /*149f0*/  SHFL.IDX PT, R11, R0, 0x2, 0x181f ;  /* 0x00581f00000b7f89 */ /* 0x00866200000e0000 */
        /* <DEDUP_REMOVED lines=14> */
[----:B------:R1:W-:Y:S01]  /*14ae0*/  @!P2 ST.E.128 [R12.64], RZ ;  /* 0x000000ff0c00a985 */ /* 0x0003e2000c101d04 */
[----:B------:R-:W-:-:S04]  /*14af0*/  @!P1 IMAD.WIDE R14, R8, 0x2, R10 ;  /* 0x00000002080e9825 */ /* 0x000fc800078e020a */
[----:B------:R-:W-:Y:S01]  /*14b00*/  @!P0 IMAD.WIDE R10, R7, 0x2, R10 ;  /* 0x00000002070a8825 */ /* 0x000fe200078e020a */
[----:B------:R1:W-:Y:S04]  /*14b10*/  @!P1 ST.E.128 [R14.64], RZ ;  /* 0x000000ff0e009985 */ /* 0x0003e8000c101d04 */
[----:B------:R1:W-:Y:S02]  /*14b20*/  @!P0 ST.E.128 [R10.64], RZ ;  /* 0x000000ff0a008985 */ /* 0x0003e4000c101d04 */
.L_x_159:
[----:B------:R-:W-:Y:S05]  /*14b30*/  BSYNC B0 ;  /* 0x0000000000007941 */ /* 0x000fea0003800000 */
.L_x_158:
        /* <DEDUP_REMOVED lines=12> */
[----:B-1-3--:R-:W-:-:S05]  /*14c00*/  @!P0 IMAD.WIDE R2, R3, 0x2, R10 ;  /* 0x0000000203028825 */ /* 0x00afca00078e020a */
        /* <DEDUP_REMOVED lines=9> */
.L_x_160:
        /* <DEDUP_REMOVED lines=14> */
.L_x_1496:


//--------------------- .text._ZN7cutlass13device_kernelIN5flash19enable_sm80_to_sm89INS1_16FlashAttnFwdSm80INS1_25CollectiveMainloopFwdSm80ILi8ELi1ELb0EN4cute5tupleIJNS5_1CILi128EEENS7_ILi64EEENS7_ILi192EEEEEELi192ENS_6half_tEfNS_4arch4Sm80ELb0ELb1ELb0ELb0ELb1ELb0ELb1ELb0EEENS1_21CollectiveEpilogueFwdINS6_IJS8_SA_S9_EEENS6_IJNS7_ILi1EEESI_SI_EEESC_SE_Li256ELb0ELb1ELb0ELb0EEENS1_19SingleTileSchedulerILb0ELb0ELb1ELi128EEEEEEEEEvNT_6ParamsE --------------------------
	.section	.text._ZN7cutlass13device_kernelIN5flash19enable_sm80_to_sm89INS1_16FlashAttnFwdSm80INS1_25CollectiveMainloopFwdSm80ILi8ELi1ELb0EN4cute5tupleIJNS5_1CILi128EEENS7_ILi64EEENS7_ILi192EEEEEELi192ENS_6half_tEfNS_4arch4Sm80ELb0ELb1ELb0ELb0ELb1ELb0ELb1ELb0EEENS1_21CollectiveEpilogueFwdINS6_IJS8_SA_S9_EEENS6_IJNS7_ILi1EEESI_SI_EEESC_SE_Li256ELb0ELb1ELb0ELb0EEENS1_19SingleTileSchedulerILb0ELb0ELb1ELi128EEEEEEEEEvNT_6ParamsE,"ax",@progbits
	.sectioninfo	@"SHI_REGISTERS=237"
	.align	128
.text._ZN7cutlass13device_kernelIN5flash19enable_sm80_to_sm89INS1_16FlashAttnFwdSm80INS1_25CollectiveMainloopFwdSm80ILi8ELi1ELb0EN4cute5tupleIJNS5_1CILi128EEENS7_ILi64EEENS7_ILi192EEEEEELi192ENS_6half_tEfNS_4arch4Sm80ELb0ELb1ELb0ELb0ELb1ELb0ELb1ELb0EEENS1_21CollectiveEpilogueFwdINS6_IJS8_SA_S9_EEENS6_IJNS7_ILi1EEESI_SI_EEESC_SE_Li256ELb0ELb1ELb0ELb0EEENS1_19SingleTileSchedulerILb0ELb0ELb1ELi128EEEEEEEEEvNT_6ParamsE:
        .type           _ZN7cutlass13device_kernelIN5flash19enable_sm80_to_sm89INS1_16FlashAttnFwdSm80INS1_25CollectiveMainloopFwdSm80ILi8ELi1ELb0EN4cute5tupleIJNS5_1CILi128EEENS7_ILi64EEENS7_ILi192EEEEEELi192ENS_6half_tEfNS_4arch4Sm80ELb0ELb1ELb0ELb0ELb1ELb0ELb1ELb0EEENS1_21CollectiveEpilogueFwdINS6_IJS8_SA_S9_EEENS6_IJNS7_ILi1EEESI_SI_EEESC_SE_Li256ELb0ELb1ELb0ELb0EEENS1_19SingleTileSchedulerILb0ELb0ELb1ELi128EEEEEEEEEvNT_6ParamsE,@function
        .size           _ZN7cutlass13device_kernelIN5flash19enable_sm80_to_sm89INS1_16FlashAttnFwdSm80INS1_25CollectiveMainloopFwdSm80ILi8ELi1ELb0EN4cute5tupleIJNS5_1CILi128EEENS7_ILi64EEENS7_ILi192EEEEEELi192ENS_6half_tEfNS_4arch4Sm80ELb0ELb1ELb0ELb0ELb1ELb0ELb1ELb0EEENS1_21CollectiveEpilogueFwdINS6_IJS8_SA_S9_EEENS6_IJNS7_ILi1EEESI_SI_EEESC_SE_Li256ELb0ELb1ELb0ELb0EEENS1_19SingleTileSchedulerILb0ELb0ELb1ELi128EEEEEEEEEvNT_6ParamsE,(.L_x_1497 - _ZN7cutlass13device_kernelIN5flash19enable_sm80_to_sm89INS1_16FlashAttnFwdSm80INS1_25CollectiveMainloopFwdSm80ILi8ELi1ELb0EN4cute5tupleIJNS5_1CILi128EEENS7_ILi64EEENS7_ILi192EEEEEELi192ENS_6half_tEfNS_4arch4Sm80ELb0ELb1ELb0ELb0ELb1ELb0ELb1ELb0EEENS1_21CollectiveEpilogueFwdINS6_IJS8_SA_S9_EEENS6_IJNS7_ILi1EEESI_SI_EEESC_SE_Li256ELb0ELb1ELb0ELb0EEENS1_19SingleTileSchedulerILb0ELb0ELb1ELi128EEEEEEEEEvNT_6ParamsE)
        .other          _ZN7cutlass13device_kernelIN5flash19enable_sm80_to_sm89INS1_16FlashAttnFwdSm80INS1_25CollectiveMainloopFwdSm80ILi8ELi1ELb0EN4cute5tupleIJNS5_1CILi128EEENS7_ILi64EEENS7_ILi192EEEEEELi192ENS_6half_tEfNS_4arch4Sm80ELb0ELb1ELb0ELb0ELb1ELb0ELb1ELb0EEENS1_21CollectiveEpilogueFwdINS6_IJS8_SA_S9_EEENS6_IJNS7_ILi1EEESI_SI_EEESC_SE_Li256ELb0ELb1ELb0ELb0EEENS1_19SingleTileSchedulerILb0ELb0ELb1ELi128EEEEEEEEEvNT_6ParamsE,@"STO_CUDA_ENTRY STV_DEFAULT"
_ZN7cutlass13device_kernelIN5flash19enable_sm80_to_sm89INS1_16FlashAttnFwdSm80INS1_25CollectiveMainloopFwdSm80ILi8ELi1ELb0EN4cute5tupleIJNS5_1CILi128EEENS7_ILi64EEENS7_ILi192EEEEEELi192ENS_6half_tEfNS_4arch4Sm80ELb0ELb1ELb0ELb0ELb1ELb0ELb1ELb0EEENS1_21CollectiveEpilogueFwdINS6_IJS8_SA_S9_EEENS6_IJNS7_ILi1EEESI_SI_EEESC_SE_Li256ELb0ELb1ELb0ELb0EEENS1_19SingleTileSchedulerILb0ELb0ELb1ELi128EEEEEEEEEvNT_6ParamsE:
        /* <DEDUP_REMOVED lines=8> */
[----:B------:R-:W-:-:S04]  /*0080*/  ULDC.64 UR22, c[0x0][0x118] ;  /* 0x0000460000167ab9 */ /* 0x000fc80000000a00 */
[----:B------:R-:W-:-:S05]  /*0090*/  PLOP3.LUT P0, PT, PT, PT, UP0, 0x80, 0x0 ;  /* 0x000000000000781c */ /* 0x000fca0003f0f008 */
[----:B------:R-:W-:Y:S02]  /*00a0*/  @UP0 UMOV UR4, 0x4 ;  /* 0x0000000400040882 */ /* 0x000fe40000000000 */
[----:B------:R-:W-:-:S06]  /*00b0*/  @UP0 UIMAD.WIDE UR4, UR6, UR4, UR8 ;  /* 0x00000004060402a5 */ /* 0x000fcc000f8e0208 */
[----:B------:R-:W-:Y:S02]  /*00c0*/  IMAD.U32 R2, RZ, RZ, UR4 ;  /* 0x00000004ff027e24 */ /* 0x000fe4000f8e00ff */
[----:B------:R-:W-:Y:S01]  /*00d0*/  IMAD.U32 R3, RZ, RZ, UR5 ;  /* 0x00000005ff037e24 */ /* 0x000fe2000f8e00ff */
[----:B------:R-:W1:Y:S01]  /*00e0*/  S2UR UR25, SR_CTAID.X ;  /* 0x00000000001979c3 */ /* 0x000e620000002500 */
[----:B------:R-:W-:Y:S02]  /*00f0*/  ULDC UR9, c[0x0][0x2c4] ;  /* 0x0000b10000097ab9 */ /* 0x000fe40000000800 */
[----:B------:R-:W-:Y:S01]  /*0100*/  ULDC.64 UR4, c[0x0][0x2c8] ;  /* 0x0000b20000047ab9 */ /* 0x000fe20000000a00 */
[----:B------:R-:W2:Y:S01]  /*0110*/  @P0 LDG.E R2, [R2.64] ;  /* 0x0000001602020981 */ /* 0x000ea2000c1e1900 */
[----:B------:R-:W-:Y:S02]  /*0120*/  UISETP.NE.AND UP2, UPT, UR9, 0x1, UPT ;  /* 0x000000010900788c */ /* 0x000fe4000bf45270 */
[----:B------:R-:W-:Y:S01]  /*0130*/  ULDC UR20, c[0x0][0x2ac] ;  /* 0x0000ab0000147ab9 */ /* 0x000fe20000000800 */
[----:B------:R-:W3:Y:S01]  /*0140*/  S2UR UR11, SR_CTAID.Y ;  /* 0x00000000000b79c3 */ /* 0x000ee20000002600 */
[----:B------:R-:W4:Y:S01]  /*0150*/  S2R R88, SR_TID.X ;  /* 0x0000000000587919 */ /* 0x000f220000002100 */
[----:B------:R-:W-:-:S02]  /*0160*/  ULDC UR10, c[0x0][0x1d0] ;  /* 0x00007400000a7ab9 */ /* 0x000fc40000000800 */
[----:B------:R-:W-:Y:S02]  /*0170*/  UIMAD UR10, UR20, UR10, URZ ;  /* 0x0000000a140a72a4 */ /* 0x000fe4000f8e023f */
[----:B------:R-:W-:Y:S02]  /*0180*/  ULDC UR8, c[0x0][0x168] ;  /* 0x00005a0000087ab9 */ /* 0x000fe40000000800 */
[----:B-1----:R-:W-:-:S04]  /*0190*/  USHF.L.U32 UR25, UR25, 0x7, URZ ;  /* 0x0000000719197899 */ /* 0x002fc8000800063f */
[----:B------:R-:W-:Y:S02]  /*01a0*/  @UP2 UIADD3 UR12, UR25, 0x7f, URZ ;  /* 0x0000007f190c2890 */ /* 0x000fe4000fffe03f */
[----:B------:R-:W-:Y:S02]  /*01b0*/  UIADD3 UR7, UR25, 0x7f, URZ ;  /* 0x0000007f19077890 */ /* 0x000fe4000fffe03f */
[----:B------:R-:W-:-:S04]  /*01c0*/  UIMAD.WIDE.U32 UR12, UR12, UR4, URZ ;  /* 0x000000040c0c72a5 */ /* 0x000fc8000f8e003f */
[----:B------:R-:W-:-:S03]  /*01d0*/  @UP2 USHF.R.U32.HI UR7, URZ, UR5, UR13 ;  /* 0x000000053f072299 */ /* 0x000fc6000801160d */
[----:B------:R-:W-:Y:S02]  /*01e0*/  UMOV UR12, 0x1 ;  /* 0x00000001000c7882 */ /* 0x000fe40000000000 */
[----:B------:R-:W-:Y:S02]  /*01f0*/  ULDC.64 UR4, c[0x0][0x328] ;  /* 0x0000ca0000047ab9 */ /* 0x000fe40000000a00 */
[----:B------:R-:W-:Y:S02]  /*0200*/  UISETP.LE.AND UP1, UPT, UR12, UR5, UPT ;  /* 0x000000050c00728c */ /* 0x000fe4000bf23270 */
[----:B------:R-:W-:Y:S02]  /*0210*/  UMOV UR13, URZ ;  /* 0x0000003f000d7c82 */ /* 0x000fe40008000000 */
[----:B------:R-:W-:-:S04]  /*0220*/  UIADD3 UR8, UR10, -UR8, UR12 ;  /* 0x800000080a087290 */ /* 0x000fc8000fffe00c */
[----:B------:R-:W-:Y:S02]  /*0230*/  UIADD3 UR5, UR8, UR7, URZ ;  /* 0x0000000708057290 */ /* 0x000fe4000fffe03f */
[----:B---3--:R-:W-:Y:S02]  /*0240*/  USHF.R.S32.HI UR8, URZ, 0x1f, UR11 ;  /* 0x0000001f3f087899 */ /* 0x008fe4000801140b */
[----:B------:R-:W-:Y:S01]  /*0250*/  UIADD3 UR7, UR5, UR4, URZ ;  /* 0x0000000405077290 */ /* 0x000fe2000fffe03f */
[----:B--2---:R1:W2:Y:S01]  /*0260*/  @P0 R2UR UR13, R2 ;  /* 0x00000000020d03c2 */ /* 0x0042a200000e0000 */
[----:B------:R-:W-:-:S13]  /*0270*/  PLOP3.LUT P0, PT, PT, PT, UP1, 0x40, 0x0 ;  /* 0x000000000000781c */ /* 0x000fda0003f0e818 */
[----:B------:R-:W-:Y:S05]  /*0280*/  @P0 BRA `(.L_x_161) ;  /* 0x0000016000000947 */ /* 0x000fea0003800000 */
[----:B----4-:R-:W-:Y:S01]  /*0290*/  ISETP.LT.AND P0, PT, RZ, UR5, PT ;  /* 0x00000005ff007c0c */ /* 0x010fe2000bf01270 */
[----:B------:R-:W-:-:S12]  /*02a0*/  UIADD3 UR14, UR5, -0x1, URZ ;  /* 0xffffffff050e7890 */ /* 0x000fd8000fffe03f */
[----:B------:R-:W-:Y:S05]  /*02b0*/  @P0 BRA `(.L_x_162) ;  /* 0x0000009000000947 */ /* 0x000fea0003800000 */
[----:B------:R-:W-:Y:S02]  /*02c0*/  ULDC UR4, c[0x0][0x32c] ;  /* 0x0000cb0000047ab9 */ /* 0x000fe40000000800 */
[----:B------:R-:W-:Y:S02]  /*02d0*/  UISETP.NE.AND UP0, UPT, UR12, UR4, UPT ;  /* 0x000000040c00728c */ /* 0x000fe4000bf05270 */
[----:B------:R-:W-:-:S03]  /*02e0*/  UIADD3 UR14, -UR5, URZ, URZ ;  /* 0x0000003f050e7290 */ /* 0x000fc6000fffe13f */
[----:B------:R-:W-:Y:S02]  /*02f0*/  ULDC.64 UR4, c[0x0][0x330] ;  /* 0x0000cc0000047ab9 */ /* 0x000fe40000000a00 */
[----:B------:R-:W-:-:S07]  /*0300*/  UIMAD.WIDE.U32 UR16, UR14, UR4, URZ ;  /* 0x000000040e1072a5 */ /* 0x000fce000f8e003f */
[----:B------:R-:W-:Y:S02]  /*0310*/  @UP0 UMOV UR15, UR17 ;  /* 0x00000011000f0c82 */ /* 0x000fe40008000000 */
[----:B------:R-:W-:-:S04]  /*0320*/  @UP0 USHF.R.U32.HI UR14, URZ, UR5, UR15 ;  /* 0x000000053f0e0299 */ /* 0x000fc8000801160f */
[----:B------:R-:W-:Y:S01]  /*0330*/  ULOP3.LUT UR14, URZ, UR14, URZ, 0x33, !UPT ;  /* 0x0000000e3f0e7292 */ /* 0x000fe2000f8e333f */
[----:B------:R-:W-:Y:S05]  /*0340*/  BRA `(.L_x_163) ;  /* 0x0000006000007947 */ /* 0x000fea0003800000 */
.L_x_162:
[----:B------:R-:W-:Y:S02]  /*0350*/  ULDC UR4, c[0x0][0x32c] ;  /* 0x0000cb0000047ab9 */ /* 0x000fe40000000800 */
[----:B------:R-:W-:-:S03]  /*0360*/  UISETP.NE.AND UP0, UPT, UR12, UR4, UPT ;  /* 0x000000040c00728c */ /* 0x000fc6000bf05270 */
[----:B------:R-:W-:Y:S02]  /*0370*/  ULDC.64 UR4, c[0x0][0x330] ;  /* 0x0000cc0000047ab9 */ /* 0x000fe40000000a00 */
[----:B------:R-:W-:-:S07]  /*0380*/  UIMAD.WIDE.U32 UR16, UR14, UR4, URZ ;  /* 0x000000040e1072a5 */ /* 0x000fce000f8e003f */
[----:B------:R-:W-:Y:S02]  /*0390*/  @UP0 UMOV UR15, UR17 ;  /* 0x00000011000f0c82 */ /* 0x000fe40008000000 */
[----:B------:R-:W-:Y:S02]  /*03a0*/  @UP0 USHF.R.U32.HI UR14, URZ, UR5, UR15 ;  /* 0x000000053f0e0299 */ /* 0x000fe4000801160f */
.L_x_163:
[----:B------:R-:W-:Y:S02]  /*03b0*/  ULDC UR4, c[0x0][0x32c] ;  /* 0x0000cb0000047ab9 */ /* 0x000fe40000000800 */
[----:B------:R-:W-:-:S04]  /*03c0*/  UIMAD UR4, UR14, UR4, UR4 ;  /* 0x000000040e0472a4 */ /* 0x000fc8000f8e0204 */
[----:B------:R-:W-:-:S04]  /*03d0*/  UISETP.LT.AND UP0, UPT, UR7, UR4, UPT ;  /* 0x000000040700728c */ /* 0x000fc8000bf01270 */
[----:B------:R-:W-:Y:S02]  /*03e0*/  USEL UR7, UR7, UR4, UP0 ;  /* 0x0000000407077287 */ /* 0x000fe40008000000 */
.L_x_161:
[----:B----4-:R-:W-:Y:S01]  /*03f0*/  UIADD3 UR12, UR10, 0x3f, URZ ;  /* 0x0000003f0a0c7890 */ /* 0x010fe2000fffe03f */
[----:B------:R-:W-:Y:S01]  /*0400*/  PLOP3.LUT P0, PT, PT, PT, UP1, 0x40, 0x0 ;  /* 0x000000000000781c */ /* 0x000fe20003f0e818 */
[----:B------:R-:W-:Y:S02]  /*0410*/  UIADD3 UR14, UR7, 0x3f, URZ ;  /* 0x0000003f070e7890 */ /* 0x000fe4000fffe03f */
[----:B------:R-:W-:Y:S02]  /*0420*/  ULDC.64 UR4, c[0x0][0x2c8] ;  /* 0x0000b20000047ab9 */ /* 0x000fe40000000a00 */
[----:B------:R-:W-:Y:S02]  /*0430*/  UIMAD.WIDE.U32 UR16, UR25, UR4, URZ ;  /* 0x00000004191072a5 */ /* 0x000fe4000f8e003f */
[----:B------:R-:W-:Y:S02]  /*0440*/  USHF.R.S32.HI UR15, URZ, 0x1f, UR12 ;  /* 0x0000001f3f0f7899 */ /* 0x000fe4000801140c */
[----:B------:R-:W-:-:S02]  /*0450*/  USHF.R.S32.HI UR7, URZ, 0x1f, UR14 ;  /* 0x0000001f3f077899 */ /* 0x000fc4000801140e */
[----:B------:R-:W-:Y:S02]  /*0460*/  UMOV UR4, UR25 ;  /* 0x0000001900047c82 */ /* 0x000fe40008000000 */
[----:B------:R-:W-:Y:S02]  /*0470*/  @UP2 USHF.R.U32.HI UR4, URZ, UR5, UR17 ;  /* 0x000000053f042299 */ /* 0x000fe40008011611 */
[----:B------:R-:W-:Y:S02]  /*0480*/  ULEA.HI UR5, UR15, UR12, URZ, 0x6 ;  /* 0x0000000c0f057291 */ /* 0x000fe4000f8f303f */
[----:B------:R-:W-:Y:S02]  /*0490*/  ULEA.HI UR21, UR7, UR14, URZ, 0x6 ;  /* 0x0000000e07157291 */ /* 0x000fe4000f8f303f */
[----:B------:R-:W-:Y:S02]  /*04a0*/  ULDC UR24, c[0x0][0x168] ;  /* 0x00005a0000187ab9 */ /* 0x000fe40000000800 */
[----:B------:R-:W-:-:S02]  /*04b0*/  USHF.R.S32.HI UR5, URZ, 0x6, UR5 ;  /* 0x000000063f057899 */ /* 0x000fc40008011405 */
[----:B------:R-:W-:Y:S02]  /*04c0*/  USHF.R.S32.HI UR21, URZ, 0x6, UR21 ;  /* 0x000000063f157899 */ /* 0x000fe40008011415 */
[----:B------:R-:W-:Y:S02]  /*04d0*/  UIADD3 UR24, UR10, -UR24, URZ ;  /* 0x800000180a187290 */ /* 0x000fe4000fffe03f */
[----:B------:R-:W-:Y:S02]  /*04e0*/  UISETP.LT.AND UP0, UPT, UR5, UR21, UPT ;  /* 0x000000150500728c */ /* 0x000fe4000bf01270 */
[----:B------:R-:W-:Y:S02]  /*04f0*/  UIADD3 UR4, UR24, UR4, URZ ;  /* 0x0000000418047290 */ /* 0x000fe4000fffe03f */
[----:B------:R-:W-:Y:S02]  /*0500*/  ULDC UR7, c[0x0][0x324] ;  /* 0x0000c90000077ab9 */ /* 0x000fe40000000800 */
[----:B------:R-:W-:-:S02]  /*0510*/  USEL UR21, UR5, UR21, UP0 ;  /* 0x0000001505157287 */ /* 0x000fc40008000000 */
[----:B------:R-:W-:Y:S01]  /*0520*/  UIADD3 UR7, UR4, -UR7, URZ ;  /* 0x8000000704077290 */ /* 0x000fe2000fffe03f */
[----:B------:R-:W-:Y:S05]  /*0530*/  @P0 BRA `(.L_x_164) ;  /* 0x0000015000000947 */ /* 0x000fea0003800000 */
[----:B------:R-:W-:Y:S02]  /*0540*/  UMOV UR12, UR4 ;  /* 0x00000004000c7c82 */ /* 0x000fe40008000000 */
[----:B------:R-:W-:-:S06]  /*0550*/  UISETP.GT.AND UP0, UPT, UR12, -0x1, UPT ;  /* 0xffffffff0c00788c */ /* 0x000fcc000bf04270 */
[----:B------:R-:W-:-:S13]  /*0560*/  PLOP3.LUT P0, PT, PT, PT, UP0, 0x80, 0x0 ;  /* 0x000000000000781c */ /* 0x000fda0003f0f008 */
[----:B------:R-:W-:Y:S05]  /*0570*/  @P0 BRA `(.L_x_165) ;  /* 0x0000008000000947 */ /* 0x000fea0003800000 */
[----:B------:R-:W-:Y:S02]  /*0580*/  ULDC UR4, c[0x0][0x32c] ;  /* 0x0000cb0000047ab9 */ /* 0x000fe40000000800 */
[----:B------:R-:W-:Y:S02]  /*0590*/  UISETP.NE.AND UP0, UPT, UR4, 0x1, UPT ;  /* 0x000000010400788c */ /* 0x000fe4000bf05270 */
[----:B------:R-:W-:Y:S02]  /*05a0*/  ULOP3.LUT UR12, URZ, UR12, URZ, 0x33, !UPT ;  /* 0x0000000c3f0c7292 */ /* 0x000fe4000f8e333f */
[----:B------:R-:W-:Y:S02]  /*05b0*/  ULDC.64 UR4, c[0x0][0x330] ;  /* 0x0000cc0000047ab9 */ /* 0x000fe40000000a00 */
[----:B------:R-:W-:-:S05]  /*05c0*/  UIMAD.WIDE.U32 UR14, UR12, UR4, URZ ;  /* 0x000000040c0e72a5 */ /* 0x000fca000f8e003f */
[----:B------:R-:W-:-:S04]  /*05d0*/  @UP0 USHF.R.U32.HI UR12, URZ, UR5, UR15 ;  /* 0x000000053f0c0299 */ /* 0x000fc8000801160f */
[----:B------:R-:W-:Y:S01]  /*05e0*/  ULOP3.LUT UR12, URZ, UR12, URZ, 0x33, !UPT ;  /* 0x0000000c3f0c7292 */ /* 0x000fe2000f8e333f */
[----:B------:R-:W-:Y:S05]  /*05f0*/  BRA `(.L_x_166) ;  /* 0x0000005000007947 */ /* 0x000fea0003800000 */
.L_x_165:
[----:B------:R-:W-:Y:S02]  /*0600*/  ULDC UR4, c[0x0][0x32c] ;  /* 0x0000cb0000047ab9 */ /* 0x000fe40000000800 */
[----:B------:R-:W-:-:S03]  /*0610*/  UISETP.NE.AND UP0, UPT, UR4, 0x1, UPT ;  /* 0x000000010400788c */ /* 0x000fc6000bf05270 */
[----:B------:R-:W-:Y:S02]  /*0620*/  ULDC.64 UR4, c[0x0][0x330] ;  /* 0x0000cc0000047ab9 */ /* 0x000fe40000000a00 */
[----:B------:R-:W-:-:S06]  /*0630*/  UIMAD.WIDE.U32 UR14, UR12, UR4, URZ ;  /* 0x000000040c0e72a5 */ /* 0x000fcc000f8e003f */
[----:B------:R-:W-:Y:S02]  /*0640*/  @UP0 USHF.R.U32.HI UR12, URZ, UR5, UR15 ;  /* 0x000000053f0c0299 */ /* 0x000fe4000801160f */
.L_x_166:
[----:B------:R-:W-:Y:S02]  /*0650*/  ULDC UR4, c[0x0][0x32c] ;  /* 0x0000cb0000047ab9 */ /* 0x000fe40000000800 */
[----:B------:R-:W-:-:S04]  /*0660*/  UIMAD UR4, UR12, UR4, URZ ;  /* 0x000000040c0472a4 */ /* 0x000fc8000f8e023f */
[----:B------:R-:W-:-:S04]  /*0670*/  UISETP.LT.AND UP0, UPT, UR7, UR4, UPT ;  /* 0x000000040700728c */ /* 0x000fc8000bf01270 */
[----:B------:R-:W-:-:S04]  /*0680*/  USEL UR7, UR7, UR4, !UP0 ;  /* 0x0000000407077287 */ /* 0x000fc8000c000000 */
.L_x_164:
[----:B------:R-:W-:Y:S01]  /*0690*/  USHF.R.S32.HI UR4, URZ, 0x1f, UR7 ;  /* 0x0000001f3f047899 */ /* 0x000fe20008011407 */
[----:B------:R-:W-:Y:S01]  /*06a0*/  PLOP3.LUT P2, PT, PT, PT, PT, 0x80, 0x0 ;  /* 0x000000000000781c */ /* 0x000fe20003f4f070 */
[----:B------:R-:W-:Y:S01]  /*06b0*/  CS2R R98, SRZ ;  /* 0x0000000000627805 */ /* 0x000fe2000001ff00 */
[----:B------:R-:W-:Y:S01]  /*06c0*/  IMAD.MOV.U32 R5, RZ, RZ, RZ ;  /* 0x000000ffff057224 */ /* 0x000fe200078e00ff */
[----:B------:R-:W-:Y:S01]  /*06d0*/  ULEA.HI UR7, UR4, UR7, URZ, 0x6 ;  /* 0x0000000704077291 */ /* 0x000fe2000f8f303f */
[----:B------:R-:W-:Y:S01]  /*06e0*/  IMAD.MOV.U32 R96, RZ, RZ, RZ ;  /* 0x000000ffff607224 */ /* 0x000fe200078e00ff */
[----:B------:R-:W-:Y:S01]  /*06f0*/  CS2R R94, SRZ ;  /* 0x00000000005e7805 */ /* 0x000fe2000001ff00 */
[----:B------:R-:W-:Y:S01]  /*0700*/  CS2R R92, SRZ ;  /* 0x00000000005c7805 */ /* 0x000fe2000001ff00 */
[----:B------:R-:W-:Y:S01]  /*0710*/  USHF.R.S32.HI UR7, URZ, 0x6, UR7 ;  /* 0x000000063f077899 */ /* 0x000fe20008011407 */
[----:B------:R-:W-:Y:S01]  /*0720*/  CS2R R90, SRZ ;  /* 0x00000000005a7805 */ /* 0x000fe2000001ff00 */
[----:B------:R-:W-:Y:S01]  /*0730*/  MOV R89, RZ ;  /* 0x000000ff00597202 */ /* 0x000fe20000000f00 */
[----:B------:R-:W-:Y:S01]  /*0740*/  CS2R R6, SRZ ;  /* 0x0000000000067805 */ /* 0x000fe2000001ff00 */
[----:B------:R-:W-:Y:S01]  /*0750*/  UISETP.LT.AND UP0, UPT, URZ, UR7, UPT ;  /* 0x000000073f00728c */ /* 0x000fe2000bf01270 */
[----:B------:R-:W-:Y:S01]  /*0760*/  CS2R R86, SRZ ;  /* 0x0000000000567805 */ /* 0x000fe2000001ff00 */
[----:B------:R-:W-:Y:S01]  /*0770*/  CS2R R84, SRZ ;  /* 0x0000000000547805 */ /* 0x000fe2000001ff00 */
[----:B------:R-:W-:Y:S01]  /*0780*/  CS2R R82, SRZ ;  /* 0x0000000000527805 */ /* 0x000fe2000001ff00 */
[----:B------:R-:W-:Y:S01]  /*0790*/  USEL UR7, URZ, UR7, !UP0 ;  /* 0x000000073f077287 */ /* 0x000fe2000c000000 */
[----:B------:R-:W-:Y:S01]  /*07a0*/  CS2R R80, SRZ ;  /* 0x0000000000507805 */ /* 0x000fe2000001ff00 */
[----:B------:R-:W-:Y:S01]  /*07b0*/  CS2R R78, SRZ ;  /* 0x00000000004e7805 */ /* 0x000fe2000001ff00 */
[----:B------:R-:W-:Y:S01]  /*07c0*/  CS2R R76, SRZ ;  /* 0x00000000004c7805 */ /* 0x000fe2000001ff00 */
[----:B------:R-:W-:Y:S01]  /*07d0*/  UISETP.GT.AND UP0, UPT, UR21, UR7, UPT ;  /* 0x000000071500728c */ /* 0x000fe2000bf04270 */
[----:B------:R-:W-:Y:S01]  /*07e0*/  CS2R R74, SRZ ;  /* 0x00000000004a7805 */ /* 0x000fe2000001ff00 */
[----:B------:R-:W-:Y:S01]  /*07f0*/  CS2R R72, SRZ ;  /* 0x0000000000487805 */ /* 0x000fe2000001ff00 */
[----:B------:R-:W-:Y:S01]  /*0800*/  CS2R R70, SRZ ;  /* 0x0000000000467805 */ /* 0x000fe2000001ff00 */
[----:B------:R-:W-:Y:S01]  /*0810*/  CS2R R68, SRZ ;  /* 0x0000000000447805 */ /* 0x000fe2000001ff00 */
[----:B------:R-:W-:Y:S01]  /*0820*/  CS2R R66, SRZ ;  /* 0x0000000000427805 */ /* 0x000fe2000001ff00 */
[----:B------:R-:W-:Y:S01]  /*0830*/  PLOP3.LUT P0, PT, PT, PT, UP0, 0x80, 0x0 ;  /* 0x000000000000781c */ /* 0x000fe20003f0f008 */
        /* <DEDUP_REMOVED lines=33> */
[----:B------:R-:W-:Y:S02]  /*0a50*/  ULDC.64 UR4, c[0x0][0x340] ;  /* 0x0000d00000047ab9 */ /* 0x000fe40000000a00 */
[----:B------:R-:W-:-:S02]  /*0a60*/  UISETP.NE.U32.AND UP0, UPT, URZ, UR4, UPT ;  /* 0x000000043f00728c */ /* 0x000fc4000bf05070 */
[----:B------:R-:W-:Y:S02]  /*0a70*/  ULDC.64 UR14, c[0x0][0x340] ;  /* 0x0000d000000e7ab9 */ /* 0x000fe40000000a00 */
[----:B------:R-:W-:-:S06]  /*0a80*/  UISETP.NE.AND.EX UP0, UPT, URZ, UR5, UPT, UP0 ;  /* 0x000000053f00728c */ /* 0x000fcc000bf05300 */
[----:B------:R-:W-:-:S05]  /*0a90*/  PLOP3.LUT P0, PT, PT, PT, UP0, 0x80, 0x0 ;  /* 0x000000000000781c */ /* 0x000fca0003f0f008 */
[----:B------:R-:W-:Y:S02]  /*0aa0*/  @UP0 UMOV UR4, 0x4 ;  /* 0x0000000400040882 */ /* 0x000fe40000000000 */
[----:B------:R-:W-:-:S06]  /*0ab0*/  @UP0 UIMAD.WIDE UR4, UR6, UR4, UR14 ;  /* 0x00000004060402a5 */ /* 0x000fcc000f8e020e */
[----:B------:R-:W-:Y:S02]  /*0ac0*/  IMAD.U32 R14, RZ, RZ, UR4 ;  /* 0x00000004ff0e7e24 */ /* 0x000fe4000f8e00ff */
[----:B------:R-:W-:Y:S01]  /*0ad0*/  IMAD.U32 R15, RZ, RZ, UR5 ;  /* 0x00000005ff0f7e24 */ /* 0x000fe2000f8e00ff */
[----:B------:R-:W-:Y:S01]  /*0ae0*/  SHF.R.S32.HI R91, RZ, 0x1f, R88 ;  /* 0x0000001fff5b7819 */ /* 0x000fe20000011458 */
[----:B------:R-:W-:-:S03]  /*0af0*/  ULDC.64 UR4, c[0x0][0x1b8] ;  /* 0x00006e0000047ab9 */ /* 0x000fc60000000a00 */
[----:B------:R-:W-:Y:S01]  /*0b00*/  LEA.HI R0, R91, R88, RZ, 0x3 ;  /* 0x000000585b007211 */ /* 0x000fe200078f18ff */
[----:B------:R-:W3:Y:S01]  /*0b10*/  @P0 LDG.E R14, [R14.64] ;  /* 0x000000160e0e0981 */ /* 0x000ee2000c1e1900 */
[----:B------:R-:W-:Y:S01]  /*0b20*/  PLOP3.LUT P2, PT, PT, PT, UP2, 0x80, 0x0 ;  /* 0x000000000000781c */ /* 0x000fe20003f4f028 */
[----:B------:R-:W-:Y:S01]  /*0b30*/  UIMAD UR12, UR8, UR4, URZ ;  /* 0x00000004080c72a4 */ /* 0x000fe2000f8e023f */
[----:B------:R-:W-:Y:S01]  /*0b40*/  LOP3.LUT R13, R0, 0xfffffff8, RZ, 0xc0, !PT ;  /* 0xfffffff8000d7812 */ /* 0x000fe200078ec0ff */
[----:B------:R-:W-:Y:S01]  /*0b50*/  UIMAD.WIDE.U32 UR16, UR11, UR4, URZ ;  /* 0x000000040b1072a5 */ /* 0x000fe2000f8e003f */
[----:B------:R-:W-:Y:S01]  /*0b60*/  SHF.R.S32.HI R0, RZ, 0x3, R0 ;  /* 0x00000003ff007819 */ /* 0x000fe20000011400 */
[----:B------:R-:W-:Y:S01]  /*0b70*/  UIMAD UR12, UR11, UR5, UR12 ;  /* 0x000000050b0c72a4 */ /* 0x000fe2000f8e020c */
[----:B------:R-:W-:Y:S01]  /*0b80*/  PLOP3.LUT P1, PT, PT, PT, UP2, 0x80, 0x0 ;  /* 0x000000000000781c */ /* 0x000fe20003f2f028 */
[----:B------:R-:W-:Y:S01]  /*0b90*/  IMAD.IADD R13, R88, 0x1, -R13 ;  /* 0x00000001580d7824 */ /* 0x000fe200078e0a0d */
[----:B------:R-:W-:Y:S01]  /*0ba0*/  USHF.R.S32.HI UR14, URZ, 0x1f, UR6 ;  /* 0x0000001f3f0e7899 */ /* 0x000fe20008011406 */
[----:B------:R-:W-:Y:S01]  /*0bb0*/  IMAD.SHL.U32 R201, R0, 0x40, RZ ;  /* 0x0000004000c97824 */ /* 0x000fe200078e00ff */
[----:B------:R-:W-:Y:S01]  /*0bc0*/  ULDC.64 UR4, c[0x0][0x1c0] ;  /* 0x0000700000047ab9 */ /* 0x000fe20000000a00 */
[C---:B------:R-:W-:Y:S01]  /*0bd0*/  IMAD R202, R13.reuse, 0x20, R0 ;  /* 0x000000200dca7824 */ /* 0x040fe200078e0200 */
[----:B------:R-:W-:Y:S01]  /*0be0*/  UIADD3 UR17, UR17, UR12, URZ ;  /* 0x0000000c11117290 */ /* 0x000fe2000fffe03f */
[----:B------:R-:W-:Y:S01]  /*0bf0*/  IMAD.SHL.U32 R210, R13, 0x8, RZ ;  /* 0x000000080dd27824 */ /* 0x000fe200078e00ff */
[----:B------:R-:W-:Y:S01]  /*0c00*/  UIMAD UR14, UR14, UR4, URZ ;  /* 0x000000040e0e72a4 */ /* 0x000fe2000f8e023f */
[----:B------:R-:W-:Y:S01]  /*0c10*/  LOP3.LUT R201, R201, 0x1c0, RZ, 0xc0, !PT ;  /* 0x000001c0c9c97812 */ /* 0x000fe200078ec0ff */
[----:B------:R-:W-:Y:S01]  /*0c20*/  UIMAD.WIDE.U32 UR16, UR6, UR4, UR16 ;  /* 0x00000004061072a5 */ /* 0x000fe2000f8e0010 */
[----:B-1----:R-:W-:Y:S01]  /*0c30*/  IADD3 R2, R202, UR25, RZ ;  /* 0x00000019ca027c10 */ /* 0x002fe2000fffe0ff */
[----:B------:R-:W-:Y:S01]  /*0c40*/  UIMAD UR5, UR6, UR5, UR14 ;  /* 0x00000005060572a4 */ /* 0x000fe2000f8e020e */
[----:B------:R-:W-:Y:S01]  /*0c50*/  SHF.R.U32.HI R8, RZ, 0x3, R201 ;  /* 0x00000003ff087819 */ /* 0x000fe200000116c9 */
[----:B------:R-:W-:Y:S01]  /*0c60*/  ULDC UR4, c[0x0][0x168] ;  /* 0x00005a0000047ab9 */ /* 0x000fe20000000800 */
[----:B------:R-:W-:Y:S01]  /*0c70*/  LOP3.LUT R201, R201, 0x38, R210, 0xf8, !PT ;  /* 0x00000038c9c97812 */ /* 0x000fe200078ef8d2 */
[----:B------:R-:W-:Y:S01]  /*0c80*/  @P2 IMAD.HI.U32 R3, R2, c[0x0][0x2c8], RZ ;  /* 0x0000b20002032a27 */ /* 0x000fe200078e00ff */
[----:B------:R-:W-:Y:S01]  /*0c90*/  UIADD3 UR5, UR17, UR5, URZ ;  /* 0x0000000511057290 */ /* 0x000fe2000fffe03f */
[C---:B------:R-:W-:Y:S01]  /*0ca0*/  IADD3 R12, R210.reuse, 0x80, RZ ;  /* 0x00000080d20c7810 */ /* 0x040fe20007ffe0ff */
[----:B------:R-:W-:Y:S01]  /*0cb0*/  UIMAD UR4, UR9, UR4, URZ ;  /* 0x00000004090472a4 */ /* 0x000fe2000f8e023f */
[----:B------:R-:W-:Y:S01]  /*0cc0*/  IMAD.MOV.U32 R5, RZ, RZ, R2 ;  /* 0x000000ffff057224 */ /* 0x000fe200078e0002 */
[----:B------:R-:W-:Y:S01]  /*0cd0*/  @P1 SHF.R.U32.HI R5, RZ, c[0x0][0x2cc], R3 ;  /* 0x0000b300ff051a19 */ /* 0x000fe20000011603 */
[----:B------:R-:W-:Y:S01]  /*0ce0*/  IMAD.U32 R7, RZ, RZ, UR17 ;  /* 0x00000011ff077e24 */ /* 0x000fe2000f8e00ff */
[----:B------:R-:W-:Y:S01]  /*0cf0*/  LOP3.LUT R201, R201, R8, RZ, 0x3c, !PT ;  /* 0x00000008c9c97212 */ /* 0x000fe200078e3cff */
[----:B------:R-:W-:Y:S01]  /*0d00*/  IMAD.U32 R6, RZ, RZ, UR16 ;  /* 0x00000010ff067e24 */ /* 0x000fe2000f8e00ff */
[--C-:B------:R-:W-:Y:S01]  /*0d10*/  SHF.R.S32.HI R4, RZ, 0x1f, R5.reuse ;  /* 0x0000001fff047819 */ /* 0x100fe20000011405 */
[----:B------:R-:W-:Y:S01]  /*0d20*/  IMAD.MOV R3, RZ, RZ, -R5 ;  /* 0x000000ffff037224 */ /* 0x000fe200078e0a05 */
[----:B------:R-:W-:Y:S01]  /*0d30*/  SHF.R.S32.HI R9, RZ, 0x1f, R12 ;  /* 0x0000001fff097819 */ /* 0x000fe2000001140c */
[----:B------:R-:W-:Y:S01]  /*0d40*/  IMAD.U32 R7, RZ, RZ, UR5 ;  /* 0x00000005ff077e24 */ /* 0x000fe2000f8e00ff */
[----:B------:R-:W-:Y:S01]  /*0d50*/  ISETP.GE.AND P4, PT, R210, c[0x0][0x198], PT ;  /* 0x00006600d2007a0c */ /* 0x000fe20003f86270 */
[----:B------:R-:W-:Y:S01]  /*0d60*/  IMAD R3, R3, c[0x0][0x2c4], R2 ;  /* 0x0000b10003037a24 */ /* 0x000fe200078e0202 */
[----:B------:R-:W-:Y:S01]  /*0d70*/  LEA.HI R208, R9, R12, RZ, 0x3 ;  /* 0x0000000c09d07211 */ /* 0x000fe200078f18ff */
[----:B------:R-:W-:Y:S01]  /*0d80*/  IMAD R4, R4, c[0x0][0x1b0], RZ ;  /* 0x00006c0004047a24 */ /* 0x000fe200078e02ff */
[----:B------:R-:W-:Y:S01]  /*0d90*/  ISETP.GE.AND P2, PT, R12, c[0x0][0x198], PT ;  /* 0x000066000c007a0c */ /* 0x000fe20003f46270 */
[C---:B------:R-:W-:Y:S01]  /*0da0*/  IMAD.WIDE.U32 R6, R5.reuse, c[0x0][0x1b0], R6 ;  /* 0x00006c0005067a25 */ /* 0x040fe200078e0006 */
[----:B------:R-:W-:Y:S01]  /*0db0*/  SHF.R.S32.HI R2, RZ, 0x1f, R3 ;  /* 0x0000001fff027819 */ /* 0x000fe20000011403 */
[----:B------:R-:W-:Y:S01]  /*0dc0*/  UIADD3 UR26, UR21, -0x1, URZ ;  /* 0xffffffff151a7890 */ /* 0x000fe2000fffe03f */
[----:B------:R-:W-:Y:S01]  /*0dd0*/  LOP3.LUT R208, R208, 0xfffffff8, RZ, 0xc0, !PT ;  /* 0xfffffff8d0d07812 */ /* 0x000fe200078ec0ff */
[----:B------:R-:W-:-:S02]  /*0de0*/  IMAD R5, R5, c[0x0][0x1b4], R4 ;  /* 0x00006d0005057a24 */ /* 0x000fc400078e0204 */
[----:B------:R-:W-:Y:S01]  /*0df0*/  IMAD R2, R2, c[0x0][0x1a8], RZ ;  /* 0x00006a0002027a24 */ /* 0x000fe200078e02ff */
[----:B------:R-:W-:Y:S01]  /*0e00*/  USHF.L.U32 UR12, UR26, 0x6, URZ ;  /* 0x000000061a0c7899 */ /* 0x000fe2000800063f */
[----:B------:R-:W-:Y:S02]  /*0e10*/  IMAD.IADD R7, R7, 0x1, R5 ;  /* 0x0000000107077824 */ /* 0x000fe400078e0205 */
[C---:B------:R-:W-:Y:S02]  /*0e20*/  IMAD R2, R3.reuse, c[0x0][0x1ac], R2 ;  /* 0x00006b0003027a24 */ /* 0x040fe400078e0202 */
[----:B------:R-:W-:Y:S01]  /*0e30*/  IMAD.WIDE.U32 R4, R3, c[0x0][0x1a8], R6 ;  /* 0x00006a0003047a25 */ /* 0x000fe200078e0006 */
[----:B------:R-:W-:Y:S02]  /*0e40*/  LEA.HI R7, R91, R88, RZ, 0x6 ;  /* 0x000000585b077211 */ /* 0x000fe400078f30ff */
[----:B------:R-:W-:Y:S01]  /*0e50*/  IADD3 R200, R202, UR12, RZ ;  /* 0x0000000ccac87c10 */ /* 0x000fe2000fffe0ff */
[----:B------:R-:W-:Y:S01]  /*0e60*/  IMAD.IADD R3, R5, 0x1, R2 ;  /* 0x0000000105037824 */ /* 0x000fe200078e0202 */
[----:B------:R-:W-:Y:S01]  /*0e70*/  LEA R5, P1, R4, c[0x0][0x160], 0x1 ;  /* 0x0000580004057a11 */ /* 0x000fe200078208ff */
[----:B------:R-:W-:Y:S01]  /*0e80*/  IMAD.SHL.U32 R8, R7, 0x8, RZ ;  /* 0x0000000807087824 */ /* 0x000fe200078e00ff */
[----:B------:R-:W-:Y:S01]  /*0e90*/  IADD3 R2, R0, UR25, RZ ;  /* 0x0000001900027c10 */ /* 0x000fe2000fffe0ff */
[----:B------:R-:W-:Y:S01]  /*0ea0*/  IMAD.MOV.U32 R199, RZ, RZ, RZ ;  /* 0x000000ffffc77224 */ /* 0x000fe200078e00ff */
[----:B------:R-:W-:Y:S01]  /*0eb0*/  LEA.HI.X R4, R4, c[0x0][0x164], R3, 0x1, P1 ;  /* 0x0000590004047a11 */ /* 0x000fe200008f0c03 */
[----:B------:R-:W-:Y:S01]  /*0ec0*/  SHFL.IDX PT, R10, R5, RZ, 0x181f ;  /* 0x00181fff050a7589 */ /* 0x000fe200000e0000 */
[----:B------:R-:W-:Y:S01]  /*0ed0*/  IADD3 R6, R2, 0x20, RZ ;  /* 0x0000002002067810 */ /* 0x000fe20007ffe0ff */
[----:B------:R-:W-:Y:S01]  /*0ee0*/  IMAD.MOV.U32 R3, RZ, RZ, c[0x0][0x2b8] ;  /* 0x0000ae00ff037624 */ /* 0x000fe200078e00ff */
[----:B------:R-:W-:Y:S01]  /*0ef0*/  LOP3.LUT R201, R201, 0xfffffe00, R8, 0xf8, !PT ;  /* 0xfffffe00c9c97812 */ /* 0x000fe200078ef808 */
[----:B------:R-:W1:Y:S01]  /*0f00*/  SHFL.IDX PT, R11, R4, RZ, 0x181f ;  /* 0x00181fff040b7589 */ /* 0x000e6200000e0000 */
[----:B------:R-:W-:-:S02]  /*0f10*/  ISETP.GE.AND P6, PT, R6, UR4, PT ;  /* 0x0000000406007c0c */ /* 0x000fc4000bfc6270 */
[----:B------:R-:W-:Y:S01]  /*0f20*/  ISETP.NE.AND P3, PT, R3, 0x1, PT ;  /* 0x000000010300780c */ /* 0x000fe20003f65270 */
[----:B------:R-:W-:Y:S01]  /*0f30*/  SHFL.IDX PT, R6, R5, 0x1, 0x181f ;  /* 0x00381f0005067f89 */ /* 0x000fe200000e0000 */
[----:B------:R-:W-:Y:S01]  /*0f40*/  IADD3 R3, R210, 0x40, RZ ;  /* 0x00000040d2037810 */ /* 0x000fe20007ffe0ff */
[----:B------:R-:W-:Y:S01]  /*0f50*/  IMAD.SHL.U32 R201, R201, 0x2, RZ ;  /* 0x00000002c9c97824 */ /* 0x000fe200078e00ff */
[----:B------:R-:W-:Y:S01]  /*0f60*/  ISETP.GE.AND P1, PT, R2, UR4, PT ;  /* 0x0000000402007c0c */ /* 0x000fe2000bf26270 */
[----:B------:R-:W4:Y:S01]  /*0f70*/  SHFL.IDX PT, R7, R4, 0x1, 0x181f ;  /* 0x00381f0004077f89 */ /* 0x000f2200000e0000 */
[----:B------:R-:W-:Y:S02]  /*0f80*/  SHF.R.S32.HI R8, RZ, 0x1f, R3 ;  /* 0x0000001fff087819 */ /* 0x000fe40000011403 */
[----:B------:R-:W-:Y:S01]  /*0f90*/  ISETP.GE.AND P5, PT, R3, c[0x0][0x198], PT ;  /* 0x0000660003007a0c */ /* 0x000fe20003fa6270 */
[----:B------:R-:W-:Y:S01]  /*0fa0*/  SHFL.IDX PT, R9, R4, 0x2, 0x181f ;  /* 0x00581f0004097f89 */ /* 0x000fe200000e0000 */
[----:B------:R-:W-:-:S02]  /*0fb0*/  LEA.HI R209, R8, R3, RZ, 0x3 ;  /* 0x0000000308d17211 */ /* 0x000fc400078f18ff */
[C---:B------:R-:W-:Y:S02]  /*0fc0*/  IADD3 R8, R2.reuse, 0x40, RZ ;  /* 0x0000004002087810 */ /* 0x040fe40007ffe0ff */
[----:B------:R-:W-:Y:S02]  /*0fd0*/  LOP3.LUT R209, R209, 0xfffffff8, RZ, 0xc0, !PT ;  /* 0xfffffff8d1d17812 */ /* 0x000fe400078ec0ff */
[----:B------:R-:W-:Y:S01]  /*0fe0*/  IADD3 R2, R2, 0x60, RZ ;  /* 0x0000006002027810 */ /* 0x000fe20007ffe0ff */
[----:B-1----:R-:W-:-:S04]  /*0ff0*/  @!P1 IMAD.WIDE R16, R210, 0x2, R10 ;  /* 0x00000002d2109825 */ /* 0x002fc800078e020a */
[----:B------:R-:W-:Y:S01]  /*1000*/  @!P1 IMAD.WIDE R22, R208, 0x2, R10 ;  /* 0x00000002d0169825 */ /* 0x000fe200078e020a */
[----:B------:R1:W-:Y:S03]  /*1010*/  @!P1 LDGSTS.E.BYPASS.LTC128B.128 [R201+0xc100], [R16.64], !P4 ;  /* 0x0c10000010c99fae */ /* 0x0003e6000e101d56 */
[----:B----4-:R-:W-:-:S04]  /*1020*/  @!P6 IMAD.WIDE R20, R210, 0x2, R6 ;  /* 0x00000002d214e825 */ /* 0x010fc800078e0206 */
[----:B------:R-:W-:Y:S01]  /*1030*/  @!P6 IMAD.WIDE R18, R208, 0x2, R6 ;  /* 0x00000002d012e825 */ /* 0x000fe200078e0206 */
[----:B---3--:R3:W4:Y:S01]  /*1040*/  @P0 R2UR UR9, R14 ;  /* 0x000000000e0903c2 */ /* 0x00872200000e0000 */
[----:B------:R-:W-:Y:S01]  /*1050*/  ISETP.GE.AND P0, PT, R8, UR4, PT ;  /* 0x0000000408007c0c */ /* 0x000fe2000bf06270 */
[----:B----4-:R-:W-:Y:S01]  /*1060*/  @!UP0 UMOV UR9, UR6 ;  /* 0x0000000600098c82 */ /* 0x010fe20008000000 */
[----:B------:R-:W1:Y:S01]  /*1070*/  SHFL.IDX PT, R8, R5, 0x2, 0x181f ;  /* 0x00581f0005087f89 */ /* 0x000e6200000e0000 */
[----:B------:R-:W-:Y:S01]  /*1080*/  USHF.R.S32.HI UR6, URZ, 0x1f, UR9 ;  /* 0x0000001f3f067899 */ /* 0x000fe20008011409 */
[----:B---3--:R-:W-:-:S04]  /*1090*/  @!P1 IMAD.WIDE R14, R209, 0x2, R10 ;  /* 0x00000002d10e9825 */ /* 0x008fc800078e020a */
[C---:B------:R-:W-:Y:S01]  /*10a0*/  @!P6 IMAD.WIDE R10, R209.reuse, 0x2, R6 ;  /* 0x00000002d10ae825 */ /* 0x040fe200078e0206 */
[----:B------:R3:W-:Y:S04]  /*10b0*/  @!P1 LDGSTS.E.BYPASS.LTC128B.128 [R201+0x10100], [R14.64], !P5 ;  /* 0x101000000ec99fae */ /* 0x0007e8000e901d56 */
[----:B-1----:R-:W-:Y:S01]  /*10c0*/  @!P0 IMAD.WIDE R16, R209, 0x2, R8 ;  /* 0x00000002d1108825 */ /* 0x002fe200078e0208 */
[----:B------:R-:W-:Y:S04]  /*10d0*/  SHFL.IDX PT, R6, R5, 0x3, 0x181f ;  /* 0x00781f0005067f89 */ /* 0x000fe800000e0000 */
[----:B------:R-:W3:Y:S04]  /*10e0*/  SHFL.IDX PT, R7, R4, 0x3, 0x181f ;  /* 0x00781f0004077f89 */ /* 0x000ee800000e0000 */
[----:B------:R1:W-:Y:S01]  /*10f0*/  @!P1 LDGSTS.E.BYPASS.LTC128B.128 [R201+0x14100], [R22.64], !P2 ;  /* 0x1410000016c99fae */ /* 0x0003e2000d101d56 */
[----:B------:R-:W-:Y:S01]  /*1100*/  ISETP.GE.AND P1, PT, R2, UR4, PT ;  /* 0x0000000402007c0c */ /* 0x000fe2000bf26270 */
[----:B------:R-:W-:-:S02]  /*1110*/  ULDC.64 UR4, c[0x0][0x2b0] ;  /* 0x0000ac0000047ab9 */ /* 0x000fc40000000a00 */
[----:B------:R4:W-:Y:S01]  /*1120*/  @!P6 LDGSTS.E.BYPASS.LTC128B.128 [R201+0xd100], [R20.64], !P4 ;  /* 0x0d10000014c9efae */ /* 0x0009e2000e101d56 */
[----:B------:R-:W-:Y:S02]  /*1130*/  UIMAD UR6, UR6, UR4, URZ ;  /* 0x00000004060672a4 */ /* 0x000fe4000f8e023f */
[----:B------:R-:W-:Y:S01]  /*1140*/  UIMAD.WIDE.U32 UR14, UR9, UR4, URZ ;  /* 0x00000004090e72a5 */ /* 0x000fe2000f8e003f */
[----:B------:R5:W-:Y:S01]  /*1150*/  @!P6 LDGSTS.E.BYPASS.LTC128B.128 [R201+0x11100], [R10.64], !P5 ;  /* 0x111000000ac9efae */ /* 0x000be2000e901d56 */
[----:B------:R-:W-:-:S03]  /*1160*/  UIMAD UR6, UR9, UR5, UR6 ;  /* 0x00000005090672a4 */ /* 0x000fc6000f8e0206 */
[----:B------:R2:W-:Y:S01]  /*1170*/  @!P6 LDGSTS.E.BYPASS.LTC128B.128 [R201+0x15100], [R18.64], !P2 ;  /* 0x1510000012c9efae */ /* 0x0005e2000d101d56 */
[C---:B------:R-:W-:Y:S01]  /*1180*/  ISETP.GE.AND P6, PT, R200.reuse, UR10, PT ;  /* 0x0000000ac8007c0c */ /* 0x040fe2000bfc6270 */
[----:B------:R-:W-:Y:S01]  /*1190*/  UIADD3 UR6, UR15, UR6, URZ ;  /* 0x000000060f067290 */ /* 0x000fe2000fffe03f */
[----:B--2---:R-:W-:Y:S01]  /*11a0*/  IADD3 R200, R200, UR13, RZ ;  /* 0x0000000dc8c87c10 */ /* 0x004fe2000fffe0ff */
[----:B------:R-:W-:Y:S01]  /*11b0*/  ULDC.64 UR4, c[0x0][0x210] ;  /* 0x0000840000047ab9 */ /* 0x000fe20000000a00 */
[----:B------:R-:W-:-:S03]  /*11c0*/  ISETP.GT.OR P6, PT, R202, 0x3f, P6 ;  /* 0x0000003fca00780c */ /* 0x000fc600037c4670 */
[----:B------:R-:W-:Y:S02]  /*11d0*/  IMAD.MOV.U32 R2, RZ, RZ, R200 ;  /* 0x000000ffff027224 */ /* 0x000fe400078e00c8 */
[----:B---3--:R-:W-:-:S04]  /*11e0*/  @!P1 IMAD.WIDE R14, R210, 0x2, R6 ;  /* 0x00000002d20e9825 */ /* 0x008fc800078e0206 */
[----:B----4-:R-:W-:-:S04]  /*11f0*/  @!P0 IMAD.WIDE R20, R208, 0x2, R8 ;  /* 0x00000002d0148825 */ /* 0x010fc800078e0208 */
[----:B-----5:R-:W-:-:S04]  /*1200*/  @P3 IMAD.HI.U32 R10, R200, c[0x0][0x2bc], RZ ;  /* 0x0000af00c80a3a27 */ /* 0x020fc800078e00ff */
[----:B------:R-:W-:Y:S01]  /*1210*/  @!P0 IMAD.WIDE R18, R210, 0x2, R8 ;  /* 0x00000002d2128825 */ /* 0x000fe200078e0208 */
[----:B------:R-:W-:-:S03]  /*1220*/  @P3 SHF.R.U32.HI R2, RZ, c[0x0][0x2c0], R10 ;  /* 0x0000b000ff023a19 */ /* 0x000fc6000001160a */
[--C-:B------:R-:W-:Y:S01]  /*1230*/  @!P1 IMAD.WIDE R10, R209, 0x2, R6.reuse ;  /* 0x00000002d10a9825 */ /* 0x100fe200078e0206 */
[----:B------:R2:W-:Y:S03]  /*1240*/  @!P0 LDGSTS.E.BYPASS.LTC128B.128 [R201+0xe100], [R18.64], !P4 ;  /* 0x0e10000012c98fae */ /* 0x0005e6000e101d56 */
[----:B------:R-:W-:Y:S01]  /*1250*/  @!P1 IMAD.WIDE R6, R208, 0x2, R6 ;  /* 0x00000002d0069825 */ /* 0x000fe200078e0206 */
[----:B------:R3:W-:Y:S04]  /*1260*/  @!P0 LDGSTS.E.BYPASS.LTC128B.128 [R201+0x12100], [R16.64], !P5 ;  /* 0x1210000010c98fae */ /* 0x0007e8000e901d56 */
[----:B------:R4:W-:Y:S01]  /*1270*/  @!P0 LDGSTS.E.BYPASS.LTC128B.128 [R201+0x16100], [R20.64], !P2 ;  /* 0x1610000014c98fae */ /* 0x0009e2000d101d56 */
[----:B------:R-:W-:-:S03]  /*1280*/  @!P6 IADD3 R5, P0, R2, UR14, RZ ;  /* 0x0000000e0205ec10 */ /* 0x000fc6000ff1e0ff */
[----:B------:R5:W-:Y:S01]  /*1290*/  @!P1 LDGSTS.E.BYPASS.LTC128B.128 [R201+0xf100], [R14.64], !P4 ;  /* 0x0f1000000ec99fae */ /* 0x000be2000e101d56 */
[----:B------:R-:W-:Y:S02]  /*12a0*/  @!P6 LEA.HI.X.SX32 R4, R2, UR6, 0x1, P0 ;  /* 0x000000060204ec11 */ /* 0x000fe400080f0eff */
[C---:B------:R-:W-:Y:S01]  /*12b0*/  @!P6 LEA R8, P0, R5.reuse, c[0x0][0x2a0], 0x2 ;  /* 0x0000a8000508ea11 */ /* 0x040fe200078010ff */
[----:B------:R1:W-:Y:S03]  /*12c0*/  @!P1 LDGSTS.E.BYPASS.LTC128B.128 [R201+0x13100], [R10.64], !P5 ;  /* 0x131000000ac99fae */ /* 0x0003e6000e901d56 */
[----:B------:R-:W-:Y:S01]  /*12d0*/  @!P6 LEA.HI.X R9, R5, c[0x0][0x2a4], R4, 0x2, P0 ;  /* 0x0000a9000509ea11 */ /* 0x000fe200000f1404 */
[----:B------:R1:W-:Y:S04]  /*12e0*/  @!P1 LDGSTS.E.BYPASS.LTC128B.128 [R201+0x17100], [R6.64], !P2 ;  /* 0x1710000006c99fae */ /* 0x0003e8000d101d56 */
[----:B------:R-:W0:Y:S04]  /*12f0*/  LDGDEPBAR ;  /* 0x00000000000079af */ /* 0x000e280000000000 */
[----:B------:R-:W-:Y:S06]  /*1300*/  BAR.SYNC.DEFER_BLOCKING 0x0 ;  /* 0x0000000000007b1d */ /* 0x000fec0000010000 */
[----:B------:R-:W2:Y:S01]  /*1310*/  @!P6 LDG.E R199, [R8.64] ;  /* 0x0000001608c7e981 */ /* 0x000ea2000c1e1900 */
[----:B------:R-:W-:Y:S01]  /*1320*/  IMAD.MOV R5, RZ, RZ, -R2 ;  /* 0x000000ffff057224 */ /* 0x000fe200078e0a02 */
[----:B------:R-:W-:Y:S01]  /*1330*/  UIMAD UR9, UR8, UR4, URZ ;  /* 0x00000004080972a4 */ /* 0x000fe2000f8e023f */
[-C--:B------:R-:W-:Y:S01]  /*1340*/  LEA.HI R2, R91, R88.reuse, RZ, 0x4 ;  /* 0x000000585b027211 */ /* 0x080fe200078f20ff */
[----:B------:R-:W-:Y:S01]  /*1350*/  UIMAD.WIDE.U32 UR16, UR11, UR4, URZ ;  /* 0x000000040b1072a5 */ /* 0x000fe2000f8e003f */
[----:B------:R-:W-:Y:S01]  /*1360*/  IMAD R200, R5, c[0x0][0x2b8], R200 ;  /* 0x0000ae0005c87a24 */ /* 0x000fe200078e02c8 */
[----:B------:R-:W-:Y:S01]  /*1370*/  UIMAD UR9, UR11, UR5, UR9 ;  /* 0x000000050b0972a4 */ /* 0x000fe2000f8e0209 */
[----:B------:R-:W-:Y:S01]  /*1380*/  IMAD.SHL.U32 R197, R0, 0x8, RZ ;  /* 0x0000000800c57824 */ /* 0x000fe200078e00ff */
[----:B------:R-:W-:Y:S01]  /*1390*/  ISETP.GE.AND P6, PT, R210, c[0x0][0x1d4], PT ;  /* 0x00007500d2007a0c */ /* 0x000fe20003fc6270 */
[C---:B-----5:R-:W-:Y:S01]  /*13a0*/  IMAD.WIDE.U32 R14, R200.reuse, c[0x0][0x208], RZ ;  /* 0x00008200c80e7a25 */ /* 0x060fe200078e00ff */
[----:B------:R-:W-:Y:S01]  /*13b0*/  SHF.R.S32.HI R5, RZ, 0x1f, R200 ;  /* 0x0000001fff057819 */ /* 0x000fe200000114c8 */
[----:B------:R-:W-:Y:S01]  /*13c0*/  UIADD3 UR9, UR17, UR9, URZ ;  /* 0x0000000911097290 */ /* 0x000fe2000fffe03f */
[----:B------:R-:W-:Y:S01]  /*13d0*/  ISETP.GE.AND P5, PT, R3, c[0x0][0x1d4], PT ;  /* 0x0000750003007a0c */ /* 0x000fe20003fa6270 */
[----:B-1----:R-:W-:Y:S01]  /*13e0*/  IMAD.MOV.U32 R10, RZ, RZ, R14 ;  /* 0x000000ffff0a7224 */ /* 0x002fe200078e000e */
[----:B------:R-:W-:Y:S01]  /*13f0*/  ULDC.64 UR4, c[0x0][0x1e8] ;  /* 0x00007a0000047ab9 */ /* 0x000fe20000000a00 */
[C---:B---3--:R-:W-:Y:S01]  /*1400*/  IMAD R17, R5.reuse, c[0x0][0x208], RZ ;  /* 0x0000820005117a24 */ /* 0x048fe200078e02ff */
[----:B------:R-:W-:Y:S01]  /*1410*/  UIMAD.WIDE.U32 UR18, UR11, UR4, URZ ;  /* 0x000000040b1272a5 */ /* 0x000fe2000f8e003f */
[----:B------:R-:W-:Y:S01]  /*1420*/  IMAD R5, R5, c[0x0][0x1e0], RZ ;  /* 0x0000780005057a24 */ /* 0x000fe200078e02ff */
[----:B------:R-:W-:Y:S01]  /*1430*/  UIMAD UR4, UR8, UR4, URZ ;  /* 0x00000004080472a4 */ /* 0x000fe2000f8e023f */
[----:B------:R-:W-:Y:S01]  /*1440*/  IMAD R11, R200, c[0x0][0x20c], R17 ;  /* 0x00008300c80b7a24 */ /* 0x000fe200078e0211 */
[----:B------:R-:W-:Y:S01]  /*1450*/  ISETP.GE.AND P4, PT, R12, c[0x0][0x1d4], PT ;  /* 0x000075000c007a0c */ /* 0x000fe20003f86270 */
[C---:B------:R-:W-:Y:S01]  /*1460*/  IMAD.WIDE.U32 R6, R200.reuse, c[0x0][0x1e0], RZ ;  /* 0x00007800c8067a25 */ /* 0x040fe200078e00ff */
[----:B------:R-:W-:Y:S01]  /*1470*/  UIMAD UR4, UR11, UR5, UR4 ;  /* 0x000000050b0472a4 */ /* 0x000fe2000f8e0204 */
[----:B------:R-:W-:Y:S01]  /*1480*/  LEA.HI R89, R91, R88, RZ, 0x5 ;  /* 0x000000585b597211 */ /* 0x000fe200078f28ff */
[----:B------:R-:W-:Y:S01]  /*1490*/  UISETP.GT.AND UP0, UPT, UR26, UR7, UPT ;  /* 0x000000071a00728c */ /* 0x000fe2000bf04270 */
[----:B------:R-:W-:Y:S01]  /*14a0*/  IMAD.IADD R11, R15, 0x1, R11 ;  /* 0x000000010f0b7824 */ /* 0x000fe200078e020b */
[----:B------:R-:W-:Y:S01]  /*14b0*/  UIADD3 UR8, UR19, UR4, URZ ;  /* 0x0000000413087290 */ /* 0x000fe2000fffe03f */
[----:B------:R-:W-:Y:S01]  /*14c0*/  IMAD R5, R200, c[0x0][0x1e4], R5 ;  /* 0x00007900c8057a24 */ /* 0x000fe200078e0205 */
[----:B------:R-:W-:Y:S01]  /*14d0*/  SHF.R.S32.HI R86, RZ, 0x5, R89 ;  /* 0x00000005ff567819 */ /* 0x000fe20000011459 */
[----:B------:R-:W-:Y:S01]  /*14e0*/  IMAD.U32 R85, RZ, RZ, UR12 ;  /* 0x0000000cff557e24 */ /* 0x000fe2000f8e00ff */
[----:B------:R-:W-:Y:S01]  /*14f0*/  SEL R213, RZ, 0x10, P4 ;  /* 0x00000010ffd57807 */ /* 0x000fe20002000000 */
[----:B------:R-:W-:Y:S01]  /*1500*/  IMAD.IADD R7, R7, 0x1, R5 ;  /* 0x0000000107077824 */ /* 0x000fe200078e0205 */
[----:B------:R-:W-:Y:S01]  /*1510*/  SHF.R.S32.HI R212, RZ, 0x1f, R209 ;  /* 0x0000001fffd47819 */ /* 0x000fe200000114d1 */
[----:B------:R-:W-:Y:S01]  /*1520*/  IMAD.MOV.U32 R38, RZ, RZ, 0x20 ;  /* 0x00000020ff267424 */ /* 0x000fe200078e00ff */
[----:B------:R-:W-:-:S02]  /*1530*/  IADD3 R0, -R0, UR10, -R85 ;  /* 0x0000000a00007c10 */ /* 0x000fc4000fffe955 */
[----:B------:R-:W-:Y:S02]  /*1540*/  SHF.R.S32.HI R211, RZ, 0x1f, R208 ;  /* 0x0000001fffd37819 */ /* 0x000fe400000114d0 */
[----:B------:R-:W-:Y:S02]  /*1550*/  ISETP.GE.AND P2, PT, R0, 0x1, PT ;  /* 0x000000010000780c */ /* 0x000fe40003f46270 */
[----:B------:R-:W-:Y:S02]  /*1560*/  IADD3 R205, R201, 0x100, RZ ;  /* 0x00000100c9cd7810 */ /* 0x000fe40007ffe0ff */
[----:B--2---:R-:W-:Y:S01]  /*1570*/  SHF.R.S32.HI R14, RZ, 0x1f, R199 ;  /* 0x0000001fff0e7819 */ /* 0x004fe200000114c7 */
[----:B------:R-:W-:Y:S01]  /*1580*/  IMAD.WIDE.U32 R8, R199, c[0x0][0x218], R10 ;  /* 0x00008600c7087a25 */ /* 0x000fe200078e000a */
[----:B------:R-:W-:-:S03]  /*1590*/  SHF.R.S32.HI R11, RZ, 0x4, R2 ;  /* 0x00000004ff0b7819 */ /* 0x000fc60000011402 */
[----:B------:R-:W-:Y:S01]  /*15a0*/  IMAD R10, R14, c[0x0][0x218], RZ ;  /* 0x000086000e0a7a24 */ /* 0x000fe200078e02ff */
[----:B------:R-:W-:Y:S01]  /*15b0*/  IADD3 R5, P0, R8, UR16, RZ ;  /* 0x0000001008057c10 */ /* 0x000fe2000ff1e0ff */
[----:B------:R-:W-:-:S04]  /*15c0*/  IMAD.WIDE.U32 R6, R199, c[0x0][0x1f0], R6 ;  /* 0x00007c00c7067a25 */ /* 0x000fc800078e0006 */
[----:B------:R-:W-:Y:S02]  /*15d0*/  IMAD R10, R199, c[0x0][0x21c], R10 ;  /* 0x00008700c70a7a24 */ /* 0x000fe400078e020a */
[----:B------:R-:W-:Y:S02]  /*15e0*/  IMAD R14, R14, c[0x0][0x1f0], RZ ;  /* 0x00007c000e0e7a24 */ /* 0x000fe400078e02ff */
[----:B------:R-:W-:Y:S01]  /*15f0*/  IMAD.SHL.U32 R8, R13, 0x40, RZ ;  /* 0x000000400d087824 */ /* 0x000fe200078e00ff */
[----:B------:R-:W-:Y:S01]  /*1600*/  IADD3.X R10, R9, UR9, R10, P0, !PT ;  /* 0x00000009090a7c10 */ /* 0x000fe200087fe40a */
[----:B------:R-:W-:Y:S01]  /*1610*/  IMAD R14, R199, c[0x0][0x1f4], R14 ;  /* 0x00007d00c70e7a24 */ /* 0x000fe200078e020e */
[C---:B------:R-:W-:Y:S02]  /*1620*/  LEA R16, P0, R5.reuse, c[0x0][0x1f8], 0x1 ;  /* 0x00007e0005107a11 */ /* 0x040fe400078008ff */
[----:B------:R-:W-:Y:S02]  /*1630*/  IADD3 R9, P1, R6, UR18, RZ ;  /* 0x0000001206097c10 */ /* 0x000fe4000ff3e0ff */
[----:B------:R-:W-:Y:S01]  /*1640*/  LEA.HI.X R10, R5, c[0x0][0x1fc], R10, 0x1, P0 ;  /* 0x00007f00050a7a11 */ /* 0x000fe200000f0c0a */
[----:B------:R-:W1:Y:S01]  /*1650*/  SHFL.IDX PT, R30, R16, RZ, 0x181f ;  /* 0x00181fff101e7589 */ /* 0x000e6200000e0000 */
[----:B------:R-:W-:-:S02]  /*1660*/  LEA.HI R6, R2, R11, RZ, 0x1 ;  /* 0x0000000b02067211 */ /* 0x000fc400078f08ff */
[----:B------:R-:W-:Y:S01]  /*1670*/  IADD3.X R14, R7, UR8, R14, P1, !PT ;  /* 0x00000008070e7c10 */ /* 0x000fe20008ffe40e */
[----:B----4-:R2:W3:Y:S01]  /*1680*/  SHFL.IDX PT, R20, R16, 0x1, 0x181f ;  /* 0x00381f0010147f89 */ /* 0x0104e200000e0000 */
[C---:B------:R-:W-:Y:S02]  /*1690*/  LEA R15, P0, R9.reuse, c[0x0][0x1c8], 0x1 ;  /* 0x00007200090f7a11 */ /* 0x040fe400078008ff */
[----:B------:R-:W-:Y:S01]  /*16a0*/  LOP3.LUT R8, R8, 0x1c0, RZ, 0xc0, !PT ;  /* 0x000001c008087812 */ /* 0x000fe200078ec0ff */
[----:B------:R-:W4:Y:S01]  /*16b0*/  SHFL.IDX PT, R5, R10, RZ, 0x181f ;  /* 0x00181fff0a057589 */ /* 0x000f2200000e0000 */
[----:B------:R-:W-:Y:S02]  /*16c0*/  LOP3.LUT R6, R6, 0xfffffffe, RZ, 0xc0, !PT ;  /* 0xfffffffe06067812 */ /* 0x000fe400078ec0ff */
[----:B------:R-:W-:Y:S01]  /*16d0*/  LEA.HI.X R14, R9, c[0x0][0x1cc], R14, 0x1, P0 ;  /* 0x00007300090e7a11 */ /* 0x000fe200000f0c0e */
[----:B------:R-:W5:Y:S01]  /*16e0*/  SHFL.IDX PT, R4, R10, 0x1, 0x181f ;  /* 0x00381f000a047f89 */ /* 0x000f6200000e0000 */
[----:B------:R-:W-:Y:S01]  /*16f0*/  LOP3.LUT R197, R8, 0x8, R197, 0xf8, !PT ;  /* 0x0000000808c57812 */ /* 0x000fe200078ef8c5 */
[----:B------:R-:W-:Y:S01]  /*1700*/  IMAD.IADD R6, R11, 0x1, -R6 ;  /* 0x000000010b067824 */ /* 0x000fe200078e0a06 */
[----:B------:R-:W-:Y:S01]  /*1710*/  SHF.R.U32.HI R8, RZ, 0x3, R8 ;  /* 0x00000003ff087819 */ /* 0x000fe20000011608 */
[----:B------:R-:W-:Y:S01]  /*1720*/  SHFL.IDX PT, R10, R15, RZ, 0x181f ;  /* 0x00181fff0f0a7589 */ /* 0x000fe200000e0000 */
[----:B------:R-:W-:Y:S01]  /*1730*/  LOP3.LUT R7, R2, 0xfffffff0, RZ, 0xc0, !PT ;  /* 0xfffffff002077812 */ /* 0x000fe200078ec0ff */
[----:B------:R-:W-:Y:S01]  /*1740*/  IMAD.SHL.U32 R84, R6, 0x8, RZ ;  /* 0x0000000806547824 */ /* 0x000fe200078e00ff */
[----:B------:R-:W-:Y:S01]  /*1750*/  LOP3.LUT R197, R197, R8, RZ, 0x3c, !PT ;  /* 0x00000008c5c57212 */ /* 0x000fe200078e3cff */
[----:B------:R-:W5:Y:S02]  /*1760*/  SHFL.IDX PT, R11, R14, RZ, 0x181f ;  /* 0x00181fff0e0b7589 */ /* 0x000f6400000e0000 */
[----:B------:R-:W-:-:S02]  /*1770*/  IMAD.IADD R7, R88, 0x1, -R7 ;  /* 0x0000000158077824 */ /* 0x000fc400078e0a07 */
[----:B------:R-:W-:Y:S01]  /*1780*/  SHFL.IDX PT, R8, R15, 0x1, 0x181f ;  /* 0x00381f000f087f89 */ /* 0x000fe200000e0000 */
[----:B------:R-:W-:Y:S02]  /*1790*/  IMAD R197, R6, 0x200, R197 ;  /* 0x0000020006c57824 */ /* 0x000fe400078e02c5 */
[----:B--2---:R-:W-:Y:S01]  /*17a0*/  IMAD.WIDE R16, R210, 0x2, RZ ;  /* 0x00000002d2107825 */ /* 0x004fe200078e02ff */
[----:B------:R2:W2:Y:S01]  /*17b0*/  SHFL.IDX PT, R9, R14, 0x1, 0x181f ;  /* 0x00381f000e097f89 */ /* 0x0004a200000e0000 */
[----:B------:R-:W-:Y:S02]  /*17c0*/  SHF.R.S32.HI R2, RZ, 0x1f, R7 ;  /* 0x0000001fff027819 */ /* 0x000fe40000011407 */
[----:B------:R-:W-:Y:S01]  /*17d0*/  IMAD.SHL.U32 R197, R197, 0x2, RZ ;  /* 0x00000002c5c57824 */ /* 0x000fe200078e00ff */
[----:B-1----:R-:W-:Y:S02]  /*17e0*/  IADD3 R36, P1, R30, R16, RZ ;  /* 0x000000101e247210 */ /* 0x002fe40007f3e0ff */
[----:B---3--:R-:W-:-:S02]  /*17f0*/  IADD3 R28, P0, R16, R20, RZ ;  /* 0x00000014101c7210 */ /* 0x008fc40007f1e0ff */
[----:B------:R-:W-:Y:S01]  /*1800*/  LEA.HI R87, R2, R7, RZ, 0x3 ;  /* 0x0000000702577211 */ /* 0x000fe200078f18ff */
[----:B----4-:R-:W-:Y:S01]  /*1810*/  IMAD.X R37, R5, 0x1, R17, P1 ;  /* 0x0000000105257824 */ /* 0x010fe200008e0611 */
[----:B------:R-:W-:Y:S01]  /*1820*/  ISETP.GT.AND P1, PT, R0, 0x20, PT ;  /* 0x000000200000780c */ /* 0x000fe20003f24270 */
[----:B-----5:R-:W-:Y:S01]  /*1830*/  IMAD.X R29, R17, 0x1, R4, P0 ;  /* 0x00000001111d7824 */ /* 0x020fe200000e0604 */
[----:B------:R-:W-:Y:S01]  /*1840*/  LOP3.LUT R2, R87, 0xfffffff8, RZ, 0xc0, !PT ;  /* 0xfffffff857027812 */ /* 0x000fe200078ec0ff */
[----:B------:R-:W-:Y:S01]  /*1850*/  IMAD.WIDE R16, R209, 0x2, RZ ;  /* 0x00000002d1107825 */ /* 0x000fe200078e02ff */
[----:B------:R-:W-:-:S03]  /*1860*/  IADD3 R196, R197, 0x6120, RZ ;  /* 0x00006120c5c47810 */ /* 0x000fc60007ffe0ff */
[----:B------:R-:W-:-:S04]  /*1870*/  @P2 IMAD.WIDE R18, R210, 0x2, R10 ;  /* 0x00000002d2122825 */ /* 0x000fc800078e020a */
[--C-:B------:R-:W-:Y:S01]  /*1880*/  @P2 IMAD.WIDE R24, R209, 0x2, R10.reuse ;  /* 0x00000002d1182825 */ /* 0x100fe200078e020a */
[----:B------:R1:W-:Y:S01]  /*1890*/  @P2 LDGSTS.E.BYPASS.LTC128B.128 [R201+0x6100], [R18.64], !P6 ;  /* 0x0610000012c92fae */ /* 0x0003e2000f101d56 */
[----:B--2---:R-:W-:Y:S02]  /*18a0*/  IADD3 R14, P0, R30, R16, RZ ;  /* 0x000000101e0e7210 */ /* 0x004fe40007f1e0ff */
[----:B------:R-:W-:Y:S01]  /*18b0*/  @P2 IMAD.WIDE R26, R208, 0x2, R10 ;  /* 0x00000002d01a2825 */ /* 0x000fe200078e020a */
[----:B------:R2:W-:Y:S03]  /*18c0*/  @P2 LDGSTS.E.BYPASS.LTC128B.128 [R201+0x8100], [R24.64], !P5 ;  /* 0x0810000018c92fae */ /* 0x0005e6000e901d56 */
[----:B------:R-:W-:Y:S01]  /*18d0*/  IMAD.X R15, R5, 0x1, R17, P0 ;  /* 0x00000001050f7824 */ /* 0x000fe200000e0611 */
[----:B------:R-:W-:Y:S01]  /*18e0*/  IADD3 R22, P0, R16, R20, RZ ;  /* 0x0000001410167210 */ /* 0x000fe20007f1e0ff */
[----:B------:R-:W-:Y:S01]  /*18f0*/  @P1 IMAD.WIDE R10, R209, 0x2, R8 ;  /* 0x00000002d10a1825 */ /* 0x000fe200078e0208 */
[----:B------:R2:W-:Y:S03]  /*1900*/  @P2 LDGSTS.E.BYPASS.LTC128B.128 [R201+0xa100], [R26.64], !P4 ;  /* 0x0a1000001ac92fae */ /* 0x0005e6000e101d56 */
[----:B------:R-:W-:Y:S01]  /*1910*/  IMAD.X R23, R17, 0x1, R4, P0 ;  /* 0x0000000111177824 */ /* 0x000fe200000e0604 */
[----:B------:R-:W-:Y:S01]  /*1920*/  LOP3.LUT P0, RZ, R13, 0x2, RZ, 0xc0, !PT ;  /* 0x000000020dff7812 */ /* 0x000fe2000780c0ff */
[----:B------:R-:W-:-:S04]  /*1930*/  @P1 IMAD.WIDE R16, R210, 0x2, R8 ;  /* 0x00000002d2101825 */ /* 0x000fc800078e0208 */
[----:B------:R-:W-:Y:S01]  /*1940*/  @P1 IMAD.WIDE R8, R208, 0x2, R8 ;  /* 0x00000002d0081825 */ /* 0x000fe200078e0208 */
[----:B------:R1:W-:Y:S03]  /*1950*/  @P1 LDGSTS.E.BYPASS.LTC128B.128 [R201+0x7100], [R16.64], !P6 ;  /* 0x0710000010c91fae */ /* 0x0003e6000f101d56 */
[----:B------:R-:W-:Y:S01]  /*1960*/  IMAD.IADD R2, R7, 0x1, -R2 ;  /* 0x0000000107027824 */ /* 0x000fe200078e0a02 */
[----:B------:R3:W-:Y:S01]  /*1970*/  @P1 LDGSTS.E.BYPASS.LTC128B.128 [R201+0x9100], [R10.64], !P5 ;  /* 0x091000000ac91fae */ /* 0x0007e2000e901d56 */
[----:B------:R-:W-:Y:S02]  /*1980*/  IMAD.SHL.U32 R87, R87, 0x40, RZ ;  /* 0x0000004057577824 */ /* 0x000fe400078e00ff */
[----:B------:R-:W-:Y:S01]  /*1990*/  IMAD.SHL.U32 R7, R2, 0x40, RZ ;  /* 0x0000004002077824 */ /* 0x000fe200078e00ff */
[----:B------:R3:W-:Y:S02]  /*19a0*/  @P1 LDGSTS.E.BYPASS.LTC128B.128 [R201+0xb100], [R8.64], !P4 ;  /* 0x0b10000008c91fae */ /* 0x0007e4000e101d56 */
[----:B------:R-:W-:-:S02]  /*19b0*/  LOP3.LUT R87, R87, 0xfffffe00, RZ, 0xc0, !PT ;  /* 0xfffffe0057577812 */ /* 0x000fc400078ec0ff */
[----:B------:R-:W0:Y:S01]  /*19c0*/  LDGDEPBAR ;  /* 0x00000000000079af */ /* 0x000e220000000000 */
[----:B------:R-:W-:-:S04]  /*19d0*/  LOP3.LUT R7, R7, 0x1c0, RZ, 0xc0, !PT ;  /* 0x000001c007077812 */ /* 0x000fc800078ec0ff */
[----:B------:R-:W-:Y:S02]  /*19e0*/  LOP3.LUT R84, R7, 0x8, R84, 0xf8, !PT ;  /* 0x0000000807547812 */ /* 0x000fe400078ef854 */
[----:B------:R-:W-:-:S04]  /*19f0*/  SHF.R.U32.HI R7, RZ, 0x3, R7 ;  /* 0x00000003ff077819 */ /* 0x000fc80000011607 */
[----:B------:R-:W-:Y:S01]  /*1a00*/  LOP3.LUT R84, R84, R7, RZ, 0x3c, !PT ;  /* 0x0000000754547212 */ /* 0x000fe200078e3cff */
[----:B------:R-:W-:-:S05]  /*1a10*/  IMAD.WIDE R6, R208, 0x2, RZ ;  /* 0x00000002d0067825 */ /* 0x000fca00078e02ff */
[----:B------:R-:W-:Y:S02]  /*1a20*/  IADD3 R20, P1, R6, R20, RZ ;  /* 0x0000001406147210 */ /* 0x000fe40007f3e0ff */
[----:B------:R-:W-:-:S03]  /*1a30*/  IADD3 R30, P2, R30, R6, RZ ;  /* 0x000000061e1e7210 */ /* 0x000fc60007f5e0ff */
[----:B------:R-:W-:Y:S01]  /*1a40*/  IMAD.X R21, R7, 0x1, R4, P1 ;  /* 0x0000000107157824 */ /* 0x000fe200008e0604 */
[----:B------:R-:W-:Y:S01]  /*1a50*/  IADD3 R4, R197, 0x6100, RZ ;  /* 0x00006100c5047810 */ /* 0x000fe20007ffe0ff */
[----:B------:R-:W-:-:S04]  /*1a60*/  DEPBAR.LE SB0, 0x1 ;  /* 0x000080400000791a */ /* 0x000fc80000000000 */
[----:B------:R-:W-:-:S04]  /*1a70*/  DEPBAR.LE SB0, 0x0 ;  /* 0x000080000000791a */ /* 0x000fc80000000000 */
[----:B------:R-:W-:Y:S01]  /*1a80*/  BAR.SYNC.DEFER_BLOCKING 0x0 ;  /* 0x0000000000007b1d */ /* 0x000fe20000010000 */
[----:B------:R-:W-:Y:S01]  /*1a90*/  IMAD.X R31, R5, 0x1, R7, P2 ;  /* 0x00000001051f7824 */ /* 0x000fe200010e0607 */
[----:B------:R-:W-:Y:S01]  /*1aa0*/  R2P PR, R2, 0x6 ;  /* 0x0000000602007804 */ /* 0x000fe20000000000 */
[----:B------:R-:W-:Y:S01]  /*1ab0*/  IMAD.MOV.U32 R2, RZ, RZ, 0x10 ;  /* 0x00000010ff027424 */ /* 0x000fe200078e00ff */
[----:B------:R-:W-:Y:S01]  /*1ac0*/  @P0 IADD3 R196, R4, -0x20, RZ ;  /* 0xffffffe004c40810 */ /* 0x000fe20007ffe0ff */
[----:B------:R-:W-:Y:S01]  /*1ad0*/  IMAD R5, R86, 0x400, R87 ;  /* 0x0000040056057824 */ /* 0x000fe200078e0257 */
[----:B------:R-:W-:Y:S02]  /*1ae0*/  ISETP.GE.AND P0, PT, R210, c[0x0][0x1d4], PT ;  /* 0x00007500d2007a0c */ /* 0x000fe40003f06270 */
[----:B------:R-:W-:Y:S01]  /*1af0*/  SEL R2, R2, 0xfffffff0, !P1 ;  /* 0xfffffff002027807 */ /* 0x000fe20004800000 */
[----:B------:R-:W-:Y:S01]  /*1b00*/  IMAD.IADD R198, R84, 0x1, R5 ;  /* 0x0000000154c67824 */ /* 0x000fe200078e0205 */
[----:B------:R-:W-:-:S02]  /*1b10*/  ISETP.LT.OR P1, PT, R0, 0x1, P0 ;  /* 0x000000010000780c */ /* 0x000fc40000721670 */
[----:B------:R-:W-:Y:S01]  /*1b20*/  ISETP.LT.OR P0, PT, R0, 0x21, P0 ;  /* 0x000000210000780c */ /* 0x000fe20000701670 */
[----:B------:R-:W-:Y:S01]  /*1b30*/  IMAD.SHL.U32 R198, R198, 0x2, RZ ;  /* 0x00000002c6c67824 */ /* 0x000fe200078e00ff */
[C---:B------:R-:W-:Y:S02]  /*1b40*/  IADD3 R187, R196.reuse, 0x800, RZ ;  /* 0x00000800c4bb7810 */ /* 0x040fe40007ffe0ff */
[----:B------:R-:W-:Y:S01]  /*1b50*/  IADD3 R186, R196, 0x1000, RZ ;  /* 0x00001000c4ba7810 */ /* 0x000fe20007ffe0ff */
[----:B------:R-:W-:Y:S01]  /*1b60*/  IMAD R194, R2, 0x2, R198 ;  /* 0x0000000202c27824 */ /* 0x000fe200078e02c6 */
[C---:B------:R-:W-:Y:S02]  /*1b70*/  IADD3 R185, R196.reuse, 0x1800, RZ ;  /* 0x00001800c4b97810 */ /* 0x040fe40007ffe0ff */
[C---:B------:R-:W-:Y:S02]  /*1b80*/  IADD3 R183, R196.reuse, 0x2000, RZ ;  /* 0x00002000c4b77810 */ /* 0x040fe40007ffe0ff */
[C---:B------:R-:W-:Y:S01]  /*1b90*/  IADD3 R182, R196.reuse, 0x2800, RZ ;  /* 0x00002800c4b67810 */ /* 0x040fe20007ffe0ff */
[----:B-1----:R-:W-:Y:S01]  /*1ba0*/  LDSM.16.M88.4 R16, [R198+0xc100] ;  /* 0x00c10000c610783b */ /* 0x002fe20000000200 */
[----:B------:R-:W-:-:S02]  /*1bb0*/  IADD3 R181, R196, 0x3000, RZ ;  /* 0x00003000c4b57810 */ /* 0x000fc40007ffe0ff */
[C---:B------:R-:W-:Y:S01]  /*1bc0*/  IADD3 R180, R196.reuse, 0x3800, RZ ;  /* 0x00003800c4b47810 */ /* 0x040fe20007ffe0ff */
[----:B---3--:R-:W-:Y:S01]  /*1bd0*/  LDSM.16.M88.4 R8, [R194+0xc100] ;  /* 0x00c10000c208783b */ /* 0x008fe20000000200 */
[C---:B------:R-:W-:Y:S02]  /*1be0*/  IADD3 R179, R196.reuse, 0x4000, RZ ;  /* 0x00004000c4b37810 */ /* 0x040fe40007ffe0ff */
[C---:B------:R-:W-:Y:S01]  /*1bf0*/  IADD3 R178, R196.reuse, 0x4800, RZ ;  /* 0x00004800c4b27810 */ /* 0x040fe20007ffe0ff */
[----:B------:R-:W-:Y:S01]  /*1c00*/  LDSM.16.M88.4 R60, [R197+0x6100] ;  /* 0x00610000c53c783b */ /* 0x000fe20000000200 */
[C---:B------:R-:W-:Y:S02]  /*1c10*/  IADD3 R177, R196.reuse, 0x5000, RZ ;  /* 0x00005000c4b17810 */ /* 0x040fe40007ffe0ff */
[----:B------:R-:W-:Y:S01]  /*1c20*/  IADD3 R176, R196, 0x5800, RZ ;  /* 0x00005800c4b07810 */ /* 0x000fe20007ffe0ff */
[----:B------:R-:W1:Y:S04]  /*1c30*/  LDSM.16.M88.4 R52, [R197+0x6900] ;  /* 0x00690000c534783b */ /* 0x000e680000000200 */
[----:B------:R-:W3:Y:S04]  /*1c40*/  LDSM.16.M88.4 R44, [R197+0x7100] ;  /* 0x00710000c52c783b */ /* 0x000ee80000000200 */
[----:B------:R-:W4:Y:S04]  /*1c50*/  LDSM.16.M88.4 R4, [R197+0x7900] ;  /* 0x00790000c504783b */ /* 0x000f280000000200 */
[----:B------:R-:W5:Y:S04]  /*1c60*/  LDSM.16.M88.4 R80, [R196] ;  /* 0x00000000c450783b */ /* 0x000f680000000200 */
[----:B------:R-:W4:Y:S04]  /*1c70*/  LDSM.16.M88.4 R64, [R196+0x800] ;  /* 0x00080000c440783b */ /* 0x000f280000000200 */
[----:B------:R-:W4:Y:S04]  /*1c80*/  LDSM.16.M88.4 R32, [R196+0x1000] ;  /* 0x00100000c420783b */ /* 0x000f280000000200 */
[----:B--2---:R-:W2:Y:S04]  /*1c90*/  LDSM.16.M88.4 R24, [R196+0x1800] ;  /* 0x00180000c418783b */ /* 0x004ea80000000200 */
[----:B------:R-:W-:Y:S01]  /*1ca0*/  @!PT LDS RZ, [RZ] ;  /* 0x00000000fffff984 */ /* 0x000fe20000000800 */
[----:B------:R-:W-:Y:S01]  /*1cb0*/  @!PT LDS RZ, [RZ] ;  /* 0x00000000fffff984 */ /* 0x000fe20000000800 */
[----:B------:R-:W-:Y:S01]  /*1cc0*/  @!PT LDS RZ, [RZ] ;  /* 0x00000000fffff984 */ /* 0x000fe20000000800 */
[----:B------:R2:W-:Y:S01]  /*1cd0*/  LDGSTS.E.BYPASS.LTC128B.128 [R201+0x100], [R36.64], !P1 ;  /* 0x0010000024c97fae */ /* 0x0005e2000c901d56 */
[----:B------:R-:W-:-:S04]  /*1ce0*/  ISETP.GE.AND P1, PT, R3, c[0x0][0x1d4], PT ;  /* 0x0000750003007a0c */ /* 0x000fc80003f26270 */
[----:B------:R-:W-:Y:S01]  /*1cf0*/  ISETP.LT.OR P1, PT, R0, 0x1, P1 ;  /* 0x000000010000780c */ /* 0x000fe20000f21670 */
[C---:B-1----:R-:W-:Y:S11]  /*1d00*/  HMMA.16816.F32 R56, R16.reuse, R52, RZ ;  /* 0x000000341038723c */ /* 0x042ff600000018ff */
[----:B------:R-:W-:Y:S01]  /*1d10*/  @!UPT UIADD3 URZ, URZ, URZ, URZ ;  /* 0x0000003f3f3ff290 */ /* 0x000fe2000fffe03f */
[----:B------:R1:W-:Y:S01]  /*1d20*/  LDGSTS.E.BYPASS.LTC128B.128 [R201+0x2100], [R14.64], !P1 ;  /* 0x021000000ec97fae */ /* 0x0003e2000c901d56 */
[----:B------:R-:W-:Y:S01]  /*1d30*/  ISETP.GE.AND P1, PT, R12, c[0x0][0x1d4], PT ;  /* 0x000075000c007a0c */ /* 0x000fe20003f26270 */
[----:B---3--:R-:W-:Y:S03]  /*1d40*/  HMMA.16816.F32 R48, R16, R44, RZ ;  /* 0x0000002c1030723c */ /* 0x008fe600000018ff */
[----:B------:R-:W-:-:S05]  /*1d50*/  ISETP.LT.OR P1, PT, R0, 0x1, P1 ;  /* 0x000000010000780c */ /* 0x000fca0000f21670 */
[C---:B------:R-:W-:Y:S08]  /*1d60*/  HMMA.16816.F32 R52, R16.reuse, R54, RZ ;  /* 0x000000361034723c */ /* 0x040ff000000018ff */
[----:B------:R3:W-:Y:S01]  /*1d70*/  LDGSTS.E.BYPASS.LTC128B.128 [R201+0x4100], [R30.64], !P1 ;  /* 0x041000001ec97fae */ /* 0x0007e2000c901d56 */
[----:B------:R-:W-:Y:S01]  /*1d80*/  ISETP.GE.AND P1, PT, R3, c[0x0][0x1d4], PT ;  /* 0x0000750003007a0c */ /* 0x000fe20003f26270 */
[----:B------:R-:W-:Y:S01]  /*1d90*/  HMMA.16816.F32 R44, R16, R46, RZ ;  /* 0x0000002e102c723c */ /* 0x000fe200000018ff */
[----:B------:R-:W-:Y:S01]  /*1da0*/  SEL R3, R38, 0xffffffe0, !P2 ;  /* 0xffffffe026037807 */ /* 0x000fe20005000000 */
[----:B------:R3:W-:Y:S01]  /*1db0*/  LDGSTS.E.BYPASS.LTC128B.128 [R201+0x1100], [R28.64], !P0 ;  /* 0x011000001cc97fae */ /* 0x0007e2000c101d56 */
[----:B------:R-:W-:-:S02]  /*1dc0*/  ISETP.GE.AND P2, PT, R12, c[0x0][0x1d4], PT ;  /* 0x000075000c007a0c */ /* 0x000fc40003f46270 */
[C---:B------:R-:W-:Y:S01]  /*1dd0*/  ISETP.LT.OR P1, PT, R0.reuse, 0x21, P1 ;  /* 0x000000210000780c */ /* 0x040fe20000f21670 */
[----:B------:R-:W-:Y:S01]  /*1de0*/  IMAD R193, R3, 0x2, R198 ;  /* 0x0000000203c17824 */ /* 0x000fe200078e02c6 */
[----:B------:R-:W-:Y:S01]  /*1df0*/  ISETP.LT.OR P2, PT, R0, 0x21, P2 ;  /* 0x000000210000780c */ /* 0x000fe20001741670 */
[----:B------:R-:W-:Y:S01]  /*1e00*/  IMAD.MOV.U32 R0, RZ, RZ, 0x40 ;  /* 0x00000040ff007424 */ /* 0x000fe200078e00ff */
[----:B------:R-:W-:Y:S01]  /*1e10*/  LOP3.LUT P0, RZ, R13, 0x4, RZ, 0xc0, !PT ;  /* 0x000000040dff7812 */ /* 0x000fe2000780c0ff */
[----:B----4-:R-:W-:Y:S01]  /*1e20*/  HMMA.16816.F32 R40, R16, R4, RZ ;  /* 0x000000041028723c */ /* 0x010fe200000018ff */
[----:B------:R-:W-:Y:S02]  /*1e30*/  IMAD R191, R3, 0x2, R194 ;  /* 0x0000000203bf7824 */ /* 0x000fe400078e02c2 */
[----:B------:R-:W-:Y:S02]  /*1e40*/  SEL R0, R0, 0xffffffc0, !P0 ;  /* 0xffffffc000007807 */ /* 0x000fe40004000000 */
[----:B------:R-:W-:-:S03]  /*1e50*/  PLOP3.LUT P0, PT, PT, PT, UP0, 0x40, 0x0 ;  /* 0x000000000000781c */ /* 0x000fc60003f0e808 */
[C---:B-1----:R-:W-:Y:S01]  /*1e60*/  HMMA.16816.F32 R12, R16.reuse, R60, RZ ;  /* 0x0000003c100c723c */ /* 0x042fe200000018ff */
[----:B------:R-:W-:Y:S01]  /*1e70*/  IMAD.IADD R192, R197, 0x1, R0 ;  /* 0x00000001c5c07824 */ /* 0x000fe200078e0200 */
[----:B------:R1:W-:Y:S01]  /*1e80*/  LDGSTS.E.BYPASS.LTC128B.128 [R201+0x3100], [R22.64], !P1 ;  /* 0x0310000016c97fae */ /* 0x0003e2000c901d56 */
[----:B------:R-:W-:Y:S01]  /*1e90*/  IMAD.IADD R184, R0, 0x1, R196 ;  /* 0x0000000100b87824 */ /* 0x000fe200078e02c4 */
[----:B------:R-:W-:Y:S02]  /*1ea0*/  ISETP.GT.AND P1, PT, R202, 0x3f, PT ;  /* 0x0000003fca00780c */ /* 0x000fe40003f24270 */
[----:B------:R1:W-:Y:S02]  /*1eb0*/  LDGSTS.E.BYPASS.LTC128B.128 [R201+0x5100], [R20.64], !P2 ;  /* 0x0510000014c97fae */ /* 0x0003e4000d101d56 */
[C---:B------:R-:W-:Y:S02]  /*1ec0*/  HMMA.16816.F32 R60, R16.reuse, R62, RZ ;  /* 0x0000003e103c723c */ /* 0x040fe400000018ff */
[----:B--2---:R-:W-:Y:S04]  /*1ed0*/  LDSM.16.M88.4 R36, [R193+0xc100] ;  /* 0x00c10000c124783b */ /* 0x004fe80000000200 */
[----:B------:R-:W2:Y:S02]  /*1ee0*/  LDSM.16.M88.4 R76, [R192+0x6100] ;  /* 0x00610000c04c783b */ /* 0x000ea40000000200 */
[----:B------:R-:W-:Y:S02]  /*1ef0*/  HMMA.16816.F32 R16, R16, R6, RZ ;  /* 0x000000061010723c */ /* 0x000fe400000018ff */
[----:B------:R-:W4:Y:S04]  /*1f00*/  LDSM.16.M88.4 R72, [R192+0x6900] ;  /* 0x00690000c048783b */ /* 0x000f280000000200 */
[----:B---3--:R-:W3:Y:S02]  /*1f10*/  LDSM.16.M88.4 R28, [R192+0x7100] ;  /* 0x00710000c01c783b */ /* 0x008ee40000000200 */
[C---:B-----5:R-:W-:Y:S02]  /*1f20*/  HMMA.16816.F32 R12, R8.reuse, R80, R12 ;  /* 0x00000050080c723c */ /* 0x060fe4000000180c */
[----:B------:R-:W-:Y:S04]  /*1f30*/  LDSM.16.M88.4 R4, [R191+0xc100] ;  /* 0x00c10000bf04783b */ /* 0x000fe80000000200 */
[----:B------:R-:W-:Y:S02]  /*1f40*/  LDSM.16.M88.4 R68, [R184] ;  /* 0x00000000b844783b */ /* 0x000fe40000000200 */
[C---:B------:R-:W-:Y:S02]  /*1f50*/  HMMA.16816.F32 R60, R8.reuse, R82, R60 ;  /* 0x00000052083c723c */ /* 0x040fe4000000183c */
[----:B-1----:R-:W1:Y:S04]  /*1f60*/  LDSM.16.M88.4 R20, [R192+0x7900] ;  /* 0x00790000c014783b */ /* 0x002e680000000200 */
[----:B------:R-:W-:Y:S02]  /*1f70*/  LDSM.16.M88.4 R80, [R197+0x8100] ;  /* 0x00810000c550783b */ /* 0x000fe40000000200 */
[C---:B------:R-:W-:Y:S02]  /*1f80*/  HMMA.16816.F32 R56, R8.reuse, R64, R56 ;  /* 0x000000400838723c */ /* 0x040fe40000001838 */
[----:B------:R-:W0:Y:S06]  /*1f90*/  LDGDEPBAR ;  /* 0x00000000000079af */ /* 0x000e2c0000000000 */
[C---:B------:R-:W-:Y:S01]  /*1fa0*/  HMMA.16816.F32 R52, R8.reuse, R66, R52 ;  /* 0x000000420834723c */ /* 0x040fe20000001834 */
[----:B------:R-:W-:Y:S07]  /*1fb0*/  LDSM.16.M88.4 R64, [R184+0x800] ;  /* 0x00080000b840783b */ /* 0x000fee0000000200 */
[C---:B------:R-:W-:Y:S08]  /*1fc0*/  HMMA.16816.F32 R48, R8.reuse, R32, R48 ;  /* 0x000000200830723c */ /* 0x040ff00000001830 */
[C---:B------:R-:W-:Y:S01]  /*1fd0*/  HMMA.16816.F32 R44, R8.reuse, R34, R44 ;  /* 0x00000022082c723c */ /* 0x040fe2000000182c */
[----:B------:R-:W-:Y:S07]  /*1fe0*/  LDSM.16.M88.4 R32, [R184+0x1000] ;  /* 0x00100000b820783b */ /* 0x000fee0000000200 */
[C---:B------:R-:W-:Y:S08]  /*1ff0*/  HMMA.16816.F32 R40, R8.reuse, R24, R40 ;  /* 0x000000180828723c */ /* 0x040ff00000001828 */
[----:B------:R-:W-:Y:S01]  /*2000*/  HMMA.16816.F32 R16, R8, R26, R16 ;  /* 0x0000001a0810723c */ /* 0x000fe20000001810 */
[----:B------:R-:W5:Y:S04]  /*2010*/  LDSM.16.M88.4 R24, [R184+0x1800] ;  /* 0x00180000b818783b */ /* 0x000f680000000200 */
[----:B------:R-:W1:Y:S03]  /*2020*/  LDSM.16.M88.4 R8, [R198+0x10100] ;  /* 0x01010000c608783b */ /* 0x000e660000000200 */
[C---:B--2---:R-:W-:Y:S08]  /*2030*/  HMMA.16816.F32 R12, R36.reuse, R76, R12 ;  /* 0x0000004c240c723c */ /* 0x044ff0000000180c */
[C---:B------:R-:W-:Y:S01]  /*2040*/  HMMA.16816.F32 R60, R36.reuse, R78, R60 ;  /* 0x0000004e243c723c */ /* 0x040fe2000000183c */
[----:B------:R-:W-:Y:S07]  /*2050*/  LDSM.16.M88.4 R76, [R197+0x8900] ;  /* 0x00890000c54c783b */ /* 0x000fee0000000200 */
[C---:B----4-:R-:W-:Y:S08]  /*2060*/  HMMA.16816.F32 R56, R36.reuse, R72, R56 ;  /* 0x000000482438723c */ /* 0x050ff00000001838 */
[C---:B------:R-:W-:Y:S01]  /*2070*/  HMMA.16816.F32 R52, R36.reuse, R74, R52 ;  /* 0x0000004a2434723c */ /* 0x040fe20000001834 */
[----:B------:R-:W-:Y:S07]  /*2080*/  LDSM.16.M88.4 R72, [R196+0x2000] ;  /* 0x00200000c448783b */ /* 0x000fee0000000200 */
[C---:B---3--:R-:W-:Y:S08]  /*2090*/  HMMA.16816.F32 R48, R36.reuse, R28, R48 ;  /* 0x0000001c2430723c */ /* 0x048ff00000001830 */
[C---:B------:R-:W-:Y:S01]  /*20a0*/  HMMA.16816.F32 R44, R36.reuse, R30, R44 ;  /* 0x0000001e242c723c */ /* 0x040fe2000000182c */
[----:B------:R-:W-:Y:S07]  /*20b0*/  LDSM.16.M88.4 R28, [R194+0x10100] ;  /* 0x01010000c21c783b */ /* 0x000fee0000000200 */
[C---:B-1----:R-:W-:Y:S08]  /*20c0*/  HMMA.16816.F32 R40, R36.reuse, R20, R40 ;  /* 0x000000142428723c */ /* 0x042ff00000001828 */
[----:B------:R-:W-:Y:S01]  /*20d0*/  HMMA.16816.F32 R36, R36, R22, R16 ;  /* 0x000000162424723c */ /* 0x000fe20000001810 */
[----:B------:R-:W1:Y:S04]  /*20e0*/  LDSM.16.M88.4 R16, [R197+0x9900] ;  /* 0x00990000c510783b */ /* 0x000e680000000200 */
[----:B------:R-:W2:Y:S03]  /*20f0*/  LDSM.16.M88.4 R20, [R197+0x9100] ;  /* 0x00910000c514783b */ /* 0x000ea60000000200 */
[C---:B------:R-:W-:Y:S08]  /*2100*/  HMMA.16816.F32 R12, R4.reuse, R68, R12 ;  /* 0x00000044040c723c */ /* 0x040ff0000000180c */
        /* <DEDUP_REMOVED lines=12> */
[C---:B------:R-:W-:Y:S08]  /*21d0*/  HMMA.16816.F32 R12, R8.reuse, R80, R12 ;  /* 0x00000050080c723c */ /* 0x040ff0000000180c */
[C---:B------:R-:W-:Y:S01]  /*21e0*/  HMMA.16816.F32 R60, R8.reuse, R82, R60 ;  /* 0x00000052083c723c */ /* 0x040fe2000000183c */
[----:B------:R-:W-:Y:S07]  /*21f0*/  LDSM.16.M88.4 R80, [R184+0x2000] ;  /* 0x00200000b850783b */ /* 0x000fee0000000200 */
[C---:B-1----:R-:W-:Y:S08]  /*2200*/  HMMA.16816.F32 R40, R8.reuse, R16, R40 ;  /* 0x000000100828723c */ /* 0x042ff00000001828 */
        /* <DEDUP_REMOVED lines=9> */
[C---:B------:R-:W-:Y:S08]  /*22a0*/  HMMA.16816.F32 R12, R28.reuse, R72, R12 ;  /* 0x000000481c0c723c */ /* 0x040ff0000000180c */
[C---:B------:R-:W-:Y:S01]  /*22b0*/  HMMA.16816.F32 R60, R28.reuse, R74, R60 ;  /* 0x0000004a1c3c723c */ /* 0x040fe2000000183c */
[----:B------:R-:W-:Y:S07]  /*22c0*/  LDSM.16.M88.4 R72, [R184+0x2800] ;  /* 0x00280000b848783b */ /* 0x000fee0000000200 */
[C---:B---3--:R-:W-:Y:S08]  /*22d0*/  HMMA.16816.F32 R40, R28.reuse, R32, R40 ;  /* 0x000000201c28723c */ /* 0x048ff00000001828 */
[C---:B------:R-:W-:Y:S01]  /*22e0*/  HMMA.16816.F32 R36, R28.reuse, R34, R36 ;  /* 0x000000221c24723c */ /* 0x040fe20000001824 */
[----:B------:R-:W-:Y:S07]  /*22f0*/  LDSM.16.M88.4 R32, [R198+0x14100] ;  /* 0x01410000c620783b */ /* 0x000fee0000000200 */
[C---:B------:R-:W-:Y:S08]  /*2300*/  HMMA.16816.F32 R48, R28.reuse, R64, R48 ;  /* 0x000000401c30723c */ /* 0x040ff00000001830 */
[C---:B------:R-:W-:Y:S01]  /*2310*/  HMMA.16816.F32 R44, R28.reuse, R66, R44 ;  /* 0x000000421c2c723c */ /* 0x040fe2000000182c */
[----:B------:R-:W3:Y:S07]  /*2320*/  LDSM.16.M88.4 R64, [R184+0x3800] ;  /* 0x00380000b840783b */ /* 0x000eee0000000200 */
[C---:B------:R-:W-:Y:S08]  /*2330*/  HMMA.16816.F32 R56, R28.reuse, R68, R56 ;  /* 0x000000441c38723c */ /* 0x040ff00000001838 */
[----:B------:R-:W-:Y:S01]  /*2340*/  HMMA.16816.F32 R52, R28, R70, R52 ;  /* 0x000000461c34723c */ /* 0x000fe20000001834 */
[----:B------:R-:W5:Y:S04]  /*2350*/  LDSM.16.M88.4 R68, [R184+0x3000] ;  /* 0x00300000b844783b */ /* 0x000f680000000200 */
[----:B------:R-:W2:Y:S03]  /*2360*/  LDSM.16.M88.4 R28, [R197+0xa100] ;  /* 0x00a10000c51c783b */ /* 0x000ea60000000200 */
[C---:B----4-:R-:W-:Y:S08]  /*2370*/  HMMA.16816.F32 R12, R4.reuse, R24, R12 ;  /* 0x00000018040c723c */ /* 0x050ff0000000180c */
[C---:B------:R-:W-:Y:S01]  /*2380*/  HMMA.16816.F32 R60, R4.reuse, R26, R60 ;  /* 0x0000001a043c723c */ /* 0x040fe2000000183c */
[----:B------:R-:W-:Y:S07]  /*2390*/  LDSM.16.M88.4 R24, [R197+0xa900] ;  /* 0x00a90000c518783b */ /* 0x000fee0000000200 */
[C---:B-1----:R-:W-:Y:S08]  /*23a0*/  HMMA.16816.F32 R40, R4.reuse, R8, R40 ;  /* 0x000000080428723c */ /* 0x042ff00000001828 */
[C---:B------:R-:W-:Y:S01]  /*23b0*/  HMMA.16816.F32 R36, R4.reuse, R10, R36 ;  /* 0x0000000a0424723c */ /* 0x040fe20000001824 */
[----:B------:R-:W-:Y:S07]  /*23c0*/  LDSM.16.M88.4 R8, [R194+0x14100] ;  /* 0x01410000c208783b */ /* 0x000fee0000000200 */
[C---:B------:R-:W-:Y:S08]  /*23d0*/  HMMA.16816.F32 R48, R4.reuse, R16, R48 ;  /* 0x000000100430723c */ /* 0x040ff00000001830 */
[C---:B------:R-:W-:Y:S01]  /*23e0*/  HMMA.16816.F32 R44, R4.reuse, R18, R44 ;  /* 0x00000012042c723c */ /* 0x040fe2000000182c */
[----:B------:R-:W1:Y:S07]  /*23f0*/  LDSM.16.M88.4 R16, [R197+0xb900] ;  /* 0x00b90000c510783b */ /* 0x000e6e0000000200 */
[C---:B--2---:R-:W-:Y:S08]  /*2400*/  HMMA.16816.F32 R56, R4.reuse, R20, R56 ;  /* 0x000000140438723c */ /* 0x044ff00000001838 */
[----:B------:R-:W-:Y:S01]  /*2410*/  HMMA.16816.F32 R52, R4, R22, R52 ;  /* 0x000000160434723c */ /* 0x000fe20000001834 */
[----:B------:R-:W2:Y:S04]  /*2420*/  LDSM.16.M88.4 R20, [R197+0xb100] ;  /* 0x00b10000c514783b */ /* 0x000ea80000000200 */
[----:B------:R-:W4:Y:S03]  /*2430*/  LDSM.16.M88.4 R4, [R196+0x4000] ;  /* 0x00400000c404783b */ /* 0x000f260000000200 */
[C---:B------:R-:W-:Y:S08]  /*2440*/  HMMA.16816.F32 R12, R76.reuse, R80, R12 ;  /* 0x000000504c0c723c */ /* 0x040ff0000000180c */
[C---:B------:R-:W-:Y:S08]  /*2450*/  HMMA.16816.F32 R60, R76.reuse, R82, R60 ;  /* 0x000000524c3c723c */ /* 0x040ff0000000183c */
[C---:B---3--:R-:W-:Y:S08]  /*2460*/  HMMA.16816.F32 R40, R76.reuse, R64, R40 ;  /* 0x000000404c28723c */ /* 0x048ff00000001828 */
[C---:B------:R-:W-:Y:S01]  /*2470*/  HMMA.16816.F32 R36, R76.reuse, R66, R36 ;  /* 0x000000424c24723c */ /* 0x040fe20000001824 */
[----:B------:R-:W-:Y:S07]  /*2480*/  LDSM.16.M88.4 R64, [R196+0x5000] ;  /* 0x00500000c440783b */ /* 0x000fee0000000200 */
[C---:B------:R-:W-:Y:S08]  /*2490*/  HMMA.16816.F32 R56, R76.reuse, R72, R56 ;  /* 0x000000484c38723c */ /* 0x040ff00000001838 */
[C---:B------:R-:W-:Y:S08]  /*24a0*/  HMMA.16816.F32 R52, R76.reuse, R74, R52 ;  /* 0x0000004a4c34723c */ /* 0x040ff00000001834 */
[C---:B-----5:R-:W-:Y:S08]  /*24b0*/  HMMA.16816.F32 R48, R76.reuse, R68, R48 ;  /* 0x000000444c30723c */ /* 0x060ff00000001830 */
[----:B------:R-:W-:Y:S01]  /*24c0*/  HMMA.16816.F32 R44, R76, R70, R44 ;  /* 0x000000464c2c723c */ /* 0x000fe2000000182c */
[----:B------:R-:W3:Y:S07]  /*24d0*/  LDSM.16.M88.4 R68, [R196+0x4800] ;  /* 0x00480000c444783b */ /* 0x000eee0000000200 */
[C---:B------:R-:W-:Y:S08]  /*24e0*/  HMMA.16816.F32 R12, R32.reuse, R28, R12 ;  /* 0x0000001c200c723c */ /* 0x040ff0000000180c */
[C---:B------:R-:W-:Y:S01]  /*24f0*/  HMMA.16816.F32 R60, R32.reuse, R30, R60 ;  /* 0x0000001e203c723c */ /* 0x040fe2000000183c */
[----:B------:R-:W-:Y:S07]  /*2500*/  LDSM.16.M88.4 R28, [R192+0xa900] ;  /* 0x00a90000c01c783b */ /* 0x000fee0000000200 */
[C---:B-1----:R-:W-:Y:S08]  /*2510*/  HMMA.16816.F32 R40, R32.reuse, R16, R40 ;  /* 0x000000102028723c */ /* 0x042ff00000001828 */
[C---:B------:R-:W-:Y:S01]  /*2520*/  HMMA.16816.F32 R36, R32.reuse, R18, R36 ;  /* 0x000000122024723c */ /* 0x040fe20000001824 */
[----:B------:R-:W1:Y:S07]  /*2530*/  LDSM.16.M88.4 R16, [R196+0x5800] ;  /* 0x00580000c410783b */ /* 0x000e6e0000000200 */
[C---:B------:R-:W-:Y:S08]  /*2540*/  HMMA.16816.F32 R56, R32.reuse, R24, R56 ;  /* 0x000000182038723c */ /* 0x040ff00000001838 */
[C---:B------:R-:W-:Y:S01]  /*2550*/  HMMA.16816.F32 R52, R32.reuse, R26, R52 ;  /* 0x0000001a2034723c */ /* 0x040fe20000001834 */
[----:B------:R-:W-:Y:S07]  /*2560*/  LDSM.16.M88.4 R24, [R192+0xb100] ;  /* 0x00b10000c018783b */ /* 0x000fee0000000200 */
[C---:B--2---:R-:W-:Y:S08]  /*2570*/  HMMA.16816.F32 R48, R32.reuse, R20, R48 ;  /* 0x000000142030723c */ /* 0x044ff00000001830 */
[----:B------:R-:W-:Y:S01]  /*2580*/  HMMA.16816.F32 R44, R32, R22, R44 ;  /* 0x00000016202c723c */ /* 0x000fe2000000182c */
[----:B------:R-:W-:Y:S04]  /*2590*/  LDSM.16.M88.4 R20, [R193+0x14100] ;  /* 0x01410000c114783b */ /* 0x000fe80000000200 */
[----:B------:R-:W-:Y:S03]  /*25a0*/  LDSM.16.M88.4 R32, [R192+0xb900] ;  /* 0x00b90000c020783b */ /* 0x000fe60000000200 */
[C---:B----4-:R-:W-:Y:S08]  /*25b0*/  HMMA.16816.F32 R12, R8.reuse, R4, R12 ;  /* 0x00000004080c723c */ /* 0x050ff0000000180c */
[C---:B------:R-:W-:Y:S01]  /*25c0*/  HMMA.16816.F32 R60, R8.reuse, R6, R60 ;  /* 0x00000006083c723c */ /* 0x040fe2000000183c */
[----:B------:R-:W2:Y:S07]  /*25d0*/  LDSM.16.M88.4 R4, [R192+0xa100] ;  /* 0x00a10000c004783b */ /* 0x000eae0000000200 */
[C---:B---3--:R-:W-:Y:S08]  /*25e0*/  HMMA.16816.F32 R56, R8.reuse, R68, R56 ;  /* 0x000000440838723c */ /* 0x048ff00000001838 */
[C---:B------:R-:W-:Y:S08]  /*25f0*/  HMMA.16816.F32 R52, R8.reuse, R70, R52 ;  /* 0x000000460834723c */ /* 0x040ff00000001834 */
[C---:B------:R-:W-:Y:S08]  /*2600*/  HMMA.16816.F32 R48, R8.reuse, R64, R48 ;  /* 0x000000400830723c */ /* 0x040ff00000001830 */
[C---:B------:R-:W-:Y:S01]  /*2610*/  HMMA.16816.F32 R68, R8.reuse, R66, R44 ;  /* 0x000000420844723c */ /* 0x040fe2000000182c */
[----:B------:R-:W-:Y:S04]  /*2620*/  LDSM.16.M88.4 R64, [R191+0x14100] ;  /* 0x01410000bf40783b */ /* 0x000fe80000000200 */
[----:B------:R-:W3:Y:S03]  /*2630*/  LDSM.16.M88.4 R44, [R184+0x4000] ;  /* 0x00400000b82c783b */ /* 0x000ee60000000200 */
[C---:B-1----:R-:W-:Y:S08]  /*2640*/  HMMA.16816.F32 R40, R8.reuse, R16, R40 ;  /* 0x000000100828723c */ /* 0x042ff00000001828 */
[----:B------:R-:W-:Y:S01]  /*2650*/  HMMA.16816.F32 R72, R8, R18, R36 ;  /* 0x000000120848723c */ /* 0x000fe20000001824 */
[----:B------:R-:W1:Y:S04]  /*2660*/  LDSM.16.M88.4 R36, [R184+0x4800] ;  /* 0x00480000b824783b */ /* 0x000e680000000200 */
[----:B------:R-:W4:Y:S03]  /*2670*/  LDSM.16.M88.4 R16, [R184+0x5000] ;  /* 0x00500000b810783b */ /* 0x000f260000000200 */
[----:B--2---:R-:W-:Y:S01]  /*2680*/  HMMA.16816.F32 R12, R20, R4, R12 ;  /* 0x00000004140c723c */ /* 0x004fe2000000180c */
[----:B------:R-:W2:Y:S01]  /*2690*/  LDSM.16.M88.4 R8, [R184+0x5800] ;  /* 0x00580000b808783b */ /* 0x000ea20000000200 */
[----:B------:R-:W-:-:S06]  /*26a0*/  DEPBAR.LE SB0, 0x0 ;  /* 0x000080000000791a */ /* 0x000fcc0000000000 */
[C---:B------:R-:W-:Y:S08]  /*26b0*/  HMMA.16816.F32 R60, R20.reuse, R6, R60 ;  /* 0x00000006143c723c */ /* 0x040ff0000000183c */
[C---:B------:R-:W-:Y:S08]  /*26c0*/  HMMA.16816.F32 R56, R20.reuse, R28, R56 ;  /* 0x0000001c1438723c */ /* 0x040ff00000001838 */
[C---:B------:R-:W-:Y:S08]  /*26d0*/  HMMA.16816.F32 R52, R20.reuse, R30, R52 ;  /* 0x0000001e1434723c */ /* 0x040ff00000001834 */
[C---:B------:R-:W-:Y:S08]  /*26e0*/  HMMA.16816.F32 R48, R20.reuse, R24, R48 ;  /* 0x000000181430723c */ /* 0x040ff00000001830 */
[C---:B------:R-:W-:Y:S08]  /*26f0*/  HMMA.16816.F32 R68, R20.reuse, R26, R68 ;  /* 0x0000001a1444723c */ /* 0x040ff00000001844 */
[C---:B------:R-:W-:Y:S08]  /*2700*/  HMMA.16816.F32 R40, R20.reuse, R32, R40 ;  /* 0x000000201428723c */ /* 0x040ff00000001828 */
[----:B------:R-:W-:Y:S08]  /*2710*/  HMMA.16816.F32 R72, R20, R34, R72 ;  /* 0x000000221448723c */ /* 0x000ff00000001848 */
[C---:B---3--:R-:W-:Y:S08]  /*2720*/  HMMA.16816.F32 R12, R64.reuse, R44, R12 ;  /* 0x0000002c400c723c */ /* 0x048ff0000000180c */
[C---:B------:R-:W-:Y:S08]  /*2730*/  HMMA.16816.F32 R60, R64.reuse, R46, R60 ;  /* 0x0000002e403c723c */ /* 0x040ff0000000183c */
[C---:B-1----:R-:W-:Y:S08]  /*2740*/  HMMA.16816.F32 R56, R64.reuse, R36, R56 ;  /* 0x000000244038723c */ /* 0x042ff00000001838 */
[C---:B------:R-:W-:Y:S08]  /*2750*/  HMMA.16816.F32 R52, R64.reuse, R38, R52 ;  /* 0x000000264034723c */ /* 0x040ff00000001834 */
[C---:B----4-:R-:W-:Y:S08]  /*2760*/  HMMA.16816.F32 R48, R64.reuse, R16, R48 ;  /* 0x000000104030723c */ /* 0x050ff00000001830 */
[C---:B------:R-:W-:Y:S08]  /*2770*/  HMMA.16816.F32 R68, R64.reuse, R18, R68 ;  /* 0x000000124044723c */ /* 0x040ff00000001844 */
[C---:B--2---:R-:W-:Y:S07]  /*2780*/  HMMA.16816.F32 R40, R64.reuse, R8, R40 ;  /* 0x000000084028723c */ /* 0x044fee0000001828 */
[----:B------:R-:W-:Y:S01]  /*2790*/  SHF.R.S32.HI R9, RZ, 0x1f, R210 ;  /* 0x0000001fff097819 */ /* 0x000fe200000114d2 */
[----:B------:R-:W-:Y:S01]  /*27a0*/  HMMA.16816.F32 R72, R64, R10, R72 ;  /* 0x0000000a4048723c */ /* 0x000fe20000001848 */
[----:B------:R-:W-:Y:S06]  /*27b0*/  BAR.SYNC.DEFER_BLOCKING 0x0 ;  /* 0x0000000000007b1d */ /* 0x000fec0000010000 */
[----:B------:R-:W-:Y:S05]  /*27c0*/  @P0 BRA `(.L_x_168) ;  /* 0x0000041000000947 */ /* 0x000fea0003800000 */
[----:B------:R-:W-:Y:S01]  /*27d0*/  IADD3 R200, R202, UR13, R85 ;  /* 0x0000000dcac87c10 */ /* 0x000fe2000fffe055 */
[----:B------:R-:W-:-:S03]  /*27e0*/  IMAD.MOV.U32 R199, RZ, RZ, RZ ;  /* 0x000000ffffc77224 */ /* 0x000fc600078e00ff */
[----:B------:R-:W-:-:S05]  /*27f0*/  IADD3 R200, R200, -0x40, RZ ;  /* 0xffffffc0c8c87810 */ /* 0x000fca0007ffe0ff */
        /* <DEDUP_REMOVED lines=10> */
[----:B------:R-:W-:Y:S01]  /*28a0*/  SEL R16, RZ, 0x10, P5 ;  /* 0x00000010ff107807 */ /* 0x000fe20002800000 */
[----:B------:R-:W-:Y:S01]  /*28b0*/  IMAD R200, R7, c[0x0][0x2b8], R200 ;  /* 0x0000ae0007c87a24 */ /* 0x000fe200078e02c8 */
[----:B------:R-:W-:Y:S02]  /*28c0*/  IADD3 R22, -R17, 0x10, RZ ;  /* 0x0000001011167810 */ /* 0x000fe40007ffe1ff */
[----:B------:R-:W-:Y:S01]  /*28d0*/  IADD3 R20, -R16, 0x10, RZ ;  /* 0x0000001010147810 */ /* 0x000fe20007ffe1ff */
[----:B------:R-:W-:Y:S01]  /*28e0*/  IMAD.WIDE.U32 R6, R200, c[0x0][0x1e0], RZ ;  /* 0x00007800c8067a25 */ /* 0x000fe200078e00ff */
[----:B------:R-:W-:-:S02]  /*28f0*/  SHF.R.S32.HI R11, RZ, 0x1f, R200 ;  /* 0x0000001fff0b7819 */ /* 0x000fc400000114c8 */
[----:B------:R-:W-:Y:S02]  /*2900*/  LOP3.LUT R22, R22, 0xf, RZ, 0xc0, !PT ;  /* 0x0000000f16167812 */ /* 0x000fe400078ec0ff */
[----:B------:R-:W-:Y:S01]  /*2910*/  LOP3.LUT R20, R20, 0xf, RZ, 0xc0, !PT ;  /* 0x0000000f14147812 */ /* 0x000fe200078ec0ff */
[----:B------:R-:W-:Y:S01]  /*2920*/  IMAD R11, R11, c[0x0][0x1e0], RZ ;  /* 0x000078000b0b7a24 */ /* 0x000fe200078e02ff */
[----:B------:R-:W-:-:S03]  /*2930*/  IADD3 R8, -R213, 0x10, RZ ;  /* 0x00000010d5087810 */ /* 0x000fc60007ffe1ff */
[----:B------:R-:W-:Y:S01]  /*2940*/  IMAD R11, R200, c[0x0][0x1e4], R11 ;  /* 0x00007900c80b7a24 */ /* 0x000fe200078e020b */
[----:B------:R-:W-:-:S03]  /*2950*/  LOP3.LUT R8, R8, 0xf, RZ, 0xc0, !PT ;  /* 0x0000000f08087812 */ /* 0x000fc600078ec0ff */
[----:B------:R-:W-:Y:S01]  /*2960*/  IMAD.IADD R7, R7, 0x1, R11 ;  /* 0x0000000107077824 */ /* 0x000fe200078e020b */
[----:B--2---:R-:W-:-:S03]  /*2970*/  SHF.R.S32.HI R0, RZ, 0x1f, R199 ;  /* 0x0000001fff007819 */ /* 0x004fc600000114c7 */
[----:B------:R-:W-:-:S04]  /*2980*/  IMAD.WIDE.U32 R4, R199, c[0x0][0x1f0], R6 ;  /* 0x00007c00c7047a25 */ /* 0x000fc800078e0006 */
[----:B------:R-:W-:Y:S01]  /*2990*/  IMAD R0, R0, c[0x0][0x1f0], RZ ;  /* 0x00007c0000007a24 */ /* 0x000fe200078e02ff */
[----:B------:R-:W-:Y:S01]  /*29a0*/  IADD3 R24, P0, R4, UR18, RZ ;  /* 0x0000001204187c10 */ /* 0x000fe2000ff1e0ff */
[----:B------:R-:W-:Y:S02]  /*29b0*/  IMAD.SHL.U32 R4, R210, 0x2, RZ ;  /* 0x00000002d2047824 */ /* 0x000fe400078e00ff */
[----:B------:R-:W-:Y:S02]  /*29c0*/  IMAD R0, R199, c[0x0][0x1f4], R0 ;  /* 0x00007d00c7007a24 */ /* 0x000fe400078e0200 */
[----:B------:R-:W-:-:S03]  /*29d0*/  IMAD.SHL.U32 R6, R209, 0x2, RZ ;  /* 0x00000002d1067824 */ /* 0x000fc600078e00ff */
[----:B------:R-:W-:Y:S02]  /*29e0*/  IADD3.X R5, R5, UR8, R0, P0, !PT ;  /* 0x0000000805057c10 */ /* 0x000fe400087fe400 */
[----:B------:R-:W-:Y:S02]  /*29f0*/  LEA R7, P0, R24, c[0x0][0x1c8], 0x1 ;  /* 0x0000720018077a11 */ /* 0x000fe400078008ff */
[----:B------:R-:W-:Y:S02]  /*2a00*/  SHF.L.U64.HI R0, R210, 0x1, R9 ;  /* 0x00000001d2007819 */ /* 0x000fe40000010209 */
[----:B------:R-:W-:Y:S01]  /*2a10*/  LEA.HI.X R24, R24, c[0x0][0x1cc], R5, 0x1, P0 ;  /* 0x0000730018187a11 */ /* 0x000fe200000f0c05 */
[----:B------:R-:W1:Y:S01]  /*2a20*/  SHFL.IDX PT, R11, R7, 0x1, 0x181f ;  /* 0x00381f00070b7f89 */ /* 0x000e6200000e0000 */
[----:B------:R-:W-:-:S03]  /*2a30*/  SHF.L.U64.HI R5, R209, 0x1, R212 ;  /* 0x00000001d1057819 */ /* 0x000fc600000102d4 */
[----:B------:R-:W2:Y:S04]  /*2a40*/  SHFL.IDX PT, R10, R24, 0x1, 0x181f ;  /* 0x00381f00180a7f89 */ /* 0x000ea800000e0000 */
[----:B------:R3:W4:Y:S04]  /*2a50*/  SHFL.IDX PT, R19, R7, RZ, 0x181f ;  /* 0x00181fff07137589 */ /* 0x00072800000e0000 */
[----:B------:R5:W4:Y:S01]  /*2a60*/  SHFL.IDX PT, R18, R24, RZ, 0x181f ;  /* 0x00181fff18127589 */ /* 0x000b2200000e0000 */
[----:B-1----:R-:W-:-:S04]  /*2a70*/  IADD3 R22, P2, P0, R22, R11, R4 ;  /* 0x0000000b16167210 */ /* 0x002fc8000785e004 */
[----:B--2---:R-:W-:Y:S02]  /*2a80*/  IADD3.X R23, RZ, R10, R0, P2, P0 ;  /* 0x0000000aff177210 */ /* 0x004fe400017e0400 */
[----:B------:R-:W-:Y:S01]  /*2a90*/  IADD3 R20, P2, P0, R20, R11, R6 ;  /* 0x0000000b14147210 */ /* 0x000fe2000785e006 */
[----:B---3--:R-:W-:-:S03]  /*2aa0*/  IMAD.SHL.U32 R7, R208, 0x2, RZ ;  /* 0x00000002d0077824 */ /* 0x008fc600078e00ff */
[----:B------:R-:W-:Y:S02]  /*2ab0*/  IADD3.X R21, RZ, R10, R5, P2, P0 ;  /* 0x0000000aff157210 */ /* 0x000fe400017e0405 */
[----:B-----5:R-:W-:Y:S02]  /*2ac0*/  IADD3 R24, P2, P0, R8, R11, R7 ;  /* 0x0000000b08187210 */ /* 0x020fe4000785e007 */
[----:B------:R-:W-:-:S04]  /*2ad0*/  SHF.L.U64.HI R11, R208, 0x1, R211 ;  /* 0x00000001d00b7819 */ /* 0x000fc800000102d3 */
[----:B------:R-:W-:Y:S02]  /*2ae0*/  IADD3.X R25, RZ, R10, R11, P2, P0 ;  /* 0x0000000aff197210 */ /* 0x000fe400017e040b */
[C---:B----4-:R-:W-:Y:S02]  /*2af0*/  IADD3 R26, P2, R19.reuse, R4, RZ ;  /* 0x00000004131a7210 */ /* 0x050fe40007f5e0ff */
[----:B------:R-:W-:-:S03]  /*2b00*/  IADD3 R4, P0, R19, R6, RZ ;  /* 0x0000000613047210 */ /* 0x000fc60007f1e0ff */
[C---:B------:R-:W-:Y:S01]  /*2b10*/  IMAD.X R27, R18.reuse, 0x1, R0, P2 ;  /* 0x00000001121b7824 */ /* 0x040fe200010e0600 */
[----:B------:R-:W-:Y:S01]  /*2b20*/  ISETP.NE.U32.AND P2, PT, R17, RZ, PT ;  /* 0x000000ff1100720c */ /* 0x000fe20003f45070 */
[C---:B------:R-:W-:Y:S01]  /*2b30*/  IMAD.X R5, R18.reuse, 0x1, R5, P0 ;  /* 0x0000000112057824 */ /* 0x040fe200000e0605 */
[----:B------:R-:W-:Y:S02]  /*2b40*/  IADD3 R6, P0, R19, R7, RZ ;  /* 0x0000000713067210 */ /* 0x000fe40007f1e0ff */
[----:B------:R1:W-:Y:S03]  /*2b50*/  LDGSTS.E.BYPASS.LTC128B.128 [R201+0x6100], [R26.64], !P6 ;  /* 0x061000001ac97fae */ /* 0x0003e6000f101d56 */
[----:B------:R-:W-:Y:S01]  /*2b60*/  IMAD.X R7, R18, 0x1, R11, P0 ;  /* 0x0000000112077824 */ /* 0x000fe200000e060b */
[----:B------:R1:W-:Y:S01]  /*2b70*/  LDGSTS.E.BYPASS.LTC128B.128 [R201+0x8100], [R4.64], !P5 ;  /* 0x0810000004c97fae */ /* 0x0003e2000e901d56 */
[----:B------:R-:W-:-:S03]  /*2b80*/  ISETP.NE.U32.AND P0, PT, R16, RZ, PT ;  /* 0x000000ff1000720c */ /* 0x000fc60003f05070 */
[----:B------:R1:W-:Y:S04]  /*2b90*/  LDGSTS.E.BYPASS.LTC128B.128 [R201+0xa100], [R6.64], !P4 ;  /* 0x0a10000006c97fae */ /* 0x0003e8000e101d56 */
[----:B------:R1:W-:Y:S01]  /*2ba0*/  LDGSTS.E.BYPASS.LTC128B.128.ZFILL [R201+0x7100], [R22.64], P2 ;  /* 0x0710000016c97fae */ /* 0x0003e20009141d56 */
[----:B------:R-:W-:-:S05]  /*2bb0*/  ISETP.NE.U32.AND P2, PT, R213, RZ, PT ;  /* 0x000000ffd500720c */ /* 0x000fca0003f45070 */
[----:B------:R1:W-:Y:S08]  /*2bc0*/  LDGSTS.E.BYPASS.LTC128B.128.ZFILL [R201+0x9100], [R20.64], P0 ;  /* 0x0910000014c97fae */ /* 0x0003f00008141d56 */
[----:B------:R1:W-:Y:S02]  /*2bd0*/  LDGSTS.E.BYPASS.LTC128B.128.ZFILL [R201+0xb100], [R24.64], P2 ;  /* 0x0b10000018c97fae */ /* 0x0003e40009141d56 */
.L_x_168:
[----:B------:R-:W-:Y:S01]  /*2be0*/  LOP3.LUT R89, R89, 0xffffffe0, RZ, 0xc0, !PT ;  /* 0xffffffe059597812 */ /* 0x000fe200078ec0ff */
[----:B------:R-:W-:Y:S01]  /*2bf0*/  UIADD3 UR4, UR10, 0x1, -UR12 ;  /* 0x000000010a047890 */ /* 0x000fe2000fffe80c */
[----:B------:R-:W-:Y:S01]  /*2c00*/  LEA.HI R11, R91, R88, RZ, 0x2 ;  /* 0x000000585b0b7211 */ /* 0x000fe200078f10ff */
[----:B------:R-:W-:Y:S01]  /*2c10*/  ULDC UR5, c[0x0][0x324] ;  /* 0x0000c90000057ab9 */ /* 0x000fe20000000800 */
[----:B-1----:R-:W-:Y:S01]  /*2c20*/  SHF.R.S32.HI R7, RZ, 0x1f, R86 ;  /* 0x0000001fff077819 */ /* 0x002fe20000011456 */
[----:B------:R-:W-:Y:S01]  /*2c30*/  IMAD.IADD R0, R88, 0x1, -R89 ;  /* 0x0000000158007824 */ /* 0x000fe200078e0a59 */
[----:B------:R-:W-:Y:S01]  /*2c40*/  LOP3.LUT R11, R11, 0xfffffffc, RZ, 0xc0, !PT ;  /* 0xfffffffc0b0b7812 */ /* 0x000fe200078ec0ff */
[----:B------:R-:W0:Y:S01]  /*2c50*/  LDGDEPBAR ;  /* 0x00000000000079af */ /* 0x000e220000000000 */
[----:B------:R-:W-:-:S02]  /*2c60*/  LEA.HI R7, R7, R86, RZ, 0x3 ;  /* 0x0000005607077211 */ /* 0x000fc400078f18ff */
[----:B------:R-:W-:Y:S01]  /*2c70*/  SHF.R.S32.HI R5, RZ, 0x1f, R0 ;  /* 0x0000001fff057819 */ /* 0x000fe20000011400 */
[----:B------:R-:W-:Y:S01]  /*2c80*/  IMAD.IADD R88, R88, 0x1, -R11 ;  /* 0x0000000158587824 */ /* 0x000fe200078e0a0b */
[----:B------:R-:W-:Y:S02]  /*2c90*/  LOP3.LUT R7, R7, 0xffffff8, RZ, 0xc0, !PT ;  /* 0x0ffffff807077812 */ /* 0x000fe400078ec0ff */
[----:B------:R-:W-:Y:S02]  /*2ca0*/  LEA.HI R4, R5, R0, RZ, 0x2 ;  /* 0x0000000005047211 */ /* 0x000fe400078f10ff */
[----:B------:R-:W-:Y:S01]  /*2cb0*/  LEA.HI R5, R88, R88, RZ, 0x1 ;  /* 0x0000005858057211 */ /* 0x000fe200078f08ff */
[----:B------:R-:W-:Y:S01]  /*2cc0*/  IMAD.IADD R7, R86, 0x1, -R7 ;  /* 0x0000000156077824 */ /* 0x000fe200078e0a07 */
[----:B------:R-:W-:Y:S02]  /*2cd0*/  PLOP3.LUT P2, PT, PT, PT, UP2, 0x80, 0x0 ;  /* 0x000000000000781c */ /* 0x000fe40003f4f028 */
[----:B------:R-:W-:-:S02]  /*2ce0*/  LEA.HI.SX32 R6, R4, UR25, 0x1e ;  /* 0x0000001904067c11 */ /* 0x000fc4000f8ff2ff */
[----:B------:R-:W-:Y:S02]  /*2cf0*/  LOP3.LUT R5, R5, 0x1ffffffe, RZ, 0xc0, !PT ;  /* 0x1ffffffe05057812 */ /* 0x000fe400078ec0ff */
[----:B------:R-:W-:Y:S01]  /*2d00*/  PLOP3.LUT P0, PT, PT, PT, UP2, 0x80, 0x0 ;  /* 0x000000000000781c */ /* 0x000fe20003f0f028 */
[----:B------:R-:W-:Y:S02]  /*2d10*/  IMAD R6, R7, 0x10, R6 ;  /* 0x0000001007067824 */ /* 0x000fe400078e0206 */
[----:B------:R-:W-:-:S04]  /*2d20*/  IMAD.IADD R5, R88, 0x1, -R5 ;  /* 0x0000000158057824 */ /* 0x000fc800078e0a05 */
[----:B------:R-:W-:-:S04]  /*2d30*/  IMAD R203, R5, 0x8, R6 ;  /* 0x0000000805cb7824 */ /* 0x000fc800078e0206 */
[----:B------:R-:W-:-:S04]  /*2d40*/  @P2 IMAD.HI.U32 R5, R203, c[0x0][0x2c8], RZ ;  /* 0x0000b200cb052a27 */ /* 0x000fc800078e00ff */
[----:B------:R-:W-:Y:S01]  /*2d50*/  IMAD.MOV.U32 R20, RZ, RZ, R203 ;  /* 0x000000ffff147224 */ /* 0x000fe200078e00cb */
[----:B------:R-:W-:Y:S02]  /*2d60*/  @P0 SHF.R.U32.HI R20, RZ, c[0x0][0x2cc], R5 ;  /* 0x0000b300ff140a19 */ /* 0x000fe40000011605 */
[----:B------:R-:W-:Y:S01]  /*2d70*/  LOP3.LUT R5, R4, 0x7ffffffc, RZ, 0xc0, !PT ;  /* 0x7ffffffc04057812 */ /* 0x000fe200078ec0ff */
[----:B------:R-:W-:Y:S01]  /*2d80*/  IMAD.IADD R4, R87, 0x1, R84 ;  /* 0x0000000157047824 */ /* 0x000fe200078e0254 */
[----:B------:R-:W-:Y:S01]  /*2d90*/  PLOP3.LUT P0, PT, PT, PT, UP1, 0x40, 0x0 ;  /* 0x000000000000781c */ /* 0x000fe20003f0e818 */
[----:B------:R-:W1:Y:S02]  /*2da0*/  SHFL.IDX PT, R6, R20, RZ, 0x1c1f ;  /* 0x001c1fff14067589 */ /* 0x000e6400000e0000 */
[----:B------:R-:W-:Y:S02]  /*2db0*/  IMAD.IADD R204, R0, 0x1, -R5 ;  /* 0x0000000100cc7824 */ /* 0x000fe400078e0a05 */
[----:B------:R-:W-:Y:S01]  /*2dc0*/  IMAD.U32 R5, RZ, RZ, UR4 ;  /* 0x00000004ff057e24 */ /* 0x000fe2000f8e00ff */
[----:B------:R-:W-:Y:S01]  /*2dd0*/  ULDC UR4, c[0x0][0x1d0] ;  /* 0x0000740000047ab9 */ /* 0x000fe20000000800 */
[----:B------:R-:W-:Y:S01]  /*2de0*/  IMAD.SHL.U32 R204, R204, 0x2, RZ ;  /* 0x00000002cccc7824 */ /* 0x000fe200078e00ff */
[----:B------:R-:W-:-:S02]  /*2df0*/  UIMAD UR4, UR20, UR4, -UR12 ;  /* 0x00000004140472a4 */ /* 0x000fc4000f8e0a0c */
[----:B------:R-:W-:Y:S02]  /*2e00*/  ULOP3.LUT UR12, URZ, UR5, URZ, 0x33, !UPT ;  /* 0x000000053f0c7292 */ /* 0x000fe4000f8e333f */
[----:B------:R-:W-:Y:S02]  /*2e10*/  IADD3 R5, R5, -c[0x0][0x168], -R204 ;  /* 0x80005a0005057a10 */ /* 0x000fe40007ffe8cc */
[----:B------:R-:W-:Y:S02]  /*2e20*/  IADD3 R0, -R204, UR4, RZ ;  /* 0x00000004cc007c10 */ /* 0x000fe4000fffe1ff */
[C---:B------:R-:W-:Y:S02]  /*2e30*/  IADD3 R11, R5.reuse, c[0x0][0x328], RZ ;  /* 0x0000ca00050b7a10 */ /* 0x040fe40007ffe0ff */
[----:B------:R-:W-:-:S03]  /*2e40*/  IADD3 R5, R5, UR12, RZ ;  /* 0x0000000c05057c10 */ /* 0x000fc6000fffe0ff */
[--C-:B-1----:R-:W-:Y:S02]  /*2e50*/  IMAD.IADD R19, R11, 0x1, R6.reuse ;  /* 0x000000010b137824 */ /* 0x102fe400078e0206 */
[----:B------:R-:W-:-:S03]  /*2e60*/  IMAD.IADD R17, R5, 0x1, R6 ;  /* 0x0000000105117824 */ /* 0x000fc600078e0206 */
[----:B------:R-:W-:Y:S01]  /*2e70*/  IMNMX R19, R19, R0, PT ;  /* 0x0000000013137217 */ /* 0x000fe20003800200 */
[----:B------:R-:W-:Y:S05]  /*2e80*/  @P0 BRA `(.L_x_169) ;  /* 0x0000016000000947 */ /* 0x000fea0003800000 */
[----:B------:R-:W-:Y:S01]  /*2e90*/  IMAD.U32 R7, RZ, RZ, UR10 ;  /* 0x0000000aff077e24 */ /* 0x000fe2000f8e00ff */
[----:B------:R-:W-:Y:S04]  /*2ea0*/  BSSY B0, `(.L_x_170) ;  /* 0x000000f000007945 */ /* 0x000fe80003800000 */
[----:B------:R-:W-:-:S04]  /*2eb0*/  IADD3 R8, R7, -c[0x0][0x168], R6 ;  /* 0x80005a0007087a10 */ /* 0x000fc80007ffe006 */
[----:B------:R-:W-:-:S13]  /*2ec0*/  ISETP.GT.AND P0, PT, R8, -0x1, PT ;  /* 0xffffffff0800780c */ /* 0x000fda0003f04270 */
[----:B------:R-:W-:Y:S05]  /*2ed0*/  @P0 BRA `(.L_x_171) ;  /* 0x0000007000000947 */ /* 0x000fea0003800000 */
[----:B------:R-:W-:Y:S01]  /*2ee0*/  IMAD.MOV.U32 R6, RZ, RZ, c[0x0][0x32c] ;  /* 0x0000cb00ff067624 */ /* 0x000fe200078e00ff */
[----:B------:R-:W-:-:S04]  /*2ef0*/  LOP3.LUT R8, RZ, R8, RZ, 0x33, !PT ;  /* 0x00000008ff087212 */ /* 0x000fc800078e33ff */
[----:B------:R-:W-:-:S13]  /*2f00*/  ISETP.NE.AND P0, PT, R6, 0x1, PT ;  /* 0x000000010600780c */ /* 0x000fda0003f05270 */
[----:B------:R-:W-:-:S05]  /*2f10*/  @P0 IMAD.HI.U32 R6, R8, c[0x0][0x330], RZ ;  /* 0x0000cc0008060a27 */ /* 0x000fca00078e00ff */
[----:B------:R-:W-:-:S04]  /*2f20*/  @P0 SHF.R.U32.HI R8, RZ, c[0x0][0x334], R6 ;  /* 0x0000cd00ff080a19 */ /* 0x000fc80000011606 */
[----:B------:R-:W-:Y:S01]  /*2f30*/  LOP3.LUT R8, RZ, R8, RZ, 0x33, !PT ;  /* 0x00000008ff087212 */ /* 0x000fe200078e33ff */
[----:B------:R-:W-:Y:S05]  /*2f40*/  BRA `(.L_x_172) ;  /* 0x0000004000007947 */ /* 0x000fea0003800000 */
.L_x_171:
[----:B------:R-:W-:-:S04]  /*2f50*/  MOV R6, c[0x0][0x32c] ;  /* 0x0000cb0000067a02 */ /* 0x000fc80000000f00 */
[----:B------:R-:W-:-:S13]  /*2f60*/  ISETP.NE.AND P0, PT, R6, 0x1, PT ;  /* 0x000000010600780c */ /* 0x000fda0003f05270 */
[----:B------:R-:W-:-:S05]  /*2f70*/  @P0 IMAD.HI.U32 R6, R8, c[0x0][0x330], RZ ;  /* 0x0000cc0008060a27 */ /* 0x000fca00078e00ff */
[----:B------:R-:W-:Y:S02]  /*2f80*/  @P0 SHF.R.U32.HI R8, RZ, c[0x0][0x334], R6 ;  /* 0x0000cd00ff080a19 */ /* 0x000fe40000011606 */
.L_x_172:
[----:B------:R-:W-:Y:S05]  /*2f90*/  BSYNC B0 ;  /* 0x0000000000007941 */ /* 0x000fea0003800000 */
.L_x_170:
[----:B------:R-:W-:-:S04]  /*2fa0*/  IMAD R7, R8, c[0x0][0x32c], -R85 ;  /* 0x0000cb0008077a24 */ /* 0x000fc800078e0a55 */
[----:B------:R-:W-:-:S05]  /*2fb0*/  IMAD.IADD R8, R7, 0x1, -R204 ;  /* 0x0000000107087824 */ /* 0x000fca00078e0acc */
[----:B------:R-:W-:Y:S02]  /*2fc0*/  IADD3 R6, R8, c[0x0][0x32c], RZ ;  /* 0x0000cb0008067a10 */ /* 0x000fe40007ffe0ff */
[----:B------:R-:W-:Y:S02]  /*2fd0*/  IMNMX R17, R17, R8, !PT ;  /* 0x0000000811117217 */ /* 0x000fe40007800200 */
[----:B------:R-:W-:Y:S02]  /*2fe0*/  IMNMX R19, R19, R6, PT ;  /* 0x0000000613137217 */ /* 0x000fe40003800200 */
.L_x_169:
[----:B------:R-:W-:Y:S01]  /*2ff0*/  ISETP.LT.AND P2, PT, RZ, UR21, PT ;  /* 0x00000015ff007c0c */ /* 0x000fe2000bf41270 */
[----:B------:R-:W1:Y:S03]  /*3000*/  SHFL.IDX PT, R22, R20, 0x1, 0x1c1f ;  /* 0x003c1f0014167f89 */ /* 0x000e6600000e0000 */
[----:B------:R-:W-:-:S04]  /*3010*/  ISETP.GT.AND P0, PT, R17, RZ, P2 ;  /* 0x000000ff1100720c */ /* 0x000fc80001704270 */
[----:B------:R-:W-:-:S04]  /*3020*/  ISETP.LT.OR P0, PT, R19, 0x1, P0 ;  /* 0x000000011300780c */ /* 0x000fc80000701670 */
[----:B------:R-:W-:Y:S02]  /*3030*/  FSEL R7, R12, -INF , !P0 ;  /* 0xff8000000c077808 */ /* 0x000fe40004000000 */
[----:B------:R-:W-:-:S04]  /*3040*/  ISETP.GT.AND P0, PT, R17, 0x1, P2 ;  /* 0x000000011100780c */ /* 0x000fc80001704270 */
[----:B------:R-:W-:-:S04]  /*3050*/  ISETP.LT.OR P0, PT, R19, 0x2, P0 ;  /* 0x000000021300780c */ /* 0x000fc80000701670 */
[----:B------:R-:W-:Y:S02]  /*3060*/  FSEL R8, R13, -INF , !P0 ;  /* 0xff8000000d087808 */ /* 0x000fe40004000000 */
[----:B------:R-:W-:Y:S01]  /*3070*/  ISETP.GT.AND P0, PT, R17, 0x8, P2 ;  /* 0x000000081100780c */ /* 0x000fe20001704270 */
[--C-:B-1----:R-:W-:Y:S02]  /*3080*/  IMAD.IADD R11, R11, 0x1, R22.reuse ;  /* 0x000000010b0b7824 */ /* 0x102fe400078e0216 */
[----:B------:R-:W-:Y:S01]  /*3090*/  IMAD.IADD R20, R5, 0x1, R22 ;  /* 0x0000000105147824 */ /* 0x000fe200078e0216 */
[----:B------:R-:W-:Y:S02]  /*30a0*/  ISETP.LT.OR P0, PT, R19, 0x9, P0 ;  /* 0x000000091300780c */ /* 0x000fe40000701670 */
[----:B------:R-:W-:Y:S02]  /*30b0*/  IMNMX R0, R11, R0, PT ;  /* 0x000000000b007217 */ /* 0x000fe40003800200 */
[----:B------:R-:W-:-:S02]  /*30c0*/  FSEL R60, R60, -INF , !P0 ;  /* 0xff8000003c3c7808 */ /* 0x000fc40004000000 */
[----:B------:R-:W-:-:S04]  /*30d0*/  ISETP.GT.AND P0, PT, R17, 0x9, P2 ;  /* 0x000000091100780c */ /* 0x000fc80001704270 */
[----:B------:R-:W-:-:S04]  /*30e0*/  ISETP.LT.OR P0, PT, R19, 0xa, P0 ;  /* 0x0000000a1300780c */ /* 0x000fc80000701670 */
[----:B------:R-:W-:Y:S02]  /*30f0*/  FSEL R18, R61, -INF , !P0 ;  /* 0xff8000003d127808 */ /* 0x000fe40004000000 */
        /* <DEDUP_REMOVED lines=36> */
[----:B------:R-:W-:-:S13]  /*3340*/  PLOP3.LUT P0, PT, PT, PT, UP1, 0x40, 0x0 ;  /* 0x000000000000781c */ /* 0x000fda0003f0e818 */
        /* <DEDUP_REMOVED lines=13> */
.L_x_175:
[----:B------:R-:W-:-:S04]  /*3420*/  MOV R5, c[0x0][0x32c] ;  /* 0x0000cb0000057a02 */ /* 0x000fc80000000f00 */
[----:B------:R-:W-:-:S13]  /*3430*/  ISETP.NE.AND P0, PT, R5, 0x1, PT ;  /* 0x000000010500780c */ /* 0x000fda0003f05270 */
[----:B------:R-:W-:-:S05]  /*3440*/  @P0 IMAD.HI.U32 R5, R22, c[0x0][0x330], RZ ;  /* 0x0000cc0016050a27 */ /* 0x000fca00078e00ff */
[----:B------:R-:W-:Y:S02]  /*3450*/  @P0 SHF.R.U32.HI R22, RZ, c[0x0][0x334], R5 ;  /* 0x0000cd00ff160a19 */ /* 0x000fe40000011605 */
.L_x_176:
[----:B------:R-:W-:Y:S05]  /*3460*/  BSYNC B0 ;  /* 0x0000000000007941 */ /* 0x000fea0003800000 */
.L_x_174:
[----:B------:R-:W-:-:S04]  /*3470*/  IMAD R11, R22, c[0x0][0x32c], -R85 ;  /* 0x0000cb00160b7a24 */ /* 0x000fc800078e0a55 */
[----:B------:R-:W-:-:S05]  /*3480*/  IMAD.IADD R11, R11, 0x1, -R204 ;  /* 0x000000010b0b7824 */ /* 0x000fca00078e0acc */
[----:B------:R-:W-:Y:S02]  /*3490*/  IADD3 R5, R11, c[0x0][0x32c], RZ ;  /* 0x0000cb000b057a10 */ /* 0x000fe40007ffe0ff */
[----:B------:R-:W-:Y:S02]  /*34a0*/  IMNMX R20, R20, R11, !PT ;  /* 0x0000000b14147217 */ /* 0x000fe40007800200 */
[----:B------:R-:W-:Y:S02]  /*34b0*/  IMNMX R0, R0, R5, PT ;  /* 0x0000000500007217 */ /* 0x000fe40003800200 */
.L_x_173:
[----:B------:R-:W-:Y:S01]  /*34c0*/  ISETP.GT.AND P0, PT, R20, 0x1, P2 ;  /* 0x000000011400780c */ /* 0x000fe20001704270 */
[----:B------:R-:W-:Y:S01]  /*34d0*/  IMAD.SHL.U32 R195, R4, 0x2, RZ ;  /* 0x0000000204c37824 */ /* 0x000fe200078e00ff */
[----:B------:R-:W-:Y:S01]  /*34e0*/  FMNMX.FTZ R21, R7, R8, !PT ;  /* 0x0000000807157209 */ /* 0x000fe20007810000 */
[----:B------:R-:W-:Y:S01]  /*34f0*/  ULDC.64 UR4, c[0x0][0x2c8] ;  /* 0x0000b20000047ab9 */ /* 0x000fe20000000a00 */
[----:B------:R-:W-:Y:S01]  /*3500*/  ISETP.LT.OR P0, PT, R0, 0x2, P0 ;  /* 0x000000020000780c */ /* 0x000fe20000701670 */
[--C-:B------:R-:W-:Y:S01]  /*3510*/  IMAD R189, R3, 0x2, R195.reuse ;  /* 0x0000000203bd7824 */ /* 0x100fe200078e02c3 */
[----:B------:R-:W-:Y:S01]  /*3520*/  FMNMX.FTZ R21, R60, R21, !PT ;  /* 0x000000153c157209 */ /* 0x000fe20007810000 */
[----:B------:R-:W-:Y:S01]  /*3530*/  IMAD R190, R2, 0x2, R195 ;  /* 0x0000000202be7824 */ /* 0x000fe200078e02c3 */
[----:B------:R-:W-:Y:S01]  /*3540*/  FSEL R11, R15, -INF , !P0 ;  /* 0xff8000000f0b7808 */ /* 0x000fe20004000000 */
[----:B------:R-:W-:Y:S01]  /*3550*/  LDSM.16.MT88.4 R100, [R195+0x100] ;  /* 0x00010000c364783b */ /* 0x000fe20000004200 */
[----:B------:R-:W-:Y:S01]  /*3560*/  ISETP.GT.AND P0, PT, R20, 0x8, P2 ;  /* 0x000000081400780c */ /* 0x000fe20001704270 */
[----:B------:R-:W-:Y:S01]  /*3570*/  IMAD R188, R3, 0x2, R190 ;  /* 0x0000000203bc7824 */ /* 0x000fe200078e02be */
[----:B------:R-:W-:Y:S01]  /*3580*/  FMNMX.FTZ R21, R18, R21, !PT ;  /* 0x0000001512157209 */ /* 0x000fe20007810000 */
[----:B------:R-:W-:Y:S01]  /*3590*/  LDSM.16.MT88.4 R108, [R190+0x100] ;  /* 0x00010000be6c783b */ /* 0x000fe20000004200 */
[----:B------:R-:W-:Y:S01]  /*35a0*/  ISETP.LT.OR P0, PT, R0, 0x9, P0 ;  /* 0x000000090000780c */ /* 0x000fe20000701670 */
[----:B------:R-:W-:Y:S01]  /*35b0*/  UIMAD.WIDE.U32 UR26, UR25, UR4, URZ ;  /* 0x00000004191a72a5 */ /* 0x000fe2000f8e003f */
[----:B------:R-:W-:Y:S01]  /*35c0*/  FMNMX.FTZ R21, R16, R21, !PT ;  /* 0x0000001510157209 */ /* 0x000fe20007810000 */
[----:B------:R-:W-:Y:S01]  /*35d0*/  LDSM.16.MT88.4 R116, [R189+0x100] ;  /* 0x00010000bd74783b */ /* 0x000fe20000004200 */
[----:B------:R-:W-:Y:S01]  /*35e0*/  FSEL R5, R62, -INF , !P0 ;  /* 0xff8000003e057808 */ /* 0x000fe20004000000 */
[----:B------:R-:W-:Y:S01]  /*35f0*/  @UP2 USHF.R.U32.HI UR25, URZ, UR5, UR27 ;  /* 0x000000053f192299 */ /* 0x000fe2000801161b */
[----:B------:R-:W-:Y:S01]  /*3600*/  ISETP.GT.AND P0, PT, R20, 0x9, P2 ;  /* 0x000000091400780c */ /* 0x000fe20001704270 */
[----:B------:R-:W-:Y:S01]  /*3610*/  LDSM.16.MT88.4 R124, [R188+0x100] ;  /* 0x00010000bc7c783b */ /* 0x000fe20000004200 */
[----:B------:R-:W-:Y:S01]  /*3620*/  FMNMX.FTZ R21, R12, R21, !PT ;  /* 0x000000150c157209 */ /* 0x000fe20007810000 */
[----:B------:R-:W-:Y:S01]  /*3630*/  UIADD3 UR4, UR24, UR25, URZ ;  /* 0x0000001918047290 */ /* 0x000fe2000fffe03f */
[----:B------:R-:W-:Y:S01]  /*3640*/  ISETP.LT.OR P0, PT, R0, 0xa, P0 ;  /* 0x0000000a0000780c */ /* 0x000fe20000701670 */
[----:B------:R-:W-:Y:S01]  /*3650*/  LDSM.16.MT88.4 R64, [R188+0x2100] ;  /* 0x00210000bc40783b */ /* 0x000fe20000004200 */
[----:B------:R-:W-:Y:S01]  /*3660*/  FMNMX.FTZ R21, R10, R21, !PT ;  /* 0x000000150a157209 */ /* 0x000fe20007810000 */
[----:B------:R-:W-:Y:S01]  /*3670*/  ULDC UR25, c[0x0][0x328] ;  /* 0x0000ca0000197ab9 */ /* 0x000fe20000000800 */
[----:B------:R-:W-:Y:S01]  /*3680*/  FSEL R63, R63, -INF , !P0 ;  /* 0xff8000003f3f7808 */ /* 0x000fe20004000000 */
[----:B------:R-:W-:Y:S01]  /*3690*/  LDSM.16.MT88.4 R80, [R190+0x4100] ;  /* 0x00410000be50783b */ /* 0x000fe20000004200 */
[----:B------:R-:W-:Y:S01]  /*36a0*/  ISETP.GT.AND P0, PT, R20, 0x10, P2 ;  /* 0x000000101400780c */ /* 0x000fe20001704270 */
[----:B------:R-:W-:Y:S01]  /*36b0*/  UIADD3 UR21, UR21, -0x2, URZ ;  /* 0xfffffffe15157890 */ /* 0x000fe2000fffe03f */
[----:B------:R-:W-:Y:S01]  /*36c0*/  FMNMX.FTZ R21, R6, R21, !PT ;  /* 0x0000001506157209 */ /* 0x000fe20007810000 */
[----:B------:R-:W-:Y:S01]  /*36d0*/  LDSM.16.MT88.4 R88, [R189+0x4100] ;  /* 0x00410000bd58783b */ /* 0x000fe20000004200 */
[----:B------:R-:W-:Y:S01]  /*36e0*/  ISETP.LT.OR P0, PT, R0, 0x11, P0 ;  /* 0x000000110000780c */ /* 0x000fe20000701670 */
[----:B------:R-:W-:Y:S01]  /*36f0*/  UIADD3 UR25, UR4, UR25, URZ ;  /* 0x0000001904197290 */ /* 0x000fe2000fffe03f */
[----:B------:R-:W-:Y:S01]  /*3700*/  FMNMX.FTZ R21, R156, R21, !PT ;  /* 0x000000159c157209 */ /* 0x000fe20007810000 */
[----:B------:R-:W-:Y:S01]  /*3710*/  LDSM.16.MT88.4 R136, [R190+0x900] ;  /* 0x00090000be88783b */ /* 0x000fe20000004200 */
[----:B------:R-:W-:-:S02]  /*3720*/  FSEL R19, R58, -INF , !P0 ;  /* 0xff8000003a137808 */ /* 0x000fc40004000000 */
[----:B------:R-:W-:Y:S01]  /*3730*/  ISETP.GT.AND P0, PT, R20, 0x11, P2 ;  /* 0x000000111400780c */ /* 0x000fe20001704270 */
[----:B------:R-:W-:Y:S01]  /*3740*/  LDSM.16.MT88.4 R132, [R189+0x900] ;  /* 0x00090000bd84783b */ /* 0x000fe20000004200 */
[----:B------:R-:W-:Y:S02]  /*3750*/  FMNMX.FTZ R21, R164, R21, !PT ;  /* 0x00000015a4157209 */ /* 0x000fe40007810000 */
[----:B------:R-:W-:Y:S01]  /*3760*/  ISETP.LT.OR P0, PT, R0, 0x12, P0 ;  /* 0x000000120000780c */ /* 0x000fe20000701670 */
[----:B------:R-:W-:Y:S01]  /*3770*/  LDSM.16.MT88.4 R32, [R188+0x900] ;  /* 0x00090000bc20783b */ /* 0x000fe20000004200 */
[----:B------:R-:W-:Y:S02]  /*3780*/  FMNMX.FTZ R21, R162, R21, !PT ;  /* 0x00000015a2157209 */ /* 0x000fe40007810000 */
[----:B------:R-:W-:Y:S01]  /*3790*/  FSEL R17, R59, -INF , !P0 ;  /* 0xff8000003b117808 */ /* 0x000fe20004000000 */
[----:B------:R-:W-:Y:S01]  /*37a0*/  LDSM.16.MT88.4 R28, [R190+0x2900] ;  /* 0x00290000be1c783b */ /* 0x000fe20000004200 */
[----:B------:R-:W-:-:S02]  /*37b0*/  ISETP.GT.AND P0, PT, R20, 0x18, P2 ;  /* 0x000000181400780c */ /* 0x000fc40001704270 */
[----:B------:R-:W-:Y:S01]  /*37c0*/  FMNMX.FTZ R21, R158, R21, !PT ;  /* 0x000000159e157209 */ /* 0x000fe20007810000 */
[----:B------:R-:W-:Y:S01]  /*37d0*/  LDSM.16.MT88.4 R56, [R189+0x2100] ;  /* 0x00210000bd38783b */ /* 0x000fe20000004200 */
[----:B------:R-:W-:Y:S02]  /*37e0*/  ISETP.LT.OR P0, PT, R0, 0x19, P0 ;  /* 0x000000190000780c */ /* 0x000fe40000701670 */
[----:B------:R-:W-:Y:S02]  /*37f0*/  FMNMX.FTZ R21, R168, R21, !PT ;  /* 0x00000015a8157209 */ /* 0x000fe40007810000 */
[----:B------:R-:W-:Y:S02]  /*3800*/  FSEL R15, R54, -INF , !P0 ;  /* 0xff800000360f7808 */ /* 0x000fe40004000000 */
[----:B------:R-:W-:Y:S02]  /*3810*/  ISETP.GT.AND P0, PT, R20, 0x19, P2 ;  /* 0x000000191400780c */ /* 0x000fe40001704270 */
[----:B------:R-:W-:-:S02]  /*3820*/  FMNMX.FTZ R21, R166, R21, !PT ;  /* 0x00000015a6157209 */ /* 0x000fc40007810000 */
[----:B------:R-:W-:Y:S02]  /*3830*/  ISETP.LT.OR P0, PT, R0, 0x1a, P0 ;  /* 0x0000001a0000780c */ /* 0x000fe40000701670 */
[----:B------:R-:W-:Y:S02]  /*3840*/  FMNMX.FTZ R21, R142, R21, !PT ;  /* 0x000000158e157209 */ /* 0x000fe40007810000 */
[----:B------:R-:W-:Y:S02]  /*3850*/  FSEL R13, R55, -INF , !P0 ;  /* 0xff800000370d7808 */ /* 0x000fe40004000000 */
[----:B------:R-:W-:Y:S02]  /*3860*/  ISETP.GT.AND P0, PT, R20, 0x20, P2 ;  /* 0x000000201400780c */ /* 0x000fe40001704270 */
[----:B------:R-:W-:Y:S02]  /*3870*/  FMNMX.FTZ R22, R140, R21, !PT ;  /* 0x000000158c167209 */ /* 0x000fe40007810000 */
[----:B------:R-:W-:-:S03]  /*3880*/  ISETP.LT.OR P0, PT, R0, 0x21, P0 ;  /* 0x000000210000780c */ /* 0x000fc60000701670 */
[----:B------:R-:W1:Y:S01]  /*3890*/  SHFL.BFLY PT, R21, R22, 0x2, 0x1f ;  /* 0x0c401f0016157f89 */ /* 0x000e6200000e0000 */
[----:B------:R-:W-:Y:S02]  /*38a0*/  FSEL R173, R50, -INF , !P0 ;  /* 0xff80000032ad7808 */ /* 0x000fe40004000000 */
[----:B------:R-:W-:-:S04]  /*38b0*/  ISETP.GT.AND P0, PT, R20, 0x21, P2 ;  /* 0x000000211400780c */ /* 0x000fc80001704270 */
[----:B------:R-:W-:-:S04]  /*38c0*/  ISETP.LT.OR P0, PT, R0, 0x22, P0 ;  /* 0x000000220000780c */ /* 0x000fc80000701670 */
[----:B------:R-:W-:Y:S02]  /*38d0*/  FSEL R163, R51, -INF , !P0 ;  /* 0xff80000033a37808 */ /* 0x000fe40004000000 */
[----:B------:R-:W-:Y:S01]  /*38e0*/  ISETP.GT.AND P0, PT, R20, RZ, P2 ;  /* 0x000000ff1400720c */ /* 0x000fe20001704270 */
[----:B------:R-:W-:Y:S03]  /*38f0*/  LDSM.16.MT88.4 R48, [R190+0x2100] ;  /* 0x00210000be30783b */ /* 0x000fe60000004200 */
[----:B------:R-:W-:-:S04]  /*3900*/  ISETP.LT.OR P0, PT, R0, 0x1, P0 ;  /* 0x000000010000780c */ /* 0x000fc80000701670 */
[----:B------:R-:W-:Y:S02]  /*3910*/  FSEL R14, R14, -INF , !P0 ;  /* 0xff8000000e0e7808 */ /* 0x000fe40004000000 */
[----:B------:R-:W-:Y:S02]  /*3920*/  ISETP.GT.AND P0, PT, R20, 0x28, P2 ;  /* 0x000000281400780c */ /* 0x000fe40001704270 */
[----:B------:R-:W-:Y:S02]  /*3930*/  FMNMX.FTZ R24, R14, R11, !PT ;  /* 0x0000000b0e187209 */ /* 0x000fe40007810000 */
[----:B------:R-:W-:Y:S02]  /*3940*/  ISETP.LT.OR P0, PT, R0, 0x29, P0 ;  /* 0x000000290000780c */ /* 0x000fe40000701670 */
[----:B------:R-:W-:Y:S02]  /*3950*/  FMNMX.FTZ R24, R5, R24, !PT ;  /* 0x0000001805187209 */ /* 0x000fe40007810000 */
[----:B------:R-:W-:-:S02]  /*3960*/  FSEL R171, R70, -INF , !P0 ;  /* 0xff80000046ab7808 */ /* 0x000fc40004000000 */
[----:B------:R-:W-:Y:S02]  /*3970*/  FMNMX.FTZ R24, R63, R24, !PT ;  /* 0x000000183f187209 */ /* 0x000fe40007810000 */
        /* <DEDUP_REMOVED lines=11> */
[----:B------:R-:W-:Y:S02]  /*3a30*/  ISETP.GT.AND P0, PT, R20, 0x31, P2 ;  /* 0x000000311400780c */ /* 0x000fe40001704270 */
[----:B------:R-:W-:Y:S02]  /*3a40*/  FMNMX.FTZ R24, R163, R24, !PT ;  /* 0x00000018a3187209 */ /* 0x000fe40007810000 */
[----:B------:R-:W-:Y:S02]  /*3a50*/  ISETP.LT.OR P0, PT, R0, 0x32, P0 ;  /* 0x000000320000780c */ /* 0x000fe40000701670 */
[----:B------:R-:W-:Y:S02]  /*3a60*/  FMNMX.FTZ R24, R171, R24, !PT ;  /* 0x00000018ab187209 */ /* 0x000fe40007810000 */
[----:B------:R-:W-:Y:S02]  /*3a70*/  FSEL R143, R43, -INF , !P0 ;  /* 0xff8000002b8f7808 */ /* 0x000fe40004000000 */
[----:B------:R-:W-:Y:S01]  /*3a80*/  ISETP.GT.AND P0, PT, R20, 0x38, P2 ;  /* 0x000000381400780c */ /* 0x000fe20001704270 */
[----:B------:R-:W-:Y:S01]  /*3a90*/  LDSM.16.MT88.4 R40, [R195+0x2100] ;  /* 0x00210000c328783b */ /* 0x000fe20000004200 */
[----:B------:R-:W-:-:S02]  /*3aa0*/  FMNMX.FTZ R24, R165, R24, !PT ;  /* 0x00000018a5187209 */ /* 0x000fc40007810000 */
[----:B------:R-:W-:Y:S02]  /*3ab0*/  ISETP.GT.AND P2, PT, R20, 0x39, P2 ;  /* 0x000000391400780c */ /* 0x000fe40001744270 */
[C---:B------:R-:W-:Y:S02]  /*3ac0*/  ISETP.LT.OR P0, PT, R0.reuse, 0x39, P0 ;  /* 0x000000390000780c */ /* 0x040fe40000701670 */
[----:B------:R-:W-:Y:S02]  /*3ad0*/  FMNMX.FTZ R20, R167, R24, !PT ;  /* 0x00000018a7147209 */ /* 0x000fe40007810000 */
[----:B------:R-:W-:Y:S02]  /*3ae0*/  ISETP.LT.OR P2, PT, R0, 0x3a, P2 ;  /* 0x0000003a0000780c */ /* 0x000fe40001741670 */
[----:B------:R-:W-:Y:S02]  /*3af0*/  FSEL R141, R74, -INF , !P0 ;  /* 0xff8000004a8d7808 */ /* 0x000fe40004000000 */
[----:B------:R-:W-:-:S02]  /*3b00*/  FMNMX.FTZ R20, R143, R20, !PT ;  /* 0x000000148f147209 */ /* 0x000fc40007810000 */
[----:B------:R-:W-:Y:S02]  /*3b10*/  FSEL R161, R75, -INF , !P2 ;  /* 0xff8000004ba17808 */ /* 0x000fe40005000000 */
[----:B------:R-:W-:Y:S01]  /*3b20*/  FMNMX.FTZ R20, R141, R20, !PT ;  /* 0x000000148d147209 */ /* 0x000fe20007810000 */
[----:B------:R-:W-:Y:S01]  /*3b30*/  LDSM.16.MT88.4 R72, [R195+0x4100] ;  /* 0x00410000c348783b */ /* 0x000fe20000004200 */
[----:B-1----:R-:W-:Y:S02]  /*3b40*/  FMNMX.FTZ R25, R22, R21, !PT ;  /* 0x0000001516197209 */ /* 0x002fe40007810000 */
[----:B------:R-:W-:-:S03]  /*3b50*/  FMNMX.FTZ R23, R161, R20, !PT ;  /* 0x00000014a1177209 */ /* 0x000fc60007810000 */
[----:B------:R-:W1:Y:S04]  /*3b60*/  SHFL.BFLY PT, R0, R25, 0x1, 0x1f ;  /* 0x0c201f0019007f89 */ /* 0x000e6800000e0000 */
[----:B------:R-:W2:Y:S01]  /*3b70*/  SHFL.BFLY PT, R20, R23, 0x2, 0x1f ;  /* 0x0c401f0017147f89 */ /* 0x000ea200000e0000 */
[----:B-1----:R-:W-:-:S03]  /*3b80*/  FMNMX.FTZ R0, R25, R0, !PT ;  /* 0x0000000019007209 */ /* 0x002fc60007810000 */
[----:B------:R-:W-:Y:S01]  /*3b90*/  LDSM.16.MT88.4 R24, [R195+0x900] ;  /* 0x00090000c318783b */ /* 0x000fe20000004200 */
[----:B--2---:R-:W-:Y:S01]  /*3ba0*/  FMNMX.FTZ R21, R23, R20, !PT ;  /* 0x0000001417157209 */ /* 0x004fe20007810000 */
[C---:B------:R-:W-:Y:S01]  /*3bb0*/  FMUL.FTZ R169, R0.reuse, c[0x0][0x2d0] ;  /* 0x0000b40000a97a20 */ /* 0x040fe20000410000 */
[----:B------:R-:W-:-:S03]  /*3bc0*/  FSETP.NEU.FTZ.AND P0, PT, R0, -INF , PT ;  /* 0xff8000000000780b */ /* 0x000fc60003f1d000 */
[----:B------:R-:W1:Y:S01]  /*3bd0*/  SHFL.BFLY PT, R20, R21, 0x1, 0x1f ;  /* 0x0c201f0015147f89 */ /* 0x000e6200000e0000 */
[----:B------:R-:W-:-:S05]  /*3be0*/  FSEL R169, R169, RZ, P0 ;  /* 0x000000ffa9a97208 */ /* 0x000fca0000000000 */
[--C-:B------:R-:W-:Y:S02]  /*3bf0*/  FFMA.FTZ R154, R8, c[0x0][0x2d0], -R169.reuse ;  /* 0x0000b400089a7a23 */ /* 0x100fe400000108a9 */
[--C-:B------:R-:W-:Y:S02]  /*3c00*/  FFMA.FTZ R155, R7, c[0x0][0x2d0], -R169.reuse ;  /* 0x0000b400079b7a23 */ /* 0x100fe400000108a9 */
[--C-:B------:R-:W-:Y:S02]  /*3c10*/  FFMA.FTZ R153, R60, c[0x0][0x2d0], -R169.reuse ;  /* 0x0000b4003c997a23 */ /* 0x100fe400000108a9 */
[--C-:B------:R-:W-:Y:S01]  /*3c20*/  FFMA.FTZ R148, R18, c[0x0][0x2d0], -R169.reuse ;  /* 0x0000b40012947a23 */ /* 0x100fe200000108a9 */
[----:B------:R-:W-:Y:S01]  /*3c30*/  MUFU.EX2 R154, R154 ;  /* 0x0000009a009a7308 */ /* 0x000fe20000000800 */
[--C-:B------:R-:W-:Y:S02]  /*3c40*/  FFMA.FTZ R147, R12, c[0x0][0x2d0], -R169.reuse ;  /* 0x0000b4000c937a23 */ /* 0x100fe400000108a9 */
[----:B------:R-:W-:-:S02]  /*3c50*/  FFMA.FTZ R146, R10, c[0x0][0x2d0], -R169 ;  /* 0x0000b4000a927a23 */ /* 0x000fc400000108a9 */
[--C-:B------:R-:W-:Y:S02]  /*3c60*/  FFMA.FTZ R152, R16, c[0x0][0x2d0], -R169.reuse ;  /* 0x0000b40010987a23 */ /* 0x100fe400000108a9 */
[--C-:B------:R-:W-:Y:S01]  /*3c70*/  FFMA.FTZ R159, R164, c[0x0][0x2d0], -R169.reuse ;  /* 0x0000b400a49f7a23 */ /* 0x100fe200000108a9 */
[----:B------:R-:W2:Y:S01]  /*3c80*/  MUFU.EX2 R155, R155 ;  /* 0x0000009b009b7308 */ /* 0x000ea20000000800 */
[--C-:B------:R-:W-:Y:S01]  /*3c90*/  FFMA.FTZ R157, R162, c[0x0][0x2d0], -R169.reuse ;  /* 0x0000b400a29d7a23 */ /* 0x100fe200000108a9 */
[----:B-1----:R-:W-:Y:S01]  /*3ca0*/  FMNMX.FTZ R8, R21, R20, !PT ;  /* 0x0000001415087209 */ /* 0x002fe20007810000 */
[--C-:B------:R-:W-:Y:S01]  /*3cb0*/  FFMA.FTZ R156, R156, c[0x0][0x2d0], -R169.reuse ;  /* 0x0000b4009c9c7a23 */ /* 0x100fe200000108a9 */
[----:B------:R-:W-:Y:S01]  /*3cc0*/  LDSM.16.MT88.4 R20, [R189+0x2900] ;  /* 0x00290000bd14783b */ /* 0x000fe20000004200 */
[--C-:B------:R-:W-:Y:S01]  /*3cd0*/  FFMA.FTZ R158, R158, c[0x0][0x2d0], -R169.reuse ;  /* 0x0000b4009e9e7a23 */ /* 0x100fe200000108a9 */
[C---:B------:R-:W-:Y:S01]  /*3ce0*/  FSETP.NEU.FTZ.AND P0, PT, R8.reuse, -INF , PT ;  /* 0xff8000000800780b */ /* 0x040fe20003f1d000 */
[----:B------:R-:W-:Y:S01]  /*3cf0*/  FMUL.FTZ R160, R8, c[0x0][0x2d0] ;  /* 0x0000b40008a07a20 */ /* 0x000fe20000410000 */
[----:B------:R-:W-:Y:S01]  /*3d00*/  MUFU.EX2 R153, R153 ;  /* 0x0000009900997308 */ /* 0x000fe20000000800 */
[----:B------:R-:W-:-:S03]  /*3d10*/  FFMA.FTZ R168, R168, c[0x0][0x2d0], -R169 ;  /* 0x0000b400a8a87a23 */ /* 0x000fc600000108a9 */
[----:B------:R-:W-:Y:S02]  /*3d20*/  FSEL R160, R160, RZ, P0 ;  /* 0x000000ffa0a07208 */ /* 0x000fe40000000000 */
[----:B------:R-:W-:Y:S02]  /*3d30*/  PLOP3.LUT P0, PT, PT, PT, UP1, 0x40, 0x0 ;  /* 0x000000000000781c */ /* 0x000fe40003f0e818 */
[----:B------:R-:W1:Y:S01]  /*3d40*/  MUFU.EX2 R148, R148 ;  /* 0x0000009400947308 */ /* 0x000e620000000800 */
[--C-:B------:R-:W-:Y:S01]  /*3d50*/  FFMA.FTZ R149, R14, c[0x0][0x2d0], -R160.reuse ;  /* 0x0000b4000e957a23 */ /* 0x100fe200000108a0 */
[----:B--2---:R-:W-:Y:S01]  /*3d60*/  F2FP.PACK_AB R96, R154, R155 ;  /* 0x0000009b9a60723e */ /* 0x004fe200000000ff */
[--C-:B------:R-:W-:Y:S02]  /*3d70*/  FFMA.FTZ R150, R11, c[0x0][0x2d0], -R160.reuse ;  /* 0x0000b4000b967a23 */ /* 0x100fe400000108a0 */
[--C-:B------:R-:W-:Y:S02]  /*3d80*/  FFMA.FTZ R151, R5, c[0x0][0x2d0], -R160.reuse ;  /* 0x0000b40005977a23 */ /* 0x100fe400000108a0 */
[----:B------:R-:W-:Y:S01]  /*3d90*/  FFMA.FTZ R144, R63, c[0x0][0x2d0], -R160 ;  /* 0x0000b4003f907a23 */ /* 0x000fe200000108a0 */
[----:B------:R-:W-:Y:S01]  /*3da0*/  MUFU.EX2 R149, R149 ;  /* 0x0000009500957308 */ /* 0x000fe20000000800 */
[----:B------:R-:W-:-:S02]  /*3db0*/  FFMA.FTZ R11, R6, c[0x0][0x2d0], -R169 ;  /* 0x0000b400060b7a23 */ /* 0x000fc400000108a9 */
[----:B------:R-:W2:Y:S01]  /*3dc0*/  LDSM.16.MT88.4 R4, [R188+0x4100] ;  /* 0x00410000bc04783b */ /* 0x000ea20000004200 */
[--C-:B------:R-:W-:Y:S02]  /*3dd0*/  FFMA.FTZ R3, R15, c[0x0][0x2d0], -R160.reuse ;  /* 0x0000b4000f037a23 */ /* 0x100fe400000108a0 */
[--C-:B------:R-:W-:Y:S02]  /*3de0*/  FFMA.FTZ R2, R13, c[0x0][0x2d0], -R160.reuse ;  /* 0x0000b4000d027a23 */ /* 0x100fe400000108a0 */
[----:B------:R-:W3:Y:S01]  /*3df0*/  MUFU.EX2 R150, R150 ;  /* 0x0000009600967308 */ /* 0x000ee20000000800 */
[----:B------:R-:W4:Y:S01]  /*3e00*/  LDSM.16.MT88.4 R12, [R195+0x2900] ;  /* 0x00290000c30c783b */ /* 0x000f220000004200 */
[----:B-1----:R-:W-:Y:S01]  /*3e10*/  F2FP.PACK_AB R98, R148, R153 ;  /* 0x000000999462723e */ /* 0x002fe200000000ff */
[--C-:B------:R-:W-:Y:S02]  /*3e20*/  FFMA.FTZ R145, R19, c[0x0][0x2d0], -R160.reuse ;  /* 0x0000b40013917a23 */ /* 0x100fe400000108a0 */
[----:B------:R-:W-:-:S02]  /*3e30*/  FFMA.FTZ R10, R17, c[0x0][0x2d0], -R160 ;  /* 0x0000b400110a7a23 */ /* 0x000fc400000108a0 */
[----:B------:R-:W1:Y:S01]  /*3e40*/  LDSM.16.MT88.4 R16, [R188+0x2900] ;  /* 0x00290000bc10783b */ /* 0x000e620000004200 */
[----:B------:R-:W-:Y:S01]  /*3e50*/  MUFU.EX2 R151, R151 ;  /* 0x0000009700977308 */ /* 0x000fe20000000800 */
[--C-:B------:R-:W-:Y:S02]  /*3e60*/  FFMA.FTZ R162, R173, c[0x0][0x2d0], -R160.reuse ;  /* 0x0000b400ada27a23 */ /* 0x100fe400000108a0 */
[--C-:B------:R-:W-:Y:S02]  /*3e70*/  FFMA.FTZ R163, R163, c[0x0][0x2d0], -R160.reuse ;  /* 0x0000b400a3a37a23 */ /* 0x100fe400000108a0 */
[--C-:B------:R-:W-:Y:S02]  /*3e80*/  FFMA.FTZ R164, R171, c[0x0][0x2d0], -R160.reuse ;  /* 0x0000b400aba47a23 */ /* 0x100fe400000108a0 */
[----:B------:R-:W-:Y:S01]  /*3e90*/  FFMA.FTZ R165, R165, c[0x0][0x2d0], -R160 ;  /* 0x0000b400a5a57a23 */ /* 0x000fe200000108a0 */
[----:B------:R-:W5:Y:S01]  /*3ea0*/  MUFU.EX2 R144, R144 ;  /* 0x0000009000907308 */ /* 0x000f620000000800 */
[----:B---3--:R-:W-:Y:S01]  /*3eb0*/  F2FP.PACK_AB R97, R150, R149 ;  /* 0x000000959661723e */ /* 0x008fe200000000ff */
[----:B------:R-:W-:-:S02]  /*3ec0*/  FFMA.FTZ R171, R166, c[0x0][0x2d0], -R169 ;  /* 0x0000b400a6ab7a23 */ /* 0x000fc400000108a9 */
[--C-:B------:R-:W-:Y:S02]  /*3ed0*/  FFMA.FTZ R166, R142, c[0x0][0x2d0], -R169.reuse ;  /* 0x0000b4008ea67a23 */ /* 0x100fe400000108a9 */
[----:B------:R-:W-:Y:S02]  /*3ee0*/  FFMA.FTZ R169, R140, c[0x0][0x2d0], -R169 ;  /* 0x0000b4008ca97a23 */ /* 0x000fe400000108a9 */
[----:B------:R-:W-:Y:S01]  /*3ef0*/  MUFU.EX2 R152, R152 ;  /* 0x0000009800987308 */ /* 0x000fe20000000800 */
[--C-:B------:R-:W-:Y:S02]  /*3f00*/  FFMA.FTZ R167, R167, c[0x0][0x2d0], -R160.reuse ;  /* 0x0000b400a7a77a23 */ /* 0x100fe400000108a0 */
[--C-:B------:R-:W-:Y:S02]  /*3f10*/  FFMA.FTZ R170, R143, c[0x0][0x2d0], -R160.reuse ;  /* 0x0000b4008faa7a23 */ /* 0x100fe400000108a0 */
[--C-:B------:R-:W-:Y:S02]  /*3f20*/  FFMA.FTZ R172, R141, c[0x0][0x2d0], -R160.reuse ;  /* 0x0000b4008dac7a23 */ /* 0x100fe400000108a0 */
[----:B------:R-:W-:Y:S01]  /*3f30*/  FFMA.FTZ R207, R161, c[0x0][0x2d0], -R160 ;  /* 0x0000b400a1cf7a23 */ /* 0x000fe200000108a0 */
[----:B-----5:R-:W-:Y:S01]  /*3f40*/  F2FP.PACK_AB R99, R144, R151 ;  /* 0x000000979063723e */ /* 0x020fe200000000ff */
[----:B------:R-:W3:Y:S01]  /*3f50*/  MUFU.EX2 R147, R147 ;  /* 0x0000009300937308 */ /* 0x000ee20000000800 */
[----:B------:R-:W-:Y:S01]  /*3f60*/  FADD.FTZ R154, R155, R154 ;  /* 0x0000009a9b9a7221 */ /* 0x000fe20000010000 */
[----:B------:R-:W-:Y:S01]  /*3f70*/  LDSM.16.MT88.4 R140, [R190+0x1900] ;  /* 0x00190000be8c783b */ /* 0x000fe20000004200 */
[----:B------:R-:W-:-:S02]  /*3f80*/  FADD.FTZ R150, R149, R150 ;  /* 0x0000009695967221 */ /* 0x000fc40000010000 */
[----:B------:R-:W-:Y:S01]  /*3f90*/  FADD.FTZ R153, R153, R154 ;  /* 0x0000009a99997221 */ /* 0x000fe20000010000 */
[----:B------:R-:W-:Y:S01]  /*3fa0*/  HMMA.16816.F32 R36, R96, R40, RZ ;  /* 0x000000286024723c */ /* 0x000fe200000018ff */
[----:B------:R-:W-:Y:S01]  /*3fb0*/  FADD.FTZ R151, R151, R150 ;  /* 0x0000009697977221 */ /* 0x000fe20000010000 */
[----:B------:R-:W-:Y:S01]  /*3fc0*/  MUFU.EX2 R146, R146 ;  /* 0x0000009200927308 */ /* 0x000fe20000000800 */
[----:B------:R-:W-:Y:S02]  /*3fd0*/  FADD.FTZ R153, R148, R153 ;  /* 0x0000009994997221 */ /* 0x000fe40000010000 */
[----:B------:R-:W-:-:S03]  /*3fe0*/  FADD.FTZ R144, R144, R151 ;  /* 0x0000009790907221 */ /* 0x000fc60000010000 */
[C---:B------:R-:W-:Y:S02]  /*3ff0*/  HMMA.16816.F32 R52, R96.reuse, R56, RZ ;  /* 0x000000386034723c */ /* 0x040fe400000018ff */
[----:B------:R-:W-:Y:S06]  /*4000*/  MUFU.EX2 R11, R11 ;  /* 0x0000000b000b7308 */ /* 0x000fec0000000800 */
        /* <DEDUP_REMOVED lines=40> */
[C---:B--2---:R-:W-:Y:S07]  /*4290*/  HMMA.16816.F32 R92, R96.reuse, R4, RZ ;  /* 0x00000004605c723c */ /* 0x044fee00000018ff */
[----:B---3--:R-:W-:Y:S01]  /*42a0*/  F2FP.PACK_AB R4, R147, R152 ;  /* 0x000000989304723e */ /* 0x008fe200000000ff */
[----:B------:R-:W-:Y:S01]  /*42b0*/  HMMA.16816.F32 R96, R96, R6, RZ ;  /* 0x000000066060723c */ /* 0x000fe200000018ff */
[----:B-----5:R-:W-:Y:S01]  /*42c0*/  F2FP.PACK_AB R5, R10, R145 ;  /* 0x000000910a05723e */ /* 0x020fe200000000ff */
        /* <DEDUP_REMOVED lines=9> */
[----:B----4-:R-:W-:Y:S01]  /*4360*/  HMMA.16816.F32 R36, R4, R12, R36 ;  /* 0x0000000c0424723c */ /* 0x010fe20000001824 */
[----:B------:R-:W-:-:S07]  /*4370*/  FADD.FTZ R3, R2, R3 ;  /* 0x0000000302037221 */ /* 0x000fce0000010000 */
[C---:B------:R-:W-:Y:S01]  /*4380*/  HMMA.16816.F32 R40, R4.reuse, R14, R40 ;  /* 0x0000000e0428723c */ /* 0x040fe20000001828 */
[----:B------:R-:W1:Y:S07]  /*4390*/  LDSM.16.MT88.4 R12, [R190+0x4900] ;  /* 0x00490000be0c783b */ /* 0x000e6e0000004200 */
[C---:B------:R-:W-:Y:S08]  /*43a0*/  HMMA.16816.F32 R52, R4.reuse, R20, R52 ;  /* 0x000000140434723c */ /* 0x040ff00000001834 */
[C---:B------:R-:W-:Y:S01]  /*43b0*/  HMMA.16816.F32 R56, R4.reuse, R22, R56 ;  /* 0x000000160438723c */ /* 0x040fe20000001838 */
[----:B------:R-:W2:Y:S07]  /*43c0*/  LDSM.16.MT88.4 R20, [R189+0x4900] ;  /* 0x00490000bd14783b */ /* 0x000eae0000004200 */
[C---:B------:R-:W-:Y:S08]  /*43d0*/  HMMA.16816.F32 R128, R4.reuse, R24, R128 ;  /* 0x000000180480723c */ /* 0x040ff00000001880 */
        /* <DEDUP_REMOVED lines=80> */
[C---:B------:R-:W-:Y:S01]  /*48e0*/  F2FP.PACK_AB R5, R170.reuse, R167 ;  /* 0x000000a7aa05723e */ /* 0x040fe200000000ff */
        /* <DEDUP_REMOVED lines=36> */
[----:B------:R-:W-:Y:S01]  /*4b30*/  ISETP.LT.AND P0, PT, RZ, UR4, PT ;  /* 0x00000004ff007c0c */ /* 0x000fe2000bf01270 */
[----:B------:R-:W-:-:S02]  /*4b40*/  UIADD3 UR26, UR4, -0x1, URZ ;  /* 0xffffffff041a7890 */ /* 0x000fc4000fffe03f */
[----:B------:R-:W-:-:S10]  /*4b50*/  ULDC UR24, c[0x0][0x32c] ;  /* 0x0000cb0000187ab9 */ /* 0x000fd40000000800 */
[----:B------:R-:W-:Y:S05]  /*4b60*/  @P0 BRA `(.L_x_178) ;  /* 0x0000008000000947 */ /* 0x000fea0003800000 */
[----:B------:R-:W-:Y:S02]  /*4b70*/  UISETP.NE.AND UP0, UPT, UR24, 0x1, UPT ;  /* 0x000000011800788c */ /* 0x000fe4000bf05270 */
[----:B------:R-:W-:-:S03]  /*4b80*/  UIADD3 UR26, -UR4, URZ, URZ ;  /* 0x0000003f041a7290 */ /* 0x000fc6000fffe13f */
[----:B------:R-:W-:Y:S02]  /*4b90*/  ULDC.64 UR4, c[0x0][0x330] ;  /* 0x0000cc0000047ab9 */ /* 0x000fe40000000a00 */
[----:B------:R-:W-:-:S07]  /*4ba0*/  UIMAD.WIDE.U32 UR28, UR26, UR4, URZ ;  /* 0x000000041a1c72a5 */ /* 0x000fce000f8e003f */
[----:B------:R-:W-:Y:S02]  /*4bb0*/  @UP0 UMOV UR27, UR29 ;  /* 0x0000001d001b0c82 */ /* 0x000fe40008000000 */
[----:B------:R-:W-:-:S04]  /*4bc0*/  @UP0 USHF.R.U32.HI UR26, URZ, UR5, UR27 ;  /* 0x000000053f1a0299 */ /* 0x000fc8000801161b */
[----:B------:R-:W-:Y:S01]  /*4bd0*/  ULOP3.LUT UR26, URZ, UR26, URZ, 0x33, !UPT ;  /* 0x0000001a3f1a7292 */ /* 0x000fe2000f8e333f */
[----:B------:R-:W-:Y:S05]  /*4be0*/  BRA `(.L_x_179) ;  /* 0x0000005000007947 */ /* 0x000fea0003800000 */
.L_x_178:
[----:B------:R-:W-:Y:S02]  /*4bf0*/  UISETP.NE.AND UP0, UPT, UR24, 0x1, UPT ;  /* 0x000000011800788c */ /* 0x000fe4000bf05270 */
[----:B------:R-:W-:Y:S02]  /*4c00*/  ULDC.64 UR4, c[0x0][0x330] ;  /* 0x0000cc0000047ab9 */ /* 0x000fe40000000a00 */
[----:B------:R-:W-:-:S07]  /*4c10*/  UIMAD.WIDE.U32 UR28, UR26, UR4, URZ ;  /* 0x000000041a1c72a5 */ /* 0x000fce000f8e003f */
[----:B------:R-:W-:Y:S02]  /*4c20*/  @UP0 UMOV UR27, UR29 ;  /* 0x0000001d001b0c82 */ /* 0x000fe40008000000 */
[----:B------:R-:W-:Y:S02]  /*4c30*/  @UP0 USHF.R.U32.HI UR26, URZ, UR5, UR27 ;  /* 0x000000053f1a0299 */ /* 0x000fe4000801161b */
.L_x_179:
[----:B------:R-:W-:Y:S02]  /*4c40*/  ULDC UR4, c[0x0][0x32c] ;  /* 0x0000cb0000047ab9 */ /* 0x000fe40000000800 */
[----:B------:R-:W-:-:S04]  /*4c50*/  UIMAD UR4, UR26, UR24, UR4 ;  /* 0x000000181a0472a4 */ /* 0x000fc8000f8e0204 */
[----:B------:R-:W-:-:S04]  /*4c60*/  UISETP.LT.AND UP0, UPT, UR25, UR4, UPT ;  /* 0x000000041900728c */ /* 0x000fc8000bf01270 */
[----:B------:R-:W-:-:S04]  /*4c70*/  USEL UR25, UR25, UR4, UP0 ;  /* 0x0000000419197287 */ /* 0x000fc80008000000 */
.L_x_177:
[----:B------:R-:W-:-:S04]  /*4c80*/  USHF.R.S32.HI UR4, URZ, 0x1f, UR25 ;  /* 0x0000001f3f047899 */ /* 0x000fc80008011419 */
[----:B------:R-:W-:-:S04]  /*4c90*/  ULEA.HI UR4, UR4, UR25, URZ, 0x6 ;  /* 0x0000001904047291 */ /* 0x000fc8000f8f303f */
[----:B------:R-:W-:-:S04]  /*4ca0*/  USHF.R.S32.HI UR4, URZ, 0x6, UR4 ;  /* 0x000000063f047899 */ /* 0x000fc80008011404 */
[----:B------:R-:W-:-:S04]  /*4cb0*/  UISETP.LT.AND UP0, UPT, UR7, UR4, UPT ;  /* 0x000000040700728c */ /* 0x000fc8000bf01270 */
[----:B------:R-:W-:-:S04]  /*4cc0*/  USEL UR4, UR7, UR4, !UP0 ;  /* 0x0000000407047287 */ /* 0x000fc8000c000000 */
[----:B------:R-:W-:-:S06]  /*4cd0*/  UISETP.GE.AND UP0, UPT, UR21, UR4, UPT ;  /* 0x000000041500728c */ /* 0x000fcc000bf06270 */
[----:B------:R-:W-:-:S13]  /*4ce0*/  PLOP3.LUT P0, PT, PT, PT, UP0, 0x40, 0x0 ;  /* 0x000000000000781c */ /* 0x000fda0003f0e808 */
[----:B------:R-:W-:Y:S05]  /*4cf0*/  @P0 BRA `(.L_x_180) ;  /* 0x000037c000000947 */ /* 0x000fea0003800000 */
[C---:B------:R-:W-:Y:S01]  /*4d00*/  SHF.L.U64.HI R216, R210.reuse, 0x1, R9 ;  /* 0x00000001d2d87819 */ /* 0x040fe20000010209 */
[----:B------:R-:W-:Y:S01]  /*4d10*/  IMAD.MOV.U32 R2, RZ, RZ, R8 ;  /* 0x000000ffff027224 */ /* 0x000fe200078e0008 */
[----:B------:R-:W-:Y:S01]  /*4d20*/  SHF.L.U32 R215, R210, 0x1, RZ ;  /* 0x00000001d2d77819 */ /* 0x000fe200000006ff */
[----:B------:R-:W-:Y:S01]  /*4d30*/  IMAD.MOV.U32 R3, RZ, RZ, R0 ;  /* 0x000000ffff037224 */ /* 0x000fe200078e0000 */
[C---:B------:R-:W-:Y:S01]  /*4d40*/  SHF.L.U64.HI R214, R209.reuse, 0x1, R212 ;  /* 0x00000001d1d67819 */ /* 0x040fe200000102d4 */
[----:B------:R-:W-:Y:S01]  /*4d50*/  IMAD.SHL.U32 R175, R209, 0x2, RZ ;  /* 0x00000002d1af7824 */ /* 0x000fe200078e00ff */
[----:B------:R-:W-:Y:S02]  /*4d60*/  SEL R174, RZ, 0x10, P5 ;  /* 0x00000010ffae7807 */ /* 0x000fe40002800000 */
[C---:B------:R-:W-:Y:S02]  /*4d70*/  SHF.L.U64.HI R173, R208.reuse, 0x1, R211 ;  /* 0x00000001d0ad7819 */ /* 0x040fe400000102d3 */
[----:B------:R-:W-:-:S02]  /*4d80*/  SHF.L.U32 R172, R208, 0x1, RZ ;  /* 0x00000001d0ac7819 */ /* 0x000fc400000006ff */
.L_x_191:
[----:B------:R-:W-:Y:S04]  /*4d90*/  DEPBAR.LE SB0, 0x0 ;  /* 0x000080000000791a */ /* 0x000fe80000000000 */
[----:B------:R-:W-:Y:S01]  /*4da0*/  BAR.SYNC.DEFER_BLOCKING 0x0 ;  /* 0x0000000000007b1d */ /* 0x000fe20000010000 */
[----:B------:R-:W-:Y:S06]  /*4db0*/  UISETP.GT.AND UP0, UPT, UR7, UR21, UPT ;  /* 0x000000150700728c */ /* 0x000fec000bf04270 */
[----:B------:R-:W-:Y:S01]  /*4dc0*/  PLOP3.LUT P0, PT, PT, PT, UP0, 0x80, 0x0 ;  /* 0x000000000000781c */ /* 0x000fe20003f0f008 */
[----:B------:R1:W2:Y:S04]  /*4dd0*/  LDSM.16.M88.4 R132, [R198+0xc100] ;  /* 0x00c10000c684783b */ /* 0x0002a80000000200 */
[----:B------:R1:W3:Y:S04]  /*4de0*/  LDSM.16.M88.4 R136, [R197+0x6100] ;  /* 0x00610000c588783b */ /* 0x0002e80000000200 */
[----:B------:R1:W4:Y:S04]  /*4df0*/  LDSM.16.M88.4 R140, [R197+0x6900] ;  /* 0x00690000c58c783b */ /* 0x0003280000000200 */
[----:B------:R1:W1:Y:S04]  /*4e00*/  LDSM.16.M88.4 R144, [R197+0x7100] ;  /* 0x00710000c590783b */ /* 0x0002680000000200 */
[----:B------:R1:W1:Y:S04]  /*4e10*/  LDSM.16.M88.4 R148, [R197+0x7900] ;  /* 0x00790000c594783b */ /* 0x0002680000000200 */
[----:B------:R1:W1:Y:S04]  /*4e20*/  LDSM.16.M88.4 R152, [R194+0xc100] ;  /* 0x00c10000c298783b */ /* 0x0002680000000200 */
[----:B------:R1:W1:Y:S04]  /*4e30*/  LDSM.16.M88.4 R156, [R196] ;  /* 0x00000000c49c783b */ /* 0x0002680000000200 */
[----:B------:R1:W1:Y:S04]  /*4e40*/  LDSM.16.M88.4 R160, [R187] ;  /* 0x00000000bba0783b */ /* 0x0002680000000200 */
[----:B------:R1:W1:Y:S04]  /*4e50*/  LDSM.16.M88.4 R164, [R186] ;  /* 0x00000000baa4783b */ /* 0x0002680000000200 */
[----:B------:R1:W1:Y:S01]  /*4e60*/  LDSM.16.M88.4 R168, [R185] ;  /* 0x00000000b9a8783b */ /* 0x0002620000000200 */
[----:B------:R-:W-:-:S05]  /*4e70*/  @P0 BRA `(.L_x_181) ;  /* 0x0000029000000947 */ /* 0x000fca0003800000 */
[----:B------:R-:W-:Y:S01]  /*4e80*/  SHF.R.S32.HI R5, RZ, 0x1f, R200 ;  /* 0x0000001fff057819 */ /* 0x000fe200000114c8 */
[----:B------:R-:W-:Y:S01]  /*4e90*/  IMAD.WIDE.U32 R8, R200, c[0x0][0x208], RZ ;  /* 0x00008200c8087a25 */ /* 0x000fe200078e00ff */
[----:B------:R-:W-:Y:S02]  /*4ea0*/  SHF.R.S32.HI R4, RZ, 0x1f, R199 ;  /* 0x0000001fff047819 */ /* 0x000fe400000114c7 */
[----:B------:R-:W-:Y:S01]  /*4eb0*/  IADD3 R10, -R174, 0x10, RZ ;  /* 0x00000010ae0a7810 */ /* 0x000fe20007ffe1ff */
[----:B------:R-:W-:Y:S02]  /*4ec0*/  IMAD R5, R5, c[0x0][0x208], RZ ;  /* 0x0000820005057a24 */ /* 0x000fe400078e02ff */
[----:B------:R-:W-:Y:S01]  /*4ed0*/  IMAD R4, R4, c[0x0][0x218], RZ ;  /* 0x0000860004047a24 */ /* 0x000fe200078e02ff */
[----:B------:R-:W-:Y:S01]  /*4ee0*/  LOP3.LUT R10, R10, 0xf, RZ, 0xc0, !PT ;  /* 0x0000000f0a0a7812 */ /* 0x000fe200078ec0ff */
[----:B------:R-:W-:Y:S02]  /*4ef0*/  IMAD R5, R200, c[0x0][0x20c], R5 ;  /* 0x00008300c8057a24 */ /* 0x000fe400078e0205 */
[----:B------:R-:W-:Y:S02]  /*4f00*/  IMAD R4, R199, c[0x0][0x21c], R4 ;  /* 0x00008700c7047a24 */ /* 0x000fe400078e0204 */
[----:B------:R-:W-:Y:S04]  /*4f10*/  IMAD.IADD R9, R9, 0x1, R5 ;  /* 0x0000000109097824 */ /* 0x000fe800078e0205 */
[----:B------:R-:W-:Y:S05]  /*4f20*/  IMAD.WIDE.U32 R8, R199, c[0x0][0x218], R8 ;  /* 0x00008600c7087a25 */ /* 0x000fea00078e0008 */
[----:B------:R-:W-:Y:S04]  /*4f30*/  IADD3 R0, P0, R8, UR16, RZ ;  /* 0x0000001008007c10 */ /* 0x000fe8000ff1e0ff */
[----:B------:R-:W-:Y:S02]  /*4f40*/  IADD3.X R9, R9, UR9, R4, P0, !PT ;  /* 0x0000000909097c10 */ /* 0x000fe400087fe404 */
[C---:B------:R-:W-:Y:S04]  /*4f50*/  LEA R12, P0, R0.reuse, c[0x0][0x1f8], 0x1 ;  /* 0x00007e00000c7a11 */ /* 0x040fe800078008ff */
[----:B------:R-:W-:Y:S01]  /*4f60*/  LEA.HI.X R6, R0, c[0x0][0x1fc], R9, 0x1, P0 ;  /* 0x00007f0000067a11 */ /* 0x000fe200000f0c09 */
[----:B------:R-:W-:Y:S01]  /*4f70*/  SHFL.IDX PT, R4, R12, RZ, 0x181f ;  /* 0x00181fff0c047589 */ /* 0x000fe200000e0000 */
[----:B------:R-:W-:Y:S03]  /*4f80*/  IADD3 R9, -R213, 0x10, RZ ;  /* 0x00000010d5097810 */ /* 0x000fe60007ffe1ff */
[----:B------:R-:W5:Y:S01]  /*4f90*/  SHFL.IDX PT, R0, R12, 0x1, 0x181f ;  /* 0x00381f000c007f89 */ /* 0x000f6200000e0000 */
[----:B------:R-:W-:Y:S03]  /*4fa0*/  LOP3.LUT R9, R9, 0xf, RZ, 0xc0, !PT ;  /* 0x0000000f09097812 */ /* 0x000fe600078ec0ff */
[----:B------:R-:W4:Y:S04]  /*4fb0*/  SHFL.IDX PT, R5, R6, 0x1, 0x181f ;  /* 0x00381f0006057f89 */ /* 0x000f2800000e0000 */
[----:B------:R-:W3:Y:S01]  /*4fc0*/  SHFL.IDX PT, R7, R6, RZ, 0x181f ;  /* 0x00181fff06077589 */ /* 0x000ee200000e0000 */
[-C--:B-----5:R-:W-:Y:S04]  /*4fd0*/  IADD3 R10, P2, P0, R10, R0.reuse, R175 ;  /* 0x000000000a0a7210 */ /* 0x0a0fe8000785e0af */
[-C--:B----4-:R-:W-:Y:S02]  /*4fe0*/  IADD3.X R11, RZ, R5.reuse, R214, P2, P0 ;  /* 0x00000005ff0b7210 */ /* 0x090fe400017e04d6 */
[----:B------:R-:W-:Y:S04]  /*4ff0*/  IADD3 R8, P2, P0, R9, R0, R172 ;  /* 0x0000000009087210 */ /* 0x000fe8000785e0ac */
[--C-:B------:R-:W-:Y:S02]  /*5000*/  IADD3.X R9, RZ, R5, R173.reuse, P2, P0 ;  /* 0x00000005ff097210 */ /* 0x100fe400017e04ad */
[C---:B------:R-:W-:Y:S02]  /*5010*/  IADD3 R14, P2, R4.reuse, R215, RZ ;  /* 0x000000d7040e7210 */ /* 0x040fe40007f5e0ff */
[C---:B------:R-:W-:Y:S03]  /*5020*/  IADD3 R12, P0, R4.reuse, R175, RZ ;  /* 0x000000af040c7210 */ /* 0x040fe60007f1e0ff */
[C---:B---3--:R-:W-:Y:S01]  /*5030*/  IMAD.X R15, R7.reuse, 0x1, R216, P2 ;  /* 0x00000001070f7824 */ /* 0x048fe200010e06d8 */
[----:B------:R-:W-:Y:S01]  /*5040*/  IADD3 R6, P2, R4, R172, RZ ;  /* 0x000000ac04067210 */ /* 0x000fe20007f5e0ff */
[C---:B------:R-:W-:Y:S01]  /*5050*/  IMAD.X R13, R7.reuse, 0x1, R214, P0 ;  /* 0x00000001070d7824 */ /* 0x040fe200000e06d6 */
[----:B------:R-:W-:Y:S02]  /*5060*/  IADD3 R4, P0, R0, R215, RZ ;  /* 0x000000d700047210 */ /* 0x000fe40007f1e0ff */
[----:B------:R3:W-:Y:S01]  /*5070*/  LDGSTS.E.BYPASS.LTC128B.128 [R205], [R14.64], !P6 ;  /* 0x000000000ecd7fae */ /* 0x0007e2000f101d56 */
[----:B------:R-:W-:Y:S01]  /*5080*/  IMAD.X R7, R7, 0x1, R173, P2 ;  /* 0x0000000107077824 */ /* 0x000fe200010e06ad */
[----:B------:R-:W-:Y:S01]  /*5090*/  ISETP.NE.U32.AND P2, PT, R174, RZ, PT ;  /* 0x000000ffae00720c */ /* 0x000fe20003f45070 */
[----:B------:R-:W-:Y:S01]  /*50a0*/  IMAD.X R5, R5, 0x1, R216, P0 ;  /* 0x0000000105057824 */ /* 0x000fe200000e06d8 */
[----:B------:R3:W-:Y:S01]  /*50b0*/  LDGSTS.E.BYPASS.LTC128B.128 [R205+0x2000], [R12.64], !P5 ;  /* 0x020000000ccd7fae */ /* 0x0007e2000e901d56 */
[----:B------:R-:W-:Y:S03]  /*50c0*/  ISETP.NE.U32.AND P0, PT, R213, RZ, PT ;  /* 0x000000ffd500720c */ /* 0x000fe60003f05070 */
[----:B------:R3:W-:Y:S04]  /*50d0*/  LDGSTS.E.BYPASS.LTC128B.128 [R205+0x4000], [R6.64], !P4 ;  /* 0x0400000006cd7fae */ /* 0x0007e8000e101d56 */
[----:B------:R3:W-:Y:S04]  /*50e0*/  LDGSTS.E.BYPASS.LTC128B.128 [R205+0x1000], [R4.64], !P6 ;  /* 0x0100000004cd7fae */ /* 0x0007e8000f101d56 */
[----:B------:R3:W-:Y:S04]  /*50f0*/  LDGSTS.E.BYPASS.LTC128B.128.ZFILL [R205+0x3000], [R10.64], P2 ;  /* 0x030000000acd7fae */ /* 0x0007e80009141d56 */
[----:B------:R3:W-:Y:S02]  /*5100*/  LDGSTS.E.BYPASS.LTC128B.128.ZFILL [R205+0x5000], [R8.64], P0 ;  /* 0x0500000008cd7fae */ /* 0x0007e40008141d56 */
.L_x_181:
[C---:B--23--:R-:W-:Y:S01]  /*5110*/  HMMA.16816.F32 R4, R132.reuse, R136, RZ ;  /* 0x000000888404723c */ /* 0x04cfe200000018ff */
[----:B------:R-:W0:Y:S01]  /*5120*/  LDGDEPBAR ;  /* 0x00000000000079af */ /* 0x000e220000000000 */
[----:B------:R-:W-:Y:S06]  /*5130*/  UISETP.GT.AND UP0, UPT, UR21, UR7, UPT ;  /* 0x000000071500728c */ /* 0x000fec000bf04270 */
[C---:B------:R-:W-:Y:S01]  /*5140*/  HMMA.16816.F32 R8, R132.reuse, R138, RZ ;  /* 0x0000008a8408723c */ /* 0x040fe200000018ff */
[----:B------:R-:W-:Y:S01]  /*5150*/  LDSM.16.M88.4 R136, [R193+0xc100] ;  /* 0x00c10000c188783b */ /* 0x000fe20000000200 */
[----:B------:R-:W-:Y:S06]  /*5160*/  PLOP3.LUT P0, PT, PT, PT, UP0, 0x40, 0x0 ;  /* 0x000000000000781c */ /* 0x000fec0003f0e808 */
[C---:B----4-:R-:W-:Y:S08]  /*5170*/  HMMA.16816.F32 R12, R132.reuse, R140, RZ ;  /* 0x0000008c840c723c */ /* 0x050ff000000018ff */
[C---:B------:R-:W-:Y:S01]  /*5180*/  HMMA.16816.F32 R16, R132.reuse, R142, RZ ;  /* 0x0000008e8410723c */ /* 0x040fe200000018ff */
[----:B------:R-:W2:Y:S07]  /*5190*/  LDSM.16.M88.4 R140, [R192+0x6100] ;  /* 0x00610000c08c783b */ /* 0x000eae0000000200 */
[C---:B-1----:R-:W-:Y:S08]  /*51a0*/  HMMA.16816.F32 R20, R132.reuse, R144, RZ ;  /* 0x000000908414723c */ /* 0x042ff000000018ff */
[C---:B------:R-:W-:Y:S01]  /*51b0*/  HMMA.16816.F32 R24, R132.reuse, R146, RZ ;  /* 0x000000928418723c */ /* 0x040fe200000018ff */
[----:B------:R-:W1:Y:S07]  /*51c0*/  LDSM.16.M88.4 R144, [R192+0x6900] ;  /* 0x00690000c090783b */ /* 0x000e6e0000000200 */
[C---:B------:R-:W-:Y:S08]  /*51d0*/  HMMA.16816.F32 R28, R132.reuse, R148, RZ ;  /* 0x00000094841c723c */ /* 0x040ff000000018ff */
[----:B------:R-:W-:Y:S01]  /*51e0*/  HMMA.16816.F32 R32, R132, R150, RZ ;  /* 0x000000968420723c */ /* 0x000fe200000018ff */
[----:B------:R-:W3:Y:S06]  /*51f0*/  LDSM.16.M88.4 R132, [R192+0x7100] ;  /* 0x00710000c084783b */ /* 0x000eec0000000200 */
[----:B------:R-:W4:Y:S01]  /*5200*/  LDSM.16.M88.4 R148, [R192+0x7900] ;  /* 0x00790000c094783b */ /* 0x000f220000000200 */
[C---:B------:R-:W-:Y:S08]  /*5210*/  HMMA.16816.F32 R4, R152.reuse, R156, R4 ;  /* 0x0000009c9804723c */ /* 0x040ff00000001804 */
[C---:B------:R-:W-:Y:S01]  /*5220*/  HMMA.16816.F32 R8, R152.reuse, R158, R8 ;  /* 0x0000009e9808723c */ /* 0x040fe20000001808 */
[----:B------:R-:W-:Y:S07]  /*5230*/  LDSM.16.M88.4 R156, [R191+0xc100] ;  /* 0x00c10000bf9c783b */ /* 0x000fee0000000200 */
[C---:B------:R-:W-:Y:S08]  /*5240*/  HMMA.16816.F32 R12, R152.reuse, R160, R12 ;  /* 0x000000a0980c723c */ /* 0x040ff0000000180c */
[C---:B------:R-:W-:Y:S01]  /*5250*/  HMMA.16816.F32 R16, R152.reuse, R162, R16 ;  /* 0x000000a29810723c */ /* 0x040fe20000001810 */
[----:B------:R-:W5:Y:S07]  /*5260*/  LDSM.16.M88.4 R160, [R184] ;  /* 0x00000000b8a0783b */ /* 0x000f6e0000000200 */
[C---:B------:R-:W-:Y:S08]  /*5270*/  HMMA.16816.F32 R20, R152.reuse, R164, R20 ;  /* 0x000000a49814723c */ /* 0x040ff00000001814 */
[C---:B------:R-:W-:Y:S01]  /*5280*/  HMMA.16816.F32 R24, R152.reuse, R166, R24 ;  /* 0x000000a69818723c */ /* 0x040fe20000001818 */
[----:B------:R-:W3:Y:S07]  /*5290*/  LDSM.16.M88.4 R164, [R184+0x800] ;  /* 0x00080000b8a4783b */ /* 0x000eee0000000200 */
[C---:B------:R-:W-:Y:S08]  /*52a0*/  HMMA.16816.F32 R28, R152.reuse, R168, R28 ;  /* 0x000000a8981c723c */ /* 0x040ff0000000181c */
[----:B------:R-:W-:Y:S01]  /*52b0*/  HMMA.16816.F32 R32, R152, R170, R32 ;  /* 0x000000aa9820723c */ /* 0x000fe20000001820 */
[----:B------:R-:W4:Y:S06]  /*52c0*/  LDSM.16.M88.4 R152, [R184+0x1000] ;  /* 0x00100000b898783b */ /* 0x000f2c0000000200 */
[----:B------:R-:W4:Y:S01]  /*52d0*/  LDSM.16.M88.4 R168, [R184+0x1800] ;  /* 0x00180000b8a8783b */ /* 0x000f220000000200 */
[C---:B--2---:R-:W-:Y:S08]  /*52e0*/  HMMA.16816.F32 R4, R136.reuse, R140, R4 ;  /* 0x0000008c8804723c */ /* 0x044ff00000001804 */
[C---:B------:R-:W-:Y:S01]  /*52f0*/  HMMA.16816.F32 R8, R136.reuse, R142, R8 ;  /* 0x0000008e8808723c */ /* 0x040fe20000001808 */
[----:B------:R-:W-:Y:S07]  /*5300*/  LDSM.16.M88.4 R140, [R197+0x8100] ;  /* 0x00810000c58c783b */ /* 0x000fee0000000200 */
[C---:B-1----:R-:W-:Y:S08]  /*5310*/  HMMA.16816.F32 R12, R136.reuse, R144, R12 ;  /* 0x00000090880c723c */ /* 0x042ff0000000180c */
[C---:B------:R-:W-:Y:S01]  /*5320*/  HMMA.16816.F32 R16, R136.reuse, R146, R16 ;  /* 0x000000928810723c */ /* 0x040fe20000001810 */
[----:B------:R-:W-:Y:S07]  /*5330*/  LDSM.16.M88.4 R144, [R197+0x8900] ;  /* 0x00890000c590783b */ /* 0x000fee0000000200 */
[C---:B---3--:R-:W-:Y:S08]  /*5340*/  HMMA.16816.F32 R20, R136.reuse, R132, R20 ;  /* 0x000000848814723c */ /* 0x048ff00000001814 */
[C---:B------:R-:W-:Y:S01]  /*5350*/  HMMA.16816.F32 R24, R136.reuse, R134, R24 ;  /* 0x000000868818723c */ /* 0x040fe20000001818 */
[----:B------:R-:W1:Y:S07]  /*5360*/  LDSM.16.M88.4 R132, [R198+0x10100] ;  /* 0x01010000c684783b */ /* 0x000e6e0000000200 */
[C---:B----4-:R-:W-:Y:S08]  /*5370*/  HMMA.16816.F32 R28, R136.reuse, R148, R28 ;  /* 0x00000094881c723c */ /* 0x050ff0000000181c */
[----:B------:R-:W-:Y:S01]  /*5380*/  HMMA.16816.F32 R32, R136, R150, R32 ;  /* 0x000000968820723c */ /* 0x000fe20000001820 */
[----:B------:R-:W2:Y:S06]  /*5390*/  LDSM.16.M88.4 R136, [R197+0x9100] ;  /* 0x00910000c588783b */ /* 0x000eac0000000200 */
[----:B------:R-:W3:Y:S01]  /*53a0*/  LDSM.16.M88.4 R148, [R197+0x9900] ;  /* 0x00990000c594783b */ /* 0x000ee20000000200 */
[C---:B-----5:R-:W-:Y:S08]  /*53b0*/  HMMA.16816.F32 R4, R156.reuse, R160, R4 ;  /* 0x000000a09c04723c */ /* 0x060ff00000001804 */
[C---:B------:R-:W-:Y:S01]  /*53c0*/  HMMA.16816.F32 R8, R156.reuse, R162, R8 ;  /* 0x000000a29c08723c */ /* 0x040fe20000001808 */
[----:B------:R-:W-:Y:S07]  /*53d0*/  LDSM.16.M88.4 R160, [R183] ;  /* 0x00000000b7a0783b */ /* 0x000fee0000000200 */
[C---:B------:R-:W-:Y:S08]  /*53e0*/  HMMA.16816.F32 R12, R156.reuse, R164, R12 ;  /* 0x000000a49c0c723c */ /* 0x040ff0000000180c */
[C---:B------:R-:W-:Y:S01]  /*53f0*/  HMMA.16816.F32 R16, R156.reuse, R166, R16 ;  /* 0x000000a69c10723c */ /* 0x040fe20000001810 */
[----:B------:R-:W-:Y:S07]  /*5400*/  LDSM.16.M88.4 R164, [R182] ;  /* 0x00000000b6a4783b */ /* 0x000fee0000000200 */
[C---:B------:R-:W-:Y:S08]  /*5410*/  HMMA.16816.F32 R20, R156.reuse, R152, R20 ;  /* 0x000000989c14723c */ /* 0x040ff00000001814 */
[C---:B------:R-:W-:Y:S01]  /*5420*/  HMMA.16816.F32 R24, R156.reuse, R154, R24 ;  /* 0x0000009a9c18723c */ /* 0x040fe20000001818 */
[----:B------:R-:W4:Y:S07]  /*5430*/  LDSM.16.M88.4 R152, [R194+0x10100] ;  /* 0x01010000c298783b */ /* 0x000f2e0000000200 */
[C---:B------:R-:W-:Y:S08]  /*5440*/  HMMA.16816.F32 R28, R156.reuse, R168, R28 ;  /* 0x000000a89c1c723c */ /* 0x040ff0000000181c */
[----:B------:R-:W-:Y:S01]  /*5450*/  HMMA.16816.F32 R32, R156, R170, R32 ;  /* 0x000000aa9c20723c */ /* 0x000fe20000001820 */
[----:B------:R-:W5:Y:S06]  /*5460*/  LDSM.16.M88.4 R156, [R181] ;  /* 0x00000000b59c783b */ /* 0x000f6c0000000200 */
[----:B------:R-:W3:Y:S01]  /*5470*/  LDSM.16.M88.4 R168, [R180] ;  /* 0x00000000b4a8783b */ /* 0x000ee20000000200 */
        /* <DEDUP_REMOVED lines=9> */
[C---:B---3--:R-:W-:Y:S08]  /*5510*/  HMMA.16816.F32 R28, R132.reuse, R148, R28 ;  /* 0x00000094841c723c */ /* 0x048ff0000000181c */
[----:B------:R-:W-:Y:S01]  /*5520*/  HMMA.16816.F32 R32, R132, R150, R32 ;  /* 0x000000968420723c */ /* 0x000fe20000001820 */
[----:B------:R-:W2:Y:S06]  /*5530*/  LDSM.16.M88.4 R132, [R192+0x9100] ;  /* 0x00910000c084783b */ /* 0x000eac0000000200 */
[----:B------:R-:W3:Y:S01]  /*5540*/  LDSM.16.M88.4 R148, [R192+0x9900] ;  /* 0x00990000c094783b */ /* 0x000ee20000000200 */
[C---:B----4-:R-:W-:Y:S08]  /*5550*/  HMMA.16816.F32 R4, R152.reuse, R160, R4 ;  /* 0x000000a09804723c */ /* 0x050ff00000001804 */
[C---:B------:R-:W-:Y:S01]  /*5560*/  HMMA.16816.F32 R8, R152.reuse, R162, R8 ;  /* 0x000000a29808723c */ /* 0x040fe20000001808 */
[----:B------:R-:W-:Y:S07]  /*5570*/  LDSM.16.M88.4 R160, [R184+0x2000] ;  /* 0x00200000b8a0783b */ /* 0x000fee0000000200 */
[C---:B------:R-:W-:Y:S08]  /*5580*/  HMMA.16816.F32 R12, R152.reuse, R164, R12 ;  /* 0x000000a4980c723c */ /* 0x040ff0000000180c */
[C---:B------:R-:W-:Y:S01]  /*5590*/  HMMA.16816.F32 R16, R152.reuse, R166, R16 ;  /* 0x000000a69810723c */ /* 0x040fe20000001810 */
[----:B------:R-:W-:Y:S07]  /*55a0*/  LDSM.16.M88.4 R164, [R184+0x2800] ;  /* 0x00280000b8a4783b */ /* 0x000fee0000000200 */
[C---:B-----5:R-:W-:Y:S08]  /*55b0*/  HMMA.16816.F32 R20, R152.reuse, R156, R20 ;  /* 0x0000009c9814723c */ /* 0x060ff00000001814 */
[C---:B------:R-:W-:Y:S01]  /*55c0*/  HMMA.16816.F32 R24, R152.reuse, R158, R24 ;  /* 0x0000009e9818723c */ /* 0x040fe20000001818 */
[----:B------:R-:W4:Y:S07]  /*55d0*/  LDSM.16.M88.4 R156, [R191+0x10100] ;  /* 0x01010000bf9c783b */ /* 0x000f2e0000000200 */
[C---:B------:R-:W-:Y:S08]  /*55e0*/  HMMA.16816.F32 R28, R152.reuse, R168, R28 ;  /* 0x000000a8981c723c */ /* 0x040ff0000000181c */
[----:B------:R-:W-:Y:S01]  /*55f0*/  HMMA.16816.F32 R32, R152, R170, R32 ;  /* 0x000000aa9820723c */ /* 0x000fe20000001820 */
[----:B------:R-:W5:Y:S06]  /*5600*/  LDSM.16.M88.4 R152, [R184+0x3000] ;  /* 0x00300000b898783b */ /* 0x000f6c0000000200 */
[----:B------:R-:W3:Y:S01]  /*5610*/  LDSM.16.M88.4 R168, [R184+0x3800] ;  /* 0x00380000b8a8783b */ /* 0x000ee20000000200 */
        /* <DEDUP_REMOVED lines=15> */
[----:B------:R-:W-:Y:S07]  /*5710*/  LDSM.16.M88.4 R160, [R179] ;  /* 0x00000000b3a0783b */ /* 0x000fee0000000200 */
[C---:B------:R-:W-:Y:S08]  /*5720*/  HMMA.16816.F32 R12, R156.reuse, R164, R12 ;  /* 0x000000a49c0c723c */ /* 0x040ff0000000180c */
[C---:B------:R-:W-:Y:S01]  /*5730*/  HMMA.16816.F32 R16, R156.reuse, R166, R16 ;  /* 0x000000a69c10723c */ /* 0x040fe20000001810 */
[----:B------:R-:W-:Y:S07]  /*5740*/  LDSM.16.M88.4 R164, [R178] ;  /* 0x00000000b2a4783b */ /* 0x000fee0000000200 */
[C---:B-----5:R-:W-:Y:S08]  /*5750*/  HMMA.16816.F32 R20, R156.reuse, R152, R20 ;  /* 0x000000989c14723c */ /* 0x060ff00000001814 */
        /* <DEDUP_REMOVED lines=40> */
[C---:B---3--:R-:W-:Y:S08]  /*59e0*/  HMMA.16816.F32 R28, R136.reuse, R148, R28 ;  /* 0x00000094881c723c */ /* 0x048ff0000000181c */
[----:B------:R-:W-:Y:S08]  /*59f0*/  HMMA.16816.F32 R32, R136, R150, R32 ;  /* 0x000000968820723c */ /* 0x000ff00000001820 */
[C---:B----4-:R-:W-:Y:S08]  /*5a00*/  HMMA.16816.F32 R4, R156.reuse, R160, R4 ;  /* 0x000000a09c04723c */ /* 0x050ff00000001804 */
        /* <DEDUP_REMOVED lines=8> */
[----:B------:R-:W-:Y:S01]  /*5a90*/  IADD3 R138, -R174, 0x10, RZ ;  /* 0x00000010ae8a7810 */ /* 0x000fe20007ffe1ff */
[----:B------:R-:W-:Y:S01]  /*5aa0*/  ULEA UR5, UR21, UR13, 0x6 ;  /* 0x0000000d15057291 */ /* 0x000fe2000f8e303f */
[----:B------:R-:W-:Y:S02]  /*5ab0*/  IMAD.MOV.U32 R199, RZ, RZ, RZ ;  /* 0x000000ffffc77224 */ /* 0x000fe400078e00ff */
[----:B------:R-:W-:Y:S03]  /*5ac0*/  LOP3.LUT R138, R138, 0xf, RZ, 0xc0, !PT ;  /* 0x0000000f8a8a7812 */ /* 0x000fe600078ec0ff */
[----:B------:R-:W-:Y:S05]  /*5ad0*/  IMAD.U32 R135, RZ, RZ, UR5 ;  /* 0x00000005ff877e24 */ /* 0x000fea000f8e00ff */
[----:B------:R-:W-:Y:S05]  /*5ae0*/  IADD3 R200, R135, -0x40, R202 ;  /* 0xffffffc087c87810 */ /* 0x000fea0007ffe0ca */
[----:B------:R-:W-:Y:S04]  /*5af0*/  @P3 IMAD.HI.U32 R134, R200, c[0x0][0x2bc], RZ ;  /* 0x0000af00c8863a27 */ /* 0x000fe800078e00ff */
[----:B------:R-:W-:Y:S01]  /*5b00*/  IMAD.MOV.U32 R0, RZ, RZ, R200 ;  /* 0x000000ffff007224 */ /* 0x000fe200078e00c8 */
[----:B------:R-:W-:Y:S04]  /*5b10*/  @P3 SHF.R.U32.HI R0, RZ, c[0x0][0x2c0], R134 ;  /* 0x0000b000ff003a19 */ /* 0x000fe80000011686 */
[C---:B------:R-:W-:Y:S04]  /*5b20*/  @!P1 IADD3 R135, P0, R0.reuse, UR14, RZ ;  /* 0x0000000e00879c10 */ /* 0x040fe8000ff1e0ff */
[----:B------:R-:W-:Y:S02]  /*5b30*/  @!P1 LEA.HI.X.SX32 R134, R0, UR6, 0x1, P0 ;  /* 0x0000000600869c11 */ /* 0x000fe400080f0eff */
[C---:B------:R-:W-:Y:S04]  /*5b40*/  @!P1 LEA R132, P0, R135.reuse, c[0x0][0x2a0], 0x2 ;  /* 0x0000a80087849a11 */ /* 0x040fe800078010ff */
[----:B------:R-:W-:Y:S01]  /*5b50*/  @!P1 LEA.HI.X R133, R135, c[0x0][0x2a4], R134, 0x2, P0 ;  /* 0x0000a90087859a11 */ /* 0x000fe200000f1486 */
[----:B------:R-:W-:Y:S04]  /*5b60*/  IMAD.MOV R135, RZ, RZ, -R0 ;  /* 0x000000ffff877224 */ /* 0x000fe800078e0a00 */
[----:B------:R-:W2:Y:S01]  /*5b70*/  @!P1 LDG.E R199, [R132.64] ;  /* 0x0000001684c79981 */ /* 0x000ea2000c1e1900 */
[----:B------:R-:W-:Y:S04]  /*5b80*/  IMAD R200, R135, c[0x0][0x2b8], R200 ;  /* 0x0000ae0087c87a24 */ /* 0x000fe800078e02c8 */
[C---:B------:R-:W-:Y:S01]  /*5b90*/  IMAD.WIDE.U32 R136, R200.reuse, c[0x0][0x1e0], RZ ;  /* 0x00007800c8887a25 */ /* 0x040fe200078e00ff */
[----:B------:R-:W-:Y:S05]  /*5ba0*/  SHF.R.S32.HI R135, RZ, 0x1f, R200 ;  /* 0x0000001fff877819 */ /* 0x000fea00000114c8 */
[----:B------:R-:W-:Y:S04]  /*5bb0*/  IMAD R135, R135, c[0x0][0x1e0], RZ ;  /* 0x0000780087877a24 */ /* 0x000fe800078e02ff */
[----:B------:R-:W-:Y:S04]  /*5bc0*/  IMAD R135, R200, c[0x0][0x1e4], R135 ;  /* 0x00007900c8877a24 */ /* 0x000fe800078e0287 */
[----:B------:R-:W-:Y:S01]  /*5bd0*/  IMAD.IADD R137, R137, 0x1, R135 ;  /* 0x0000000189897824 */ /* 0x000fe200078e0287 */
[----:B--2---:R-:W-:Y:S03]  /*5be0*/  SHF.R.S32.HI R0, RZ, 0x1f, R199 ;  /* 0x0000001fff007819 */ /* 0x004fe600000114c7 */
[C---:B------:R-:W-:Y:S04]  /*5bf0*/  IMAD.WIDE.U32 R136, R199.reuse, c[0x0][0x1f0], R136 ;  /* 0x00007c00c7887a25 */ /* 0x040fe800078e0088 */
[----:B------:R-:W-:Y:S01]  /*5c00*/  IMAD R0, R0, c[0x0][0x1f0], RZ ;  /* 0x00007c0000007a24 */ /* 0x000fe200078e02ff */
[----:B------:R-:W-:Y:S03]  /*5c10*/  IADD3 R133, P0, R136, UR18, RZ ;  /* 0x0000001288857c10 */ /* 0x000fe6000ff1e0ff */
[----:B------:R-:W-:Y:S05]  /*5c20*/  IMAD R0, R199, c[0x0][0x1f4], R0 ;  /* 0x00007d00c7007a24 */ /* 0x000fea00078e0200 */
[----:B------:R-:W-:Y:S02]  /*5c30*/  IADD3.X R0, R137, UR8, R0, P0, !PT ;  /* 0x0000000889007c10 */ /* 0x000fe400087fe400 */
[----:B------:R-:W-:Y:S02]  /*5c40*/  LEA R140, P0, R133, c[0x0][0x1c8], 0x1 ;  /* 0x00007200858c7a11 */ /* 0x000fe400078008ff */
[----:B------:R-:W-:Y:S02]  /*5c50*/  IADD3 R137, -R213, 0x10, RZ ;  /* 0x00000010d5897810 */ /* 0x000fe40007ffe1ff */
[----:B------:R-:W-:Y:S01]  /*5c60*/  LEA.HI.X R134, R133, c[0x0][0x1cc], R0, 0x1, P0 ;  /* 0x0000730085867a11 */ /* 0x000fe200000f0c00 */
[----:B------:R-:W-:Y:S01]  /*5c70*/  SHFL.IDX PT, R132, R140, RZ, 0x181f ;  /* 0x00181fff8c847589 */ /* 0x000fe200000e0000 */
[----:B------:R-:W-:Y:S03]  /*5c80*/  LOP3.LUT R137, R137, 0xf, RZ, 0xc0, !PT ;  /* 0x0000000f89897812 */ /* 0x000fe600078ec0ff */
[----:B------:R-:W1:Y:S04]  /*5c90*/  SHFL.IDX PT, R0, R140, 0x1, 0x181f ;  /* 0x00381f008c007f89 */ /* 0x000e6800000e0000 */
[----:B------:R-:W2:Y:S04]  /*5ca0*/  SHFL.IDX PT, R133, R134, 0x1, 0x181f ;  /* 0x00381f0086857f89 */ /* 0x000ea800000e0000 */
[----:B------:R-:W3:Y:S01]  /*5cb0*/  SHFL.IDX PT, R135, R134, RZ, 0x181f ;  /* 0x00181fff86877589 */ /* 0x000ee200000e0000 */
[-C--:B-1----:R-:W-:Y:S04]  /*5cc0*/  IADD3 R138, P2, P0, R138, R0.reuse, R175 ;  /* 0x000000008a8a7210 */ /* 0x082fe8000785e0af */
[-C--:B--2---:R-:W-:Y:S02]  /*5cd0*/  IADD3.X R139, RZ, R133.reuse, R214, P2, P0 ;  /* 0x00000085ff8b7210 */ /* 0x084fe400017e04d6 */
        /* <DEDUP_REMOVED lines=8> */
[----:B------:R1:W-:Y:S01]  /*5d60*/  LDGSTS.E.BYPASS.LTC128B.128 [R201+0x6100], [R142.64], !P6 ;  /* 0x061000008ec97fae */ /* 0x0003e2000f101d56 */
        /* <DEDUP_REMOVED lines=9> */
.L_x_182:
[----:B-1----:R-:W-:Y:S01]  /*5e00*/  IMAD.MOV.U32 R137, RZ, RZ, R203 ;  /* 0x000000ffff897224 */ /* 0x002fe200078e00cb */
[----:B------:R-:W-:Y:S01]  /*5e10*/  PLOP3.LUT P2, PT, PT, PT, UP2, 0x80, 0x0 ;  /* 0x000000000000781c */ /* 0x000fe20003f4f028 */
[----:B------:R-:W0:Y:S01]  /*5e20*/  LDGDEPBAR ;  /* 0x00000000000079af */ /* 0x000e220000000000 */
[----:B------:R-:W-:Y:S01]  /*5e30*/  PLOP3.LUT P0, PT, PT, PT, UP2, 0x80, 0x0 ;  /* 0x000000000000781c */ /* 0x000fe20003f0f028 */
[----:B------:R-:W-:Y:S06]  /*5e40*/  USHF.L.U32 UR5, UR21, 0x6, URZ ;  /* 0x0000000615057899 */ /* 0x000fec000800063f */
[----:B------:R-:W-:Y:S04]  /*5e50*/  IMAD.U32 R133, RZ, RZ, UR5 ;  /* 0x00000005ff857e24 */ /* 0x000fe8000f8e00ff */
[----:B------:R-:W-:Y:S01]  /*5e60*/  @P2 IMAD.HI.U32 R0, R203, c[0x0][0x2c8], RZ ;  /* 0x0000b200cb002a27 */ /* 0x000fe200078e00ff */
[----:B------:R-:W-:Y:S04]  /*5e70*/  IADD3 R133, -R204, 0x1, -R133 ;  /* 0x00000001cc857810 */ /* 0x000fe80007ffe985 */
[----:B------:R-:W-:Y:S01]  /*5e80*/  @P0 SHF.R.U32.HI R137, RZ, c[0x0][0x2cc], R0 ;  /* 0x0000b300ff890a19 */ /* 0x000fe20000011600 */
[----:B------:R-:W-:Y:S01]  /*5e90*/  IMAD.U32 R0, RZ, RZ, UR20 ;  /* 0x00000014ff007e24 */ /* 0x000fe2000f8e00ff */
[----:B------:R-:W-:Y:S03]  /*5ea0*/  PLOP3.LUT P0, PT, PT, PT, UP1, 0x40, 0x0 ;  /* 0x000000000000781c */ /* 0x000fe60003f0e818 */
[----:B------:R-:W1:Y:S01]  /*5eb0*/  SHFL.IDX PT, R139, R137, RZ, 0x1c1f ;  /* 0x001c1fff898b7589 */ /* 0x000e6200000e0000 */
[----:B------:R-:W-:Y:S05]  /*5ec0*/  IMAD R133, R0, c[0x0][0x1d0], R133 ;  /* 0x0000740000857a24 */ /* 0x000fea00078e0285 */
[----:B------:R-:W-:Y:S04]  /*5ed0*/  IADD3 R0, R133, -c[0x0][0x168], RZ ;  /* 0x80005a0085007a10 */ /* 0x000fe80007ffe0ff */
[C---:B------:R-:W-:Y:S02]  /*5ee0*/  IADD3 R132, R0.reuse, c[0x0][0x328], RZ ;  /* 0x0000ca0000847a10 */ /* 0x040fe40007ffe0ff */
[----:B------:R-:W-:Y:S03]  /*5ef0*/  IADD3 R0, R0, UR12, RZ ;  /* 0x0000000c00007c10 */ /* 0x000fe6000fffe0ff */
[--C-:B-1----:R-:W-:Y:S02]  /*5f00*/  IMAD.IADD R135, R132, 0x1, R139.reuse ;  /* 0x0000000184877824 */ /* 0x102fe400078e028b */
[----:B------:R-:W-:Y:S01]  /*5f10*/  IMAD.IADD R133, R0, 0x1, R139 ;  /* 0x0000000100857824 */ /* 0x000fe200078e028b */
[----:B------:R-:W-:-:S05]  /*5f20*/  @P0 BRA `(.L_x_183) ;  /* 0x000001b000000947 */ /* 0x000fca0003800000 */
[----:B------:R-:W-:Y:S01]  /*5f30*/  MOV R134, UR20 ;  /* 0x0000001400867c02 */ /* 0x000fe20008000f00 */
[----:B------:R-:W-:Y:S04]  /*5f40*/  BSSY B0, `(.L_x_184) ;  /* 0x0000013000007945 */ /* 0x000fe80003800000 */
[----:B------:R-:W-:Y:S05]  /*5f50*/  IMAD R139, R134, c[0x0][0x1d0], R139 ;  /* 0x00007400868b7a24 */ /* 0x000fea00078e028b */
[----:B------:R-:W-:Y:S04]  /*5f60*/  IADD3 R139, R139, -c[0x0][0x168], RZ ;  /* 0x80005a008b8b7a10 */ /* 0x000fe80007ffe0ff */
[----:B------:R-:W-:Y:S11]  /*5f70*/  ISETP.GT.AND P0, PT, R139, -0x1, PT ;  /* 0xffffffff8b00780c */ /* 0x000ff60003f04270 */
[----:B------:R-:W-:Y:S02]  /*5f80*/  @!UPT UIADD3 URZ, URZ, URZ, URZ ;  /* 0x0000003f3f3ff290 */ /* 0x000fe4000fffe03f */
[----:B------:R-:W-:-:S05]  /*5f90*/  @P0 BRA `(.L_x_185) ;  /* 0x0000008000000947 */ /* 0x000fca0003800000 */
[----:B------:R-:W-:Y:S01]  /*5fa0*/  LOP3.LUT R139, RZ, R139, RZ, 0x33, !PT ;  /* 0x0000008bff8b7212 */ /* 0x000fe200078e33ff */
[----:B------:R-:W-:Y:S05]  /*5fb0*/  IMAD.MOV.U32 R134, RZ, RZ, c[0x0][0x32c] ;  /* 0x0000cb00ff867624 */ /* 0x000fea00078e00ff */
[----:B------:R-:W-:Y:S11]  /*5fc0*/  ISETP.NE.AND P0, PT, R134, 0x1, PT ;  /* 0x000000018600780c */ /* 0x000ff60003f05270 */
[----:B------:R-:W-:Y:S02]  /*5fd0*/  @!UPT UIADD3 URZ, URZ, URZ, URZ ;  /* 0x0000003f3f3ff290 */ /* 0x000fe4000fffe03f */
[----:B------:R-:W-:Y:S05]  /*5fe0*/  @P0 IMAD.HI.U32 R134, R139, c[0x0][0x330], RZ ;  /* 0x0000cc008b860a27 */ /* 0x000fea00078e00ff */
[----:B------:R-:W-:Y:S04]  /*5ff0*/  @P0 SHF.R.U32.HI R139, RZ, c[0x0][0x334], R134 ;  /* 0x0000cd00ff8b0a19 */ /* 0x000fe80000011686 */
[----:B------:R-:W-:Y:S01]  /*6000*/  LOP3.LUT R139, RZ, R139, RZ, 0x33, !PT ;  /* 0x0000008bff8b7212 */ /* 0x000fe200078e33ff */
[----:B------:R-:W-:-:S05]  /*6010*/  BRA `(.L_x_186) ;  /* 0x0000005000007947 */ /* 0x000fca0003800000 */
.L_x_185:
[----:B------:R-:W-:Y:S04]  /*6020*/  MOV R134, c[0x0][0x32c] ;  /* 0x0000cb0000867a02 */ /* 0x000fe80000000f00 */
[----:B------:R-:W-:Y:S11]  /*6030*/  ISETP.NE.AND P0, PT, R134, 0x1, PT ;  /* 0x000000018600780c */ /* 0x000ff60003f05270 */
[----:B------:R-:W-:Y:S02]  /*6040*/  @!UPT UIADD3 URZ, URZ, URZ, URZ ;  /* 0x0000003f3f3ff290 */ /* 0x000fe4000fffe03f */
[----:B------:R-:W-:Y:S05]  /*6050*/  @P0 IMAD.HI.U32 R134, R139, c[0x0][0x330], RZ ;  /* 0x0000cc008b860a27 */ /* 0x000fea00078e00ff */
[----:B------:R-:W-:Y:S02]  /*6060*/  @P0 SHF.R.U32.HI R139, RZ, c[0x0][0x334], R134 ;  /* 0x0000cd00ff8b0a19 */ /* 0x000fe40000011686 */
.L_x_186:
[----:B------:R-:W-:Y:S05]  /*6070*/  BSYNC B0 ;  /* 0x0000000000007941 */ /* 0x000fea0003800000 */
.L_x_184:
[----:B------:R-:W-:Y:S04]  /*6080*/  IMAD.MOV.U32 R134, RZ, RZ, c[0x0][0x32c] ;  /* 0x0000cb00ff867624 */ /* 0x000fe800078e00ff */
[----:B------:R-:W-:Y:S04]  /*6090*/  IMAD R139, R139, R134, -UR5 ;  /* 0x800000058b8b7e24 */ /* 0x000fe8000f8e0286 */
[----:B------:R-:W-:Y:S05]  /*60a0*/  IMAD.IADD R136, R139, 0x1, -R204 ;  /* 0x000000018b887824 */ /* 0x000fea00078e0acc */
[----:B------:R-:W-:Y:S02]  /*60b0*/  IADD3 R134, R136, c[0x0][0x32c], RZ ;  /* 0x0000cb0088867a10 */ /* 0x000fe40007ffe0ff */
[----:B------:R-:W-:Y:S02]  /*60c0*/  IMNMX R133, R133, R136, !PT ;  /* 0x0000008885857217 */ /* 0x000fe40007800200 */
[----:B------:R-:W-:Y:S02]  /*60d0*/  IMNMX R135, R135, R134, PT ;  /* 0x0000008687877217 */ /* 0x000fe40003800200 */
.L_x_183:
[----:B------:R-:W-:Y:S06]  /*60e0*/  UISETP.GT.AND UP0, UPT, UR21, -0x1, UPT ;  /* 0xffffffff1500788c */ /* 0x000fec000bf04270 */
[----:B------:R-:W-:Y:S02]  /*60f0*/  PLOP3.LUT P0, PT, PT, PT, UP0, 0x80, 0x0 ;  /* 0x000000000000781c */ /* 0x000fe40003f0f008 */
[----:B------:R-:W-:Y:S02]  /*6100*/  PLOP3.LUT P2, PT, PT, PT, UP0, 0x80, 0x0 ;  /* 0x000000000000781c */ /* 0x000fe40003f4f008 */
[C---:B------:R-:W-:Y:S02]  /*6110*/  ISETP.GT.AND P0, PT, R133.reuse, RZ, P0 ;  /* 0x000000ff8500720c */ /* 0x040fe40000704270 */
[----:B------:R-:W-:Y:S02]  /*6120*/  ISETP.GT.AND P2, PT, R133, 0x1, P2 ;  /* 0x000000018500780c */ /* 0x000fe40001744270 */
[C---:B------:R-:W-:Y:S02]  /*6130*/  ISETP.LT.OR P0, PT, R135.reuse, 0x1, P0 ;  /* 0x000000018700780c */ /* 0x040fe40000701670 */
[----:B------:R-:W-:Y:S02]  /*6140*/  ISETP.LT.OR P2, PT, R135, 0x2, P2 ;  /* 0x000000028700780c */ /* 0x000fe40001741670 */
[----:B------:R-:W-:Y:S02]  /*6150*/  FSEL R138, R4, -INF , !P0 ;  /* 0xff800000048a7808 */ /* 0x000fe40004000000 */
[----:B------:R-:W-:Y:S02]  /*6160*/  PLOP3.LUT P0, PT, PT, PT, UP0, 0x80, 0x0 ;  /* 0x000000000000781c */ /* 0x000fe40003f0f008 */
[----:B------:R-:W-:Y:S02]  /*6170*/  FSEL R136, R5, -INF , !P2 ;  /* 0xff80000005887808 */ /* 0x000fe40005000000 */
[----:B------:R-:W-:Y:S01]  /*6180*/  ISETP.GT.AND P0, PT, R133, 0x8, P0 ;  /* 0x000000088500780c */ /* 0x000fe20000704270 */
[----:B------:R-:W1:Y:S01]  /*6190*/  SHFL.IDX PT, R5, R137, 0x1, 0x1c1f ;  /* 0x003c1f0089057f89 */ /* 0x000e6200000e0000 */
[----:B------:R-:W-:Y:S02]  /*61a0*/  PLOP3.LUT P2, PT, PT, PT, UP0, 0x80, 0x0 ;  /* 0x000000000000781c */ /* 0x000fe40003f4f008 */
[----:B------:R-:W-:Y:S02]  /*61b0*/  ISETP.LT.OR P0, PT, R135, 0x9, P0 ;  /* 0x000000098700780c */ /* 0x000fe40000701670 */
[----:B------:R-:W-:Y:S02]  /*61c0*/  ISETP.GT.AND P2, PT, R133, 0x9, P2 ;  /* 0x000000098500780c */ /* 0x000fe40001744270 */
[----:B------:R-:W-:Y:S02]  /*61d0*/  FSEL R134, R8, -INF , !P0 ;  /* 0xff80000008867808 */ /* 0x000fe40004000000 */
[----:B------:R-:W-:Y:S02]  /*61e0*/  PLOP3.LUT P0, PT, PT, PT, UP0, 0x80, 0x0 ;  /* 0x000000000000781c */ /* 0x000fe40003f0f008 */
[----:B------:R-:W-:Y:S02]  /*61f0*/  ISETP.LT.OR P2, PT, R135, 0xa, P2 ;  /* 0x0000000a8700780c */ /* 0x000fe40001741670 */
[----:B------:R-:W-:Y:S02]  /*6200*/  ISETP.GT.AND P0, PT, R133, 0x10, P0 ;  /* 0x000000108500780c */ /* 0x000fe40000704270 */
[----:B------:R-:W-:Y:S02]  /*6210*/  FSEL R8, R9, -INF , !P2 ;  /* 0xff80000009087808 */ /* 0x000fe40005000000 */
[----:B------:R-:W-:Y:S02]  /*6220*/  ISETP.LT.OR P0, PT, R135, 0x11, P0 ;  /* 0x000000118700780c */ /* 0x000fe40000701670 */
[----:B------:R-:W-:Y:S02]  /*6230*/  PLOP3.LUT P2, PT, PT, PT, UP0, 0x80, 0x0 ;  /* 0x000000000000781c */ /* 0x000fe40003f4f008 */
[----:B------:R-:W-:Y:S02]  /*6240*/  FSEL R166, R12, -INF , !P0 ;  /* 0xff8000000ca67808 */ /* 0x000fe40004000000 */
[----:B------:R-:W-:Y:S01]  /*6250*/  PLOP3.LUT P0, PT, PT, PT, UP0, 0x80, 0x0 ;  /* 0x000000000000781c */ /* 0x000fe20003f0f008 */
[--C-:B-1----:R-:W-:Y:S01]  /*6260*/  IMAD.IADD R132, R132, 0x1, R5.reuse ;  /* 0x0000000184847824 */ /* 0x102fe200078e0205 */
[C---:B------:R-:W-:Y:S01]  /*6270*/  ISETP.GT.AND P2, PT, R133.reuse, 0x11, P2 ;  /* 0x000000118500780c */ /* 0x040fe20001744270 */
[----:B------:R-:W-:Y:S01]  /*6280*/  IMAD.IADD R0, R0, 0x1, R5 ;  /* 0x0000000100007824 */ /* 0x000fe200078e0205 */
[----:B------:R-:W-:Y:S02]  /*6290*/  ISETP.GT.AND P0, PT, R133, 0x18, P0 ;  /* 0x000000188500780c */ /* 0x000fe40000704270 */
[C---:B------:R-:W-:Y:S02]  /*62a0*/  ISETP.LT.OR P2, PT, R135.reuse, 0x12, P2 ;  /* 0x000000128700780c */ /* 0x040fe40001741670 */
[----:B------:R-:W-:Y:S02]  /*62b0*/  ISETP.LT.OR P0, PT, R135, 0x19, P0 ;  /* 0x000000198700780c */ /* 0x000fe40000701670 */
[----:B------:R-:W-:Y:S02]  /*62c0*/  FSEL R168, R13, -INF , !P2 ;  /* 0xff8000000da87808 */ /* 0x000fe40005000000 */
[----:B------:R-:W-:Y:S02]  /*62d0*/  FSEL R142, R16, -INF , !P0 ;  /* 0xff800000108e7808 */ /* 0x000fe40004000000 */
[----:B------:R-:W-:Y:S02]  /*62e0*/  PLOP3.LUT P0, PT, PT, PT, UP0, 0x80, 0x0 ;  /* 0x000000000000781c */ /* 0x000fe40003f0f008 */
[----:B------:R-:W-:Y:S02]  /*62f0*/  PLOP3.LUT P2, PT, PT, PT, UP0, 0x80, 0x0 ;  /* 0x000000000000781c */ /* 0x000fe40003f4f008 */
[C---:B------:R-:W-:Y:S02]  /*6300*/  ISETP.GT.AND P0, PT, R133.reuse, 0x20, P0 ;  /* 0x000000208500780c */ /* 0x040fe40000704270 */
[----:B------:R-:W-:Y:S02]  /*6310*/  ISETP.GT.AND P2, PT, R133, 0x19, P2 ;  /* 0x000000198500780c */ /* 0x000fe40001744270 */
[C---:B------:R-:W-:Y:S02]  /*6320*/  ISETP.LT.OR P0, PT, R135.reuse, 0x21, P0 ;  /* 0x000000218700780c */ /* 0x040fe40000701670 */
[----:B------:R-:W-:Y:S02]  /*6330*/  ISETP.LT.OR P2, PT, R135, 0x1a, P2 ;  /* 0x0000001a8700780c */ /* 0x000fe40001741670 */
[----:B------:R-:W-:Y:S02]  /*6340*/  FSEL R158, R20, -INF , !P0 ;  /* 0xff800000149e7808 */ /* 0x000fe40004000000 */
[----:B------:R-:W-:Y:S02]  /*6350*/  PLOP3.LUT P0, PT, PT, PT, UP0, 0x80, 0x0 ;  /* 0x000000000000781c */ /* 0x000fe40003f0f008 */
[----:B------:R-:W-:Y:S02]  /*6360*/  FSEL R140, R17, -INF , !P2 ;  /* 0xff800000118c7808 */ /* 0x000fe40005000000 */
        /* <DEDUP_REMOVED lines=24> */
[----:B------:R-:W-:Y:S04]  /*64f0*/  PLOP3.LUT P2, PT, PT, PT, UP0, 0x80, 0x0 ;  /* 0x000000000000781c */ /* 0x000fe80003f4f008 */
[----:B------:R-:W-:Y:S04]  /*6500*/  ISETP.GT.AND P2, PT, R133, 0x39, P2 ;  /* 0x000000398500780c */ /* 0x000fe80001744270 */
[----:B------:R-:W-:Y:S04]  /*6510*/  ISETP.LT.OR P2, PT, R135, 0x3a, P2 ;  /* 0x0000003a8700780c */ /* 0x000fe80001741670 */
[----:B------:R-:W-:Y:S01]  /*6520*/  FSEL R146, R33, -INF , !P2 ;  /* 0xff80000021927808 */ /* 0x000fe20005000000 */
        /* <DEDUP_REMOVED lines=16> */
.L_x_189:
[----:B------:R-:W-:Y:S04]  /*6630*/  MOV R4, c[0x0][0x32c] ;  /* 0x0000cb0000047a02 */ /* 0x000fe80000000f00 */
[----:B------:R-:W-:Y:S11]  /*6640*/  ISETP.NE.AND P0, PT, R4, 0x1, PT ;  /* 0x000000010400780c */ /* 0x000ff60003f05270 */
[----:B------:R-:W-:Y:S02]  /*6650*/  @!UPT UIADD3 URZ, URZ, URZ, URZ ;  /* 0x0000003f3f3ff290 */ /* 0x000fe4000fffe03f */
[----:B------:R-:W-:Y:S05]  /*6660*/  @P0 IMAD.HI.U32 R4, R5, c[0x0][0x330], RZ ;  /* 0x0000cc0005040a27 */ /* 0x000fea00078e00ff */
[----:B------:R-:W-:Y:S02]  /*6670*/  @P0 SHF.R.U32.HI R5, RZ, c[0x0][0x334], R4 ;  /* 0x0000cd00ff050a19 */ /* 0x000fe40000011604 */
.L_x_190:
[----:B------:R-:W-:Y:S05]  /*6680*/  BSYNC B0 ;  /* 0x0000000000007941 */ /* 0x000fea0003800000 */
.L_x_188:
[----:B------:R-:W-:Y:S04]  /*6690*/  IMAD.MOV.U32 R4, RZ, RZ, c[0x0][0x32c] ;  /* 0x0000cb00ff047624 */ /* 0x000fe800078e00ff */
[----:B------:R-:W-:Y:S04]  /*66a0*/  IMAD R9, R5, R4, -UR5 ;  /* 0x8000000505097e24 */ /* 0x000fe8000f8e0204 */
[----:B------:R-:W-:Y:S05]  /*66b0*/  IMAD.IADD R9, R9, 0x1, -R204 ;  /* 0x0000000109097824 */ /* 0x000fea00078e0acc */
[----:B------:R-:W-:Y:S02]  /*66c0*/  IADD3 R5, R9, c[0x0][0x32c], RZ ;  /* 0x0000cb0009057a10 */ /* 0x000fe40007ffe0ff */
[----:B------:R-:W-:Y:S02]  /*66d0*/  IMNMX R0, R0, R9, !PT ;  /* 0x0000000900007217 */ /* 0x000fe40007800200 */
[----:B------:R-:W-:Y:S02]  /*66e0*/  IMNMX R132, R132, R5, PT ;  /* 0x0000000584847217 */ /* 0x000fe40003800200 */
.L_x_187:
        /* <DEDUP_REMOVED lines=9> */
[----:B------:R-:W-:Y:S02]  /*6780*/  ISETP.GT.AND P2, PT, R0, 0x8, P2 ;  /* 0x000000080000780c */ /* 0x000fe40001744270 */
[----:B------:R-:W-:Y:S02]  /*6790*/  PLOP3.LUT P0, PT, PT, PT, UP0, 0x80, 0x0 ;  /* 0x000000000000781c */ /* 0x000fe40003f0f008 */
[----:B------:R-:W-:Y:S02]  /*67a0*/  FMNMX.FTZ R5, R138, R3, !PT ;  /* 0x000000038a057209 */ /* 0x000fe40007810000 */
[----:B------:R-:W-:Y:S02]  /*67b0*/  ISETP.GT.AND P0, PT, R0, 0x9, P0 ;  /* 0x000000090000780c */ /* 0x000fe40000704270 */
[----:B------:R-:W-:Y:S02]  /*67c0*/  ISETP.LT.OR P2, PT, R132, 0x9, P2 ;  /* 0x000000098400780c */ /* 0x000fe40001741670 */
[----:B------:R-:W-:Y:S02]  /*67d0*/  FMNMX.FTZ R5, R136, R5, !PT ;  /* 0x0000000588057209 */ /* 0x000fe40007810000 */
[----:B------:R-:W-:Y:S02]  /*67e0*/  FSEL R9, R10, -INF , !P2 ;  /* 0xff8000000a097808 */ /* 0x000fe40005000000 */
[----:B------:R-:W-:Y:S02]  /*67f0*/  ISETP.LT.OR P0, PT, R132, 0xa, P0 ;  /* 0x0000000a8400780c */ /* 0x000fe40000701670 */
[----:B------:R-:W-:Y:S02]  /*6800*/  PLOP3.LUT P2, PT, PT, PT, UP0, 0x80, 0x0 ;  /* 0x000000000000781c */ /* 0x000fe40003f4f008 */
[----:B------:R-:W-:Y:S02]  /*6810*/  FMNMX.FTZ R5, R134, R5, !PT ;  /* 0x0000000586057209 */ /* 0x000fe40007810000 */
        /* <DEDUP_REMOVED lines=18> */
[----:B------:R-:W-:Y:S02]  /*6940*/  FMNMX.FTZ R5, R140, R5, !PT ;  /* 0x000000058c057209 */ /* 0x000fe40007810000 */
[----:B------:R-:W-:Y:S02]  /*6950*/  FSEL R143, R18, -INF , !P2 ;  /* 0xff800000128f7808 */ /* 0x000fe40005000000 */
[----:B------:R-:W-:Y:S02]  /*6960*/  FMNMX.FTZ R6, R13, R6, !PT ;  /* 0x000000060d067209 */ /* 0x000fe40007810000 */
[----:B------:R-:W-:Y:S02]  /*6970*/  ISETP.LT.OR P0, PT, R132, 0x1a, P0 ;  /* 0x0000001a8400780c */ /* 0x000fe40000701670 */
[----:B------:R-:W-:Y:S02]  /*6980*/  PLOP3.LUT P2, PT, PT, PT, UP0, 0x80, 0x0 ;  /* 0x000000000000781c */ /* 0x000fe40003f4f008 */
[----:B------:R-:W-:Y:S02]  /*6990*/  FMNMX.FTZ R5, R158, R5, !PT ;  /* 0x000000059e057209 */ /* 0x000fe40007810000 */
[----:B------:R-:W-:Y:S02]  /*69a0*/  FSEL R141, R19, -INF , !P0 ;  /* 0xff800000138d7808 */ /* 0x000fe40004000000 */
[----:B------:R-:W-:Y:S02]  /*69b0*/  ISETP.GT.AND P2, PT, R0, 0x20, P2 ;  /* 0x000000200000780c */ /* 0x000fe40001744270 */
[----:B------:R-:W-:Y:S02]  /*69c0*/  FMNMX.FTZ R6, R9, R6, !PT ;  /* 0x0000000609067209 */ /* 0x000fe40007810000 */
[----:B------:R-:W-:Y:S02]  /*69d0*/  PLOP3.LUT P0, PT, PT, PT, UP0, 0x80, 0x0 ;  /* 0x000000000000781c */ /* 0x000fe40003f0f008 */
[----:B------:R-:W-:Y:S02]  /*69e0*/  FMNMX.FTZ R5, R156, R5, !PT ;  /* 0x000000059c057209 */ /* 0x000fe40007810000 */
[----:B------:R-:W-:Y:S02]  /*69f0*/  ISETP.GT.AND P0, PT, R0, 0x21, P0 ;  /* 0x000000210000780c */ /* 0x000fe40000704270 */
[----:B------:R-:W-:Y:S02]  /*6a00*/  ISETP.LT.OR P2, PT, R132, 0x21, P2 ;  /* 0x000000218400780c */ /* 0x000fe40001741670 */
[----:B------:R-:W-:Y:S02]  /*6a10*/  FMNMX.FTZ R6, R11, R6, !PT ;  /* 0x000000060b067209 */ /* 0x000fe40007810000 */
[----:B------:R-:W-:Y:S02]  /*6a20*/  FMNMX.FTZ R5, R154, R5, !PT ;  /* 0x000000059a057209 */ /* 0x000fe40007810000 */
[----:B------:R-:W-:Y:S02]  /*6a30*/  FSEL R219, R22, -INF , !P2 ;  /* 0xff80000016db7808 */ /* 0x000fe40005000000 */
[----:B------:R-:W-:Y:S02]  /*6a40*/  ISETP.LT.OR P0, PT, R132, 0x22, P0 ;  /* 0x000000228400780c */ /* 0x000fe40000701670 */
[----:B------:R-:W-:Y:S02]  /*6a50*/  FMNMX.FTZ R6, R217, R6, !PT ;  /* 0x00000006d9067209 */ /* 0x000fe40007810000 */
[----:B------:R-:W-:Y:S02]  /*6a60*/  PLOP3.LUT P2, PT, PT, PT, UP0, 0x80, 0x0 ;  /* 0x000000000000781c */ /* 0x000fe40003f4f008 */
[----:B------:R-:W-:Y:S02]  /*6a70*/  FMNMX.FTZ R4, R152, R5, !PT ;  /* 0x0000000598047209 */ /* 0x000fe40007810000 */
[----:B------:R-:W-:Y:S02]  /*6a80*/  FSEL R159, R23, -INF , !P0 ;  /* 0xff800000179f7808 */ /* 0x000fe40004000000 */
[C---:B------:R-:W-:Y:S01]  /*6a90*/  ISETP.GT.AND P2, PT, R0.reuse, 0x28, P2 ;  /* 0x000000280000780c */ /* 0x040fe20001744270 */
[----:B------:R-:W-:Y:S01]  /*6aa0*/  LDSM.16.MT88.4 R20, [R190+0x100] ;  /* 0x00010000be14783b */ /* 0x000fe20000004200 */
[----:B------:R-:W-:Y:S02]  /*6ab0*/  FMNMX.FTZ R6, R171, R6, !PT ;  /* 0x00000006ab067209 */ /* 0x000fe40007810000 */
[----:B------:R-:W-:Y:S02]  /*6ac0*/  PLOP3.LUT P0, PT, PT, PT, UP0, 0x80, 0x0 ;  /* 0x000000000000781c */ /* 0x000fe40003f0f008 */
[----:B------:R-:W-:Y:S02]  /*6ad0*/  FMNMX.FTZ R5, R151, R4, !PT ;  /* 0x0000000497057209 */ /* 0x000fe40007810000 */
[----:B------:R-:W-:Y:S02]  /*6ae0*/  FMNMX.FTZ R6, R143, R6, !PT ;  /* 0x000000068f067209 */ /* 0x000fe40007810000 */
[----:B------:R-:W-:Y:S02]  /*6af0*/  ISETP.GT.AND P0, PT, R0, 0x29, P0 ;  /* 0x000000290000780c */ /* 0x000fe40000704270 */
[----:B------:R-:W-:Y:S02]  /*6b00*/  ISETP.LT.OR P2, PT, R132, 0x29, P2 ;  /* 0x000000298400780c */ /* 0x000fe40001741670 */
        /* <DEDUP_REMOVED lines=11> */
[----:B------:R-:W-:Y:S02]  /*6bc0*/  FMNMX.FTZ R6, R159, R6, !PT ;  /* 0x000000069f067209 */ /* 0x000fe40007810000 */
[----:B------:R-:W-:Y:S01]  /*6bd0*/  ISETP.GT.AND P0, PT, R0, 0x31, P0 ;  /* 0x000000310000780c */ /* 0x000fe20000704270 */
[----:B------:R-:W1:Y:S01]  /*6be0*/  SHFL.BFLY PT, R5, R4, 0x2, 0x1f ;  /* 0x0c401f0004057f89 */ /* 0x000e6200000e0000 */
[----:B------:R-:W-:Y:S02]  /*6bf0*/  ISETP.LT.OR P2, PT, R132, 0x31, P2 ;  /* 0x000000318400780c */ /* 0x000fe40001741670 */
[----:B------:R-:W-:Y:S02]  /*6c00*/  FMNMX.FTZ R6, R157, R6, !PT ;  /* 0x000000069d067209 */ /* 0x000fe40007810000 */
[----:B------:R-:W-:Y:S02]  /*6c10*/  FSEL R149, R30, -INF , !P2 ;  /* 0xff8000001e957808 */ /* 0x000fe40005000000 */
[----:B------:R-:W-:Y:S02]  /*6c20*/  ISETP.LT.OR P0, PT, R132, 0x32, P0 ;  /* 0x000000328400780c */ /* 0x000fe40000701670 */
[----:B------:R-:W-:Y:S02]  /*6c30*/  PLOP3.LUT P2, PT, PT, PT, UP0, 0x80, 0x0 ;  /* 0x000000000000781c */ /* 0x000fe40003f4f008 */
[----:B------:R-:W-:Y:S02]  /*6c40*/  FSEL R147, R31, -INF , !P0 ;  /* 0xff8000001f937808 */ /* 0x000fe40004000000 */
[----:B------:R-:W-:Y:S01]  /*6c50*/  FMNMX.FTZ R10, R155, R6, !PT ;  /* 0x000000069b0a7209 */ /* 0x000fe20007810000 */
[----:B------:R-:W-:Y:S01]  /*6c60*/  LDSM.16.MT88.4 R28, [R189+0x100] ;  /* 0x00010000bd1c783b */ /* 0x000fe20000004200 */
[----:B------:R-:W-:Y:S02]  /*6c70*/  ISETP.GT.AND P2, PT, R0, 0x38, P2 ;  /* 0x000000380000780c */ /* 0x000fe40001744270 */
[----:B------:R-:W-:Y:S01]  /*6c80*/  PLOP3.LUT P0, PT, PT, PT, UP0, 0x80, 0x0 ;  /* 0x000000000000781c */ /* 0x000fe20003f0f008 */
[----:B------:R-:W-:Y:S01]  /*6c90*/  UISETP.GT.AND UP0, UPT, UR21, UR4, UPT ;  /* 0x000000041500728c */ /* 0x000fe2000bf04270 */
[----:B------:R-:W-:Y:S01]  /*6ca0*/  ISETP.LT.OR P2, PT, R132, 0x39, P2 ;  /* 0x000000398400780c */ /* 0x000fe20001741670 */
[----:B------:R-:W-:Y:S01]  /*6cb0*/  UIADD3 UR21, UR21, -0x1, URZ ;  /* 0xffffffff15157890 */ /* 0x000fe2000fffe03f */
[----:B------:R-:W-:Y:S02]  /*6cc0*/  ISETP.GT.AND P0, PT, R0, 0x39, P0 ;  /* 0x000000390000780c */ /* 0x000fe40000704270 */
[----:B------:R-:W-:Y:S02]  /*6cd0*/  FMNMX.FTZ R0, R149, R10, !PT ;  /* 0x0000000a95007209 */ /* 0x000fe40007810000 */
[----:B------:R-:W-:Y:S02]  /*6ce0*/  FSEL R145, R34, -INF , !P2 ;  /* 0xff80000022917808 */ /* 0x000fe40005000000 */
[----:B------:R-:W-:Y:S02]  /*6cf0*/  FMNMX.FTZ R0, R147, R0, !PT ;  /* 0x0000000093007209 */ /* 0x000fe40007810000 */
[----:B------:R-:W-:Y:S02]  /*6d00*/  ISETP.LT.OR P0, PT, R132, 0x3a, P0 ;  /* 0x0000003a8400780c */ /* 0x000fe40000701670 */
[----:B------:R-:W-:Y:S02]  /*6d10*/  FMNMX.FTZ R0, R145, R0, !PT ;  /* 0x0000000091007209 */ /* 0x000fe40007810000 */
[----:B------:R-:W-:Y:S04]  /*6d20*/  FSEL R133, R35, -INF , !P0 ;  /* 0xff80000023857808 */ /* 0x000fe80004000000 */
[----:B------:R-:W-:Y:S02]  /*6d30*/  FMNMX.FTZ R7, R133, R0, !PT ;  /* 0x0000000085077209 */ /* 0x000fe40007810000 */
[----:B-1----:R-:W-:Y:S03]  /*6d40*/  FMNMX.FTZ R6, R4, R5, !PT ;  /* 0x0000000504067209 */ /* 0x002fe60007810000 */
[----:B------:R-:W1:Y:S08]  /*6d50*/  SHFL.BFLY PT, R4, R7, 0x2, 0x1f ;  /* 0x0c401f0007047f89 */ /* 0x000e7000000e0000 */
[----:B------:R-:W2:Y:S01]  /*6d60*/  SHFL.BFLY PT, R15, R6, 0x1, 0x1f ;  /* 0x0c201f00060f7f89 */ /* 0x000ea200000e0000 */
[----:B-1----:R-:W-:Y:S07]  /*6d70*/  FMNMX.FTZ R5, R7, R4, !PT ;  /* 0x0000000407057209 */ /* 0x002fee0007810000 */
[----:B------:R-:W1:Y:S01]  /*6d80*/  SHFL.BFLY PT, R132, R5, 0x1, 0x1f ;  /* 0x0c201f0005847f89 */ /* 0x000e6200000e0000 */
[----:B--2---:R-:W-:Y:S04]  /*6d90*/  FMNMX.FTZ R0, R6, R15, !PT ;  /* 0x0000000f06007209 */ /* 0x004fe80007810000 */
[C---:B------:R-:W-:Y:S01]  /*6da0*/  FSETP.NEU.FTZ.AND P0, PT, R0.reuse, -INF , PT ;  /* 0xff8000000000780b */ /* 0x040fe20003f1d000 */
[C---:B------:R-:W-:Y:S03]  /*6db0*/  FMUL.FTZ R153, R0.reuse, c[0x0][0x2d0] ;  /* 0x0000b40000997a20 */ /* 0x040fe60000410000 */
[----:B------:R-:W-:Y:S02]  /*6dc0*/  FSEL R4, R0, RZ, P0 ;  /* 0x000000ff00047208 */ /* 0x000fe40000000000 */
[----:B------:R-:W-:Y:S03]  /*6dd0*/  FSEL R153, R153, RZ, P0 ;  /* 0x000000ff99997208 */ /* 0x000fe60000000000 */
[----:B------:R-:W-:Y:S02]  /*6de0*/  FADD.FTZ R3, -R4, R3 ;  /* 0x0000000304037221 */ /* 0x000fe40000010100 */
[--C-:B------:R-:W-:Y:S02]  /*6df0*/  FFMA.FTZ R160, R138, c[0x0][0x2d0], -R153.reuse ;  /* 0x0000b4008aa07a23 */ /* 0x100fe40000010899 */
[--C-:B------:R-:W-:Y:S02]  /*6e00*/  FFMA.FTZ R135, R136, c[0x0][0x2d0], -R153.reuse ;  /* 0x0000b40088877a23 */ /* 0x100fe40000010899 */
[--C-:B------:R-:W-:Y:S01]  /*6e10*/  FFMA.FTZ R134, R134, c[0x0][0x2d0], -R153.reuse ;  /* 0x0000b40086867a23 */ /* 0x100fe20000010899 */
[----:B-1----:R-:W-:Y:S01]  /*6e20*/  FMNMX.FTZ R132, R5, R132, !PT ;  /* 0x0000008405847209 */ /* 0x002fe20007810000 */
[--C-:B------:R-:W-:Y:S01]  /*6e30*/  FFMA.FTZ R161, R8, c[0x0][0x2d0], -R153.reuse ;  /* 0x0000b40008a17a23 */ /* 0x100fe20000010899 */
[----:B------:R-:W-:Y:S01]  /*6e40*/  MUFU.EX2 R160, R160 ;  /* 0x000000a000a07308 */ /* 0x000fe20000000800 */
[----:B------:R-:W-:Y:S01]  /*6e50*/  FMUL.FTZ R6, R3, c[0x0][0x2d0] ;  /* 0x0000b40003067a20 */ /* 0x000fe20000410000 */
[C---:B------:R-:W-:Y:S01]  /*6e60*/  FSETP.NEU.FTZ.AND P0, PT, R132.reuse, -INF , PT ;  /* 0xff8000008400780b */ /* 0x040fe20003f1d000 */
[----:B------:R-:W-:Y:S02]  /*6e70*/  FMUL.FTZ R144, R132, c[0x0][0x2d0] ;  /* 0x0000b40084907a20 */ /* 0x000fe40000410000 */
[--C-:B------:R-:W-:Y:S01]  /*6e80*/  FFMA.FTZ R169, R140, c[0x0][0x2d0], -R153.reuse ;  /* 0x0000b4008ca97a23 */ /* 0x100fe20000010899 */
[----:B------:R-:W-:Y:S01]  /*6e90*/  FSEL R5, R132, RZ, P0 ;  /* 0x000000ff84057208 */ /* 0x000fe20000000000 */
[--C-:B------:R-:W-:Y:S01]  /*6ea0*/  FFMA.FTZ R220, R158, c[0x0][0x2d0], -R153.reuse ;  /* 0x0000b4009edc7a23 */ /* 0x100fe20000010899 */
[----:B------:R-:W-:Y:S01]  /*6eb0*/  FSEL R144, R144, RZ, P0 ;  /* 0x000000ff90907208 */ /* 0x000fe20000000000 */
[--C-:B------:R-:W-:Y:S01]  /*6ec0*/  FFMA.FTZ R221, R156, c[0x0][0x2d0], -R153.reuse ;  /* 0x0000b4009cdd7a23 */ /* 0x100fe20000010899 */
[----:B------:R-:W1:Y:S01]  /*6ed0*/  MUFU.EX2 R135, R135 ;  /* 0x0000008700877308 */ /* 0x000e620000000800 */
[----:B------:R-:W-:Y:S01]  /*6ee0*/  FADD.FTZ R5, -R5, R2 ;  /* 0x0000000205057221 */ /* 0x000fe20000010100 */
[----:B------:R-:W-:Y:S01]  /*6ef0*/  PLOP3.LUT P0, PT, PT, PT, UP0, 0x80, 0x0 ;  /* 0x000000000000781c */ /* 0x000fe20003f0f008 */
[--C-:B------:R-:W-:Y:S02]  /*6f00*/  FFMA.FTZ R164, R13, c[0x0][0x2d0], -R144.reuse ;  /* 0x0000b4000da47a23 */ /* 0x100fe40000010890 */
[----:B------:R-:W2:Y:S01]  /*6f10*/  LDSM.16.MT88.4 R12, [R195+0x100] ;  /* 0x00010000c30c783b */ /* 0x000ea20000004200 */
[--C-:B------:R-:W-:Y:S02]  /*6f20*/  FFMA.FTZ R165, R17, c[0x0][0x2d0], -R144.reuse ;  /* 0x0000b40011a57a23 */ /* 0x100fe40000010890 */
[--C-:B------:R-:W-:Y:S02]  /*6f30*/  FFMA.FTZ R163, R9, c[0x0][0x2d0], -R144.reuse ;  /* 0x0000b40009a37a23 */ /* 0x100fe40000010890 */
[--C-:B------:R-:W-:Y:S01]  /*6f40*/  FFMA.FTZ R162, R11, c[0x0][0x2d0], -R144.reuse ;  /* 0x0000b4000ba27a23 */ /* 0x100fe20000010890 */
[----:B------:R-:W-:Y:S01]  /*6f50*/  MUFU.EX2 R134, R134 ;  /* 0x0000008600867308 */ /* 0x000fe20000000800 */
[----:B------:R-:W-:Y:S02]  /*6f60*/  FMUL.FTZ R2, R5, c[0x0][0x2d0] ;  /* 0x0000b40005027a20 */ /* 0x000fe40000410000 */
[--C-:B------:R-:W-:Y:S02]  /*6f70*/  FFMA.FTZ R218, R141, c[0x0][0x2d0], -R144.reuse ;  /* 0x0000b4008dda7a23 */ /* 0x100fe40000010890 */
[--C-:B------:R-:W-:Y:S02]  /*6f80*/  FFMA.FTZ R222, R154, c[0x0][0x2d0], -R153.reuse ;  /* 0x0000b4009ade7a23 */ /* 0x100fe40000010899 */
[--C-:B------:R-:W-:Y:S02]  /*6f90*/  FFMA.FTZ R223, R152, c[0x0][0x2d0], -R153.reuse ;  /* 0x0000b40098df7a23 */ /* 0x100fe40000010899 */
[--C-:B------:R-:W-:Y:S01]  /*6fa0*/  FFMA.FTZ R224, R159, c[0x0][0x2d0], -R144.reuse ;  /* 0x0000b4009fe07a23 */ /* 0x100fe20000010890 */
[----:B------:R-:W3:Y:S01]  /*6fb0*/  MUFU.EX2 R161, R161 ;  /* 0x000000a100a17308 */ /* 0x000ee20000000800 */
[--C-:B------:R-:W-:Y:S01]  /*6fc0*/  FFMA.FTZ R225, R157, c[0x0][0x2d0], -R144.reuse ;  /* 0x0000b4009de17a23 */ /* 0x100fe20000010890 */
[----:B-1----:R-:W-:Y:S01]  /*6fd0*/  F2FP.PACK_AB R136, R135, R160 ;  /* 0x000000a08788723e */ /* 0x002fe200000000ff */
[----:B------:R-:W-:Y:S01]  /*6fe0*/  LDSM.16.MT88.4 R156, [R195+0x5900] ;  /* 0x00590000c39c783b */ /* 0x000fe20000004200 */
[--C-:B------:R-:W-:Y:S02]  /*6ff0*/  FFMA.FTZ R226, R155, c[0x0][0x2d0], -R144.reuse ;  /* 0x0000b4009be27a23 */ /* 0x100fe40000010890 */
[--C-:B------:R-:W-:Y:S02]  /*7000*/  FFMA.FTZ R227, R151, c[0x0][0x2d0], -R153.reuse ;  /* 0x0000b40097e37a23 */ /* 0x100fe40000010899 */
[--C-:B------:R-:W-:Y:S02]  /*7010*/  FFMA.FTZ R228, R150, c[0x0][0x2d0], -R153.reuse ;  /* 0x0000b40096e47a23 */ /* 0x100fe40000010899 */
[----:B------:R-:W1:Y:S01]  /*7020*/  MUFU.EX2 R3, R6 ;  /* 0x0000000600037308 */ /* 0x000e620000000800 */
[--C-:B------:R-:W-:Y:S02]  /*7030*/  FFMA.FTZ R229, R148, c[0x0][0x2d0], -R153.reuse ;  /* 0x0000b40094e57a23 */ /* 0x100fe40000010899 */
[--C-:B------:R-:W-:Y:S02]  /*7040*/  FFMA.FTZ R231, R149, c[0x0][0x2d0], -R144.reuse ;  /* 0x0000b40095e77a23 */ /* 0x100fe40000010890 */
[----:B------:R-:W-:Y:S01]  /*7050*/  LDSM.16.MT88.4 R148, [R189+0x3900] ;  /* 0x00390000bd94783b */ /* 0x000fe20000004200 */
[--C-:B------:R-:W-:Y:S02]  /*7060*/  FFMA.FTZ R232, R147, c[0x0][0x2d0], -R144.reuse ;  /* 0x0000b40093e87a23 */ /* 0x100fe40000010890 */
[--C-:B------:R-:W-:Y:S02]  /*7070*/  FFMA.FTZ R233, R145, c[0x0][0x2d0], -R144.reuse ;  /* 0x0000b40091e97a23 */ /* 0x100fe40000010890 */
[----:B------:R-:W-:Y:S01]  /*7080*/  MUFU.EX2 R165, R165 ;  /* 0x000000a500a57308 */ /* 0x000fe20000000800 */
[--C-:B------:R-:W-:Y:S02]  /*7090*/  FFMA.FTZ R166, R166, c[0x0][0x2d0], -R153.reuse ;  /* 0x0000b400a6a67a23 */ /* 0x100fe40000010899 */
[--C-:B------:R-:W-:Y:S01]  /*70a0*/  FFMA.FTZ R167, R168, c[0x0][0x2d0], -R153.reuse ;  /* 0x0000b400a8a77a23 */ /* 0x100fe20000010899 */
[----:B---3--:R-:W-:Y:S01]  /*70b0*/  F2FP.PACK_AB R138, R161, R134 ;  /* 0x00000086a18a723e */ /* 0x008fe200000000ff */
[--C-:B------:R-:W-:Y:S02]  /*70c0*/  FFMA.FTZ R168, R142, c[0x0][0x2d0], -R153.reuse ;  /* 0x0000b4008ea87a23 */ /* 0x100fe40000010899 */
[----:B------:R-:W-:Y:S02]  /*70d0*/  FFMA.FTZ R153, R146, c[0x0][0x2d0], -R153 ;  /* 0x0000b40092997a23 */ /* 0x000fe40000010899 */
[--C-:B------:R-:W-:Y:S01]  /*70e0*/  FFMA.FTZ R170, R217, c[0x0][0x2d0], -R144.reuse ;  /* 0x0000b400d9aa7a23 */ /* 0x100fe20000010890 */
[----:B------:R-:W3:Y:S01]  /*70f0*/  MUFU.EX2 R164, R164 ;  /* 0x000000a400a47308 */ /* 0x000ee20000000800 */
[--C-:B------:R-:W-:Y:S02]  /*7100*/  FFMA.FTZ R217, R143, c[0x0][0x2d0], -R144.reuse ;  /* 0x0000b4008fd97a23 */ /* 0x100fe40000010890 */
[----:B------:R-:W-:Y:S01]  /*7110*/  LDSM.16.MT88.4 R140, [R189+0x2900] ;  /* 0x00290000bd8c783b */ /* 0x000fe20000004200 */
[C---:B-1----:R-:W-:Y:S02]  /*7120*/  FMUL.FTZ R4, R3.reuse, R128 ;  /* 0x0000008003047220 */ /* 0x042fe40000410000 */
[C---:B------:R-:W-:Y:S02]  /*7130*/  FMUL.FTZ R5, R3.reuse, R129 ;  /* 0x0000008103057220 */ /* 0x040fe40000410000 */
[C---:B------:R-:W-:Y:S02]  /*7140*/  FMUL.FTZ R8, R3.reuse, R100 ;  /* 0x0000006403087220 */ /* 0x040fe40000410000 */
[----:B------:R-:W-:Y:S01]  /*7150*/  MUFU.EX2 R163, R163 ;  /* 0x000000a300a37308 */ /* 0x000fe20000000800 */
[C---:B------:R-:W-:Y:S02]  /*7160*/  FMUL.FTZ R9, R3.reuse, R101 ;  /* 0x0000006503097220 */ /* 0x040fe40000410000 */
[C---:B------:R-:W-:Y:S02]  /*7170*/  FMUL.FTZ R16, R3.reuse, R108 ;  /* 0x0000006c03107220 */ /* 0x040fe40000410000 */
[C---:B------:R-:W-:Y:S02]  /*7180*/  FMUL.FTZ R17, R3.reuse, R109 ;  /* 0x0000006d03117220 */ /* 0x040fe40000410000 */
[C---:B------:R-:W-:Y:S02]  /*7190*/  FMUL.FTZ R24, R3.reuse, R116 ;  /* 0x0000007403187220 */ /* 0x040fe40000410000 */
[C---:B------:R-:W-:Y:S01]  /*71a0*/  FMUL.FTZ R25, R3.reuse, R117 ;  /* 0x0000007503197220 */ /* 0x040fe20000410000 */
[----:B------:R-:W1:Y:S01]  /*71b0*/  MUFU.EX2 R162, R162 ;  /* 0x000000a200a27308 */ /* 0x000e620000000800 */
[C---:B------:R-:W-:Y:S02]  /*71c0*/  FMUL.FTZ R32, R3.reuse, R124 ;  /* 0x0000007c03207220 */ /* 0x040fe40000410000 */
[C---:B------:R-:W-:Y:S01]  /*71d0*/  FMUL.FTZ R33, R3.reuse, R125 ;  /* 0x0000007d03217220 */ /* 0x040fe20000410000 */
[----:B---3--:R-:W-:Y:S01]  /*71e0*/  F2FP.PACK_AB R137, R164, R165 ;  /* 0x000000a5a489723e */ /* 0x008fe200000000ff */
[C---:B------:R-:W-:Y:S02]  /*71f0*/  FMUL.FTZ R36, R3.reuse, R36 ;  /* 0x0000002403247220 */ /* 0x040fe40000410000 */
[C---:B------:R-:W-:Y:S02]  /*7200*/  FMUL.FTZ R37, R3.reuse, R37 ;  /* 0x0000002503257220 */ /* 0x040fe40000410000 */
[C---:B------:R-:W-:Y:S01]  /*7210*/  FMUL.FTZ R40, R3.reuse, R40 ;  /* 0x0000002803287220 */ /* 0x040fe20000410000 */
[----:B------:R-:W3:Y:S01]  /*7220*/  MUFU.EX2 R2, R2 ;  /* 0x0000000200027308 */ /* 0x000ee20000000800 */
[C---:B------:R-:W-:Y:S02]  /*7230*/  FMUL.FTZ R41, R3.reuse, R41 ;  /* 0x0000002903297220 */ /* 0x040fe40000410000 */
[C---:B------:R-:W-:Y:S02]  /*7240*/  FMUL.FTZ R44, R3.reuse, R44 ;  /* 0x0000002c032c7220 */ /* 0x040fe40000410000 */
[C---:B------:R-:W-:Y:S02]  /*7250*/  FMUL.FTZ R45, R3.reuse, R45 ;  /* 0x0000002d032d7220 */ /* 0x040fe40000410000 */
[C---:B------:R-:W-:Y:S02]  /*7260*/  FMUL.FTZ R48, R3.reuse, R48 ;  /* 0x0000003003307220 */ /* 0x040fe40000410000 */
[C---:B------:R-:W-:Y:S01]  /*7270*/  FMUL.FTZ R49, R3.reuse, R49 ;  /* 0x0000003103317220 */ /* 0x040fe20000410000 */
[----:B------:R4:W-:Y:S01]  /*7280*/  MUFU.EX2 R230, R153 ;  /* 0x0000009900e67308 */ /* 0x0009e20000000800 */
[C---:B------:R-:W-:Y:S02]  /*7290*/  FMUL.FTZ R52, R3.reuse, R52 ;  /* 0x0000003403347220 */ /* 0x040fe40000410000 */
[C---:B------:R-:W-:Y:S01]  /*72a0*/  FMUL.FTZ R53, R3.reuse, R53 ;  /* 0x0000003503357220 */ /* 0x040fe20000410000 */
[----:B-1----:R-:W-:Y:S01]  /*72b0*/  F2FP.PACK_AB R139, R162, R163 ;  /* 0x000000a3a28b723e */ /* 0x002fe200000000ff */
[C---:B------:R-:W-:Y:S02]  /*72c0*/  FMUL.FTZ R56, R3.reuse, R56 ;  /* 0x0000003803387220 */ /* 0x040fe40000410000 */
[C---:B------:R-:W-:Y:S02]  /*72d0*/  FMUL.FTZ R57, R3.reuse, R57 ;  /* 0x0000003903397220 */ /* 0x040fe40000410000 */
[C---:B------:R-:W-:Y:S01]  /*72e0*/  FMUL.FTZ R60, R3.reuse, R60 ;  /* 0x0000003c033c7220 */ /* 0x040fe20000410000 */
[----:B------:R-:W-:Y:S01]  /*72f0*/  MUFU.EX2 R166, R166 ;  /* 0x000000a600a67308 */ /* 0x000fe20000000800 */
[C---:B------:R-:W-:Y:S02]  /*7300*/  FMUL.FTZ R61, R3.reuse, R61 ;  /* 0x0000003d033d7220 */ /* 0x040fe40000410000 */
[C---:B------:R-:W-:Y:S02]  /*7310*/  FMUL.FTZ R64, R3.reuse, R64 ;  /* 0x0000004003407220 */ /* 0x040fe40000410000 */
[C---:B---3--:R-:W-:Y:S02]  /*7320*/  FMUL.FTZ R6, R2.reuse, R130 ;  /* 0x0000008202067220 */ /* 0x048fe40000410000 */
[C---:B------:R-:W-:Y:S02]  /*7330*/  FMUL.FTZ R7, R2.reuse, R131 ;  /* 0x0000008302077220 */ /* 0x040fe40000410000 */
[----:B------:R-:W-:Y:S01]  /*7340*/  LDSM.16.MT88.4 R128, [R190+0x2900] ;  /* 0x00290000be80783b */ /* 0x000fe20000004200 */
[C---:B------:R-:W-:Y:S01]  /*7350*/  FMUL.FTZ R10, R2.reuse, R102 ;  /* 0x00000066020a7220 */ /* 0x040fe20000410000 */
[----:B------:R-:W1:Y:S01]  /*7360*/  MUFU.EX2 R167, R167 ;  /* 0x000000a700a77308 */ /* 0x000e620000000800 */
[C---:B------:R-:W-:Y:S02]  /*7370*/  FMUL.FTZ R11, R2.reuse, R103 ;  /* 0x00000067020b7220 */ /* 0x040fe40000410000 */
[C---:B--2---:R-:W-:Y:S03]  /*7380*/  HMMA.16816.F32 R4, R136.reuse, R12, R4 ;  /* 0x0000000c8804723c */ /* 0x044fe60000001804 */
[----:B------:R-:W2:Y:S02]  /*7390*/  LDSM.16.MT88.4 R100, [R188+0x100] ;  /* 0x00010000bc64783b */ /* 0x000ea40000004200 */
[C---:B------:R-:W-:Y:S02]  /*73a0*/  FMUL.FTZ R18, R2.reuse, R110 ;  /* 0x0000006e02127220 */ /* 0x040fe40000410000 */
[C---:B------:R-:W-:Y:S01]  /*73b0*/  FMUL.FTZ R12, R3.reuse, R104 ;  /* 0x00000068030c7220 */ /* 0x040fe20000410000 */
[C---:B------:R-:W-:Y:S01]  /*73c0*/  HMMA.16816.F32 R8, R136.reuse, R14, R8 ;  /* 0x0000000e8808723c */ /* 0x040fe20000001808 */
[----:B------:R-:W-:Y:S02]  /*73d0*/  MUFU.EX2 R168, R168 ;  /* 0x000000a800a87308 */ /* 0x000fe40000000800 */
[----:B----4-:R-:W-:Y:S01]  /*73e0*/  LDSM.16.MT88.4 R152, [R188+0x3900] ;  /* 0x00390000bc98783b */ /* 0x010fe20000004200 */
[C---:B------:R-:W-:Y:S02]  /*73f0*/  FMUL.FTZ R13, R3.reuse, R105 ;  /* 0x00000069030d7220 */ /* 0x040fe40000410000 */
[C---:B------:R-:W-:Y:S02]  /*7400*/  FMUL.FTZ R19, R2.reuse, R111 ;  /* 0x0000006f02137220 */ /* 0x040fe40000410000 */
[C---:B------:R-:W-:Y:S03]  /*7410*/  FMUL.FTZ R14, R2.reuse, R106 ;  /* 0x0000006a020e7220 */ /* 0x040fe60000410000 */
[----:B------:R-:W-:Y:S01]  /*7420*/  LDSM.16.MT88.4 R108, [R190+0x2100] ;  /* 0x00210000be6c783b */ /* 0x000fe20000004200 */
[C---:B------:R-:W-:Y:S01]  /*7430*/  FMUL.FTZ R15, R2.reuse, R107 ;  /* 0x0000006b020f7220 */ /* 0x040fe20000410000 */
[----:B------:R-:W3:Y:S01]  /*7440*/  MUFU.EX2 R169, R169 ;  /* 0x000000a900a97308 */ /* 0x000ee20000000800 */
[C---:B------:R-:W-:Y:S02]  /*7450*/  FMUL.FTZ R26, R2.reuse, R118 ;  /* 0x00000076021a7220 */ /* 0x040fe40000410000 */
[C---:B------:R-:W-:Y:S02]  /*7460*/  FMUL.FTZ R27, R2.reuse, R119 ;  /* 0x00000077021b7220 */ /* 0x040fe40000410000 */
[C---:B------:R-:W-:Y:S01]  /*7470*/  FMUL.FTZ R34, R2.reuse, R126 ;  /* 0x0000007e02227220 */ /* 0x040fe20000410000 */
[C---:B------:R-:W-:Y:S01]  /*7480*/  HMMA.16816.F32 R12, R136.reuse, R20, R12 ;  /* 0x00000014880c723c */ /* 0x040fe2000000180c */
[----:B------:R-:W4:Y:S02]  /*7490*/  LDSM.16.MT88.4 R104, [R195+0x2100] ;  /* 0x00210000c368783b */ /* 0x000f240000004200 */
[C---:B------:R-:W-:Y:S01]  /*74a0*/  FMUL.FTZ R35, R2.reuse, R127 ;  /* 0x0000007f02237220 */ /* 0x040fe20000410000 */
[----:B------:R-:W-:Y:S01]  /*74b0*/  MUFU.EX2 R170, R170 ;  /* 0x000000aa00aa7308 */ /* 0x000fe20000000800 */
[C---:B------:R-:W-:Y:S02]  /*74c0*/  FMUL.FTZ R38, R2.reuse, R38 ;  /* 0x0000002602267220 */ /* 0x040fe40000410000 */
[C---:B------:R-:W-:Y:S01]  /*74d0*/  FMUL.FTZ R20, R3.reuse, R112 ;  /* 0x0000007003147220 */ /* 0x040fe20000410000 */
[C---:B------:R-:W-:Y:S01]  /*74e0*/  HMMA.16816.F32 R16, R136.reuse, R22, R16 ;  /* 0x000000168810723c */ /* 0x040fe20000001810 */
[----:B------:R-:W-:Y:S03]  /*74f0*/  LDSM.16.MT88.4 R116, [R190+0x900] ;  /* 0x00090000be74783b */ /* 0x000fe60000004200 */
[C---:B------:R-:W-:Y:S02]  /*7500*/  FMUL.FTZ R21, R3.reuse, R113 ;  /* 0x0000007103157220 */ /* 0x040fe40000410000 */
[C---:B------:R-:W-:Y:S01]  /*7510*/  FMUL.FTZ R39, R2.reuse, R39 ;  /* 0x0000002702277220 */ /* 0x040fe20000410000 */
[----:B------:R-:W-:Y:S01]  /*7520*/  MUFU.EX2 R217, R217 ;  /* 0x000000d900d97308 */ /* 0x000fe20000000800 */
[C---:B------:R-:W-:Y:S01]  /*7530*/  FMUL.FTZ R22, R2.reuse, R114 ;  /* 0x0000007202167220 */ /* 0x040fe20000410000 */
[----:B------:R-:W-:Y:S03]  /*7540*/  LDSM.16.MT88.4 R124, [R195+0x2900] ;  /* 0x00290000c37c783b */ /* 0x000fe60000004200 */
[C---:B------:R-:W-:Y:S02]  /*7550*/  FMUL.FTZ R23, R2.reuse, R115 ;  /* 0x0000007302177220 */ /* 0x040fe40000410000 */
[C---:B------:R-:W-:Y:S02]  /*7560*/  FMUL.FTZ R42, R2.reuse, R42 ;  /* 0x0000002a022a7220 */ /* 0x040fe40000410000 */
[C---:B------:R-:W-:Y:S01]  /*7570*/  FMUL.FTZ R43, R2.reuse, R43 ;  /* 0x0000002b022b7220 */ /* 0x040fe20000410000 */
[----:B------:R-:W-:Y:S01]  /*7580*/  LDSM.16.MT88.4 R112, [R195+0x900] ;  /* 0x00090000c370783b */ /* 0x000fe20000004200 */
[C---:B------:R-:W-:Y:S01]  /*7590*/  FMUL.FTZ R46, R2.reuse, R46 ;  /* 0x0000002e022e7220 */ /* 0x040fe20000410000 */
[C---:B------:R-:W-:Y:S01]  /*75a0*/  HMMA.16816.F32 R20, R136.reuse, R28, R20 ;  /* 0x0000001c8814723c */ /* 0x040fe20000001814 */
[----:B------:R-:W5:Y:S02]  /*75b0*/  MUFU.EX2 R218, R218 ;  /* 0x000000da00da7308 */ /* 0x000f640000000800 */
[C---:B------:R-:W-:Y:S02]  /*75c0*/  FMUL.FTZ R47, R2.reuse, R47 ;  /* 0x0000002f022f7220 */ /* 0x040fe40000410000 */
[C---:B------:R-:W-:Y:S02]  /*75d0*/  FMUL.FTZ R50, R2.reuse, R50 ;  /* 0x0000003202327220 */ /* 0x040fe40000410000 */
[C---:B------:R-:W-:Y:S01]  /*75e0*/  FMUL.FTZ R28, R3.reuse, R120 ;  /* 0x00000078031c7220 */ /* 0x040fe20000410000 */
[C---:B------:R-:W-:Y:S03]  /*75f0*/  HMMA.16816.F32 R24, R136.reuse, R30, R24 ;  /* 0x0000001e8818723c */ /* 0x040fe60000001818 */
[----:B------:R-:W-:Y:S01]  /*7600*/  MUFU.EX2 R220, R220 ;  /* 0x000000dc00dc7308 */ /* 0x000fe20000000800 */
[C---:B------:R-:W-:Y:S02]  /*7610*/  FMUL.FTZ R29, R3.reuse, R121 ;  /* 0x00000079031d7220 */ /* 0x040fe40000410000 */
[C---:B------:R-:W-:Y:S02]  /*7620*/  FMUL.FTZ R51, R2.reuse, R51 ;  /* 0x0000003302337220 */ /* 0x040fe40000410000 */
[C---:B------:R-:W-:Y:S04]  /*7630*/  FMUL.FTZ R30, R2.reuse, R122 ;  /* 0x0000007a021e7220 */ /* 0x040fe80000410000 */
[C---:B------:R-:W-:Y:S01]  /*7640*/  FMUL.FTZ R31, R2.reuse, R123 ;  /* 0x0000007b021f7220 */ /* 0x040fe20000410000 */
[----:B------:R-:W-:Y:S01]  /*7650*/  MUFU.EX2 R221, R221 ;  /* 0x000000dd00dd7308 */ /* 0x000fe20000000800 */
[----:B------:R-:W-:Y:S01]  /*7660*/  LDSM.16.MT88.4 R120, [R188+0x900] ;  /* 0x00090000bc78783b */ /* 0x000fe20000004200 */
[C---:B------:R-:W-:Y:S02]  /*7670*/  FMUL.FTZ R54, R2.reuse, R54 ;  /* 0x0000003602367220 */ /* 0x040fe40000410000 */
[C---:B------:R-:W-:Y:S02]  /*7680*/  FMUL.FTZ R55, R2.reuse, R55 ;  /* 0x0000003702377220 */ /* 0x040fe40000410000 */
[C---:B--2---:R-:W-:Y:S03]  /*7690*/  HMMA.16816.F32 R28, R136.reuse, R100, R28 ;  /* 0x00000064881c723c */ /* 0x044fe6000000181c */
[C---:B------:R-:W-:Y:S01]  /*76a0*/  FMUL.FTZ R58, R2.reuse, R58 ;  /* 0x0000003a023a7220 */ /* 0x040fe20000410000 */
[----:B------:R-:W-:Y:S01]  /*76b0*/  MUFU.EX2 R222, R222 ;  /* 0x000000de00de7308 */ /* 0x000fe20000000800 */
[C---:B------:R-:W-:Y:S02]  /*76c0*/  FMUL.FTZ R59, R2.reuse, R59 ;  /* 0x0000003b023b7220 */ /* 0x040fe40000410000 */
[C---:B------:R-:W-:Y:S01]  /*76d0*/  FMUL.FTZ R62, R2.reuse, R62 ;  /* 0x0000003e023e7220 */ /* 0x040fe20000410000 */
[C---:B------:R-:W-:Y:S01]  /*76e0*/  HMMA.16816.F32 R32, R136.reuse, R102, R32 ;  /* 0x000000668820723c */ /* 0x040fe20000001820 */
[----:B------:R-:W2:Y:S03]  /*76f0*/  LDSM.16.MT88.4 R100, [R189+0x2100] ;  /* 0x00210000bd64783b */ /* 0x000ea60000004200 */
[C---:B------:R-:W-:Y:S02]  /*7700*/  FMUL.FTZ R63, R2.reuse, R63 ;  /* 0x0000003f023f7220 */ /* 0x040fe40000410000 */
[C---:B------:R-:W-:Y:S01]  /*7710*/  FMUL.FTZ R65, R3.reuse, R65 ;  /* 0x0000004103417220 */ /* 0x040fe20000410000 */
[----:B------:R-:W-:Y:S01]  /*7720*/  MUFU.EX2 R223, R223 ;  /* 0x000000df00df7308 */ /* 0x000fe20000000800 */
[C---:B----4-:R-:W-:Y:S04]  /*7730*/  HMMA.16816.F32 R36, R136.reuse, R104, R36 ;  /* 0x000000688824723c */ /* 0x050fe80000001824 */
[C---:B------:R-:W-:Y:S02]  /*7740*/  FMUL.FTZ R66, R2.reuse, R66 ;  /* 0x0000004202427220 */ /* 0x040fe40000410000 */
[C---:B------:R-:W-:Y:S02]  /*7750*/  FMUL.FTZ R67, R2.reuse, R67 ;  /* 0x0000004302437220 */ /* 0x040fe40000410000 */
[C---:B------:R-:W-:Y:S01]  /*7760*/  HMMA.16816.F32 R40, R136.reuse, R106, R40 ;  /* 0x0000006a8828723c */ /* 0x040fe20000001828 */
[----:B------:R-:W4:Y:S01]  /*7770*/  LDSM.16.MT88.4 R104, [R188+0x2100] ;  /* 0x00210000bc68783b */ /* 0x000f220000004200 */
[----:B------:R-:W-:Y:S02]  /*7780*/  MUFU.EX2 R224, R224 ;  /* 0x000000e000e07308 */ /* 0x000fe40000000800 */
[C---:B------:R-:W-:Y:S02]  /*7790*/  FMUL.FTZ R68, R3.reuse, R68 ;  /* 0x0000004403447220 */ /* 0x040fe40000410000 */
[C---:B------:R-:W-:Y:S02]  /*77a0*/  FMUL.FTZ R69, R3.reuse, R69 ;  /* 0x0000004503457220 */ /* 0x040fe40000410000 */
[C---:B------:R-:W-:Y:S04]  /*77b0*/  HMMA.16816.F32 R44, R136.reuse, R108, R44 ;  /* 0x0000006c882c723c */ /* 0x040fe8000000182c */
[C---:B------:R-:W-:Y:S01]  /*77c0*/  FMUL.FTZ R70, R2.reuse, R70 ;  /* 0x0000004602467220 */ /* 0x040fe20000410000 */
[----:B------:R-:W-:Y:S01]  /*77d0*/  MUFU.EX2 R225, R225 ;  /* 0x000000e100e17308 */ /* 0x000fe20000000800 */
[C---:B------:R-:W-:Y:S02]  /*77e0*/  FMUL.FTZ R71, R2.reuse, R71 ;  /* 0x0000004702477220 */ /* 0x040fe40000410000 */
[C---:B------:R-:W-:Y:S01]  /*77f0*/  HMMA.16816.F32 R48, R136.reuse, R110, R48 ;  /* 0x0000006e8830723c */ /* 0x040fe20000001830 */
[----:B------:R-:W1:Y:S03]  /*7800*/  LDSM.16.MT88.4 R108, [R195+0x4100] ;  /* 0x00410000c36c783b */ /* 0x000e660000004200 */
[C---:B------:R-:W-:Y:S02]  /*7810*/  FMUL.FTZ R72, R3.reuse, R72 ;  /* 0x0000004803487220 */ /* 0x040fe40000410000 */
[C---:B------:R-:W-:Y:S01]  /*7820*/  FMUL.FTZ R73, R3.reuse, R73 ;  /* 0x0000004903497220 */ /* 0x040fe20000410000 */
[----:B------:R-:W-:Y:S01]  /*7830*/  MUFU.EX2 R226, R226 ;  /* 0x000000e200e27308 */ /* 0x000fe20000000800 */
[C---:B------:R-:W-:Y:S01]  /*7840*/  FMUL.FTZ R74, R2.reuse, R74 ;  /* 0x0000004a024a7220 */ /* 0x040fe20000410000 */
[C---:B--2---:R-:W-:Y:S03]  /*7850*/  HMMA.16816.F32 R52, R136.reuse, R100, R52 ;  /* 0x000000648834723c */ /* 0x044fe60000001834 */
[C---:B------:R-:W-:Y:S02]  /*7860*/  FMUL.FTZ R75, R2.reuse, R75 ;  /* 0x0000004b024b7220 */ /* 0x040fe40000410000 */
[C---:B------:R-:W-:Y:S02]  /*7870*/  FMUL.FTZ R76, R3.reuse, R76 ;  /* 0x0000004c034c7220 */ /* 0x040fe40000410000 */
[C---:B------:R-:W-:Y:S01]  /*7880*/  FMUL.FTZ R77, R3.reuse, R77 ;  /* 0x0000004d034d7220 */ /* 0x040fe20000410000 */
[C---:B------:R-:W-:Y:S01]  /*7890*/  HMMA.16816.F32 R56, R136.reuse, R102, R56 ;  /* 0x000000668838723c */ /* 0x040fe20000001838 */
[----:B------:R-:W2:Y:S01]  /*78a0*/  LDSM.16.MT88.4 R100, [R190+0x4100] ;  /* 0x00410000be64783b */ /* 0x000ea20000004200 */
[----:B------:R-:W-:Y:S02]  /*78b0*/  MUFU.EX2 R227, R227 ;  /* 0x000000e300e37308 */ /* 0x000fe40000000800 */
[C---:B------:R-:W-:Y:S02]  /*78c0*/  FMUL.FTZ R78, R2.reuse, R78 ;  /* 0x0000004e024e7220 */ /* 0x040fe40000410000 */
[C---:B------:R-:W-:Y:S02]  /*78d0*/  FMUL.FTZ R79, R2.reuse, R79 ;  /* 0x0000004f024f7220 */ /* 0x040fe40000410000 */
[C---:B----4-:R-:W-:Y:S04]  /*78e0*/  HMMA.16816.F32 R60, R136.reuse, R104, R60 ;  /* 0x00000068883c723c */ /* 0x050fe8000000183c */
[C---:B------:R-:W-:Y:S01]  /*78f0*/  FMUL.FTZ R80, R3.reuse, R80 ;  /* 0x0000005003507220 */ /* 0x040fe20000410000 */
[----:B------:R-:W-:Y:S01]  /*7900*/  MUFU.EX2 R228, R228 ;  /* 0x000000e400e47308 */ /* 0x000fe20000000800 */
[C---:B------:R-:W-:Y:S02]  /*7910*/  FMUL.FTZ R81, R3.reuse, R81 ;  /* 0x0000005103517220 */ /* 0x040fe40000410000 */
[C---:B------:R-:W-:Y:S01]  /*7920*/  HMMA.16816.F32 R64, R136.reuse, R106, R64 ;  /* 0x0000006a8840723c */ /* 0x040fe20000001840 */
[----:B------:R-:W4:Y:S03]  /*7930*/  LDSM.16.MT88.4 R104, [R189+0x4100] ;  /* 0x00410000bd68783b */ /* 0x000f260000004200 */
[C---:B------:R-:W-:Y:S02]  /*7940*/  FMUL.FTZ R82, R2.reuse, R82 ;  /* 0x0000005202527220 */ /* 0x040fe40000410000 */
[C---:B------:R-:W-:Y:S01]  /*7950*/  FMUL.FTZ R83, R2.reuse, R83 ;  /* 0x0000005302537220 */ /* 0x040fe20000410000 */
[----:B------:R-:W-:Y:S01]  /*7960*/  MUFU.EX2 R229, R229 ;  /* 0x000000e500e57308 */ /* 0x000fe20000000800 */
[C---:B-1----:R-:W-:Y:S04]  /*7970*/  HMMA.16816.F32 R68, R136.reuse, R108, R68 ;  /* 0x0000006c8844723c */ /* 0x042fe80000001844 */
[C---:B------:R-:W-:Y:S02]  /*7980*/  FMUL.FTZ R84, R3.reuse, R84 ;  /* 0x0000005403547220 */ /* 0x040fe40000410000 */
[----:B------:R-:W-:Y:S02]  /*7990*/  FMUL.FTZ R85, R3, R85 ;  /* 0x0000005503557220 */ /* 0x000fe40000410000 */
[C---:B------:R-:W-:Y:S01]  /*79a0*/  HMMA.16816.F32 R72, R136.reuse, R110, R72 ;  /* 0x0000006e8848723c */ /* 0x040fe20000001848 */
[----:B------:R-:W1:Y:S01]  /*79b0*/  LDSM.16.MT88.4 R108, [R188+0x4100] ;  /* 0x00410000bc6c783b */ /* 0x000e620000004200 */
[----:B------:R-:W-:Y:S02]  /*79c0*/  MUFU.EX2 R231, R231 ;  /* 0x000000e700e77308 */ /* 0x000fe40000000800 */
[C---:B------:R-:W-:Y:S02]  /*79d0*/  FMUL.FTZ R86, R2.reuse, R86 ;  /* 0x0000005602567220 */ /* 0x040fe40000410000 */
[C---:B------:R-:W-:Y:S02]  /*79e0*/  FMUL.FTZ R87, R2.reuse, R87 ;  /* 0x0000005702577220 */ /* 0x040fe40000410000 */
[--C-:B------:R-:W-:Y:S01]  /*79f0*/  FFMA.FTZ R171, R171, c[0x0][0x2d0], -R144.reuse ;  /* 0x0000b400abab7a23 */ /* 0x100fe20000010890 */
[C---:B--2---:R-:W-:Y:S03]  /*7a00*/  HMMA.16816.F32 R76, R136.reuse, R100, R76 ;  /* 0x00000064884c723c */ /* 0x044fe6000000184c */
[C---:B------:R-:W-:Y:S01]  /*7a10*/  FMUL.FTZ R88, R3.reuse, R88 ;  /* 0x0000005803587220 */ /* 0x040fe20000410000 */
[----:B------:R-:W-:Y:S01]  /*7a20*/  MUFU.EX2 R232, R232 ;  /* 0x000000e800e87308 */ /* 0x000fe20000000800 */
[----:B------:R-:W-:Y:S02]  /*7a30*/  FMUL.FTZ R89, R3, R89 ;  /* 0x0000005903597220 */ /* 0x000fe40000410000 */
[C---:B------:R-:W-:Y:S01]  /*7a40*/  FMUL.FTZ R90, R2.reuse, R90 ;  /* 0x0000005a025a7220 */ /* 0x040fe20000410000 */
[C---:B------:R-:W-:Y:S04]  /*7a50*/  HMMA.16816.F32 R80, R136.reuse, R102, R80 ;  /* 0x000000668850723c */ /* 0x040fe80000001850 */
[----:B------:R-:W-:Y:S01]  /*7a60*/  FMUL.FTZ R91, R2, R91 ;  /* 0x0000005b025b7220 */ /* 0x000fe20000410000 */
[----:B------:R-:W-:Y:S01]  /*7a70*/  F2FP.PACK_AB R100, R167, R166 ;  /* 0x000000a6a764723e */ /* 0x000fe200000000ff */
[----:B------:R-:W-:Y:S01]  /*7a80*/  FMUL.FTZ R92, R3, R92 ;  /* 0x0000005c035c7220 */ /* 0x000fe20000410000 */
[----:B---3--:R-:W-:Y:S01]  /*7a90*/  F2FP.PACK_AB R102, R169, R168 ;  /* 0x000000a8a966723e */ /* 0x008fe200000000ff */
[C---:B----4-:R-:W-:Y:S01]  /*7aa0*/  HMMA.16816.F32 R84, R136.reuse, R104, R84 ;  /* 0x000000688854723c */ /* 0x050fe20000001854 */
[----:B------:R-:W2:Y:S03]  /*7ab0*/  MUFU.EX2 R171, R171 ;  /* 0x000000ab00ab7308 */ /* 0x000ea60000000800 */
[C---:B------:R-:W-:Y:S01]  /*7ac0*/  FMUL.FTZ R93, R3.reuse, R93 ;  /* 0x0000005d035d7220 */ /* 0x040fe20000410000 */
[----:B-----5:R-:W-:Y:S01]  /*7ad0*/  F2FP.PACK_AB R103, R218, R217 ;  /* 0x000000d9da67723e */ /* 0x020fe200000000ff */
[C---:B------:R-:W-:Y:S02]  /*7ae0*/  FMUL.FTZ R94, R2.reuse, R94 ;  /* 0x0000005e025e7220 */ /* 0x040fe40000410000 */
[C---:B------:R-:W-:Y:S01]  /*7af0*/  HMMA.16816.F32 R88, R136.reuse, R106, R88 ;  /* 0x0000006a8858723c */ /* 0x040fe20000001858 */
[----:B------:R-:W3:Y:S02]  /*7b00*/  LDSM.16.MT88.4 R104, [R189+0x900] ;  /* 0x00090000bd68783b */ /* 0x000ee40000004200 */
[----:B------:R-:W-:Y:S01]  /*7b10*/  MUFU.EX2 R233, R233 ;  /* 0x000000e900e97308 */ /* 0x000fe20000000800 */
[C---:B------:R-:W-:Y:S02]  /*7b20*/  FMUL.FTZ R95, R2.reuse, R95 ;  /* 0x0000005f025f7220 */ /* 0x040fe40000410000 */
[C---:B------:R-:W-:Y:S02]  /*7b30*/  FMUL.FTZ R96, R3.reuse, R96 ;  /* 0x0000006003607220 */ /* 0x040fe40000410000 */
[----:B------:R-:W-:Y:S03]  /*7b40*/  FMUL.FTZ R97, R3, R97 ;  /* 0x0000006103617220 */ /* 0x000fe60000410000 */
[C---:B-1----:R-:W-:Y:S03]  /*7b50*/  HMMA.16816.F32 R92, R136.reuse, R108, R92 ;  /* 0x0000006c885c723c */ /* 0x042fe6000000185c */
[C---:B------:R-:W-:Y:S02]  /*7b60*/  FMUL.FTZ R98, R2.reuse, R98 ;  /* 0x0000006202627220 */ /* 0x040fe40000410000 */
[C---:B------:R-:W-:Y:S01]  /*7b70*/  FMUL.FTZ R99, R2.reuse, R99 ;  /* 0x0000006302637220 */ /* 0x040fe20000410000 */
[----:B--2---:R-:W-:Y:S01]  /*7b80*/  F2FP.PACK_AB R101, R171, R170 ;  /* 0x000000aaab65723e */ /* 0x004fe200000000ff */
[--C-:B------:R-:W-:Y:S02]  /*7b90*/  FFMA.FTZ R219, R219, c[0x0][0x2d0], -R144.reuse ;  /* 0x0000b400dbdb7a23 */ /* 0x100fe40000010890 */
[----:B------:R-:W-:Y:S03]  /*7ba0*/  FFMA.FTZ R144, R133, c[0x0][0x2d0], -R144 ;  /* 0x0000b40085907a23 */ /* 0x000fe60000010890 */
[----:B------:R-:W-:Y:S01]  /*7bb0*/  HMMA.16816.F32 R96, R136, R110, R96 ;  /* 0x0000006e8860723c */ /* 0x000fe20000001860 */
[----:B------:R-:W1:Y:S01]  /*7bc0*/  LDSM.16.MT88.4 R108, [R188+0x2900] ;  /* 0x00290000bc6c783b */ /* 0x000e620000004200 */
[----:B------:R2:W-:Y:S01]  /*7bd0*/  MUFU.EX2 R234, R144 ;  /* 0x0000009000ea7308 */ /* 0x0005e20000000800 */
[----:B------:R-:W-:Y:S02]  /*7be0*/  FFMA.FTZ R160, R3, R206, R160 ;  /* 0x000000ce03a07223 */ /* 0x000fe400000100a0 */
[----:B------:R-:W-:Y:S02]  /*7bf0*/  FFMA.FTZ R165, R2, R207, R165 ;  /* 0x000000cf02a57223 */ /* 0x000fe400000100a5 */
[----:B------:R-:W-:Y:S01]  /*7c00*/  FADD.FTZ R135, R135, R160 ;  /* 0x000000a087877221 */ /* 0x000fe20000010000 */
[C---:B------:R-:W-:Y:S01]  /*7c10*/  HMMA.16816.F32 R4, R100.reuse, R112, R4 ;  /* 0x000000706404723c */ /* 0x040fe20000001804 */
[----:B------:R-:W-:Y:S03]  /*7c20*/  LDSM.16.MT88.4 R136, [R189+0x3100] ;  /* 0x00310000bd88783b */ /* 0x000fe60000004200 */
[----:B------:R-:W4:Y:S01]  /*7c30*/  MUFU.EX2 R219, R219 ;  /* 0x000000db00db7308 */ /* 0x000f220000000800 */
[----:B------:R-:W-:Y:S02]  /*7c40*/  FADD.FTZ R164, R164, R165 ;  /* 0x000000a5a4a47221 */ /* 0x000fe40000010000 */
[----:B------:R-:W-:Y:S01]  /*7c50*/  FADD.FTZ R134, R134, R135 ;  /* 0x0000008786867221 */ /* 0x000fe20000010000 */
[C---:B------:R-:W-:Y:S01]  /*7c60*/  HMMA.16816.F32 R8, R100.reuse, R114, R8 ;  /* 0x000000726408723c */ /* 0x040fe20000001808 */
[----:B------:R-:W-:Y:S03]  /*7c70*/  LDSM.16.MT88.4 R112, [R190+0x4900] ;  /* 0x00490000be70783b */ /* 0x000fe60000004200 */
[----:B------:R-:W-:Y:S02]  /*7c80*/  FADD.FTZ R3, R163, R164 ;  /* 0x000000a4a3037221 */ /* 0x000fe40000010000 */
[----:B------:R-:W-:Y:S02]  /*7c90*/  FADD.FTZ R161, R161, R134 ;  /* 0x00000086a1a17221 */ /* 0x000fe40000010000 */
[C---:B------:R-:W-:Y:S01]  /*7ca0*/  HMMA.16816.F32 R12, R100.reuse, R116, R12 ;  /* 0x00000074640c723c */ /* 0x040fe2000000180c */
[----:B--2---:R-:W-:Y:S03]  /*7cb0*/  LDSM.16.MT88.4 R144, [R190+0x3900] ;  /* 0x00390000be90783b */ /* 0x004fe60000004200 */
[----:B------:R-:W-:Y:S02]  /*7cc0*/  FADD.FTZ R3, R162, R3 ;  /* 0x00000003a2037221 */ /* 0x000fe40000010000 */
[----:B------:R-:W-:Y:S02]  /*7cd0*/  FADD.FTZ R166, R166, R161 ;  /* 0x000000a1a6a67221 */ /* 0x000fe40000010000 */
[C---:B------:R-:W-:Y:S01]  /*7ce0*/  HMMA.16816.F32 R16, R100.reuse, R118, R16 ;  /* 0x000000766410723c */ /* 0x040fe20000001810 */
[----:B------:R-:W-:Y:S03]  /*7cf0*/  LDSM.16.MT88.4 R116, [R189+0x4900] ;  /* 0x00490000bd74783b */ /* 0x000fe60000004200 */
[----:B------:R-:W-:Y:S01]  /*7d00*/  FADD.FTZ R2, R170, R3 ;  /* 0x00000003aa027221 */ /* 0x000fe20000010000 */
[----:B------:R-:W-:Y:S01]  /*7d10*/  MOV R3, R0 ;  /* 0x0000000000037202 */ /* 0x000fe20000000f00 */
[----:B------:R-:W-:Y:S02]  /*7d20*/  FADD.FTZ R167, R167, R166 ;  /* 0x000000a6a7a77221 */ /* 0x000fe40000010000 */
[C---:B---3--:R-:W-:Y:S04]  /*7d30*/  HMMA.16816.F32 R20, R100.reuse, R104, R20 ;  /* 0x000000686414723c */ /* 0x048fe80000001814 */
[----:B------:R-:W-:Y:S02]  /*7d40*/  FADD.FTZ R2, R171, R2 ;  /* 0x00000002ab027221 */ /* 0x000fe40000010000 */
[----:B------:R-:W-:Y:S02]  /*7d50*/  FADD.FTZ R168, R168, R167 ;  /* 0x000000a7a8a87221 */ /* 0x000fe40000010000 */
[C---:B------:R-:W-:Y:S01]  /*7d60*/  HMMA.16816.F32 R24, R100.reuse, R106, R24 ;  /* 0x0000006a6418723c */ /* 0x040fe20000001818 */
[----:B------:R-:W2:Y:S03]  /*7d70*/  LDSM.16.MT88.4 R104, [R195+0x4900] ;  /* 0x00490000c368783b */ /* 0x000ea60000004200 */
[----:B------:R-:W-:Y:S01]  /*7d80*/  FADD.FTZ R217, R217, R2 ;  /* 0x00000002d9d97221 */ /* 0x000fe20000010000 */
[----:B------:R-:W-:Y:S01]  /*7d90*/  MOV R2, R132 ;  /* 0x0000008400027202 */ /* 0x000fe20000000f00 */
[----:B------:R-:W-:Y:S02]  /*7da0*/  FADD.FTZ R169, R169, R168 ;  /* 0x000000a8a9a97221 */ /* 0x000fe40000010000 */
[C---:B------:R-:W-:Y:S04]  /*7db0*/  HMMA.16816.F32 R28, R100.reuse, R120, R28 ;  /* 0x00000078641c723c */ /* 0x040fe8000000181c */
[----:B------:R-:W-:Y:S04]  /*7dc0*/  FADD.FTZ R218, R218, R217 ;  /* 0x000000d9dada7221 */ /* 0x000fe80000010000 */
        /* <DEDUP_REMOVED lines=19> */
[----:B------:R-:W3:Y:S07]  /*7f00*/  LDSM.16.MT88.4 R112, [R189+0x1100] ;  /* 0x00110000bd70783b */ /* 0x000eee0000004200 */
[C---:B------:R-:W-:Y:S08]  /*7f10*/  HMMA.16816.F32 R84, R100.reuse, R116, R84 ;  /* 0x000000746454723c */ /* 0x040ff00000001854 */
[C---:B------:R-:W-:Y:S01]  /*7f20*/  HMMA.16816.F32 R88, R100.reuse, R118, R88 ;  /* 0x000000766458723c */ /* 0x040fe20000001858 */
[----:B------:R-:W5:Y:S07]  /*7f30*/  LDSM.16.MT88.4 R116, [R195+0x3100] ;  /* 0x00310000c374783b */ /* 0x000f6e0000004200 */
[C---:B-1----:R-:W-:Y:S08]  /*7f40*/  HMMA.16816.F32 R92, R100.reuse, R108, R92 ;  /* 0x0000006c645c723c */ /* 0x042ff0000000185c */
[----:B------:R-:W-:Y:S01]  /*7f50*/  HMMA.16816.F32 R96, R100, R110, R96 ;  /* 0x0000006e6460723c */ /* 0x000fe20000001860 */
[----:B------:R-:W-:Y:S06]  /*7f60*/  LDSM.16.MT88.4 R108, [R195+0x5100] ;  /* 0x00510000c36c783b */ /* 0x000fec0000004200 */
[----:B------:R-:W-:Y:S01]  /*7f70*/  F2FP.PACK_AB R100, R221, R220 ;  /* 0x000000dcdd64723e */ /* 0x000fe200000000ff */
[----:B------:R-:W-:Y:S01]  /*7f80*/  FADD.FTZ R220, R220, R169 ;  /* 0x000000a9dcdc7221 */ /* 0x000fe20000010000 */
[----:B------:R-:W-:Y:S03]  /*7f90*/  F2FP.PACK_AB R102, R223, R222 ;  /* 0x000000dedf66723e */ /* 0x000fe600000000ff */
[----:B----4-:R-:W-:Y:S01]  /*7fa0*/  F2FP.PACK_AB R101, R224, R219 ;  /* 0x000000dbe065723e */ /* 0x010fe200000000ff */
[----:B------:R-:W-:Y:S01]  /*7fb0*/  FADD.FTZ R219, R219, R218 ;  /* 0x000000dadbdb7221 */ /* 0x000fe20000010000 */
[----:B------:R-:W-:Y:S01]  /*7fc0*/  F2FP.PACK_AB R103, R226, R225 ;  /* 0x000000e1e267723e */ /* 0x000fe200000000ff */
[----:B------:R-:W-:Y:S02]  /*7fd0*/  FADD.FTZ R221, R221, R220 ;  /* 0x000000dcdddd7221 */ /* 0x000fe40000010000 */
[----:B------:R-:W-:Y:S02]  /*7fe0*/  FADD.FTZ R224, R224, R219 ;  /* 0x000000dbe0e07221 */ /* 0x000fe40000010000 */
[----:B------:R-:W-:Y:S02]  /*7ff0*/  FADD.FTZ R222, R222, R221 ;  /* 0x000000dddede7221 */ /* 0x000fe40000010000 */
[C---:B--2---:R-:W-:Y:S03]  /*8000*/  HMMA.16816.F32 R4, R100.reuse, R104, R4 ;  /* 0x000000686404723c */ /* 0x044fe60000001804 */
[----:B------:R-:W-:Y:S02]  /*8010*/  FADD.FTZ R225, R225, R224 ;  /* 0x000000e0e1e17221 */ /* 0x000fe40000010000 */
[----:B------:R-:W-:Y:S02]  /*8020*/  FADD.FTZ R222, R223, R222 ;  /* 0x000000dedfde7221 */ /* 0x000fe40000010000 */
[----:B------:R-:W-:Y:S01]  /*8030*/  FADD.FTZ R226, R226, R225 ;  /* 0x000000e1e2e27221 */ /* 0x000fe20000010000 */
[C---:B------:R-:W-:Y:S01]  /*8040*/  HMMA.16816.F32 R8, R100.reuse, R106, R8 ;  /* 0x0000006a6408723c */ /* 0x040fe20000001808 */
[----:B------:R-:W1:Y:S07]  /*8050*/  LDSM.16.MT88.4 R104, [R188+0x3100] ;  /* 0x00310000bc68783b */ /* 0x000e6e0000004200 */
[C---:B------:R-:W-:Y:S08]  /*8060*/  HMMA.16816.F32 R12, R100.reuse, R120, R12 ;  /* 0x00000078640c723c */ /* 0x040ff0000000180c */
[C---:B------:R-:W-:Y:S08]  /*8070*/  HMMA.16816.F32 R16, R100.reuse, R122, R16 ;  /* 0x0000007a6410723c */ /* 0x040ff00000001810 */
[C---:B---3--:R-:W-:Y:S08]  /*8080*/  HMMA.16816.F32 R20, R100.reuse, R112, R20 ;  /* 0x000000706414723c */ /* 0x048ff00000001814 */
[C---:B------:R-:W-:Y:S01]  /*8090*/  HMMA.16816.F32 R24, R100.reuse, R114, R24 ;  /* 0x000000726418723c */ /* 0x040fe20000001818 */
[----:B------:R-:W2:Y:S07]  /*80a0*/  LDSM.16.MT88.4 R112, [R190+0x5100] ;  /* 0x00510000be70783b */ /* 0x000eae0000004200 */
[C---:B------:R-:W-:Y:S08]  /*80b0*/  HMMA.16816.F32 R28, R100.reuse, R124, R28 ;  /* 0x0000007c641c723c */ /* 0x040ff0000000181c */
[C---:B------:R-:W-:Y:S01]  /*80c0*/  HMMA.16816.F32 R32, R100.reuse, R126, R32 ;  /* 0x0000007e6420723c */ /* 0x040fe20000001820 */
[----:B------:R-:W-:Y:S07]  /*80d0*/  LDSM.16.MT88.4 R124, [R188+0x1900] ;  /* 0x00190000bc7c783b */ /* 0x000fee0000004200 */
[C---:B-----5:R-:W-:Y:S08]  /*80e0*/  HMMA.16816.F32 R36, R100.reuse, R116, R36 ;  /* 0x000000746424723c */ /* 0x060ff00000001824 */
[C---:B------:R-:W-:Y:S01]  /*80f0*/  HMMA.16816.F32 R40, R100.reuse, R118, R40 ;  /* 0x000000766428723c */ /* 0x040fe20000001828 */
[----:B------:R-:W3:Y:S07]  /*8100*/  LDSM.16.MT88.4 R116, [R189+0x5100] ;  /* 0x00510000bd74783b */ /* 0x000eee0000004200 */
[C---:B------:R-:W-:Y:S08]  /*8110*/  HMMA.16816.F32 R44, R100.reuse, R128, R44 ;  /* 0x00000080642c723c */ /* 0x040ff0000000182c */
[C---:B------:R-:W-:Y:S08]  /*8120*/  HMMA.16816.F32 R48, R100.reuse, R130, R48 ;  /* 0x000000826430723c */ /* 0x040ff00000001830 */
[C---:B------:R-:W-:Y:S07]  /*8130*/  HMMA.16816.F32 R52, R100.reuse, R136, R52 ;  /* 0x000000886434723c */ /* 0x040fee0000001834 */
[----:B------:R-:W-:Y:S01]  /*8140*/  F2FP.PACK_AB R136, R228, R227 ;  /* 0x000000e3e488723e */ /* 0x000fe200000000ff */
[C---:B------:R-:W-:Y:S04]  /*8150*/  HMMA.16816.F32 R56, R100.reuse, R138, R56 ;  /* 0x0000008a6438723c */ /* 0x040fe80000001838 */
[----:B------:R-:W-:Y:S01]  /*8160*/  F2FP.PACK_AB R137, R232, R231 ;  /* 0x000000e7e889723e */ /* 0x000fe200000000ff */
[----:B------:R-:W-:Y:S02]  /*8170*/  FADD.FTZ R227, R227, R222 ;  /* 0x000000dee3e37221 */ /* 0x000fe40000010000 */
[----:B------:R-:W-:Y:S01]  /*8180*/  F2FP.PACK_AB R138, R230, R229 ;  /* 0x000000e5e68a723e */ /* 0x000fe200000000ff */
[C---:B-1----:R-:W-:Y:S04]  /*8190*/  HMMA.16816.F32 R60, R100.reuse, R104, R60 ;  /* 0x00000068643c723c */ /* 0x042fe8000000183c */
[----:B------:R-:W-:Y:S01]  /*81a0*/  F2FP.PACK_AB R139, R234, R233 ;  /* 0x000000e9ea8b723e */ /* 0x000fe200000000ff */
[----:B------:R-:W-:Y:S02]  /*81b0*/  FADD.FTZ R231, R231, R226 ;  /* 0x000000e2e7e77221 */ /* 0x000fe40000010000 */
[----:B------:R-:W-:Y:S01]  /*81c0*/  FADD.FTZ R228, R228, R227 ;  /* 0x000000e3e4e47221 */ /* 0x000fe20000010000 */
[C---:B------:R-:W-:Y:S01]  /*81d0*/  HMMA.16816.F32 R64, R100.reuse, R106, R64 ;  /* 0x0000006a6440723c */ /* 0x040fe20000001840 */
[----:B------:R-:W1:Y:S03]  /*81e0*/  LDSM.16.MT88.4 R104, [R188+0x5100] ;  /* 0x00510000bc68783b */ /* 0x000e660000004200 */
[----:B------:R-:W-:Y:S02]  /*81f0*/  FADD.FTZ R232, R232, R231 ;  /* 0x000000e7e8e87221 */ /* 0x000fe40000010000 */
[----:B------:R-:W-:Y:S02]  /*8200*/  FADD.FTZ R229, R229, R228 ;  /* 0x000000e4e5e57221 */ /* 0x000fe40000010000 */
[C---:B------:R-:W-:Y:S04]  /*8210*/  HMMA.16816.F32 R68, R100.reuse, R108, R68 ;  /* 0x0000006c6444723c */ /* 0x040fe80000001844 */
[----:B------:R-:W-:Y:S02]  /*8220*/  FADD.FTZ R207, R233, R232 ;  /* 0x000000e8e9cf7221 */ /* 0x000fe40000010000 */
[----:B------:R-:W-:Y:S02]  /*8230*/  FADD.FTZ R206, R230, R229 ;  /* 0x000000e5e6ce7221 */ /* 0x000fe40000010000 */
[C---:B------:R-:W-:Y:S01]  /*8240*/  HMMA.16816.F32 R72, R100.reuse, R110, R72 ;  /* 0x0000006e6448723c */ /* 0x040fe20000001848 */
[----:B------:R-:W4:Y:S03]  /*8250*/  LDSM.16.MT88.4 R108, [R195+0x1900] ;  /* 0x00190000c36c783b */ /* 0x000f260000004200 */
[----:B------:R-:W-:Y:S04]  /*8260*/  FADD.FTZ R207, R234, R207 ;  /* 0x000000cfeacf7221 */ /* 0x000fe80000010000 */
[C---:B--2---:R-:W-:Y:S08]  /*8270*/  HMMA.16816.F32 R76, R100.reuse, R112, R76 ;  /* 0x00000070644c723c */ /* 0x044ff0000000184c */
[C---:B------:R-:W-:Y:S01]  /*8280*/  HMMA.16816.F32 R80, R100.reuse, R114, R80 ;  /* 0x000000726450723c */ /* 0x040fe20000001850 */
[----:B------:R-:W2:Y:S07]  /*8290*/  LDSM.16.MT88.4 R112, [R190+0x1900] ;  /* 0x00190000be70783b */ /* 0x000eae0000004200 */
[C---:B---3--:R-:W-:Y:S08]  /*82a0*/  HMMA.16816.F32 R84, R100.reuse, R116, R84 ;  /* 0x000000746454723c */ /* 0x048ff00000001854 */
[C---:B------:R-:W-:Y:S01]  /*82b0*/  HMMA.16816.F32 R88, R100.reuse, R118, R88 ;  /* 0x000000766458723c */ /* 0x040fe20000001858 */
[----:B------:R-:W3:Y:S07]  /*82c0*/  LDSM.16.MT88.4 R116, [R189+0x1900] ;  /* 0x00190000bd74783b */ /* 0x000eee0000004200 */
[C---:B-1----:R-:W-:Y:S08]  /*82d0*/  HMMA.16816.F32 R92, R100.reuse, R104, R92 ;  /* 0x00000068645c723c */ /* 0x042ff0000000185c */
[----:B------:R-:W-:Y:S08]  /*82e0*/  HMMA.16816.F32 R96, R100, R106, R96 ;  /* 0x0000006a6460723c */ /* 0x000ff00000001860 */
[C---:B----4-:R-:W-:Y:S01]  /*82f0*/  HMMA.16816.F32 R128, R136.reuse, R108, R4 ;  /* 0x0000006c8880723c */ /* 0x050fe20000001804 */
[----:B------:R-:W1:Y:S07]  /*8300*/  LDSM.16.MT88.4 R4, [R190+0x5900] ;  /* 0x00590000be04783b */ /* 0x000e6e0000004200 */
[C---:B------:R-:W-:Y:S01]  /*8310*/  HMMA.16816.F32 R100, R136.reuse, R110, R8 ;  /* 0x0000006e8864723c */ /* 0x040fe20000001808 */
[----:B------:R-:W4:Y:S07]  /*8320*/  LDSM.16.MT88.4 R8, [R189+0x5900] ;  /* 0x00590000bd08783b */ /* 0x000f2e0000004200 */
[C---:B--2---:R-:W-:Y:S01]  /*8330*/  HMMA.16816.F32 R104, R136.reuse, R112, R12 ;  /* 0x000000708868723c */ /* 0x044fe2000000180c */
[----:B------:R-:W2:Y:S07]  /*8340*/  LDSM.16.MT88.4 R12, [R188+0x5900] ;  /* 0x00590000bc0c783b */ /* 0x000eae0000004200 */
[C---:B------:R-:W-:Y:S08]  /*8350*/  HMMA.16816.F32 R108, R136.reuse, R114, R16 ;  /* 0x00000072886c723c */ /* 0x040ff00000001810 */
[C---:B---3--:R-:W-:Y:S08]  /*8360*/  HMMA.16816.F32 R112, R136.reuse, R116, R20 ;  /* 0x000000748870723c */ /* 0x048ff00000001814 */
[C---:B------:R-:W-:Y:S08]  /*8370*/  HMMA.16816.F32 R116, R136.reuse, R118, R24 ;  /* 0x000000768874723c */ /* 0x040ff00000001818 */
        /* <DEDUP_REMOVED lines=13> */
[C---:B------:R-:W-:Y:S08]  /*8450*/  HMMA.16816.F32 R80, R136.reuse, R6, R80 ;  /* 0x000000068850723c */ /* 0x040ff00000001850 */
[C---:B----4-:R-:W-:Y:S07]  /*8460*/  HMMA.16816.F32 R84, R136.reuse, R8, R84 ;  /* 0x000000088854723c */ /* 0x050fee0000001854 */
[----:B------:R-:W-:Y:S01]  /*8470*/  MOV R8, R132 ;  /* 0x0000008400087202 */ /* 0x000fe20000000f00 */
[C---:B------:R-:W-:Y:S08]  /*8480*/  HMMA.16816.F32 R88, R136.reuse, R10, R88 ;  /* 0x0000000a8858723c */ /* 0x040ff00000001858 */
[C---:B--2---:R-:W-:Y:S08]  /*8490*/  HMMA.16816.F32 R92, R136.reuse, R12, R92 ;  /* 0x0000000c885c723c */ /* 0x044ff0000000185c */
[----:B------:R-:W-:Y:S01]  /*84a0*/  HMMA.16816.F32 R96, R136, R14, R96 ;  /* 0x0000000e8860723c */ /* 0x000fe20000001860 */
[----:B------:R-:W-:-:S07]  /*84b0*/  @P0 BRA `(.L_x_191) ;  /* 0xffffc8d000000947 */ /* 0x000fce000383ffff */
.L_x_180:
[----:B------:R-:W1:Y:S01]  /*84c0*/  S2UR UR24, SR_CTAID.X ;  /* 0x00000000001879c3 */ /* 0x000e620000002500 */
[----:B------:R-:W-:Y:S01]  /*84d0*/  ULDC UR25, c[0x0][0x168] ;  /* 0x00005a0000197ab9 */ /* 0x000fe20000000800 */
[----:B------:R-:W-:Y:S01]  /*84e0*/  PLOP3.LUT P0, PT, PT, PT, UP1, 0x40, 0x0 ;  /* 0x000000000000781c */ /* 0x000fe20003f0e818 */
[----:B------:R-:W-:-:S02]  /*84f0*/  ULDC.64 UR4, c[0x0][0x2c8] ;  /* 0x0000b20000047ab9 */ /* 0x000fc40000000a00 */
[----:B------:R-:W-:Y:S02]  /*8500*/  UIADD3 UR25, -UR25, 0x1, URZ ;  /* 0x0000000119197890 */ /* 0x000fe4000fffe13f */
[----:B-1----:R-:W-:-:S04]  /*8510*/  ULEA UR24, UR24, 0x7f, 0x7 ;  /* 0x0000007f18187891 */ /* 0x002fc8000f8e383f */
[----:B------:R-:W-:-:S03]  /*8520*/  UIMAD.WIDE.U32 UR26, UR24, UR4, URZ ;  /* 0x00000004181a72a5 */ /* 0x000fc6000f8e003f */
[----:B------:R-:W-:Y:S02]  /*8530*/  ULDC UR4, c[0x0][0x1d0] ;  /* 0x0000740000047ab9 */ /* 0x000fe40000000800 */
[----:B------:R-:W-:Y:S02]  /*8540*/  UIMAD UR4, UR20, UR4, UR25 ;  /* 0x00000004140472a4 */ /* 0x000fe4000f8e0219 */
[----:B------:R-:W-:Y:S02]  /*8550*/  @UP2 USHF.R.U32.HI UR24, URZ, UR5, UR27 ;  /* 0x000000053f182299 */ /* 0x000fe4000801161b */
[----:B------:R-:W-:Y:S02]  /*8560*/  ULDC UR20, c[0x0][0x324] ;  /* 0x0000c90000147ab9 */ /* 0x000fe40000000800 */
[----:B------:R-:W-:-:S04]  /*8570*/  UIADD3 UR24, UR4, UR24, URZ ;  /* 0x0000001804187290 */ /* 0x000fc8000fffe03f */
[----:B------:R-:W-:Y:S01]  /*8580*/  UIADD3 UR20, UR24, -UR20, URZ ;  /* 0x8000001418147290 */ /* 0x000fe2000fffe03f */
[----:B------:R-:W-:Y:S05]  /*8590*/  @P0 BRA `(.L_x_192) ;  /* 0x0000016000000947 */ /* 0x000fea0003800000 */
[----:B------:R-:W-:-:S06]  /*85a0*/  UISETP.GT.AND UP0, UPT, UR24, -0x1, UPT ;  /* 0xffffffff1800788c */ /* 0x000fcc000bf04270 */
[----:B------:R-:W-:-:S13]  /*85b0*/  PLOP3.LUT P0, PT, PT, PT, UP0, 0x80, 0x0 ;  /* 0x000000000000781c */ /* 0x000fda0003f0f008 */
[----:B------:R-:W-:Y:S05]  /*85c0*/  @P0 BRA `(.L_x_193) ;  /* 0x0000009000000947 */ /* 0x000fea0003800000 */
[----:B------:R-:W-:Y:S02]  /*85d0*/  ULDC UR4, c[0x0][0x32c] ;  /* 0x0000cb0000047ab9 */ /* 0x000fe40000000800 */
[----:B------:R-:W-:Y:S02]  /*85e0*/  UISETP.NE.AND UP0, UPT, UR4, 0x1, UPT ;  /* 0x000000010400788c */ /* 0x000fe4000bf05270 */
[----:B------:R-:W-:Y:S02]  /*85f0*/  ULOP3.LUT UR24, URZ, UR24, URZ, 0x33, !UPT ;  /* 0x000000183f187292 */ /* 0x000fe4000f8e333f */
[----:B------:R-:W-:Y:S02]  /*8600*/  ULDC.64 UR4, c[0x0][0x330] ;  /* 0x0000cc0000047ab9 */ /* 0x000fe40000000a00 */
[----:B------:R-:W-:-:S07]  /*8610*/  UIMAD.WIDE.U32 UR26, UR24, UR4, URZ ;  /* 0x00000004181a72a5 */ /* 0x000fce000f8e003f */
[----:B------:R-:W-:Y:S02]  /*8620*/  @UP0 UMOV UR25, UR27 ;  /* 0x0000001b00190c82 */ /* 0x000fe40008000000 */
[----:B------:R-:W-:-:S04]  /*8630*/  @UP0 USHF.R.U32.HI UR24, URZ, UR5, UR25 ;  /* 0x000000053f180299 */ /* 0x000fc80008011619 */
[----:B------:R-:W-:Y:S01]  /*8640*/  ULOP3.LUT UR24, URZ, UR24, URZ, 0x33, !UPT ;  /* 0x000000183f187292 */ /* 0x000fe2000f8e333f */
[----:B------:R-:W-:Y:S05]  /*8650*/  BRA `(.L_x_194) ;  /* 0x0000006000007947 */ /* 0x000fea0003800000 */
.L_x_193:
[----:B------:R-:W-:Y:S02]  /*8660*/  ULDC UR4, c[0x0][0x32c] ;  /* 0x0000cb0000047ab9 */ /* 0x000fe40000000800 */
[----:B------:R-:W-:-:S03]  /*8670*/  UISETP.NE.AND UP0, UPT, UR4, 0x1, UPT ;  /* 0x000000010400788c */ /* 0x000fc6000bf05270 */
[----:B------:R-:W-:Y:S02]  /*8680*/  ULDC.64 UR4, c[0x0][0x330] ;  /* 0x0000cc0000047ab9 */ /* 0x000fe40000000a00 */
[----:B------:R-:W-:-:S07]  /*8690*/  UIMAD.WIDE.U32 UR26, UR24, UR4, URZ ;  /* 0x00000004181a72a5 */ /* 0x000fce000f8e003f */
[----:B------:R-:W-:Y:S02]  /*86a0*/  @UP0 UMOV UR25, UR27 ;  /* 0x0000001b00190c82 */ /* 0x000fe40008000000 */
[----:B------:R-:W-:Y:S02]  /*86b0*/  @UP0 USHF.R.U32.HI UR24, URZ, UR5, UR25 ;  /* 0x000000053f180299 */ /* 0x000fe40008011619 */
.L_x_194:
[----:B------:R-:W-:Y:S02]  /*86c0*/  ULDC UR4, c[0x0][0x32c] ;  /* 0x0000cb0000047ab9 */ /* 0x000fe40000000800 */
[----:B------:R-:W-:-:S04]  /*86d0*/  UIMAD UR4, UR24, UR4, URZ ;  /* 0x00000004180472a4 */ /* 0x000fc8000f8e023f */
[----:B------:R-:W-:-:S04]  /*86e0*/  UISETP.LT.AND UP0, UPT, UR20, UR4, UPT ;  /* 0x000000041400728c */ /* 0x000fc8000bf01270 */
[----:B------:R-:W-:-:S04]  /*86f0*/  USEL UR20, UR20, UR4, !UP0 ;  /* 0x0000000414147287 */ /* 0x000fc8000c000000 */
.L_x_192:
[----:B------:R-:W-:-:S04]  /*8700*/  UIADD3 UR20, UR20, 0x3f, URZ ;  /* 0x0000003f14147890 */ /* 0x000fc8000fffe03f */
        /* <DEDUP_REMOVED lines=8> */
[----:B------:R-:W-:Y:S01]  /*8790*/  SHF.R.S32.HI R219, RZ, 0x1f, R210 ;  /* 0x0000001fffdb7819 */ /* 0x000fe200000114d2 */
[----:B------:R-:W-:Y:S01]  /*87a0*/  IMAD.MOV.U32 R133, RZ, RZ, R8 ;  /* 0x000000ffff857224 */ /* 0x000fe200078e0008 */
[C---:B------:R-:W-:Y:S01]  /*87b0*/  SHF.L.U64.HI R217, R209.reuse, 0x1, R212 ;  /* 0x00000001d1d97819 */ /* 0x040fe200000102d4 */
[----:B------:R-:W-:Y:S01]  /*87c0*/  IMAD.MOV.U32 R3, RZ, RZ, R0 ;  /* 0x000000ffff037224 */ /* 0x000fe200078e0000 */
[----:B------:R-:W-:Y:S01]  /*87d0*/  SEL R215, RZ, 0x10, P5 ;  /* 0x00000010ffd77807 */ /* 0x000fe20002800000 */
[----:B------:R-:W-:Y:S01]  /*87e0*/  IMAD.SHL.U32 R218, R210, 0x2, RZ ;  /* 0x00000002d2da7824 */ /* 0x000fe200078e00ff */
[----:B------:R-:W-:Y:S01]  /*87f0*/  SHF.L.U64.HI R214, R208, 0x1, R211 ;  /* 0x00000001d0d67819 */ /* 0x000fe200000102d3 */
[----:B------:R-:W-:Y:S01]  /*8800*/  IMAD.SHL.U32 R216, R209, 0x2, RZ ;  /* 0x00000002d1d87824 */ /* 0x000fe200078e00ff */
[----:B------:R-:W-:Y:S01]  /*8810*/  SHF.L.U64.HI R219, R210, 0x1, R219 ;  /* 0x00000001d2db7819 */ /* 0x000fe200000102db */
[----:B------:R-:W-:Y:S02]  /*8820*/  IMAD.SHL.U32 R134, R208, 0x2, RZ ;  /* 0x00000002d0867824 */ /* 0x000fe400078e00ff */
.L_x_198:
        /* <DEDUP_REMOVED lines=26> */
[----:B------:R-:W-:Y:S02]  /*89d0*/  IADD3 R0, P0, R8, UR16, RZ ;  /* 0x0000001008007c10 */ /* 0x000fe4000ff1e0ff */
[----:B------:R-:W-:Y:S02]  /*89e0*/  IADD3 R8, -R213, 0x10, RZ ;  /* 0x00000010d5087810 */ /* 0x000fe40007ffe1ff */
[----:B------:R-:W-:Y:S02]  /*89f0*/  IADD3.X R9, R9, UR9, R2, P0, !PT ;  /* 0x0000000909097c10 */ /* 0x000fe400087fe402 */
[----:B------:R-:W-:Y:S02]  /*8a00*/  LEA R6, P0, R0, c[0x0][0x1f8], 0x1 ;  /* 0x00007e0000067a11 */ /* 0x000fe400078008ff */
[----:B------:R-:W-:Y:S02]  /*8a10*/  LOP3.LUT R8, R8, 0xf, RZ, 0xc0, !PT ;  /* 0x0000000f08087812 */ /* 0x000fe400078ec0ff */
[----:B------:R-:W-:Y:S01]  /*8a20*/  LEA.HI.X R4, R0, c[0x0][0x1fc], R9, 0x1, P0 ;  /* 0x00007f0000047a11 */ /* 0x000fe200000f0c09 */
[----:B------:R-:W5:Y:S04]  /*8a30*/  SHFL.IDX PT, R5, R6, 0x1, 0x181f ;  /* 0x00381f0006057f89 */ /* 0x000f6800000e0000 */
[----:B------:R-:W4:Y:S04]  /*8a40*/  SHFL.IDX PT, R0, R4, 0x1, 0x181f ;  /* 0x00381f0004007f89 */ /* 0x000f2800000e0000 */
[----:B------:R-:W3:Y:S04]  /*8a50*/  SHFL.IDX PT, R7, R6, RZ, 0x181f ;  /* 0x00181fff06077589 */ /* 0x000ee800000e0000 */
[----:B------:R-:W2:Y:S01]  /*8a60*/  SHFL.IDX PT, R2, R4, RZ, 0x181f ;  /* 0x00181fff04027589 */ /* 0x000ea200000e0000 */
[-C--:B-----5:R-:W-:Y:S04]  /*8a70*/  IADD3 R10, P2, P0, R10, R5.reuse, R216 ;  /* 0x000000050a0a7210 */ /* 0x0a0fe8000785e0d8 */
[-C--:B----4-:R-:W-:Y:S02]  /*8a80*/  IADD3.X R11, RZ, R0.reuse, R217, P2, P0 ;  /* 0x00000000ff0b7210 */ /* 0x090fe400017e04d9 */
[----:B------:R-:W-:Y:S04]  /*8a90*/  IADD3 R8, P2, P0, R8, R5, R134 ;  /* 0x0000000508087210 */ /* 0x000fe8000785e086 */
[--C-:B------:R-:W-:Y:S02]  /*8aa0*/  IADD3.X R9, RZ, R0, R214.reuse, P2, P0 ;  /* 0x00000000ff097210 */ /* 0x100fe400017e04d6 */
[C---:B---3--:R-:W-:Y:S02]  /*8ab0*/  IADD3 R12, P2, R7.reuse, R218, RZ ;  /* 0x000000da070c7210 */ /* 0x048fe40007f5e0ff */
[C---:B------:R-:W-:Y:S03]  /*8ac0*/  IADD3 R6, P0, R7.reuse, R216, RZ ;  /* 0x000000d807067210 */ /* 0x040fe60007f1e0ff */
[C---:B--2---:R-:W-:Y:S01]  /*8ad0*/  IMAD.X R13, R2.reuse, 0x1, R219, P2 ;  /* 0x00000001020d7824 */ /* 0x044fe200010e06db */
        /* <DEDUP_REMOVED lines=13> */
.L_x_196:
[C---:B--23--:R-:W-:Y:S01]  /*8bb0*/  HMMA.16816.F32 R4, R136.reuse, R140, RZ ;  /* 0x0000008c8804723c */ /* 0x04cfe200000018ff */
[----:B------:R-:W-:Y:S01]  /*8bc0*/  LDSM.16.M88.4 R164, [R192+0x6100] ;  /* 0x00610000c0a4783b */ /* 0x000fe20000000200 */
[----:B------:R-:W-:Y:S05]  /*8bd0*/  UISETP.GT.AND UP0, UPT, UR21, UR7, UPT ;  /* 0x000000071500728c */ /* 0x000fea000bf04270 */
[----:B------:R-:W0:Y:S01]  /*8be0*/  LDGDEPBAR ;  /* 0x00000000000079af */ /* 0x000e220000000000 */
[C---:B------:R-:W-:Y:S01]  /*8bf0*/  HMMA.16816.F32 R8, R136.reuse, R142, RZ ;  /* 0x0000008e8808723c */ /* 0x040fe200000018ff */
[----:B------:R-:W-:Y:S04]  /*8c00*/  PLOP3.LUT P0, PT, PT, PT, UP0, 0x40, 0x0 ;  /* 0x000000000000781c */ /* 0x000fe80003f0e808 */
[----:B------:R-:W2:Y:S03]  /*8c10*/  LDSM.16.M88.4 R140, [R193+0xc100] ;  /* 0x00c10000c18c783b */ /* 0x000ea60000000200 */
[C---:B----4-:R-:W-:Y:S03]  /*8c20*/  HMMA.16816.F32 R12, R136.reuse, R16, RZ ;  /* 0x00000010880c723c */ /* 0x050fe600000018ff */
[----:B------:R-:W3:Y:S05]  /*8c30*/  LDSM.16.M88.4 R168, [R192+0x6900] ;  /* 0x00690000c0a8783b */ /* 0x000eea0000000200 */
[C---:B------:R-:W-:Y:S01]  /*8c40*/  HMMA.16816.F32 R16, R136.reuse, R18, RZ ;  /* 0x000000128810723c */ /* 0x040fe200000018ff */
[----:B------:R-:W-:Y:S07]  /*8c50*/  LDSM.16.M88.4 R172, [R192+0x7900] ;  /* 0x00790000c0ac783b */ /* 0x000fee0000000200 */
[C---:B-1----:R-:W-:Y:S08]  /*8c60*/  HMMA.16816.F32 R20, R136.reuse, R24, RZ ;  /* 0x000000188814723c */ /* 0x042ff000000018ff */
[C---:B------:R-:W-:Y:S08]  /*8c70*/  HMMA.16816.F32 R24, R136.reuse, R26, RZ ;  /* 0x0000001a8818723c */ /* 0x040ff000000018ff */
[C---:B------:R-:W-:Y:S08]  /*8c80*/  HMMA.16816.F32 R28, R136.reuse, R32, RZ ;  /* 0x00000020881c723c */ /* 0x040ff000000018ff */
[----:B------:R-:W-:Y:S01]  /*8c90*/  HMMA.16816.F32 R32, R136, R34, RZ ;  /* 0x000000228820723c */ /* 0x000fe200000018ff */
[----:B------:R-:W1:Y:S07]  /*8ca0*/  LDSM.16.M88.4 R136, [R192+0x7100] ;  /* 0x00710000c088783b */ /* 0x000e6e0000000200 */
[C---:B------:R-:W-:Y:S08]  /*8cb0*/  HMMA.16816.F32 R4, R144.reuse, R148, R4 ;  /* 0x000000949004723c */ /* 0x040ff00000001804 */
[C---:B------:R-:W-:Y:S01]  /*8cc0*/  HMMA.16816.F32 R8, R144.reuse, R150, R8 ;  /* 0x000000969008723c */ /* 0x040fe20000001808 */
[----:B------:R-:W-:Y:S07]  /*8cd0*/  LDSM.16.M88.4 R148, [R191+0xc100] ;  /* 0x00c10000bf94783b */ /* 0x000fee0000000200 */
[C---:B------:R-:W-:Y:S08]  /*8ce0*/  HMMA.16816.F32 R12, R144.reuse, R152, R12 ;  /* 0x00000098900c723c */ /* 0x040ff0000000180c */
[C---:B------:R-:W-:Y:S01]  /*8cf0*/  HMMA.16816.F32 R16, R144.reuse, R154, R16 ;  /* 0x0000009a9010723c */ /* 0x040fe20000001810 */
[----:B------:R-:W4:Y:S07]  /*8d00*/  LDSM.16.M88.4 R152, [R184] ;  /* 0x00000000b898783b */ /* 0x000f2e0000000200 */
[C---:B------:R-:W-:Y:S08]  /*8d10*/  HMMA.16816.F32 R20, R144.reuse, R156, R20 ;  /* 0x0000009c9014723c */ /* 0x040ff00000001814 */
[C---:B------:R-:W-:Y:S01]  /*8d20*/  HMMA.16816.F32 R24, R144.reuse, R158, R24 ;  /* 0x0000009e9018723c */ /* 0x040fe20000001818 */
[----:B------:R-:W5:Y:S07]  /*8d30*/  LDSM.16.M88.4 R156, [R184+0x800] ;  /* 0x00080000b89c783b */ /* 0x000f6e0000000200 */
[C---:B------:R-:W-:Y:S08]  /*8d40*/  HMMA.16816.F32 R28, R144.reuse, R160, R28 ;  /* 0x000000a0901c723c */ /* 0x040ff0000000181c */
[----:B------:R-:W-:Y:S01]  /*8d50*/  HMMA.16816.F32 R32, R144, R162, R32 ;  /* 0x000000a29020723c */ /* 0x000fe20000001820 */
[----:B------:R-:W4:Y:S06]  /*8d60*/  LDSM.16.M88.4 R144, [R184+0x1000] ;  /* 0x00100000b890783b */ /* 0x000f2c0000000200 */
[----:B------:R-:W4:Y:S01]  /*8d70*/  LDSM.16.M88.4 R160, [R184+0x1800] ;  /* 0x00180000b8a0783b */ /* 0x000f220000000200 */
[C---:B--2---:R-:W-:Y:S08]  /*8d80*/  HMMA.16816.F32 R4, R140.reuse, R164, R4 ;  /* 0x000000a48c04723c */ /* 0x044ff00000001804 */
[C---:B------:R-:W-:Y:S01]  /*8d90*/  HMMA.16816.F32 R8, R140.reuse, R166, R8 ;  /* 0x000000a68c08723c */ /* 0x040fe20000001808 */
[----:B------:R-:W-:Y:S07]  /*8da0*/  LDSM.16.M88.4 R164, [R197+0x8100] ;  /* 0x00810000c5a4783b */ /* 0x000fee0000000200 */
[C---:B---3--:R-:W-:Y:S08]  /*8db0*/  HMMA.16816.F32 R12, R140.reuse, R168, R12 ;  /* 0x000000a88c0c723c */ /* 0x048ff0000000180c */
[C---:B------:R-:W-:Y:S01]  /*8dc0*/  HMMA.16816.F32 R16, R140.reuse, R170, R16 ;  /* 0x000000aa8c10723c */ /* 0x040fe20000001810 */
[----:B------:R-:W-:Y:S07]  /*8dd0*/  LDSM.16.M88.4 R168, [R197+0x8900] ;  /* 0x00890000c5a8783b */ /* 0x000fee0000000200 */
[C---:B-1----:R-:W-:Y:S08]  /*8de0*/  HMMA.16816.F32 R20, R140.reuse, R136, R20 ;  /* 0x000000888c14723c */ /* 0x042ff00000001814 */
[C---:B------:R-:W-:Y:S01]  /*8df0*/  HMMA.16816.F32 R24, R140.reuse, R138, R24 ;  /* 0x0000008a8c18723c */ /* 0x040fe20000001818 */
[----:B------:R-:W1:Y:S07]  /*8e00*/  LDSM.16.M88.4 R136, [R198+0x10100] ;  /* 0x01010000c688783b */ /* 0x000e6e0000000200 */
[C---:B------:R-:W-:Y:S08]  /*8e10*/  HMMA.16816.F32 R28, R140.reuse, R172, R28 ;  /* 0x000000ac8c1c723c */ /* 0x040ff0000000181c */
[----:B------:R-:W-:Y:S01]  /*8e20*/  HMMA.16816.F32 R32, R140, R174, R32 ;  /* 0x000000ae8c20723c */ /* 0x000fe20000001820 */
[----:B------:R-:W2:Y:S06]  /*8e30*/  LDSM.16.M88.4 R140, [R197+0x9100] ;  /* 0x00910000c58c783b */ /* 0x000eac0000000200 */
[----:B------:R-:W3:Y:S01]  /*8e40*/  LDSM.16.M88.4 R172, [R197+0x9900] ;  /* 0x00990000c5ac783b */ /* 0x000ee20000000200 */
[C---:B----4-:R-:W-:Y:S08]  /*8e50*/  HMMA.16816.F32 R4, R148.reuse, R152, R4 ;  /* 0x000000989404723c */ /* 0x050ff00000001804 */
[C---:B------:R-:W-:Y:S01]  /*8e60*/  HMMA.16816.F32 R8, R148.reuse, R154, R8 ;  /* 0x0000009a9408723c */ /* 0x040fe20000001808 */
[----:B------:R-:W-:Y:S07]  /*8e70*/  LDSM.16.M88.4 R152, [R183] ;  /* 0x00000000b798783b */ /* 0x000fee0000000200 */
[C---:B-----5:R-:W-:Y:S08]  /*8e80*/  HMMA.16816.F32 R12, R148.reuse, R156, R12 ;  /* 0x0000009c940c723c */ /* 0x060ff0000000180c */
        /* <DEDUP_REMOVED lines=128> */
[----:B------:R-:W-:Y:S04]  /*9690*/  IMAD.WIDE.U32 R138, R199, c[0x0][0x1f0], R138 ;  /* 0x00007c00c78a7a25 */ /* 0x000fe800078e008a */
[----:B------:R-:W-:Y:S01]  /*96a0*/  IMAD R0, R0, c[0x0][0x1f0], RZ ;  /* 0x00007c0000007a24 */ /* 0x000fe200078e02ff */
[----:B------:R-:W-:Y:S02]  /*96b0*/  IADD3 R135, P0, R138, UR18, RZ ;  /* 0x000000128a877c10 */ /* 0x000fe4000ff1e0ff */
[----:B------:R-:W-:Y:S01]  /*96c0*/  IADD3 R138, -R213, 0x10, RZ ;  /* 0x00000010d58a7810 */ /* 0x000fe20007ffe1ff */
[----:B------:R-:W-:Y:S03]  /*96d0*/  IMAD R0, R199, c[0x0][0x1f4], R0 ;  /* 0x00007d00c7007a24 */ /* 0x000fe600078e0200 */
[----:B------:R-:W-:Y:S02]  /*96e0*/  LOP3.LUT R138, R138, 0xf, RZ, 0xc0, !PT ;  /* 0x0000000f8a8a7812 */ /* 0x000fe400078ec0ff */
[----:B------:R-:W-:Y:S02]  /*96f0*/  IADD3.X R0, R139, UR8, R0, P0, !PT ;  /* 0x000000088b007c10 */ /* 0x000fe400087fe400 */
[C---:B------:R-:W-:Y:S04]  /*9700*/  LEA R136, P0, R135.reuse, c[0x0][0x1c8], 0x1 ;  /* 0x0000720087887a11 */ /* 0x040fe800078008ff */
[----:B------:R-:W-:Y:S01]  /*9710*/  LEA.HI.X R132, R135, c[0x0][0x1cc], R0, 0x1, P0 ;  /* 0x0000730087847a11 */ /* 0x000fe200000f0c00 */
[----:B------:R-:W-:Y:S04]  /*9720*/  SHFL.IDX PT, R137, R136, RZ, 0x181f ;  /* 0x00181fff88897589 */ /* 0x000fe800000e0000 */
        /* <DEDUP_REMOVED lines=23> */
.L_x_197:
[----:B------:R-:W-:Y:S01]  /*98a0*/  FMNMX.FTZ R0, R4, R3, !PT ;  /* 0x0000000304007209 */ /* 0x000fe20007810000 */
[----:B-1----:R-:W-:Y:S01]  /*98b0*/  LDSM.16.MT88.4 R144, [R189+0x100] ;  /* 0x00010000bd90783b */ /* 0x002fe20000004200 */
[----:B------:R-:W-:Y:S01]  /*98c0*/  FMNMX.FTZ R2, R6, R133, !PT ;  /* 0x0000008506027209 */ /* 0x000fe20007810000 */
[----:B------:R-:W-:Y:S01]  /*98d0*/  UISETP.GT.AND UP0, UPT, UR21, UR4, UPT ;  /* 0x000000041500728c */ /* 0x000fe2000bf04270 */
[----:B------:R-:W-:Y:S01]  /*98e0*/  FMNMX.FTZ R135, R5, R0, !PT ;  /* 0x0000000005877209 */ /* 0x000fe20007810000 */
[----:B------:R-:W-:Y:S01]  /*98f0*/  UIADD3 UR21, UR21, -0x1, URZ ;  /* 0xffffffff15157890 */ /* 0x000fe2000fffe03f */
        /* <DEDUP_REMOVED lines=30> */
[----:B------:R-:W-:Y:S02]  /*9ae0*/  PLOP3.LUT P0, PT, PT, PT, UP0, 0x80, 0x0 ;  /* 0x000000000000781c */ /* 0x000fe40003f0f008 */
[----:B------:R-:W-:Y:S02]  /*9af0*/  FMNMX.FTZ R136, R33, R0, !PT ;  /* 0x0000000021887209 */ /* 0x000fe40007810000 */
[----:B------:R-:W-:Y:S03]  /*9b00*/  FMNMX.FTZ R0, R34, R139, !PT ;  /* 0x0000008b22007209 */ /* 0x000fe60007810000 */
[----:B------:R-:W-:Y:S01]  /*9b10*/  SHFL.BFLY PT, R139, R136, 0x2, 0x1f ;  /* 0x0c401f00888b7f89 */ /* 0x000fe200000e0000 */
[----:B------:R-:W-:Y:S07]  /*9b20*/  FMNMX.FTZ R137, R35, R0, !PT ;  /* 0x0000000023897209 */ /* 0x000fee0007810000 */
[----:B------:R-:W1:Y:S02]  /*9b30*/  SHFL.BFLY PT, R0, R137, 0x2, 0x1f ;  /* 0x0c401f0089007f89 */ /* 0x000e6400000e0000 */
[----:B-1----:R-:W-:Y:S02]  /*9b40*/  FMNMX.FTZ R135, R137, R0, !PT ;  /* 0x0000000089877209 */ /* 0x002fe40007810000 */
[----:B------:R-:W-:Y:S04]  /*9b50*/  FMNMX.FTZ R141, R136, R139, !PT ;  /* 0x0000008b888d7209 */ /* 0x000fe80007810000 */
[----:B------:R-:W-:Y:S08]  /*9b60*/  LDSM.16.MT88.4 R136, [R195+0x100] ;  /* 0x00010000c388783b */ /* 0x000ff00000004200 */
[----:B------:R-:W1:Y:S08]  /*9b70*/  SHFL.BFLY PT, R2, R141, 0x1, 0x1f ;  /* 0x0c201f008d027f89 */ /* 0x000e7000000e0000 */
[----:B------:R-:W2:Y:S01]  /*9b80*/  SHFL.BFLY PT, R132, R135, 0x1, 0x1f ;  /* 0x0c201f0087847f89 */ /* 0x000ea200000e0000 */
[----:B-1----:R-:W-:Y:S07]  /*9b90*/  FMNMX.FTZ R0, R141, R2, !PT ;  /* 0x000000028d007209 */ /* 0x002fee0007810000 */
[----:B------:R-:W1:Y:S01]  /*9ba0*/  LDSM.16.MT88.4 R140, [R190+0x100] ;  /* 0x00010000be8c783b */ /* 0x000e620000004200 */
[C---:B------:R-:W-:Y:S02]  /*9bb0*/  FADD.FTZ R2, -R0.reuse, R3 ;  /* 0x0000000300027221 */ /* 0x040fe40000010100 */
[----:B------:R-:W-:Y:S01]  /*9bc0*/  FMUL.FTZ R163, R0, c[0x0][0x2d0] ;  /* 0x0000b40000a37a20 */ /* 0x000fe20000410000 */
[----:B--2---:R-:W-:Y:S01]  /*9bd0*/  FMNMX.FTZ R132, R135, R132, !PT ;  /* 0x0000008487847209 */ /* 0x004fe20007810000 */
[----:B------:R-:W-:Y:S02]  /*9be0*/  FMUL.FTZ R3, R2, c[0x0][0x2d0] ;  /* 0x0000b40002037a20 */ /* 0x000fe40000410000 */
[----:B------:R-:W-:Y:S02]  /*9bf0*/  FFMA.FTZ R162, R4, c[0x0][0x2d0], -R163 ;  /* 0x0000b40004a27a23 */ /* 0x000fe400000108a3 */
[C---:B------:R-:W-:Y:S02]  /*9c00*/  FADD.FTZ R2, -R132.reuse, R133 ;  /* 0x0000008584027221 */ /* 0x040fe40000010100 */
[----:B------:R-:W-:Y:S01]  /*9c10*/  FMUL.FTZ R161, R132, c[0x0][0x2d0] ;  /* 0x0000b40084a17a20 */ /* 0x000fe20000410000 */
[----:B------:R-:W2:Y:S01]  /*9c20*/  MUFU.EX2 R3, R3 ;  /* 0x0000000300037308 */ /* 0x000ea20000000800 */
[----:B------:R-:W-:Y:S02]  /*9c30*/  FMUL.FTZ R133, R2, c[0x0][0x2d0] ;  /* 0x0000b40002857a20 */ /* 0x000fe40000410000 */
[--C-:B------:R-:W-:Y:S02]  /*9c40*/  FFMA.FTZ R5, R5, c[0x0][0x2d0], -R163.reuse ;  /* 0x0000b40005057a23 */ /* 0x100fe400000108a3 */
[--C-:B------:R-:W-:Y:S02]  /*9c50*/  FFMA.FTZ R135, R8, c[0x0][0x2d0], -R163.reuse ;  /* 0x0000b40008877a23 */ /* 0x100fe400000108a3 */
[----:B------:R-:W-:Y:S02]  /*9c60*/  FFMA.FTZ R160, R9, c[0x0][0x2d0], -R163 ;  /* 0x0000b40009a07a23 */ /* 0x000fe400000108a3 */
[--C-:B------:R-:W-:Y:S01]  /*9c70*/  FFMA.FTZ R6, R6, c[0x0][0x2d0], -R161.reuse ;  /* 0x0000b40006067a23 */ /* 0x100fe200000108a1 */
[----:B------:R3:W4:Y:S01]  /*9c80*/  MUFU.EX2 R2, R133 ;  /* 0x0000008500027308 */ /* 0x0007220000000800 */
[--C-:B------:R-:W-:Y:S02]  /*9c90*/  FFMA.FTZ R7, R7, c[0x0][0x2d0], -R161.reuse ;  /* 0x0000b40007077a23 */ /* 0x100fe400000108a1 */
[----:B------:R-:W-:Y:S02]  /*9ca0*/  FFMA.FTZ R164, R11, c[0x0][0x2d0], -R161 ;  /* 0x0000b4000ba47a23 */ /* 0x000fe400000108a1 */
[--C-:B------:R-:W-:Y:S02]  /*9cb0*/  FFMA.FTZ R165, R12, c[0x0][0x2d0], -R163.reuse ;  /* 0x0000b4000ca57a23 */ /* 0x100fe400000108a3 */
[----:B------:R-:W-:Y:S02]  /*9cc0*/  FFMA.FTZ R166, R13, c[0x0][0x2d0], -R163 ;  /* 0x0000b4000da67a23 */ /* 0x000fe400000108a3 */
[--C-:B------:R-:W-:Y:S01]  /*9cd0*/  FFMA.FTZ R167, R14, c[0x0][0x2d0], -R161.reuse ;  /* 0x0000b4000ea77a23 */ /* 0x100fe200000108a1 */
[----:B------:R-:W-:Y:S01]  /*9ce0*/  MUFU.EX2 R162, R162 ;  /* 0x000000a200a27308 */ /* 0x000fe20000000800 */
[--C-:B------:R-:W-:Y:S02]  /*9cf0*/  FFMA.FTZ R168, R15, c[0x0][0x2d0], -R161.reuse ;  /* 0x0000b4000fa87a23 */ /* 0x100fe400000108a1 */
[----:B------:R-:W-:Y:S01]  /*9d00*/  LDSM.16.MT88.4 R12, [R188+0x4100] ;  /* 0x00410000bc0c783b */ /* 0x000fe20000004200 */
[C---:B--2---:R-:W-:Y:S02]  /*9d10*/  FMUL.FTZ R8, R3.reuse, R128 ;  /* 0x0000008003087220 */ /* 0x044fe40000410000 */
[C---:B------:R-:W-:Y:S02]  /*9d20*/  FMUL.FTZ R9, R3.reuse, R129 ;  /* 0x0000008103097220 */ /* 0x040fe40000410000 */
[C---:B------:R-:W-:Y:S02]  /*9d30*/  FMUL.FTZ R100, R3.reuse, R100 ;  /* 0x0000006403647220 */ /* 0x040fe40000410000 */
[----:B------:R-:W2:Y:S01]  /*9d40*/  MUFU.EX2 R5, R5 ;  /* 0x0000000500057308 */ /* 0x000ea20000000800 */
[C---:B------:R-:W-:Y:S02]  /*9d50*/  FMUL.FTZ R101, R3.reuse, R101 ;  /* 0x0000006503657220 */ /* 0x040fe40000410000 */
[C---:B------:R-:W-:Y:S02]  /*9d60*/  FMUL.FTZ R104, R3.reuse, R104 ;  /* 0x0000006803687220 */ /* 0x040fe40000410000 */
[----:B---3--:R-:W-:Y:S02]  /*9d70*/  FFMA.FTZ R133, R10, c[0x0][0x2d0], -R161 ;  /* 0x0000b4000a857a23 */ /* 0x008fe400000108a1 */
[C---:B----4-:R-:W-:Y:S02]  /*9d80*/  FMUL.FTZ R10, R2.reuse, R130 ;  /* 0x00000082020a7220 */ /* 0x050fe40000410000 */
[C---:B------:R-:W-:Y:S01]  /*9d90*/  FMUL.FTZ R11, R2.reuse, R131 ;  /* 0x00000083020b7220 */ /* 0x040fe20000410000 */
[----:B------:R-:W-:Y:S01]  /*9da0*/  MUFU.EX2 R135, R135 ;  /* 0x0000008700877308 */ /* 0x000fe20000000800 */
[C---:B------:R-:W-:Y:S02]  /*9db0*/  FMUL.FTZ R102, R2.reuse, R102 ;  /* 0x0000006602667220 */ /* 0x040fe40000410000 */
[C---:B------:R-:W-:Y:S02]  /*9dc0*/  FMUL.FTZ R103, R2.reuse, R103 ;  /* 0x0000006702677220 */ /* 0x040fe40000410000 */
[C---:B------:R-:W-:Y:S02]  /*9dd0*/  FMUL.FTZ R105, R3.reuse, R105 ;  /* 0x0000006903697220 */ /* 0x040fe40000410000 */
[C---:B------:R-:W-:Y:S02]  /*9de0*/  FMUL.FTZ R106, R2.reuse, R106 ;  /* 0x0000006a026a7220 */ /* 0x040fe40000410000 */
[C---:B------:R-:W-:Y:S01]  /*9df0*/  FMUL.FTZ R107, R2.reuse, R107 ;  /* 0x0000006b026b7220 */ /* 0x040fe20000410000 */
[----:B------:R-:W3:Y:S01]  /*9e00*/  MUFU.EX2 R160, R160 ;  /* 0x000000a000a07308 */ /* 0x000ee20000000800 */
[C---:B------:R-:W-:Y:S02]  /*9e10*/  FMUL.FTZ R108, R3.reuse, R108 ;  /* 0x0000006c036c7220 */ /* 0x040fe40000410000 */
[----:B------:R-:W-:Y:S01]  /*9e20*/  FMUL.FTZ R109, R3, R109 ;  /* 0x0000006d036d7220 */ /* 0x000fe20000410000 */
[----:B--2---:R-:W-:Y:S01]  /*9e30*/  F2FP.PACK_AB R128, R5, R162 ;  /* 0x000000a20580723e */ /* 0x004fe200000000ff */
[C---:B------:R-:W-:Y:S02]  /*9e40*/  FMUL.FTZ R110, R2.reuse, R110 ;  /* 0x0000006e026e7220 */ /* 0x040fe40000410000 */
[C---:B------:R-:W-:Y:S02]  /*9e50*/  FMUL.FTZ R111, R2.reuse, R111 ;  /* 0x0000006f026f7220 */ /* 0x040fe40000410000 */
[C---:B------:R-:W-:Y:S01]  /*9e60*/  FMUL.FTZ R112, R3.reuse, R112 ;  /* 0x0000007003707220 */ /* 0x040fe20000410000 */
[----:B------:R-:W-:Y:S01]  /*9e70*/  MUFU.EX2 R6, R6 ;  /* 0x0000000600067308 */ /* 0x000fe20000000800 */
[----:B------:R-:W-:Y:S02]  /*9e80*/  FMUL.FTZ R113, R3, R113 ;  /* 0x0000007103717220 */ /* 0x000fe40000410000 */
[C---:B------:R-:W-:Y:S02]  /*9e90*/  FMUL.FTZ R114, R2.reuse, R114 ;  /* 0x0000007202727220 */ /* 0x040fe40000410000 */
[----:B------:R-:W-:Y:S02]  /*9ea0*/  FMUL.FTZ R115, R2, R115 ;  /* 0x0000007302737220 */ /* 0x000fe40000410000 */
[--C-:B------:R-:W-:Y:S02]  /*9eb0*/  FFMA.FTZ R169, R16, c[0x0][0x2d0], -R163.reuse ;  /* 0x0000b40010a97a23 */ /* 0x100fe400000108a3 */
[----:B------:R-:W-:Y:S01]  /*9ec0*/  FFMA.FTZ R170, R17, c[0x0][0x2d0], -R163 ;  /* 0x0000b40011aa7a23 */ /* 0x000fe200000108a3 */
[----:B------:R-:W2:Y:S01]  /*9ed0*/  MUFU.EX2 R7, R7 ;  /* 0x0000000700077308 */ /* 0x000ea20000000800 */
[--C-:B------:R-:W-:Y:S02]  /*9ee0*/  FFMA.FTZ R171, R18, c[0x0][0x2d0], -R161.reuse ;  /* 0x0000b40012ab7a23 */ /* 0x100fe400000108a1 */
[----:B------:R-:W-:Y:S01]  /*9ef0*/  FFMA.FTZ R172, R19, c[0x0][0x2d0], -R161 ;  /* 0x0000b40013ac7a23 */ /* 0x000fe200000108a1 */
[----:B---3--:R-:W-:Y:S01]  /*9f00*/  F2FP.PACK_AB R130, R160, R135 ;  /* 0x00000087a082723e */ /* 0x008fe200000000ff */
[----:B------:R-:W-:Y:S01]  /*9f10*/  LDSM.16.MT88.4 R16, [R190+0x900] ;  /* 0x00090000be10783b */ /* 0x000fe20000004200 */
[--C-:B------:R-:W-:Y:S02]  /*9f20*/  FFMA.FTZ R173, R28, c[0x0][0x2d0], -R163.reuse ;  /* 0x0000b4001cad7a23 */ /* 0x100fe400000108a3 */
[----:B------:R-:W-:Y:S02]  /*9f30*/  FFMA.FTZ R174, R29, c[0x0][0x2d0], -R163 ;  /* 0x0000b4001dae7a23 */ /* 0x000fe400000108a3 */
[----:B------:R-:W-:Y:S01]  /*9f40*/  MUFU.EX2 R133, R133 ;  /* 0x0000008500857308 */ /* 0x000fe20000000800 */
[--C-:B------:R-:W-:Y:S02]  /*9f50*/  FFMA.FTZ R175, R30, c[0x0][0x2d0], -R161.reuse ;  /* 0x0000b4001eaf7a23 */ /* 0x100fe400000108a1 */
[----:B------:R-:W-:Y:S02]  /*9f60*/  FFMA.FTZ R220, R31, c[0x0][0x2d0], -R161 ;  /* 0x0000b4001fdc7a23 */ /* 0x000fe400000108a1 */
[----:B------:R-:W-:Y:S01]  /*9f70*/  LDSM.16.MT88.4 R28, [R189+0x1900] ;  /* 0x00190000bd1c783b */ /* 0x000fe20000004200 */
[----:B------:R-:W-:Y:S02]  /*9f80*/  FFMA.FTZ R221, R32, c[0x0][0x2d0], -R163 ;  /* 0x0000b40020dd7a23 */ /* 0x000fe400000108a3 */
[----:B------:R-:W-:Y:S02]  /*9f90*/  FFMA.FTZ R223, R34, c[0x0][0x2d0], -R161 ;  /* 0x0000b40022df7a23 */ /* 0x000fe400000108a1 */
        /* <DEDUP_REMOVED lines=8> */
[C---:B------:R-:W-:Y:S02]  /*a020*/  FMUL.FTZ R121, R3.reuse, R121 ;  /* 0x0000007903797220 */ /* 0x040fe40000410000 */
[C---:B------:R-:W-:Y:S02]  /*a030*/  FMUL.FTZ R122, R2.reuse, R122 ;  /* 0x0000007a027a7220 */ /* 0x040fe40000410000 */
[C---:B------:R-:W-:Y:S02]  /*a040*/  FMUL.FTZ R123, R2.reuse, R123 ;  /* 0x0000007b027b7220 */ /* 0x040fe40000410000 */
[C---:B------:R-:W-:Y:S02]  /*a050*/  FMUL.FTZ R124, R3.reuse, R124 ;  /* 0x0000007c037c7220 */ /* 0x040fe40000410000 */
[C---:B------:R-:W-:Y:S01]  /*a060*/  FMUL.FTZ R125, R3.reuse, R125 ;  /* 0x0000007d037d7220 */ /* 0x040fe20000410000 */
[----:B------:R-:W2:Y:S01]  /*a070*/  MUFU.EX2 R166, R166 ;  /* 0x000000a600a67308 */ /* 0x000ea20000000800 */
[C---:B------:R-:W-:Y:S02]  /*a080*/  FMUL.FTZ R126, R2.reuse, R126 ;  /* 0x0000007e027e7220 */ /* 0x040fe40000410000 */
[----:B------:R-:W-:Y:S01]  /*a090*/  FMUL.FTZ R127, R2, R127 ;  /* 0x0000007f027f7220 */ /* 0x000fe20000410000 */
[----:B---3--:R-:W-:Y:S01]  /*a0a0*/  F2FP.PACK_AB R131, R164, R133 ;  /* 0x00000085a483723e */ /* 0x008fe200000000ff */
[C---:B------:R-:W-:Y:S02]  /*a0b0*/  FMUL.FTZ R36, R3.reuse, R36 ;  /* 0x0000002403247220 */ /* 0x040fe40000410000 */
[C---:B------:R-:W-:Y:S02]  /*a0c0*/  FMUL.FTZ R37, R3.reuse, R37 ;  /* 0x0000002503257220 */ /* 0x040fe40000410000 */
[C---:B------:R-:W-:Y:S01]  /*a0d0*/  FMUL.FTZ R38, R2.reuse, R38 ;  /* 0x0000002602267220 */ /* 0x040fe20000410000 */
[----:B------:R-:W-:Y:S01]  /*a0e0*/  MUFU.EX2 R167, R167 ;  /* 0x000000a700a77308 */ /* 0x000fe20000000800 */
[C---:B------:R-:W-:Y:S05]  /*a0f0*/  HMMA.16816.F32 R8, R128.reuse, R136, R8 ;  /* 0x000000888008723c */ /* 0x040fea0000001808 */
[C---:B------:R-:W-:Y:S02]  /*a100*/  FMUL.FTZ R39, R2.reuse, R39 ;  /* 0x0000002702277220 */ /* 0x040fe40000410000 */
[C---:B------:R-:W-:Y:S01]  /*a110*/  FMUL.FTZ R40, R3.reuse, R40 ;  /* 0x0000002803287220 */ /* 0x040fe20000410000 */
[C---:B------:R-:W-:Y:S01]  /*a120*/  HMMA.16816.F32 R100, R128.reuse, R138, R100 ;  /* 0x0000008a8064723c */ /* 0x040fe20000001864 */
[----:B------:R-:W3:Y:S01]  /*a130*/  LDSM.16.MT88.4 R136, [R188+0x100] ;  /* 0x00010000bc88783b */ /* 0x000ee20000004200 */
[----:B------:R-:W4:Y:S02]  /*a140*/  MUFU.EX2 R168, R168 ;  /* 0x000000a800a87308 */ /* 0x000f240000000800 */
[C---:B------:R-:W-:Y:S02]  /*a150*/  FMUL.FTZ R41, R3.reuse, R41 ;  /* 0x0000002903297220 */ /* 0x040fe40000410000 */
[C---:B------:R-:W-:Y:S02]  /*a160*/  FMUL.FTZ R42, R2.reuse, R42 ;  /* 0x0000002a022a7220 */ /* 0x040fe40000410000 */
[C---:B-1----:R-:W-:Y:S04]  /*a170*/  HMMA.16816.F32 R104, R128.reuse, R140, R104 ;  /* 0x0000008c8068723c */ /* 0x042fe80000001868 */
[C---:B------:R-:W-:Y:S01]  /*a180*/  FMUL.FTZ R43, R2.reuse, R43 ;  /* 0x0000002b022b7220 */ /* 0x040fe20000410000 */
[----:B------:R-:W-:Y:S01]  /*a190*/  MUFU.EX2 R169, R169 ;  /* 0x000000a900a97308 */ /* 0x000fe20000000800 */
[C---:B------:R-:W-:Y:S02]  /*a1a0*/  FMUL.FTZ R44, R3.reuse, R44 ;  /* 0x0000002c032c7220 */ /* 0x040fe40000410000 */
[C---:B------:R-:W-:Y:S01]  /*a1b0*/  HMMA.16816.F32 R108, R128.reuse, R142, R108 ;  /* 0x0000008e806c723c */ /* 0x040fe2000000186c */
[----:B------:R-:W1:Y:S03]  /*a1c0*/  LDSM.16.MT88.4 R140, [R195+0x2100] ;  /* 0x00210000c38c783b */ /* 0x000e660000004200 */
[C---:B------:R-:W-:Y:S02]  /*a1d0*/  FMUL.FTZ R45, R3.reuse, R45 ;  /* 0x0000002d032d7220 */ /* 0x040fe40000410000 */
[C---:B------:R-:W-:Y:S01]  /*a1e0*/  FMUL.FTZ R46, R2.reuse, R46 ;  /* 0x0000002e022e7220 */ /* 0x040fe20000410000 */
[----:B------:R-:W5:Y:S01]  /*a1f0*/  MUFU.EX2 R170, R170 ;  /* 0x000000aa00aa7308 */ /* 0x000f620000000800 */
[C---:B------:R-:W-:Y:S04]  /*a200*/  HMMA.16816.F32 R112, R128.reuse, R144, R112 ;  /* 0x000000908070723c */ /* 0x040fe80000001870 */
[C---:B------:R-:W-:Y:S02]  /*a210*/  FMUL.FTZ R47, R2.reuse, R47 ;  /* 0x0000002f022f7220 */ /* 0x040fe40000410000 */
[C---:B------:R-:W-:Y:S02]  /*a220*/  FMUL.FTZ R48, R3.reuse, R48 ;  /* 0x0000003003307220 */ /* 0x040fe40000410000 */
[C---:B------:R-:W-:Y:S01]  /*a230*/  HMMA.16816.F32 R116, R128.reuse, R146, R116 ;  /* 0x000000928074723c */ /* 0x040fe20000001874 */
[----:B------:R-:W2:Y:S01]  /*a240*/  LDSM.16.MT88.4 R144, [R190+0x2100] ;  /* 0x00210000be90783b */ /* 0x000ea20000004200 */
[----:B------:R-:W-:Y:S02]  /*a250*/  MUFU.EX2 R171, R171 ;  /* 0x000000ab00ab7308 */ /* 0x000fe40000000800 */
[C---:B------:R-:W-:Y:S02]  /*a260*/  FMUL.FTZ R49, R3.reuse, R49 ;  /* 0x0000003103317220 */ /* 0x040fe40000410000 */
[C---:B------:R-:W-:Y:S02]  /*a270*/  FMUL.FTZ R50, R2.reuse, R50 ;  /* 0x0000003202327220 */ /* 0x040fe40000410000 */
[C---:B------:R-:W-:Y:S01]  /*a280*/  FMUL.FTZ R51, R2.reuse, R51 ;  /* 0x0000003302337220 */ /* 0x040fe20000410000 */
[C---:B---3--:R-:W-:Y:S03]  /*a290*/  HMMA.16816.F32 R120, R128.reuse, R136, R120 ;  /* 0x000000888078723c */ /* 0x048fe60000001878 */
[C---:B------:R-:W-:Y:S01]  /*a2a0*/  FMUL.FTZ R52, R3.reuse, R52 ;  /* 0x0000003403347220 */ /* 0x040fe20000410000 */
[----:B------:R-:W3:Y:S01]  /*a2b0*/  MUFU.EX2 R172, R172 ;  /* 0x000000ac00ac7308 */ /* 0x000ee20000000800 */
[C---:B------:R-:W-:Y:S02]  /*a2c0*/  FMUL.FTZ R53, R3.reuse, R53 ;  /* 0x0000003503357220 */ /* 0x040fe40000410000 */
[C---:B------:R-:W-:Y:S01]  /*a2d0*/  FMUL.FTZ R54, R2.reuse, R54 ;  /* 0x0000003602367220 */ /* 0x040fe20000410000 */
[C---:B------:R-:W-:Y:S01]  /*a2e0*/  HMMA.16816.F32 R124, R128.reuse, R138, R124 ;  /* 0x0000008a807c723c */ /* 0x040fe2000000187c */
[----:B------:R-:W3:Y:S03]  /*a2f0*/  LDSM.16.MT88.4 R136, [R189+0x2100] ;  /* 0x00210000bd88783b */ /* 0x000ee60000004200 */
[C---:B------:R-:W-:Y:S02]  /*a300*/  FMUL.FTZ R55, R2.reuse, R55 ;  /* 0x0000003702377220 */ /* 0x040fe40000410000 */
[C---:B------:R-:W-:Y:S01]  /*a310*/  FMUL.FTZ R56, R3.reuse, R56 ;  /* 0x0000003803387220 */ /* 0x040fe20000410000 */
[----:B------:R-:W-:Y:S01]  /*a320*/  MUFU.EX2 R173, R173 ;  /* 0x000000ad00ad7308 */ /* 0x000fe20000000800 */
[C---:B-1----:R-:W-:Y:S04]  /*a330*/  HMMA.16816.F32 R36, R128.reuse, R140, R36 ;  /* 0x0000008c8024723c */ /* 0x042fe80000001824 */
[C---:B------:R-:W-:Y:S02]  /*a340*/  FMUL.FTZ R57, R3.reuse, R57 ;  /* 0x0000003903397220 */ /* 0x040fe40000410000 */
[C---:B------:R-:W-:Y:S02]  /*a350*/  FMUL.FTZ R58, R2.reuse, R58 ;  /* 0x0000003a023a7220 */ /* 0x040fe40000410000 */
[C---:B------:R-:W-:Y:S01]  /*a360*/  HMMA.16816.F32 R40, R128.reuse, R142, R40 ;  /* 0x0000008e8028723c */ /* 0x040fe20000001828 */
[----:B------:R-:W1:Y:S01]  /*a370*/  LDSM.16.MT88.4 R140, [R188+0x2100] ;  /* 0x00210000bc8c783b */ /* 0x000e620000004200 */
[----:B------:R-:W-:Y:S02]  /*a380*/  MUFU.EX2 R174, R174 ;  /* 0x000000ae00ae7308 */ /* 0x000fe40000000800 */
[C---:B------:R-:W-:Y:S02]  /*a390*/  FMUL.FTZ R59, R2.reuse, R59 ;  /* 0x0000003b023b7220 */ /* 0x040fe40000410000 */
[C---:B------:R-:W-:Y:S02]  /*a3a0*/  FMUL.FTZ R60, R3.reuse, R60 ;  /* 0x0000003c033c7220 */ /* 0x040fe40000410000 */
[C---:B--2---:R-:W-:Y:S04]  /*a3b0*/  HMMA.16816.F32 R44, R128.reuse, R144, R44 ;  /* 0x00000090802c723c */ /* 0x044fe8000000182c */
[C---:B------:R-:W-:Y:S01]  /*a3c0*/  FMUL.FTZ R61, R3.reuse, R61 ;  /* 0x0000003d033d7220 */ /* 0x040fe20000410000 */
[----:B------:R-:W-:Y:S01]  /*a3d0*/  MUFU.EX2 R175, R175 ;  /* 0x000000af00af7308 */ /* 0x000fe20000000800 */
[C---:B------:R-:W-:Y:S02]  /*a3e0*/  FMUL.FTZ R62, R2.reuse, R62 ;  /* 0x0000003e023e7220 */ /* 0x040fe40000410000 */
[C---:B------:R-:W-:Y:S01]  /*a3f0*/  HMMA.16816.F32 R48, R128.reuse, R146, R48 ;  /* 0x000000928030723c */ /* 0x040fe20000001830 */
[----:B------:R-:W2:Y:S03]  /*a400*/  LDSM.16.MT88.4 R144, [R195+0x4100] ;  /* 0x00410000c390783b */ /* 0x000ea60000004200 */
[C---:B------:R-:W-:Y:S02]  /*a410*/  FMUL.FTZ R63, R2.reuse, R63 ;  /* 0x0000003f023f7220 */ /* 0x040fe40000410000 */
[C---:B------:R-:W-:Y:S01]  /*a420*/  FMUL.FTZ R64, R3.reuse, R64 ;  /* 0x0000004003407220 */ /* 0x040fe20000410000 */
[----:B------:R-:W-:Y:S01]  /*a430*/  MUFU.EX2 R220, R220 ;  /* 0x000000dc00dc7308 */ /* 0x000fe20000000800 */
[C---:B------:R-:W-:Y:S01]  /*a440*/  FMUL.FTZ R65, R3.reuse, R65 ;  /* 0x0000004103417220 */ /* 0x040fe20000410000 */
[C---:B---3--:R-:W-:Y:S03]  /*a450*/  HMMA.16816.F32 R52, R128.reuse, R136, R52 ;  /* 0x000000888034723c */ /* 0x048fe60000001834 */
[C---:B------:R-:W-:Y:S02]  /*a460*/  FMUL.FTZ R66, R2.reuse, R66 ;  /* 0x0000004202427220 */ /* 0x040fe40000410000 */
[C---:B------:R-:W-:Y:S02]  /*a470*/  FMUL.FTZ R67, R2.reuse, R67 ;  /* 0x0000004302437220 */ /* 0x040fe40000410000 */
[C---:B------:R-:W-:Y:S01]  /*a480*/  FMUL.FTZ R68, R3.reuse, R68 ;  /* 0x0000004403447220 */ /* 0x040fe20000410000 */
[C---:B------:R-:W-:Y:S01]  /*a490*/  HMMA.16816.F32 R56, R128.reuse, R138, R56 ;  /* 0x0000008a8038723c */ /* 0x040fe20000001838 */
[----:B------:R-:W3:Y:S01]  /*a4a0*/  LDSM.16.MT88.4 R136, [R190+0x4100] ;  /* 0x00410000be88783b */ /* 0x000ee20000004200 */
[----:B------:R-:W-:Y:S02]  /*a4b0*/  MUFU.EX2 R221, R221 ;  /* 0x000000dd00dd7308 */ /* 0x000fe40000000800 */
        /* <DEDUP_REMOVED lines=9> */
[C---:B------:R-:W-:Y:S02]  /*a550*/  FMUL.FTZ R74, R2.reuse, R74 ;  /* 0x0000004a024a7220 */ /* 0x040fe40000410000 */
[C---:B--2---:R-:W-:Y:S04]  /*a560*/  HMMA.16816.F32 R68, R128.reuse, R144, R68 ;  /* 0x000000908044723c */ /* 0x044fe80000001844 */
[C---:B------:R-:W-:Y:S02]  /*a570*/  FMUL.FTZ R75, R2.reuse, R75 ;  /* 0x0000004b024b7220 */ /* 0x040fe40000410000 */
[C---:B------:R-:W-:Y:S02]  /*a580*/  FMUL.FTZ R76, R3.reuse, R76 ;  /* 0x0000004c034c7220 */ /* 0x040fe40000410000 */
[C---:B------:R-:W-:Y:S03]  /*a590*/  FMUL.FTZ R77, R3.reuse, R77 ;  /* 0x0000004d034d7220 */ /* 0x040fe60000410000 */
[C---:B------:R-:W-:Y:S01]  /*a5a0*/  HMMA.16816.F32 R72, R128.reuse, R146, R72 ;  /* 0x000000928048723c */ /* 0x040fe20000001848 */
[----:B------:R-:W-:Y:S02]  /*a5b0*/  LDSM.16.MT88.4 R144, [R188+0x900] ;  /* 0x00090000bc90783b */ /* 0x000fe40000004200 */
[C---:B------:R-:W-:Y:S02]  /*a5c0*/  FMUL.FTZ R78, R2.reuse, R78 ;  /* 0x0000004e024e7220 */ /* 0x040fe40000410000 */
[C---:B------:R-:W-:Y:S02]  /*a5d0*/  FMUL.FTZ R79, R2.reuse, R79 ;  /* 0x0000004f024f7220 */ /* 0x040fe40000410000 */
[C---:B------:R-:W-:Y:S02]  /*a5e0*/  FMUL.FTZ R80, R3.reuse, R80 ;  /* 0x0000005003507220 */ /* 0x040fe40000410000 */
[C---:B------:R-:W-:Y:S03]  /*a5f0*/  FMUL.FTZ R81, R3.reuse, R81 ;  /* 0x0000005103517220 */ /* 0x040fe60000410000 */
[C---:B---3--:R-:W-:Y:S03]  /*a600*/  HMMA.16816.F32 R76, R128.reuse, R136, R76 ;  /* 0x00000088804c723c */ /* 0x048fe6000000184c */
[C---:B------:R-:W-:Y:S02]  /*a610*/  FMUL.FTZ R82, R2.reuse, R82 ;  /* 0x0000005202527220 */ /* 0x040fe40000410000 */
[C---:B------:R-:W-:Y:S02]  /*a620*/  FMUL.FTZ R83, R2.reuse, R83 ;  /* 0x0000005302537220 */ /* 0x040fe40000410000 */
[C---:B------:R-:W-:Y:S02]  /*a630*/  FMUL.FTZ R84, R3.reuse, R84 ;  /* 0x0000005403547220 */ /* 0x040fe40000410000 */
[C---:B------:R-:W-:Y:S03]  /*a640*/  FMUL.FTZ R85, R3.reuse, R85 ;  /* 0x0000005503557220 */ /* 0x040fe60000410000 */
[C---:B------:R-:W-:Y:S01]  /*a650*/  HMMA.16816.F32 R80, R128.reuse, R138, R80 ;  /* 0x0000008a8050723c */ /* 0x040fe20000001850 */
[----:B------:R-:W2:Y:S02]  /*a660*/  LDSM.16.MT88.4 R136, [R195+0x900] ;  /* 0x00090000c388783b */ /* 0x000ea40000004200 */
[C---:B------:R-:W-:Y:S02]  /*a670*/  FMUL.FTZ R86, R2.reuse, R86 ;  /* 0x0000005602567220 */ /* 0x040fe40000410000 */
[C---:B------:R-:W-:Y:S02]  /*a680*/  FMUL.FTZ R87, R2.reuse, R87 ;  /* 0x0000005702577220 */ /* 0x040fe40000410000 */
[C---:B------:R-:W-:Y:S02]  /*a690*/  FMUL.FTZ R88, R3.reuse, R88 ;  /* 0x0000005803587220 */ /* 0x040fe40000410000 */
[C---:B------:R-:W-:Y:S03]  /*a6a0*/  FMUL.FTZ R89, R3.reuse, R89 ;  /* 0x0000005903597220 */ /* 0x040fe60000410000 */
[C---:B-1----:R-:W-:Y:S03]  /*a6b0*/  HMMA.16816.F32 R84, R128.reuse, R140, R84 ;  /* 0x0000008c8054723c */ /* 0x042fe60000001854 */
[C---:B------:R-:W-:Y:S02]  /*a6c0*/  FMUL.FTZ R90, R2.reuse, R90 ;  /* 0x0000005a025a7220 */ /* 0x040fe40000410000 */
[C---:B------:R-:W-:Y:S02]  /*a6d0*/  FMUL.FTZ R91, R2.reuse, R91 ;  /* 0x0000005b025b7220 */ /* 0x040fe40000410000 */
[C---:B------:R-:W-:Y:S02]  /*a6e0*/  FMUL.FTZ R92, R3.reuse, R92 ;  /* 0x0000005c035c7220 */ /* 0x040fe40000410000 */
[C---:B------:R-:W-:Y:S03]  /*a6f0*/  FMUL.FTZ R93, R3.reuse, R93 ;  /* 0x0000005d035d7220 */ /* 0x040fe60000410000 */
[C---:B------:R-:W-:Y:S01]  /*a700*/  HMMA.16816.F32 R88, R128.reuse, R142, R88 ;  /* 0x0000008e8058723c */ /* 0x040fe20000001858 */
[----:B------:R-:W1:Y:S02]  /*a710*/  LDSM.16.MT88.4 R140, [R189+0x900] ;  /* 0x00090000bd8c783b */ /* 0x000e640000004200 */
[C---:B------:R-:W-:Y:S02]  /*a720*/  FMUL.FTZ R94, R2.reuse, R94 ;  /* 0x0000005e025e7220 */ /* 0x040fe40000410000 */
[C---:B------:R-:W-:Y:S02]  /*a730*/  FMUL.FTZ R95, R2.reuse, R95 ;  /* 0x0000005f025f7220 */ /* 0x040fe40000410000 */
[C---:B------:R-:W-:Y:S02]  /*a740*/  FMUL.FTZ R96, R3.reuse, R96 ;  /* 0x0000006003607220 */ /* 0x040fe40000410000 */
[C---:B------:R-:W-:Y:S03]  /*a750*/  FMUL.FTZ R97, R3.reuse, R97 ;  /* 0x0000006103617220 */ /* 0x040fe60000410000 */
[C---:B------:R-:W-:Y:S03]  /*a760*/  HMMA.16816.F32 R92, R128.reuse, R12, R92 ;  /* 0x0000000c805c723c */ /* 0x040fe6000000185c */
[C---:B------:R-:W-:Y:S02]  /*a770*/  FMUL.FTZ R98, R2.reuse, R98 ;  /* 0x0000006202627220 */ /* 0x040fe40000410000 */
[----:B------:R-:W-:Y:S02]  /*a780*/  FMUL.FTZ R99, R2, R99 ;  /* 0x0000006302637220 */ /* 0x000fe40000410000 */
[----:B------:R-:W-:Y:S01]  /*a790*/  F2FP.PACK_AB R12, R166, R165 ;  /* 0x000000a5a60c723e */ /* 0x000fe200000000ff */
[----:B------:R-:W-:Y:S01]  /*a7a0*/  FFMA.FTZ R162, R3, R206, R162 ;  /* 0x000000ce03a27223 */ /* 0x000fe200000100a2 */
[----:B----4-:R-:W-:Y:S03]  /*a7b0*/  F2FP.PACK_AB R13, R168, R167 ;  /* 0x000000a7a80d723e */ /* 0x010fe600000000ff */
[----:B------:R-:W-:Y:S01]  /*a7c0*/  HMMA.16816.F32 R96, R128, R14, R96 ;  /* 0x0000000e8060723c */ /* 0x000fe20000001860 */
[----:B------:R-:W3:Y:S02]  /*a7d0*/  LDSM.16.MT88.4 R128, [R188+0x2900] ;  /* 0x00290000bc80783b */ /* 0x000ee40000004200 */
[----:B------:R-:W-:Y:S01]  /*a7e0*/  MOV R3, R0 ;  /* 0x0000000000037202 */ /* 0x000fe20000000f00 */
[----:B------:R-:W-:Y:S02]  /*a7f0*/  FFMA.FTZ R6, R2, R207, R6 ;  /* 0x000000cf02067223 */ /* 0x000fe40000010006 */
[----:B------:R-:W-:Y:S01]  /*a800*/  FADD.FTZ R162, R5, R162 ;  /* 0x000000a205a27221 */ /* 0x000fe20000010000 */
[----:B-----5:R-:W-:Y:S01]  /*a810*/  F2FP.PACK_AB R14, R170, R169 ;  /* 0x000000a9aa0e723e */ /* 0x020fe200000000ff */
[----:B------:R-:W-:Y:S01]  /*a820*/  FADD.FTZ R6, R7, R6 ;  /* 0x0000000607067221 */ /* 0x000fe20000010000 */
[----:B------:R-:W-:Y:S03]  /*a830*/  F2FP.PACK_AB R15, R172, R171 ;  /* 0x000000abac0f723e */ /* 0x000fe600000000ff */
[----:B------:R-:W-:Y:S02]  /*a840*/  FADD.FTZ R135, R135, R162 ;  /* 0x000000a287877221 */ /* 0x000fe40000010000 */
[----:B------:R-:W-:Y:S02]  /*a850*/  FADD.FTZ R133, R133, R6 ;  /* 0x0000000685857221 */ /* 0x000fe40000010000 */
[C---:B--2---:R-:W-:Y:S05]  /*a860*/  HMMA.16816.F32 R8, R12.reuse, R136, R8 ;  /* 0x000000880c08723c */ /* 0x044fea0000001808 */
[----:B------:R-:W-:Y:S02]  /*a870*/  FADD.FTZ R160, R160, R135 ;  /* 0x00000087a0a07221 */ /* 0x000fe40000010000 */
[----:B------:R-:W-:Y:S01]  /*a880*/  FADD.FTZ R164, R164, R133 ;  /* 0x00000085a4a47221 */ /* 0x000fe20000010000 */
[C---:B------:R-:W-:Y:S01]  /*a890*/  HMMA.16816.F32 R100, R12.reuse, R138, R100 ;  /* 0x0000008a0c64723c */ /* 0x040fe20000001864 */
[----:B------:R-:W-:Y:S03]  /*a8a0*/  LDSM.16.MT88.4 R136, [R190+0x4900] ;  /* 0x00490000be88783b */ /* 0x000fe60000004200 */
[----:B------:R-:W-:Y:S01]  /*a8b0*/  MOV R133, R132 ;  /* 0x0000008400857202 */ /* 0x000fe20000000f00 */
[----:B------:R-:W-:Y:S02]  /*a8c0*/  FADD.FTZ R165, R165, R160 ;  /* 0x000000a0a5a57221 */ /* 0x000fe40000010000 */
[----:B------:R-:W-:Y:S01]  /*a8d0*/  FADD.FTZ R167, R167, R164 ;  /* 0x000000a4a7a77221 */ /* 0x000fe20000010000 */
[C---:B------:R-:W-:Y:S04]  /*a8e0*/  HMMA.16816.F32 R104, R12.reuse, R16, R104 ;  /* 0x000000100c68723c */ /* 0x040fe80000001868 */
[----:B------:R-:W-:Y:S02]  /*a8f0*/  FADD.FTZ R166, R166, R165 ;  /* 0x000000a5a6a67221 */ /* 0x000fe40000010000 */
[----:B------:R-:W-:Y:S02]  /*a900*/  FADD.FTZ R168, R168, R167 ;  /* 0x000000a7a8a87221 */ /* 0x000fe40000010000 */
[C---:B------:R-:W-:Y:S01]  /*a910*/  HMMA.16816.F32 R108, R12.reuse, R18, R108 ;  /* 0x000000120c6c723c */ /* 0x040fe2000000186c */
[----:B------:R-:W2:Y:S03]  /*a920*/  LDSM.16.MT88.4 R16, [R195+0x4900] ;  /* 0x00490000c310783b */ /* 0x000ea60000004200 */
[----:B------:R-:W-:Y:S02]  /*a930*/  FADD.FTZ R169, R169, R166 ;  /* 0x000000a6a9a97221 */ /* 0x000fe40000010000 */
[----:B------:R-:W-:Y:S02]  /*a940*/  FADD.FTZ R5, R171, R168 ;  /* 0x000000a8ab057221 */ /* 0x000fe40000010000 */
[C---:B-1----:R-:W-:Y:S04]  /*a950*/  HMMA.16816.F32 R112, R12.reuse, R140, R112 ;  /* 0x0000008c0c70723c */ /* 0x042fe80000001870 */
[----:B------:R-:W-:Y:S02]  /*a960*/  FADD.FTZ R169, R170, R169 ;  /* 0x000000a9aaa97221 */ /* 0x000fe40000010000 */
[----:B------:R-:W-:Y:S02]  /*a970*/  FADD.FTZ R5, R172, R5 ;  /* 0x00000005ac057221 */ /* 0x000fe40000010000 */
[C---:B------:R-:W-:Y:S01]  /*a980*/  HMMA.16816.F32 R116, R12.reuse, R142, R116 ;  /* 0x0000008e0c74723c */ /* 0x040fe20000001874 */
[----:B------:R-:W1:Y:S07]  /*a990*/  LDSM.16.MT88.4 R140, [R189+0x4900] ;  /* 0x00490000bd8c783b */ /* 0x000e6e0000004200 */
[C---:B------:R-:W-:Y:S08]  /*a9a0*/  HMMA.16816.F32 R120, R12.reuse, R144, R120 ;  /* 0x000000900c78723c */ /* 0x040ff00000001878 */
[C---:B------:R-:W-:Y:S01]  /*a9b0*/  HMMA.16816.F32 R124, R12.reuse, R146, R124 ;  /* 0x000000920c7c723c */ /* 0x040fe2000000187c */
[----:B------:R-:W-:Y:S07]  /*a9c0*/  LDSM.16.MT88.4 R144, [R190+0x3100] ;  /* 0x00310000be90783b */ /* 0x000fee0000004200 */
[C---:B------:R-:W-:Y:S08]  /*a9d0*/  HMMA.16816.F32 R36, R12.reuse, R148, R36 ;  /* 0x000000940c24723c */ /* 0x040ff00000001824 */
[C---:B------:R-:W-:Y:S01]  /*a9e0*/  HMMA.16816.F32 R40, R12.reuse, R150, R40 ;  /* 0x000000960c28723c */ /* 0x040fe20000001828 */
[----:B------:R-:W-:Y:S07]  /*a9f0*/  LDSM.16.MT88.4 R148, [R189+0x3100] ;  /* 0x00310000bd94783b */ /* 0x000fee0000004200 */
[C---:B------:R-:W-:Y:S07]  /*aa00*/  HMMA.16816.F32 R44, R12.reuse, R152, R44 ;  /* 0x000000980c2c723c */ /* 0x040fee000000182c */
[--C-:B------:R-:W-:Y:S01]  /*aa10*/  FFMA.FTZ R152, R20, c[0x0][0x2d0], -R163.reuse ;  /* 0x0000b40014987a23 */ /* 0x100fe200000108a3 */
[C---:B------:R-:W-:Y:S04]  /*aa20*/  HMMA.16816.F32 R48, R12.reuse, R154, R48 ;  /* 0x0000009a0c30723c */ /* 0x040fe80000001830 */
[----:B------:R-:W-:Y:S01]  /*aa30*/  FFMA.FTZ R153, R21, c[0x0][0x2d0], -R163 ;  /* 0x0000b40015997a23 */ /* 0x000fe200000108a3 */
[----:B------:R-:W-:Y:S02]  /*aa40*/  MUFU.EX2 R152, R152 ;  /* 0x0000009800987308 */ /* 0x000fe40000000800 */
[--C-:B------:R-:W-:Y:S01]  /*aa50*/  FFMA.FTZ R154, R22, c[0x0][0x2d0], -R161.reuse ;  /* 0x0000b400169a7a23 */ /* 0x100fe200000108a1 */
[C---:B------:R-:W-:Y:S04]  /*aa60*/  HMMA.16816.F32 R52, R12.reuse, R156, R52 ;  /* 0x0000009c0c34723c */ /* 0x040fe80000001834 */
[----:B------:R-:W-:Y:S02]  /*aa70*/  FFMA.FTZ R155, R23, c[0x0][0x2d0], -R161 ;  /* 0x0000b400179b7a23 */ /* 0x000fe400000108a1 */
[----:B------:R-:W4:Y:S01]  /*aa80*/  LDSM.16.MT88.4 R20, [R188+0x4900] ;  /* 0x00490000bc14783b */ /* 0x000f220000004200 */
[--C-:B------:R-:W-:Y:S01]  /*aa90*/  FFMA.FTZ R156, R24, c[0x0][0x2d0], -R163.reuse ;  /* 0x0000b400189c7a23 */ /* 0x100fe200000108a3 */
[C---:B------:R-:W-:Y:S01]  /*aaa0*/  HMMA.16816.F32 R56, R12.reuse, R158, R56 ;  /* 0x0000009e0c38723c */ /* 0x040fe20000001838 */
[----:B------:R-:W5:Y:S03]  /*aab0*/  MUFU.EX2 R153, R153 ;  /* 0x0000009900997308 */ /* 0x000f660000000800 */
[--C-:B------:R-:W-:Y:S02]  /*aac0*/  FFMA.FTZ R157, R25, c[0x0][0x2d0], -R163.reuse ;  /* 0x0000b400199d7a23 */ /* 0x100fe400000108a3 */
[----:B------:R-:W-:Y:S02]  /*aad0*/  FFMA.FTZ R163, R33, c[0x0][0x2d0], -R163 ;  /* 0x0000b40021a37a23 */ /* 0x000fe400000108a3 */
[C---:B---3--:R-:W-:Y:S03]  /*aae0*/  HMMA.16816.F32 R60, R12.reuse, R128, R60 ;  /* 0x000000800c3c723c */ /* 0x048fe6000000183c */
[----:B------:R-:W-:Y:S01]  /*aaf0*/  MUFU.EX2 R154, R154 ;  /* 0x0000009a009a7308 */ /* 0x000fe20000000800 */
[--C-:B------:R-:W-:Y:S02]  /*ab00*/  FFMA.FTZ R158, R26, c[0x0][0x2d0], -R161.reuse ;  /* 0x0000b4001a9e7a23 */ /* 0x100fe400000108a1 */
[--C-:B------:R-:W-:Y:S02]  /*ab10*/  FFMA.FTZ R159, R27, c[0x0][0x2d0], -R161.reuse ;  /* 0x0000b4001b9f7a23 */ /* 0x100fe400000108a1 */
[C---:B------:R-:W-:Y:S01]  /*ab20*/  HMMA.16816.F32 R64, R12.reuse, R130, R64 ;  /* 0x000000820c40723c */ /* 0x040fe20000001840 */
[----:B------:R-:W-:Y:S03]  /*ab30*/  LDSM.16.MT88.4 R128, [R190+0x1100] ;  /* 0x00110000be80783b */ /* 0x000fe60000004200 */
[----:B------:R-:W-:Y:S01]  /*ab40*/  FFMA.FTZ R161, R35, c[0x0][0x2d0], -R161 ;  /* 0x0000b40023a17a23 */ /* 0x000fe200000108a1 */
[----:B------:R-:W3:Y:S03]  /*ab50*/  MUFU.EX2 R155, R155 ;  /* 0x0000009b009b7308 */ /* 0x000ee60000000800 */
[C---:B--2---:R-:W-:Y:S01]  /*ab60*/  HMMA.16816.F32 R68, R12.reuse, R16, R68 ;  /* 0x000000100c44723c */ /* 0x044fe20000001844 */
[----:B------:R-:W-:Y:S06]  /*ab70*/  LDSM.16.MT88.4 R24, [R189+0x1100] ;  /* 0x00110000bd18783b */ /* 0x000fec0000004200 */
[----:B------:R-:W-:Y:S01]  /*ab80*/  MUFU.EX2 R156, R156 ;  /* 0x0000009c009c7308 */ /* 0x000fe20000000800 */
[C---:B------:R-:W-:Y:S01]  /*ab90*/  HMMA.16816.F32 R72, R12.reuse, R18, R72 ;  /* 0x000000120c48723c */ /* 0x040fe20000001848 */
[----:B------:R-:W2:Y:S07]  /*aba0*/  LDSM.16.MT88.4 R16, [R195+0x1100] ;  /* 0x00110000c310783b */ /* 0x000eae0000004200 */
[C---:B------:R-:W-:Y:S01]  /*abb0*/  HMMA.16816.F32 R76, R12.reuse, R136, R76 ;  /* 0x000000880c4c723c */ /* 0x040fe2000000184c */
[----:B------:R-:W-:Y:S01]  /*abc0*/  LDSM.16.MT88.4 R32, [R188+0x1900] ;  /* 0x00190000bc20783b */ /* 0x000fe20000004200 */
[----:B------:R-:W2:Y:S06]  /*abd0*/  MUFU.EX2 R157, R157 ;  /* 0x0000009d009d7308 */ /* 0x000eac0000000800 */
[C---:B------:R-:W-:Y:S01]  /*abe0*/  HMMA.16816.F32 R80, R12.reuse, R138, R80 ;  /* 0x0000008a0c50723c */ /* 0x040fe20000001850 */
[----:B------:R-:W2:Y:S03]  /*abf0*/  LDSM.16.MT88.4 R136, [R188+0x1100] ;  /* 0x00110000bc88783b */ /* 0x000ea60000004200 */
[----:B------:R-:W-:Y:S04]  /*ac00*/  MUFU.EX2 R158, R158 ;  /* 0x0000009e009e7308 */ /* 0x000fe80000000800 */
[C---:B-1----:R-:W-:Y:S06]  /*ac10*/  HMMA.16816.F32 R84, R12.reuse, R140, R84 ;  /* 0x0000008c0c54723c */ /* 0x042fec0000001854 */
[----:B------:R-:W1:Y:S02]  /*ac20*/  MUFU.EX2 R159, R159 ;  /* 0x0000009f009f7308 */ /* 0x000e640000000800 */
[C---:B------:R-:W-:Y:S01]  /*ac30*/  HMMA.16816.F32 R88, R12.reuse, R142, R88 ;  /* 0x0000008e0c58723c */ /* 0x040fe20000001858 */
[----:B------:R-:W1:Y:S07]  /*ac40*/  LDSM.16.MT88.4 R140, [R195+0x3100] ;  /* 0x00310000c38c783b */ /* 0x000e6e0000004200 */
[C---:B----4-:R-:W-:Y:S01]  /*ac50*/  HMMA.16816.F32 R92, R12.reuse, R20, R92 ;  /* 0x000000140c5c723c */ /* 0x050fe2000000185c */
[----:B------:R-:W4:Y:S07]  /*ac60*/  MUFU.EX2 R222, R163 ;  /* 0x000000a300de7308 */ /* 0x000f2e0000000800 */
[----:B------:R-:W-:Y:S01]  /*ac70*/  HMMA.16816.F32 R96, R12, R22, R96 ;  /* 0x000000160c60723c */ /* 0x000fe20000001860 */
[----:B------:R-:W-:Y:S02]  /*ac80*/  LDSM.16.MT88.4 R20, [R195+0x5100] ;  /* 0x00510000c314783b */ /* 0x000fe40000004200 */
[----:B------:R-:W4:Y:S04]  /*ac90*/  MUFU.EX2 R224, R161 ;  /* 0x000000a100e07308 */ /* 0x000f280000000800 */
[----:B-----5:R-:W-:Y:S01]  /*aca0*/  F2FP.PACK_AB R12, R153, R152 ;  /* 0x00000098990c723e */ /* 0x020fe200000000ff */
[----:B------:R-:W-:Y:S01]  /*acb0*/  FADD.FTZ R152, R152, R169 ;  /* 0x000000a998987221 */ /* 0x000fe20000010000 */
[----:B---3--:R-:W-:Y:S03]  /*acc0*/  F2FP.PACK_AB R13, R155, R154 ;  /* 0x0000009a9b0d723e */ /* 0x008fe600000000ff */
[----:B--2---:R-:W-:Y:S01]  /*acd0*/  F2FP.PACK_AB R14, R157, R156 ;  /* 0x0000009c9d0e723e */ /* 0x004fe200000000ff */
[----:B------:R-:W-:Y:S01]  /*ace0*/  FADD.FTZ R154, R154, R5 ;  /* 0x000000059a9a7221 */ /* 0x000fe20000010000 */
[----:B-1----:R-:W-:Y:S01]  /*acf0*/  F2FP.PACK_AB R15, R159, R158 ;  /* 0x0000009e9f0f723e */ /* 0x002fe200000000ff */
[----:B------:R-:W-:Y:S02]  /*ad00*/  FADD.FTZ R153, R153, R152 ;  /* 0x0000009899997221 */ /* 0x000fe40000010000 */
[----:B------:R-:W-:Y:S02]  /*ad10*/  FADD.FTZ R155, R155, R154 ;  /* 0x0000009a9b9b7221 */ /* 0x000fe40000010000 */
[----:B------:R-:W-:Y:S02]  /*ad20*/  FADD.FTZ R156, R156, R153 ;  /* 0x000000999c9c7221 */ /* 0x000fe40000010000 */
[C---:B------:R-:W-:Y:S03]  /*ad30*/  HMMA.16816.F32 R8, R12.reuse, R16, R8 ;  /* 0x000000100c08723c */ /* 0x040fe60000001808 */
[----:B------:R-:W-:Y:S02]  /*ad40*/  FADD.FTZ R2, R158, R155 ;  /* 0x0000009b9e027221 */ /* 0x000fe40000010000 */
[----:B------:R-:W-:Y:S02]  /*ad50*/  FADD.FTZ R156, R157, R156 ;  /* 0x0000009c9d9c7221 */ /* 0x000fe40000010000 */
[----:B------:R-:W-:Y:S01]  /*ad60*/  FADD.FTZ R2, R159, R2 ;  /* 0x000000029f027221 */ /* 0x000fe20000010000 */
[C---:B------:R-:W-:Y:S01]  /*ad70*/  HMMA.16816.F32 R100, R12.reuse, R18, R100 ;  /* 0x000000120c64723c */ /* 0x040fe20000001864 */
[----:B------:R-:W1:Y:S07]  /*ad80*/  LDSM.16.MT88.4 R16, [R188+0x3100] ;  /* 0x00310000bc10783b */ /* 0x000e6e0000004200 */
[C---:B------:R-:W-:Y:S08]  /*ad90*/  HMMA.16816.F32 R104, R12.reuse, R128, R104 ;  /* 0x000000800c68723c */ /* 0x040ff00000001868 */
[C---:B------:R-:W-:Y:S01]  /*ada0*/  HMMA.16816.F32 R108, R12.reuse, R130, R108 ;  /* 0x000000820c6c723c */ /* 0x040fe2000000186c */
[----:B------:R-:W-:Y:S07]  /*adb0*/  LDSM.16.MT88.4 R128, [R189+0x5100] ;  /* 0x00510000bd80783b */ /* 0x000fee0000004200 */
[C---:B------:R-:W-:Y:S08]  /*adc0*/  HMMA.16816.F32 R112, R12.reuse, R24, R112 ;  /* 0x000000180c70723c */ /* 0x040ff00000001870 */
        /* <DEDUP_REMOVED lines=17> */
[C---:B------:R-:W-:Y:S08]  /*aee0*/  HMMA.16816.F32 R68, R12.reuse, R20, R68 ;  /* 0x000000140c44723c */ /* 0x040ff00000001844 */
[C---:B------:R-:W-:Y:S01]  /*aef0*/  HMMA.16816.F32 R72, R12.reuse, R22, R72 ;  /* 0x000000160c48723c */ /* 0x040fe20000001848 */
[----:B------:R-:W3:Y:S07]  /*af00*/  LDSM.16.MT88.4 R20, [R195+0x1900] ;  /* 0x00190000c314783b */ /* 0x000eee0000004200 */
[C---:B--2---:R-:W-:Y:S08]  /*af10*/  HMMA.16816.F32 R76, R12.reuse, R24, R76 ;  /* 0x000000180c4c723c */ /* 0x044ff0000000184c */
[C---:B------:R-:W-:Y:S01]  /*af20*/  HMMA.16816.F32 R80, R12.reuse, R26, R80 ;  /* 0x0000001a0c50723c */ /* 0x040fe20000001850 */
[----:B------:R-:W2:Y:S07]  /*af30*/  LDSM.16.MT88.4 R24, [R190+0x1900] ;  /* 0x00190000be18783b */ /* 0x000eae0000004200 */
[C---:B------:R-:W-:Y:S08]  /*af40*/  HMMA.16816.F32 R84, R12.reuse, R128, R84 ;  /* 0x000000800c54723c */ /* 0x040ff00000001854 */
[C---:B------:R-:W-:Y:S08]  /*af50*/  HMMA.16816.F32 R88, R12.reuse, R130, R88 ;  /* 0x000000820c58723c */ /* 0x040ff00000001858 */
[C---:B-1----:R-:W-:Y:S08]  /*af60*/  HMMA.16816.F32 R92, R12.reuse, R16, R92 ;  /* 0x000000100c5c723c */ /* 0x042ff0000000185c */
[----:B------:R-:W-:Y:S01]  /*af70*/  HMMA.16816.F32 R96, R12, R18, R96 ;  /* 0x000000120c60723c */ /* 0x000fe20000001860 */
[----:B------:R-:W1:Y:S06]  /*af80*/  LDSM.16.MT88.4 R16, [R189+0x3900] ;  /* 0x00390000bd10783b */ /* 0x000e6c0000004200 */
        /* <DEDUP_REMOVED lines=9> */
[C---:B---3--:R-:W-:Y:S01]  /*b020*/  HMMA.16816.F32 R128, R12.reuse, R20, R8 ;  /* 0x000000140c80723c */ /* 0x048fe20000001808 */
[----:B------:R-:W3:Y:S02]  /*b030*/  LDSM.16.MT88.4 R8, [R190+0x5900] ;  /* 0x00590000be08783b */ /* 0x000ee40000004200 */
[----:B------:R-:W-:Y:S02]  /*b040*/  FADD.FTZ R207, R223, R220 ;  /* 0x000000dcdfcf7221 */ /* 0x000fe40000010000 */
[----:B------:R-:W-:Y:S02]  /*b050*/  FADD.FTZ R206, R222, R221 ;  /* 0x000000dddece7221 */ /* 0x000fe40000010000 */
[----:B------:R-:W-:Y:S01]  /*b060*/  FADD.FTZ R207, R224, R207 ;  /* 0x000000cfe0cf7221 */ /* 0x000fe20000010000 */
[C---:B------:R-:W-:Y:S01]  /*b070*/  HMMA.16816.F32 R100, R12.reuse, R22, R100 ;  /* 0x000000160c64723c */ /* 0x040fe20000001864 */
[----:B------:R-:W4:Y:S07]  /*b080*/  LDSM.16.MT88.4 R20, [R189+0x5900] ;  /* 0x00590000bd14783b */ /* 0x000f2e0000004200 */
[C---:B--2---:R-:W-:Y:S08]  /*b090*/  HMMA.16816.F32 R104, R12.reuse, R24, R104 ;  /* 0x000000180c68723c */ /* 0x044ff00000001868 */
        /* <DEDUP_REMOVED lines=12> */
[C---:B------:R-:W-:Y:S08]  /*b160*/  HMMA.16816.F32 R60, R12.reuse, R144, R60 ;  /* 0x000000900c3c723c */ /* 0x040ff0000000183c */
[C---:B------:R-:W-:Y:S08]  /*b170*/  HMMA.16816.F32 R64, R12.reuse, R146, R64 ;  /* 0x000000920c40723c */ /* 0x040ff00000001840 */
[C---:B------:R-:W-:Y:S08]  /*b180*/  HMMA.16816.F32 R68, R12.reuse, R148, R68 ;  /* 0x000000940c44723c */ /* 0x040ff00000001844 */
[C---:B------:R-:W-:Y:S08]  /*b190*/  HMMA.16816.F32 R72, R12.reuse, R150, R72 ;  /* 0x000000960c48723c */ /* 0x040ff00000001848 */
[C---:B---3--:R-:W-:Y:S07]  /*b1a0*/  HMMA.16816.F32 R76, R12.reuse, R8, R76 ;  /* 0x000000080c4c723c */ /* 0x048fee000000184c */
[----:B------:R-:W-:Y:S01]  /*b1b0*/  MOV R8, R132 ;  /* 0x0000008400087202 */ /* 0x000fe20000000f00 */
[C---:B------:R-:W-:Y:S08]  /*b1c0*/  HMMA.16816.F32 R80, R12.reuse, R10, R80 ;  /* 0x0000000a0c50723c */ /* 0x040ff00000001850 */
[C---:B----4-:R-:W-:Y:S08]  /*b1d0*/  HMMA.16816.F32 R84, R12.reuse, R20, R84 ;  /* 0x000000140c54723c */ /* 0x050ff00000001854 */
[C---:B------:R-:W-:Y:S08]  /*b1e0*/  HMMA.16816.F32 R88, R12.reuse, R22, R88 ;  /* 0x000000160c58723c */ /* 0x040ff00000001858 */
[C---:B-1----:R-:W-:Y:S08]  /*b1f0*/  HMMA.16816.F32 R92, R12.reuse, R16, R92 ;  /* 0x000000100c5c723c */ /* 0x042ff0000000185c */
[----:B------:R-:W-:Y:S01]  /*b200*/  HMMA.16816.F32 R96, R12, R18, R96 ;  /* 0x000000120c60723c */ /* 0x000fe20000001860 */
[----:B------:R-:W-:-:S07]  /*b210*/  @P0 BRA `(.L_x_198) ;  /* 0xffffd61000000947 */ /* 0x000fce000383ffff */
.L_x_195:
[----:B------:R-:W-:-:S06]  /*b220*/  UISETP.GE.AND UP0, UPT, UR21, UR7, UPT ;  /* 0x000000071500728c */ /* 0x000fcc000bf06270 */
[----:B------:R-:W-:-:S13]  /*b230*/  PLOP3.LUT P0, PT, PT, PT, UP0, 0x40, 0x0 ;  /* 0x000000000000781c */ /* 0x000fda0003f0e808 */
[----:B------:R-:W-:Y:S05]  /*b240*/  @P0 BRA `(.L_x_199) ;  /* 0x0000369000000947 */ /* 0x000fea0003800000 */
[----:B------:R-:W-:Y:S01]  /*b250*/  SHF.R.S32.HI R5, RZ, 0x1f, R210 ;  /* 0x0000001fff057819 */ /* 0x000fe200000114d2 */
[----:B------:R-:W-:Y:S01]  /*b260*/  IMAD.MOV.U32 R2, RZ, RZ, R8 ;  /* 0x000000ffff027224 */ /* 0x000fe200078e0008 */
[C---:B------:R-:W-:Y:S01]  /*b270*/  SHF.L.U64.HI R212, R209.reuse, 0x1, R212 ;  /* 0x00000001d1d47819 */ /* 0x040fe200000102d4 */
[----:B------:R-:W-:Y:S01]  /*b280*/  IMAD.MOV.U32 R3, RZ, RZ, R0 ;  /* 0x000000ffff037224 */ /* 0x000fe200078e0000 */
[----:B------:R-:W-:Y:S01]  /*b290*/  SHF.L.U64.HI R172, R210, 0x1, R5 ;  /* 0x00000001d2ac7819 */ /* 0x000fe20000010205 */
[----:B------:R-:W-:Y:S01]  /*b2a0*/  IMAD.SHL.U32 R209, R209, 0x2, RZ ;  /* 0x00000002d1d17824 */ /* 0x000fe200078e00ff */
[----:B------:R-:W-:Y:S02]  /*b2b0*/  SHF.L.U64.HI R211, R208, 0x1, R211 ;  /* 0x00000001d0d37819 */ /* 0x000fe400000102d3 */
[----:B------:R-:W-:Y:S02]  /*b2c0*/  SHF.L.U32 R210, R210, 0x1, RZ ;  /* 0x00000001d2d27819 */ /* 0x000fe400000006ff */
[----:B------:R-:W-:-:S02]  /*b2d0*/  SHF.L.U32 R208, R208, 0x1, RZ ;  /* 0x00000001d0d07819 */ /* 0x000fc400000006ff */
.L_x_209:
[----:B------:R-:W-:Y:S04]  /*b2e0*/  DEPBAR.LE SB0, 0x0 ;  /* 0x000080000000791a */ /* 0x000fe80000000000 */
[----:B------:R-:W-:Y:S01]  /*b2f0*/  BAR.SYNC.DEFER_BLOCKING 0x0 ;  /* 0x0000000000007b1d */ /* 0x000fe20000010000 */
[----:B------:R-:W-:Y:S01]  /*b300*/  SHF.R.S32.HI R5, RZ, 0x1f, R200 ;  /* 0x0000001fff057819 */ /* 0x000fe200000114c8 */
[----:B------:R-:W-:Y:S01]  /*b310*/  IMAD.WIDE.U32 R6, R200, c[0x0][0x208], RZ ;  /* 0x00008200c8067a25 */ /* 0x000fe200078e00ff */
[----:B------:R-:W-:Y:S01]  /*b320*/  SHF.R.S32.HI R4, RZ, 0x1f, R199 ;  /* 0x0000001fff047819 */ /* 0x000fe200000114c7 */
[----:B------:R-:W-:Y:S02]  /*b330*/  UISETP.GT.AND UP0, UPT, UR21, UR7, UPT ;  /* 0x000000071500728c */ /* 0x000fe4000bf04270 */
[----:B------:R-:W-:Y:S02]  /*b340*/  IMAD R5, R5, c[0x0][0x208], RZ ;  /* 0x0000820005057a24 */ /* 0x000fe400078e02ff */
[----:B------:R-:W-:Y:S02]  /*b350*/  IMAD R4, R4, c[0x0][0x218], RZ ;  /* 0x0000860004047a24 */ /* 0x000fe400078e02ff */
[----:B------:R-:W-:Y:S02]  /*b360*/  IMAD R5, R200, c[0x0][0x20c], R5 ;  /* 0x00008300c8057a24 */ /* 0x000fe400078e0205 */
[----:B------:R-:W-:Y:S02]  /*b370*/  IMAD R4, R199, c[0x0][0x21c], R4 ;  /* 0x00008700c7047a24 */ /* 0x000fe400078e0204 */
[----:B------:R-:W-:Y:S04]  /*b380*/  IMAD.IADD R7, R7, 0x1, R5 ;  /* 0x0000000107077824 */ /* 0x000fe800078e0205 */
[----:B------:R-:W-:Y:S05]  /*b390*/  IMAD.WIDE.U32 R6, R199, c[0x0][0x218], R6 ;  /* 0x00008600c7067a25 */ /* 0x000fea00078e0006 */
[----:B------:R-:W-:Y:S01]  /*b3a0*/  IADD3 R5, P0, R6, UR16, RZ ;  /* 0x0000001006057c10 */ /* 0x000fe2000ff1e0ff */
[----:B------:R-:W-:Y:S03]  /*b3b0*/  LDSM.16.M88.4 R32, [R198+0xc100] ;  /* 0x00c10000c620783b */ /* 0x000fe60000000200 */
[----:B------:R-:W-:Y:S01]  /*b3c0*/  IADD3.X R4, R7, UR9, R4, P0, !PT ;  /* 0x0000000907047c10 */ /* 0x000fe200087fe404 */
[----:B------:R-:W1:Y:S01]  /*b3d0*/  LDSM.16.M88.4 R8, [R197+0x6100] ;  /* 0x00610000c508783b */ /* 0x000e620000000200 */
[C---:B------:R-:W-:Y:S03]  /*b3e0*/  LEA R20, P0, R5.reuse, c[0x0][0x1f8], 0x1 ;  /* 0x00007e0005147a11 */ /* 0x040fe600078008ff */
[----:B------:R-:W2:Y:S01]  /*b3f0*/  LDSM.16.M88.4 R16, [R197+0x6900] ;  /* 0x00690000c510783b */ /* 0x000ea20000000200 */
[----:B------:R-:W-:Y:S03]  /*b400*/  LEA.HI.X R0, R5, c[0x0][0x1fc], R4, 0x1, P0 ;  /* 0x00007f0005007a11 */ /* 0x000fe600000f0c04 */
[----:B------:R-:W-:Y:S04]  /*b410*/  LDSM.16.M88.4 R24, [R197+0x7100] ;  /* 0x00710000c518783b */ /* 0x000fe80000000200 */
[----:B------:R-:W-:Y:S04]  /*b420*/  LDSM.16.M88.4 R132, [R197+0x7900] ;  /* 0x00790000c584783b */ /* 0x000fe80000000200 */
[----:B------:R-:W-:Y:S04]  /*b430*/  LDSM.16.M88.4 R136, [R194+0xc100] ;  /* 0x00c10000c288783b */ /* 0x000fe80000000200 */
[----:B------:R-:W-:Y:S04]  /*b440*/  LDSM.16.M88.4 R140, [R196] ;  /* 0x00000000c48c783b */ /* 0x000fe80000000200 */
[----:B------:R-:W-:Y:S04]  /*b450*/  LDSM.16.M88.4 R144, [R187] ;  /* 0x00000000bb90783b */ /* 0x000fe80000000200 */
[----:B------:R-:W-:Y:S04]  /*b460*/  LDSM.16.M88.4 R148, [R186] ;  /* 0x00000000ba94783b */ /* 0x000fe80000000200 */
[----:B------:R-:W-:Y:S04]  /*b470*/  LDSM.16.M88.4 R152, [R185] ;  /* 0x00000000b998783b */ /* 0x000fe80000000200 */
[----:B------:R-:W-:Y:S01]  /*b480*/  SHFL.IDX PT, R159, R0, RZ, 0x181f ;  /* 0x00181fff009f7589 */ /* 0x000fe200000e0000 */
[C---:B-1----:R-:W-:Y:S03]  /*b490*/  HMMA.16816.F32 R4, R32.reuse, R8, RZ ;  /* 0x000000082004723c */ /* 0x042fe600000018ff */
[----:B------:R-:W-:Y:S04]  /*b4a0*/  SHFL.IDX PT, R157, R0, 0x1, 0x181f ;  /* 0x00381f00009d7f89 */ /* 0x000fe800000e0000 */
[----:B------:R-:W1:Y:S01]  /*b4b0*/  SHFL.IDX PT, R31, R20, RZ, 0x181f ;  /* 0x00181fff141f7589 */ /* 0x000e6200000e0000 */
[C---:B------:R-:W-:Y:S03]  /*b4c0*/  HMMA.16816.F32 R8, R32.reuse, R10, RZ ;  /* 0x0000000a2008723c */ /* 0x040fe600000018ff */
[----:B------:R3:W4:Y:S05]  /*b4d0*/  SHFL.IDX PT, R29, R20, 0x1, 0x181f ;  /* 0x00381f00141d7f89 */ /* 0x00072a00000e0000 */
[C---:B--2---:R-:W-:Y:S08]  /*b4e0*/  HMMA.16816.F32 R12, R32.reuse, R16, RZ ;  /* 0x00000010200c723c */ /* 0x044ff000000018ff */
[C---:B------:R-:W-:Y:S01]  /*b4f0*/  HMMA.16816.F32 R16, R32.reuse, R18, RZ ;  /* 0x000000122010723c */ /* 0x040fe200000018ff */
[C---:B-1----:R-:W-:Y:S03]  /*b500*/  IADD3 R162, P2, R31.reuse, R210, RZ ;  /* 0x000000d21fa27210 */ /* 0x042fe60007f5e0ff */
[-C--:B------:R-:W-:Y:S04]  /*b510*/  IADD3 R160, P0, R31, R209.reuse, RZ ;  /* 0x000000d11fa07210 */ /* 0x080fe80007f1e0ff */
[C---:B---3--:R-:W-:Y:S01]  /*b520*/  HMMA.16816.F32 R20, R32.reuse, R24, RZ ;  /* 0x000000182014723c */ /* 0x048fe200000018ff */
[----:B------:R-:W-:Y:S03]  /*b530*/  IMAD.X R163, R159, 0x1, R172, P2 ;  /* 0x000000019fa37824 */ /* 0x000fe600010e06ac */
[----:B------:R-:W-:Y:S01]  /*b540*/  IADD3 R168, P2, R31, R208, RZ ;  /* 0x000000d01fa87210 */ /* 0x000fe20007f5e0ff */
[----:B------:R-:W-:Y:S01]  /*b550*/  IMAD.X R161, R159, 0x1, R212, P0 ;  /* 0x000000019fa17824 */ /* 0x000fe200000e06d4 */
[----:B----4-:R-:W-:Y:S02]  /*b560*/  IADD3 R216, P0, R29, R210, RZ ;  /* 0x000000d21dd87210 */ /* 0x010fe40007f1e0ff */
[C---:B------:R-:W-:Y:S01]  /*b570*/  HMMA.16816.F32 R24, R32.reuse, R26, RZ ;  /* 0x0000001a2018723c */ /* 0x040fe200000018ff */
[----:B------:R1:W-:Y:S03]  /*b580*/  LDGSTS.E.BYPASS.LTC128B.128 [R205], [R162.64], !P6 ;  /* 0x00000000a2cd7fae */ /* 0x0003e6000f101d56 */
[--C-:B------:R-:W-:Y:S01]  /*b590*/  IMAD.X R169, R159, 0x1, R211.reuse, P2 ;  /* 0x000000019fa97824 */ /* 0x100fe200010e06d3 */
[----:B------:R-:W-:Y:S01]  /*b5a0*/  IADD3 R174, P2, R29, R209, RZ ;  /* 0x000000d11dae7210 */ /* 0x000fe20007f5e0ff */
[----:B------:R-:W-:Y:S01]  /*b5b0*/  IMAD.X R217, R157, 0x1, R172, P0 ;  /* 0x000000019dd97824 */ /* 0x000fe200000e06ac */
[----:B------:R-:W-:Y:S01]  /*b5c0*/  IADD3 R214, P0, R29, R208, RZ ;  /* 0x000000d01dd67210 */ /* 0x000fe20007f1e0ff */
[----:B------:R1:W-:Y:S01]  /*b5d0*/  LDGSTS.E.BYPASS.LTC128B.128 [R205+0x2000], [R160.64], !P5 ;  /* 0x02000000a0cd7fae */ /* 0x0003e2000e901d56 */
[C---:B------:R-:W-:Y:S03]  /*b5e0*/  HMMA.16816.F32 R28, R32.reuse, R132, RZ ;  /* 0x00000084201c723c */ /* 0x040fe600000018ff */
[----:B------:R2:W-:Y:S01]  /*b5f0*/  LDGSTS.E.BYPASS.LTC128B.128 [R205+0x4000], [R168.64], !P4 ;  /* 0x04000000a8cd7fae */ /* 0x0005e2000e101d56 */
[C---:B------:R-:W-:Y:S02]  /*b600*/  IMAD.X R175, R157.reuse, 0x1, R212, P2 ;  /* 0x000000019daf7824 */ /* 0x040fe400010e06d4 */
[----:B------:R-:W-:Y:S01]  /*b610*/  IMAD.X R215, R157, 0x1, R211, P0 ;  /* 0x000000019dd77824 */ /* 0x000fe200000e06d3 */
[----:B------:R3:W-:Y:S01]  /*b620*/  LDGSTS.E.BYPASS.LTC128B.128 [R205+0x1000], [R216.64], !P6 ;  /* 0x01000000d8cd7fae */ /* 0x0007e2000f101d56 */
[----:B------:R-:W-:Y:S01]  /*b630*/  HMMA.16816.F32 R32, R32, R134, RZ ;  /* 0x000000862020723c */ /* 0x000fe200000018ff */
[----:B------:R-:W-:Y:S02]  /*b640*/  PLOP3.LUT P0, PT, PT, PT, UP0, 0x40, 0x0 ;  /* 0x000000000000781c */ /* 0x000fe40003f0e808 */
[----:B------:R3:W-:Y:S04]  /*b650*/  LDGSTS.E.BYPASS.LTC128B.128 [R205+0x3000], [R174.64], !P5 ;  /* 0x03000000aecd7fae */ /* 0x0007e8000e901d56 */
[----:B------:R3:W-:Y:S01]  /*b660*/  LDGSTS.E.BYPASS.LTC128B.128 [R205+0x5000], [R214.64], !P4 ;  /* 0x05000000d6cd7fae */ /* 0x0007e2000e101d56 */
[C---:B------:R-:W-:Y:S03]  /*b670*/  HMMA.16816.F32 R4, R136.reuse, R140, R4 ;  /* 0x0000008c8804723c */ /* 0x040fe60000001804 */
[----:B------:R-:W-:Y:S04]  /*b680*/  LDSM.16.M88.4 R156, [R193+0xc100] ;  /* 0x00c10000c19c783b */ /* 0x000fe80000000200 */
[----:B------:R-:W0:Y:S01]  /*b690*/  LDGDEPBAR ;  /* 0x00000000000079af */ /* 0x000e220000000000 */
[C---:B------:R-:W-:Y:S03]  /*b6a0*/  HMMA.16816.F32 R8, R136.reuse, R142, R8 ;  /* 0x0000008e8808723c */ /* 0x040fe60000001808 */
[----:B-1----:R-:W1:Y:S04]  /*b6b0*/  LDSM.16.M88.4 R160, [R192+0x6100] ;  /* 0x00610000c0a0783b */ /* 0x002e680000000200 */
[----:B------:R-:W4:Y:S01]  /*b6c0*/  LDSM.16.M88.4 R164, [R192+0x6900] ;  /* 0x00690000c0a4783b */ /* 0x000f220000000200 */
[C---:B------:R-:W-:Y:S03]  /*b6d0*/  HMMA.16816.F32 R12, R136.reuse, R144, R12 ;  /* 0x00000090880c723c */ /* 0x040fe6000000180c */
[----:B------:R-:W5:Y:S04]  /*b6e0*/  LDSM.16.M88.4 R132, [R192+0x7100] ;  /* 0x00710000c084783b */ /* 0x000f680000000200 */
[----:B--2---:R-:W2:Y:S01]  /*b6f0*/  LDSM.16.M88.4 R168, [R192+0x7900] ;  /* 0x00790000c0a8783b */ /* 0x004ea20000000200 */
[C---:B------:R-:W-:Y:S03]  /*b700*/  HMMA.16816.F32 R16, R136.reuse, R146, R16 ;  /* 0x000000928810723c */ /* 0x040fe60000001810 */
[----:B------:R-:W-:Y:S04]  /*b710*/  LDSM.16.M88.4 R140, [R191+0xc100] ;  /* 0x00c10000bf8c783b */ /* 0x000fe80000000200 */
[----:B------:R-:W2:Y:S01]  /*b720*/  LDSM.16.M88.4 R144, [R184] ;  /* 0x00000000b890783b */ /* 0x000ea20000000200 */
[C---:B------:R-:W-:Y:S08]  /*b730*/  HMMA.16816.F32 R20, R136.reuse, R148, R20 ;  /* 0x000000948814723c */ /* 0x040ff00000001814 */
[C---:B------:R-:W-:Y:S01]  /*b740*/  HMMA.16816.F32 R24, R136.reuse, R150, R24 ;  /* 0x000000968818723c */ /* 0x040fe20000001818 */
[----:B------:R-:W2:Y:S07]  /*b750*/  LDSM.16.M88.4 R148, [R184+0x800] ;  /* 0x00080000b894783b */ /* 0x000eae0000000200 */
[C---:B------:R-:W-:Y:S08]  /*b760*/  HMMA.16816.F32 R28, R136.reuse, R152, R28 ;  /* 0x00000098881c723c */ /* 0x040ff0000000181c */
[----:B------:R-:W-:Y:S01]  /*b770*/  HMMA.16816.F32 R32, R136, R154, R32 ;  /* 0x0000009a8820723c */ /* 0x000fe20000001820 */
[----:B------:R-:W2:Y:S04]  /*b780*/  LDSM.16.M88.4 R136, [R184+0x1000] ;  /* 0x00100000b888783b */ /* 0x000ea80000000200 */
[----:B------:R-:W2:Y:S03]  /*b790*/  LDSM.16.M88.4 R152, [R184+0x1800] ;  /* 0x00180000b898783b */ /* 0x000ea60000000200 */
[C---:B-1----:R-:W-:Y:S08]  /*b7a0*/  HMMA.16816.F32 R4, R156.reuse, R160, R4 ;  /* 0x000000a09c04723c */ /* 0x042ff00000001804 */
[C---:B------:R-:W-:Y:S01]  /*b7b0*/  HMMA.16816.F32 R8, R156.reuse, R162, R8 ;  /* 0x000000a29c08723c */ /* 0x040fe20000001808 */
[----:B------:R-:W-:Y:S07]  /*b7c0*/  LDSM.16.M88.4 R160, [R197+0x8100] ;  /* 0x00810000c5a0783b */ /* 0x000fee0000000200 */
[C---:B----4-:R-:W-:Y:S08]  /*b7d0*/  HMMA.16816.F32 R12, R156.reuse, R164, R12 ;  /* 0x000000a49c0c723c */ /* 0x050ff0000000180c */
[C---:B------:R-:W-:Y:S01]  /*b7e0*/  HMMA.16816.F32 R16, R156.reuse, R166, R16 ;  /* 0x000000a69c10723c */ /* 0x040fe20000001810 */
[----:B------:R-:W-:Y:S07]  /*b7f0*/  LDSM.16.M88.4 R164, [R197+0x8900] ;  /* 0x00890000c5a4783b */ /* 0x000fee0000000200 */
[C---:B-----5:R-:W-:Y:S08]  /*b800*/  HMMA.16816.F32 R20, R156.reuse, R132, R20 ;  /* 0x000000849c14723c */ /* 0x060ff00000001814 */
[C---:B------:R-:W-:Y:S01]  /*b810*/  HMMA.16816.F32 R24, R156.reuse, R134, R24 ;  /* 0x000000869c18723c */ /* 0x040fe20000001818 */
[----:B------:R-:W1:Y:S07]  /*b820*/  LDSM.16.M88.4 R132, [R198+0x10100] ;  /* 0x01010000c684783b */ /* 0x000e6e0000000200 */
[C---:B--2---:R-:W-:Y:S08]  /*b830*/  HMMA.16816.F32 R28, R156.reuse, R168, R28 ;  /* 0x000000a89c1c723c */ /* 0x044ff0000000181c */
[----:B------:R-:W-:Y:S01]  /*b840*/  HMMA.16816.F32 R32, R156, R170, R32 ;  /* 0x000000aa9c20723c */ /* 0x000fe20000001820 */
[----:B------:R-:W2:Y:S04]  /*b850*/  LDSM.16.M88.4 R156, [R197+0x9100] ;  /* 0x00910000c59c783b */ /* 0x000ea80000000200 */
[----:B------:R-:W4:Y:S03]  /*b860*/  LDSM.16.M88.4 R168, [R197+0x9900] ;  /* 0x00990000c5a8783b */ /* 0x000f260000000200 */
[C---:B------:R-:W-:Y:S08]  /*b870*/  HMMA.16816.F32 R4, R140.reuse, R144, R4 ;  /* 0x000000908c04723c */ /* 0x040ff00000001804 */
[C---:B------:R-:W-:Y:S01]  /*b880*/  HMMA.16816.F32 R8, R140.reuse, R146, R8 ;  /* 0x000000928c08723c */ /* 0x040fe20000001808 */
[----:B------:R-:W-:Y:S07]  /*b890*/  LDSM.16.M88.4 R144, [R183] ;  /* 0x00000000b790783b */ /* 0x000fee0000000200 */
[C---:B------:R-:W-:Y:S08]  /*b8a0*/  HMMA.16816.F32 R12, R140.reuse, R148, R12 ;  /* 0x000000948c0c723c */ /* 0x040ff0000000180c */
[C---:B------:R-:W-:Y:S01]  /*b8b0*/  HMMA.16816.F32 R16, R140.reuse, R150, R16 ;  /* 0x000000968c10723c */ /* 0x040fe20000001810 */
[----:B------:R-:W-:Y:S07]  /*b8c0*/  LDSM.16.M88.4 R148, [R182] ;  /* 0x00000000b694783b */ /* 0x000fee0000000200 */
[C---:B------:R-:W-:Y:S08]  /*b8d0*/  HMMA.16816.F32 R20, R140.reuse, R136, R20 ;  /* 0x000000888c14723c */ /* 0x040ff00000001814 */
[C---:B------:R-:W-:Y:S01]  /*b8e0*/  HMMA.16816.F32 R24, R140.reuse, R138, R24 ;  /* 0x0000008a8c18723c */ /* 0x040fe20000001818 */
[----:B------:R-:W5:Y:S07]  /*b8f0*/  LDSM.16.M88.4 R136, [R194+0x10100] ;  /* 0x01010000c288783b */ /* 0x000f6e0000000200 */
[C---:B------:R-:W-:Y:S08]  /*b900*/  HMMA.16816.F32 R28, R140.reuse, R152, R28 ;  /* 0x000000988c1c723c */ /* 0x040ff0000000181c */
[----:B------:R-:W-:Y:S01]  /*b910*/  HMMA.16816.F32 R32, R140, R154, R32 ;  /* 0x0000009a8c20723c */ /* 0x000fe20000001820 */
[----:B------:R-:W3:Y:S04]  /*b920*/  LDSM.16.M88.4 R140, [R181] ;  /* 0x00000000b58c783b */ /* 0x000ee80000000200 */
        /* <DEDUP_REMOVED lines=14> */
[C---:B-----5:R-:W-:Y:S08]  /*ba10*/  HMMA.16816.F32 R4, R136.reuse, R144, R4 ;  /* 0x000000908804723c */ /* 0x060ff00000001804 */
[C---:B------:R-:W-:Y:S01]  /*ba20*/  HMMA.16816.F32 R8, R136.reuse, R146, R8 ;  /* 0x000000928808723c */ /* 0x040fe20000001808 */
[----:B------:R-:W-:Y:S07]  /*ba30*/  LDSM.16.M88.4 R144, [R184+0x2000] ;  /* 0x00200000b890783b */ /* 0x000fee0000000200 */
[C---:B------:R-:W-:Y:S08]  /*ba40*/  HMMA.16816.F32 R12, R136.reuse, R148, R12 ;  /* 0x00000094880c723c */ /* 0x040ff0000000180c */
[C---:B------:R-:W-:Y:S01]  /*ba50*/  HMMA.16816.F32 R16, R136.reuse, R150, R16 ;  /* 0x000000968810723c */ /* 0x040fe20000001810 */
[----:B------:R-:W-:Y:S07]  /*ba60*/  LDSM.16.M88.4 R148, [R184+0x2800] ;  /* 0x00280000b894783b */ /* 0x000fee0000000200 */
[C---:B---3--:R-:W-:Y:S08]  /*ba70*/  HMMA.16816.F32 R20, R136.reuse, R140, R20 ;  /* 0x0000008c8814723c */ /* 0x048ff00000001814 */
        /* <DEDUP_REMOVED lines=77> */
[----:B------:R-:W-:Y:S01]  /*bf50*/  ULEA UR4, UR21, UR13, 0x6 ;  /* 0x0000000d15047291 */ /* 0x000fe2000f8e303f */
[----:B------:R-:W-:Y:S05]  /*bf60*/  IMAD.MOV.U32 R199, RZ, RZ, RZ ;  /* 0x000000ffffc77224 */ /* 0x000fea00078e00ff */
        /* <DEDUP_REMOVED lines=30> */
[-C--:B------:R-:W-:Y:S02]  /*c150*/  IADD3 R136, P0, R137, R209.reuse, RZ ;  /* 0x000000d189887210 */ /* 0x080fe40007f1e0ff */
[----:B--2---:R-:W-:Y:S02]  /*c160*/  IADD3.X R141, R139, R172, RZ, P2, !PT ;  /* 0x000000ac8b8d7210 */ /* 0x004fe400017fe4ff */
[----:B------:R-:W-:Y:S01]  /*c170*/  IADD3 R142, P2, R137, R208, RZ ;  /* 0x000000d0898e7210 */ /* 0x000fe20007f5e0ff */
[----:B------:R-:W-:Y:S01]  /*c180*/  IMAD.X R137, R139, 0x1, R212, P0 ;  /* 0x000000018b897824 */ /* 0x000fe200000e06d4 */
[----:B---3--:R-:W-:Y:S01]  /*c190*/  IADD3 R138, P0, R133, R210, RZ ;  /* 0x000000d2858a7210 */ /* 0x008fe20007f1e0ff */
[----:B------:R1:W-:Y:S02]  /*c1a0*/  LDGSTS.E.BYPASS.LTC128B.128 [R201+0x6100], [R140.64], !P6 ;  /* 0x061000008cc97fae */ /* 0x0003e4000f101d56 */
[--C-:B------:R-:W-:Y:S01]  /*c1b0*/  IMAD.X R143, R139, 0x1, R211.reuse, P2 ;  /* 0x000000018b8f7824 */ /* 0x100fe200010e06d3 */
[----:B------:R-:W-:Y:S01]  /*c1c0*/  IADD3 R132, P2, R133, R209, RZ ;  /* 0x000000d185847210 */ /* 0x000fe20007f5e0ff */
[----:B------:R1:W-:Y:S01]  /*c1d0*/  LDGSTS.E.BYPASS.LTC128B.128 [R201+0x8100], [R136.64], !P5 ;  /* 0x0810000088c97fae */ /* 0x0003e2000e901d56 */
[----:B----4-:R-:W-:Y:S01]  /*c1e0*/  IMAD.X R139, R135, 0x1, R172, P0 ;  /* 0x00000001878b7824 */ /* 0x010fe200000e06ac */
[----:B------:R-:W-:Y:S02]  /*c1f0*/  IADD3 R134, P0, R133, R208, RZ ;  /* 0x000000d085867210 */ /* 0x000fe40007f1e0ff */
[----:B------:R1:W-:Y:S01]  /*c200*/  LDGSTS.E.BYPASS.LTC128B.128 [R201+0xa100], [R142.64], !P4 ;  /* 0x0a1000008ec97fae */ /* 0x0003e2000e101d56 */
[C---:B------:R-:W-:Y:S02]  /*c210*/  IADD3.X R133, R135.reuse, R212, RZ, P2, !PT ;  /* 0x000000d487857210 */ /* 0x040fe400017fe4ff */
[----:B------:R-:W-:Y:S01]  /*c220*/  IMAD.X R135, R135, 0x1, R211, P0 ;  /* 0x0000000187877824 */ /* 0x000fe200000e06d3 */
[----:B------:R1:W-:Y:S04]  /*c230*/  LDGSTS.E.BYPASS.LTC128B.128 [R201+0x7100], [R138.64], !P6 ;  /* 0x071000008ac97fae */ /* 0x0003e8000f101d56 */
[----:B------:R1:W-:Y:S04]  /*c240*/  LDGSTS.E.BYPASS.LTC128B.128 [R201+0x9100], [R132.64], !P5 ;  /* 0x0910000084c97fae */ /* 0x0003e8000e901d56 */
[----:B------:R1:W-:Y:S02]  /*c250*/  LDGSTS.E.BYPASS.LTC128B.128 [R201+0xb100], [R134.64], !P4 ;  /* 0x0b10000086c97fae */ /* 0x0003e4000e101d56 */
.L_x_200:
[----:B------:R-:W-:Y:S01]  /*c260*/  PLOP3.LUT P2, PT, PT, PT, UP2, 0x80, 0x0 ;  /* 0x000000000000781c */ /* 0x000fe20003f4f028 */
[----:B------:R-:W0:Y:S01]  /*c270*/  LDGDEPBAR ;  /* 0x00000000000079af */ /* 0x000e220000000000 */
[----:B------:R-:W-:Y:S01]  /*c280*/  PLOP3.LUT P0, PT, PT, PT, UP2, 0x80, 0x0 ;  /* 0x000000000000781c */ /* 0x000fe20003f0f028 */
[----:B-1----:R-:W-:Y:S01]  /*c290*/  IMAD.MOV.U32 R141, RZ, RZ, R203 ;  /* 0x000000ffff8d7224 */ /* 0x002fe200078e00cb */
[----:B------:R-:W-:Y:S06]  /*c2a0*/  USHF.L.U32 UR4, UR21, 0x6, URZ ;  /* 0x0000000615047899 */ /* 0x000fec000800063f */
[----:B------:R-:W-:Y:S03]  /*c2b0*/  IMAD.U32 R133, RZ, RZ, UR4 ;  /* 0x00000004ff857e24 */ /* 0x000fe6000f8e00ff */
[----:B------:R-:W-:Y:S02]  /*c2c0*/  @P2 IMAD.HI.U32 R0, R203, c[0x0][0x2c8], RZ ;  /* 0x0000b200cb002a27 */ /* 0x000fe400078e00ff */
[----:B------:R-:W-:Y:S03]  /*c2d0*/  IADD3 R135, -R204, 0x1, -R133 ;  /* 0x00000001cc877810 */ /* 0x000fe60007ffe985 */
[----:B------:R-:W-:Y:S01]  /*c2e0*/  @P0 SHF.R.U32.HI R141, RZ, c[0x0][0x2cc], R0 ;  /* 0x0000b300ff8d0a19 */ /* 0x000fe20000011600 */
[----:B------:R-:W-:Y:S01]  /*c2f0*/  IMAD.U32 R0, RZ, RZ, UR10 ;  /* 0x0000000aff007e24 */ /* 0x000fe2000f8e00ff */
[----:B------:R-:W-:Y:S03]  /*c300*/  PLOP3.LUT P0, PT, PT, PT, UP1, 0x40, 0x0 ;  /* 0x000000000000781c */ /* 0x000fe60003f0e818 */
[----:B------:R-:W1:Y:S01]  /*c310*/  SHFL.IDX PT, R143, R141, RZ, 0x1c1f ;  /* 0x001c1fff8d8f7589 */ /* 0x000e6200000e0000 */
[----:B------:R-:W-:Y:S04]  /*c320*/  IADD3 R0, R135, -c[0x0][0x168], R0 ;  /* 0x80005a0087007a10 */ /* 0x000fe80007ffe000 */
[C---:B------:R-:W-:Y:S02]  /*c330*/  IADD3 R135, R0.reuse, c[0x0][0x328], RZ ;  /* 0x0000ca0000877a10 */ /* 0x040fe40007ffe0ff */
[----:B------:R-:W-:Y:S03]  /*c340*/  IADD3 R0, R0, UR12, RZ ;  /* 0x0000000c00007c10 */ /* 0x000fe6000fffe0ff */
[--C-:B-1----:R-:W-:Y:S02]  /*c350*/  IMAD.IADD R139, R135, 0x1, R143.reuse ;  /* 0x00000001878b7824 */ /* 0x102fe400078e028f */
[----:B------:R-:W-:Y:S01]  /*c360*/  IMAD.IADD R137, R0, 0x1, R143 ;  /* 0x0000000100897824 */ /* 0x000fe200078e028f */
[----:B------:R-:W-:-:S05]  /*c370*/  @P0 BRA `(.L_x_201) ;  /* 0x000001a000000947 */ /* 0x000fca0003800000 */
[----:B------:R-:W-:Y:S01]  /*c380*/  MOV R132, c[0x0][0x2ac] ;  /* 0x0000ab0000847a02 */ /* 0x000fe20000000f00 */
        /* <DEDUP_REMOVED lines=14> */
.L_x_203:
[----:B------:R-:W-:Y:S04]  /*c470*/  MOV R132, c[0x0][0x32c] ;  /* 0x0000cb0000847a02 */ /* 0x000fe80000000f00 */
[----:B------:R-:W-:Y:S11]  /*c480*/  ISETP.NE.AND P0, PT, R132, 0x1, PT ;  /* 0x000000018400780c */ /* 0x000ff60003f05270 */
[----:B------:R-:W-:Y:S02]  /*c490*/  @!UPT UIADD3 URZ, URZ, URZ, URZ ;  /* 0x0000003f3f3ff290 */ /* 0x000fe4000fffe03f */
[----:B------:R-:W-:Y:S05]  /*c4a0*/  @P0 IMAD.HI.U32 R132, R134, c[0x0][0x330], RZ ;  /* 0x0000cc0086840a27 */ /* 0x000fea00078e00ff */
[----:B------:R-:W-:Y:S02]  /*c4b0*/  @P0 SHF.R.U32.HI R134, RZ, c[0x0][0x334], R132 ;  /* 0x0000cd00ff860a19 */ /* 0x000fe40000011684 */
.L_x_204:
[----:B------:R-:W-:Y:S05]  /*c4c0*/  BSYNC B0 ;  /* 0x0000000000007941 */ /* 0x000fea0003800000 */
.L_x_202:
[----:B------:R-:W-:Y:S04]  /*c4d0*/  IMAD R143, R134, c[0x0][0x32c], -R133 ;  /* 0x0000cb00868f7a24 */ /* 0x000fe800078e0a85 */
[----:B------:R-:W-:Y:S05]  /*c4e0*/  IMAD.IADD R134, R143, 0x1, -R204 ;  /* 0x000000018f867824 */ /* 0x000fea00078e0acc */
[----:B------:R-:W-:Y:S02]  /*c4f0*/  IADD3 R132, R134, c[0x0][0x32c], RZ ;  /* 0x0000cb0086847a10 */ /* 0x000fe40007ffe0ff */
[----:B------:R-:W-:Y:S02]  /*c500*/  IMNMX R137, R137, R134, !PT ;  /* 0x0000008689897217 */ /* 0x000fe40007800200 */
[----:B------:R-:W-:Y:S02]  /*c510*/  IMNMX R139, R139, R132, PT ;  /* 0x000000848b8b7217 */ /* 0x000fe40003800200 */
.L_x_201:
        /* <DEDUP_REMOVED lines=85> */
.L_x_207:
[----:B------:R-:W-:Y:S04]  /*ca70*/  MOV R5, c[0x0][0x32c] ;  /* 0x0000cb0000057a02 */ /* 0x000fe80000000f00 */
[----:B------:R-:W-:Y:S11]  /*ca80*/  ISETP.NE.AND P0, PT, R5, 0x1, PT ;  /* 0x000000010500780c */ /* 0x000ff60003f05270 */
[----:B------:R-:W-:Y:S02]  /*ca90*/  @!UPT UIADD3 URZ, URZ, URZ, URZ ;  /* 0x0000003f3f3ff290 */ /* 0x000fe4000fffe03f */
[----:B------:R-:W-:Y:S05]  /*caa0*/  @P0 IMAD.HI.U32 R5, R8, c[0x0][0x330], RZ ;  /* 0x0000cc0008050a27 */ /* 0x000fea00078e00ff */
[----:B------:R-:W-:Y:S02]  /*cab0*/  @P0 SHF.R.U32.HI R8, RZ, c[0x0][0x334], R5 ;  /* 0x0000cd00ff080a19 */ /* 0x000fe40000011605 */
.L_x_208:
[----:B------:R-:W-:Y:S05]  /*cac0*/  BSYNC B0 ;  /* 0x0000000000007941 */ /* 0x000fea0003800000 */
.L_x_206:
[----:B------:R-:W-:Y:S04]  /*cad0*/  IMAD R133, R8, c[0x0][0x32c], -R133 ;  /* 0x0000cb0008857a24 */ /* 0x000fe800078e0a85 */
[----:B------:R-:W-:Y:S05]  /*cae0*/  IMAD.IADD R133, R133, 0x1, -R204 ;  /* 0x0000000185857824 */ /* 0x000fea00078e0acc */
[----:B------:R-:W-:Y:S02]  /*caf0*/  IADD3 R5, R133, c[0x0][0x32c], RZ ;  /* 0x0000cb0085057a10 */ /* 0x000fe40007ffe0ff */
[----:B------:R-:W-:Y:S02]  /*cb00*/  IMNMX R0, R0, R133, !PT ;  /* 0x0000008500007217 */ /* 0x000fe40007800200 */
[----:B------:R-:W-:Y:S02]  /*cb10*/  IMNMX R4, R4, R5, PT ;  /* 0x0000000504047217 */ /* 0x000fe40003800200 */
.L_x_205:
[----:B------:R-:W-:Y:S02]  /*cb20*/  PLOP3.LUT P2, PT, PT, PT, UP0, 0x80, 0x0 ;  /* 0x000000000000781c */ /* 0x000fe40003f4f008 */
[----:B------:R-:W-:Y:S02]  /*cb30*/  PLOP3.LUT P0, PT, PT, PT, UP0, 0x80, 0x0 ;  /* 0x000000000000781c */ /* 0x000fe40003f0f008 */
[C---:B------:R-:W-:Y:S02]  /*cb40*/  ISETP.GT.AND P2, PT, R0.reuse, RZ, P2 ;  /* 0x000000ff0000720c */ /* 0x040fe40001744270 */
[----:B------:R-:W-:Y:S02]  /*cb50*/  ISETP.GT.AND P0, PT, R0, 0x1, P0 ;  /* 0x000000010000780c */ /* 0x000fe40000704270 */
[----:B------:R-:W-:Y:S02]  /*cb60*/  ISETP.LT.OR P2, PT, R4, 0x1, P2 ;  /* 0x000000010400780c */ /* 0x000fe40001741670 */
[----:B------:R-:W-:Y:S02]  /*cb70*/  FMNMX.FTZ R5, R148, R3, !PT ;  /* 0x0000000394057209 */ /* 0x000fe40007810000 */
[----:B------:R-:W-:Y:S02]  /*cb80*/  FSEL R25, R6, -INF , !P2 ;  /* 0xff80000006197808 */ /* 0x000fe40005000000 */
[----:B------:R-:W-:Y:S02]  /*cb90*/  ISETP.LT.OR P0, PT, R4, 0x2, P0 ;  /* 0x000000020400780c */ /* 0x000fe40000701670 */
[----:B------:R-:W-:Y:S02]  /*cba0*/  FMNMX.FTZ R5, R152, R5, !PT ;  /* 0x0000000598057209 */ /* 0x000fe40007810000 */
        /* <DEDUP_REMOVED lines=13> */
[----:B------:R-:W-:Y:S02]  /*cc80*/  ISETP.GT.AND P2, PT, R0, 0x10, P2 ;  /* 0x000000100000780c */ /* 0x000fe40001744270 */
[----:B------:R-:W-:Y:S02]  /*cc90*/  FSEL R13, R11, -INF , !P0 ;  /* 0xff8000000b0d7808 */ /* 0x000fe40004000000 */
        /* <DEDUP_REMOVED lines=8> */
[----:B------:R-:W-:Y:S02]  /*cd20*/  FSEL R133, R15, -INF , !P0 ;  /* 0xff8000000f857808 */ /* 0x000fe40004000000 */
[----:B------:R-:W-:Y:S02]  /*cd30*/  ISETP.GT.AND P2, PT, R0, 0x18, P2 ;  /* 0x000000180000780c */ /* 0x000fe40001744270 */
        /* <DEDUP_REMOVED lines=9> */
[----:B------:R-:W-:Y:S02]  /*cdd0*/  FMNMX.FTZ R5, R164, R5, !PT ;  /* 0x00000005a4057209 */ /* 0x000fe40007810000 */
[----:B------:R-:W-:Y:S02]  /*cde0*/  PLOP3.LUT P2, PT, PT, PT, UP0, 0x80, 0x0 ;  /* 0x000000000000781c */ /* 0x000fe40003f4f008 */
[----:B------:R-:W-:Y:S02]  /*cdf0*/  FSEL R33, R19, -INF , !P0 ;  /* 0xff80000013217808 */ /* 0x000fe40004000000 */
[----:B------:R-:W-:Y:S02]  /*ce00*/  FMNMX.FTZ R8, R17, R8, !PT ;  /* 0x0000000811087209 */ /* 0x000fe40007810000 */
[----:B------:R-:W-:Y:S02]  /*ce10*/  ISETP.GT.AND P2, PT, R0, 0x20, P2 ;  /* 0x000000200000780c */ /* 0x000fe40001744270 */
[----:B------:R-:W-:Y:S02]  /*ce20*/  FMNMX.FTZ R6, R162, R5, !PT ;  /* 0x00000005a2067209 */ /* 0x000fe40007810000 */
        /* <DEDUP_REMOVED lines=9> */
[----:B------:R-:W-:Y:S02]  /*cec0*/  FSEL R169, R23, -INF , !P0 ;  /* 0xff80000017a97808 */ /* 0x000fe40004000000 */
[----:B------:R-:W-:Y:S02]  /*ced0*/  FMNMX.FTZ R6, R133, R6, !PT ;  /* 0x0000000685067209 */ /* 0x000fe40007810000 */
[C---:B------:R-:W-:Y:S02]  /*cee0*/  ISETP.GT.AND P2, PT, R0.reuse, 0x28, P2 ;  /* 0x000000280000780c */ /* 0x040fe40001744270 */
        /* <DEDUP_REMOVED lines=10> */
[----:B------:R-:W-:Y:S02]  /*cf90*/  FMNMX.FTZ R8, R171, R8, !PT ;  /* 0x00000008ab087209 */ /* 0x000fe40007810000 */
[----:B------:R-:W-:Y:S02]  /*cfa0*/  PLOP3.LUT P0, PT, PT, PT, UP0, 0x80, 0x0 ;  /* 0x000000000000781c */ /* 0x000fe40003f0f008 */
[----:B------:R-:W-:Y:S02]  /*cfb0*/  ISETP.LT.OR P2, PT, R4, 0x31, P2 ;  /* 0x000000310400780c */ /* 0x000fe40001741670 */
[----:B------:R-:W-:Y:S02]  /*cfc0*/  ISETP.GT.AND P0, PT, R0, 0x31, P0 ;  /* 0x000000310000780c */ /* 0x000fe40000704270 */
[----:B------:R-:W-:Y:S02]  /*cfd0*/  FMNMX.FTZ R8, R169, R8, !PT ;  /* 0x00000008a9087209 */ /* 0x000fe40007810000 */
[----:B------:R-:W-:Y:S02]  /*cfe0*/  FSEL R145, R30, -INF , !P2 ;  /* 0xff8000001e917808 */ /* 0x000fe40005000000 */
[----:B------:R-:W-:Y:S02]  /*cff0*/  ISETP.LT.OR P0, PT, R4, 0x32, P0 ;  /* 0x000000320400780c */ /* 0x000fe40000701670 */
[----:B------:R-:W-:Y:S02]  /*d000*/  FMNMX.FTZ R8, R167, R8, !PT ;  /* 0x00000008a7087209 */ /* 0x000fe40007810000 */
[----:B------:R-:W-:Y:S02]  /*d010*/  PLOP3.LUT P2, PT, PT, PT, UP0, 0x80, 0x0 ;  /* 0x000000000000781c */ /* 0x000fe40003f4f008 */
[----:B------:R-:W-:Y:S02]  /*d020*/  FMNMX.FTZ R7, R146, R7, !PT ;  /* 0x0000000792077209 */ /* 0x000fe40007810000 */
[----:B------:R-:W-:Y:S02]  /*d030*/  FSEL R143, R31, -INF , !P0 ;  /* 0xff8000001f8f7808 */ /* 0x000fe40004000000 */
[----:B------:R-:W-:Y:S02]  /*d040*/  ISETP.GT.AND P2, PT, R0, 0x38, P2 ;  /* 0x000000380000780c */ /* 0x000fe40001744270 */
[----:B------:R-:W-:Y:S02]  /*d050*/  FMNMX.FTZ R8, R165, R8, !PT ;  /* 0x00000008a5087209 */ /* 0x000fe40007810000 */
[----:B------:R-:W-:Y:S01]  /*d060*/  PLOP3.LUT P0, PT, PT, PT, UP0, 0x80, 0x0 ;  /* 0x000000000000781c */ /* 0x000fe20003f0f008 */
[----:B------:R-:W-:Y:S01]  /*d070*/  UISETP.GT.AND UP0, UPT, UR21, UR7, UPT ;  /* 0x000000071500728c */ /* 0x000fe2000bf04270 */
[----:B------:R-:W-:Y:S01]  /*d080*/  FMNMX.FTZ R7, R144, R7, !PT ;  /* 0x0000000790077209 */ /* 0x000fe20007810000 */
[----:B------:R-:W-:Y:S01]  /*d090*/  UIADD3 UR21, UR21, -0x1, URZ ;  /* 0xffffffff15157890 */ /* 0x000fe2000fffe03f */
[----:B------:R-:W-:Y:S02]  /*d0a0*/  ISETP.GT.AND P0, PT, R0, 0x39, P0 ;  /* 0x000000390000780c */ /* 0x000fe40000704270 */
[----:B------:R-:W-:Y:S02]  /*d0b0*/  FMNMX.FTZ R0, R145, R8, !PT ;  /* 0x0000000891007209 */ /* 0x000fe40007810000 */
[----:B------:R-:W-:Y:S02]  /*d0c0*/  ISETP.LT.OR P2, PT, R4, 0x39, P2 ;  /* 0x000000390400780c */ /* 0x000fe40001741670 */
[----:B------:R-:W-:Y:S02]  /*d0d0*/  FMNMX.FTZ R5, R142, R7, !PT ;  /* 0x000000078e057209 */ /* 0x000fe40007810000 */
[----:B------:R-:W-:Y:S02]  /*d0e0*/  FSEL R141, R34, -INF , !P2 ;  /* 0xff800000228d7808 */ /* 0x000fe40005000000 */
[----:B------:R-:W-:Y:S01]  /*d0f0*/  FMNMX.FTZ R0, R143, R0, !PT ;  /* 0x000000008f007209 */ /* 0x000fe20007810000 */
[----:B------:R-:W1:Y:S01]  /*d100*/  SHFL.BFLY PT, R6, R5, 0x2, 0x1f ;  /* 0x0c401f0005067f89 */ /* 0x000e6200000e0000 */
[----:B------:R-:W-:Y:S02]  /*d110*/  ISETP.LT.OR P0, PT, R4, 0x3a, P0 ;  /* 0x0000003a0400780c */ /* 0x000fe40000701670 */
[----:B------:R-:W-:Y:S02]  /*d120*/  FMNMX.FTZ R0, R141, R0, !PT ;  /* 0x000000008d007209 */ /* 0x000fe40007810000 */
[----:B------:R-:W-:Y:S04]  /*d130*/  FSEL R9, R35, -INF , !P0 ;  /* 0xff80000023097808 */ /* 0x000fe80004000000 */
[----:B------:R-:W-:Y:S05]  /*d140*/  FMNMX.FTZ R7, R9, R0, !PT ;  /* 0x0000000009077209 */ /* 0x000fea0007810000 */
[----:B------:R-:W2:Y:S01]  /*d150*/  SHFL.BFLY PT, R4, R7, 0x2, 0x1f ;  /* 0x0c401f0007047f89 */ /* 0x000ea200000e0000 */
[----:B-1----:R-:W-:Y:S07]  /*d160*/  FMNMX.FTZ R6, R5, R6, !PT ;  /* 0x0000000605067209 */ /* 0x002fee0007810000 */
[----:B------:R-:W1:Y:S01]  /*d170*/  SHFL.BFLY PT, R11, R6, 0x1, 0x1f ;  /* 0x0c201f00060b7f89 */ /* 0x000e6200000e0000 */
[----:B--2---:R-:W-:Y:S07]  /*d180*/  FMNMX.FTZ R5, R7, R4, !PT ;  /* 0x0000000407057209 */ /* 0x004fee0007810000 */
[----:B------:R-:W2:Y:S01]  /*d190*/  SHFL.BFLY PT, R8, R5, 0x1, 0x1f ;  /* 0x0c201f0005087f89 */ /* 0x000ea200000e0000 */
[----:B-1----:R-:W-:Y:S04]  /*d1a0*/  FMNMX.FTZ R0, R6, R11, !PT ;  /* 0x0000000b06007209 */ /* 0x002fe80007810000 */
[C---:B------:R-:W-:Y:S01]  /*d1b0*/  FSETP.NEU.FTZ.AND P0, PT, R0.reuse, -INF , PT ;  /* 0xff8000000000780b */ /* 0x040fe20003f1d000 */
[C---:B------:R-:W-:Y:S03]  /*d1c0*/  FMUL.FTZ R155, R0.reuse, c[0x0][0x2d0] ;  /* 0x0000b400009b7a20 */ /* 0x040fe60000410000 */
[----:B------:R-:W-:Y:S02]  /*d1d0*/  FSEL R4, R0, RZ, P0 ;  /* 0x000000ff00047208 */ /* 0x000fe40000000000 */
[----:B------:R-:W-:Y:S03]  /*d1e0*/  FSEL R155, R155, RZ, P0 ;  /* 0x000000ff9b9b7208 */ /* 0x000fe60000000000 */
[----:B------:R-:W-:Y:S01]  /*d1f0*/  FADD.FTZ R3, -R4, R3 ;  /* 0x0000000304037221 */ /* 0x000fe20000010100 */
[----:B--2---:R-:W-:Y:S01]  /*d200*/  FMNMX.FTZ R8, R5, R8, !PT ;  /* 0x0000000805087209 */ /* 0x004fe20007810000 */
[--C-:B------:R-:W-:Y:S02]  /*d210*/  FFMA.FTZ R149, R140, c[0x0][0x2d0], -R155.reuse ;  /* 0x0000b4008c957a23 */ /* 0x100fe4000001089b */
[--C-:B------:R-:W-:Y:S01]  /*d220*/  FFMA.FTZ R148, R148, c[0x0][0x2d0], -R155.reuse ;  /* 0x0000b40094947a23 */ /* 0x100fe2000001089b */
[C---:B------:R-:W-:Y:S01]  /*d230*/  FSETP.NEU.FTZ.AND P0, PT, R8.reuse, -INF , PT ;  /* 0xff8000000800780b */ /* 0x040fe20003f1d000 */
[----:B------:R-:W-:Y:S02]  /*d240*/  FMUL.FTZ R140, R8, c[0x0][0x2d0] ;  /* 0x0000b400088c7a20 */ /* 0x000fe40000410000 */
[--C-:B------:R-:W-:Y:S01]  /*d250*/  FFMA.FTZ R11, R152, c[0x0][0x2d0], -R155.reuse ;  /* 0x0000b400980b7a23 */ /* 0x100fe2000001089b */
[----:B------:R-:W-:Y:S01]  /*d260*/  FSEL R5, R8, RZ, P0 ;  /* 0x000000ff08057208 */ /* 0x000fe20000000000 */
[--C-:B------:R-:W-:Y:S01]  /*d270*/  FFMA.FTZ R10, R150, c[0x0][0x2d0], -R155.reuse ;  /* 0x0000b400960a7a23 */ /* 0x100fe2000001089b */
[----:B------:R-:W-:Y:S01]  /*d280*/  FSEL R140, R140, RZ, P0 ;  /* 0x000000ff8c8c7208 */ /* 0x000fe20000000000 */
[----:B------:R-:W-:Y:S01]  /*d290*/  FMUL.FTZ R6, R3, c[0x0][0x2d0] ;  /* 0x0000b40003067a20 */ /* 0x000fe20000410000 */
[----:B------:R-:W-:Y:S01]  /*d2a0*/  MUFU.EX2 R148, R148 ;  /* 0x0000009400947308 */ /* 0x000fe20000000800 */
[----:B------:R-:W-:Y:S01]  /*d2b0*/  FADD.FTZ R5, -R5, R2 ;  /* 0x0000000205057221 */ /* 0x000fe20000010100 */
[----:B------:R-:W-:Y:S01]  /*d2c0*/  PLOP3.LUT P0, PT, PT, PT, UP0, 0x80, 0x0 ;  /* 0x000000000000781c */ /* 0x000fe20003f0f008 */
[--C-:B------:R-:W-:Y:S02]  /*d2d0*/  FFMA.FTZ R151, R17, c[0x0][0x2d0], -R140.reuse ;  /* 0x0000b40011977a23 */ /* 0x100fe4000001088c */
[----:B------:R-:W1:Y:S01]  /*d2e0*/  LDSM.16.MT88.4 R16, [R195+0x100] ;  /* 0x00010000c310783b */ /* 0x000e620000004200 */
[--C-:B------:R-:W-:Y:S02]  /*d2f0*/  FFMA.FTZ R153, R25, c[0x0][0x2d0], -R140.reuse ;  /* 0x0000b40019997a23 */ /* 0x100fe4000001088c */
[--C-:B------:R-:W-:Y:S02]  /*d300*/  FFMA.FTZ R152, R21, c[0x0][0x2d0], -R140.reuse ;  /* 0x0000b40015987a23 */ /* 0x100fe4000001088c */
[--C-:B------:R-:W-:Y:S01]  /*d310*/  FFMA.FTZ R150, R13, c[0x0][0x2d0], -R140.reuse ;  /* 0x0000b4000d967a23 */ /* 0x100fe2000001088c */
[----:B------:R-:W2:Y:S01]  /*d320*/  MUFU.EX2 R3, R6 ;  /* 0x0000000600037308 */ /* 0x000ea20000000800 */
[----:B------:R-:W-:Y:S01]  /*d330*/  FMUL.FTZ R2, R5, c[0x0][0x2d0] ;  /* 0x0000b40005027a20 */ /* 0x000fe20000410000 */
[----:B------:R-:W3:Y:S01]  /*d340*/  LDSM.16.MT88.4 R20, [R190+0x100] ;  /* 0x00010000be14783b */ /* 0x000ee20000004200 */
[--C-:B------:R-:W-:Y:S02]  /*d350*/  FFMA.FTZ R154, R138, c[0x0][0x2d0], -R155.reuse ;  /* 0x0000b4008a9a7a23 */ /* 0x100fe4000001089b */
[--C-:B------:R-:W-:Y:S02]  /*d360*/  FFMA.FTZ R157, R136, c[0x0][0x2d0], -R155.reuse ;  /* 0x0000b400889d7a23 */ /* 0x100fe4000001089b */
[--C-:B------:R-:W-:Y:S02]  /*d370*/  FFMA.FTZ R156, R134, c[0x0][0x2d0], -R155.reuse ;  /* 0x0000b400869c7a23 */ /* 0x100fe4000001089b */
[--C-:B------:R-:W-:Y:S01]  /*d380*/  FFMA.FTZ R159, R132, c[0x0][0x2d0], -R155.reuse ;  /* 0x0000b400849f7a23 */ /* 0x100fe2000001089b */
[----:B------:R-:W4:Y:S01]  /*d390*/  MUFU.EX2 R2, R2 ;  /* 0x0000000200027308 */ /* 0x000f220000000800 */
[----:B------:R-:W5:Y:S01]  /*d3a0*/  LDSM.16.MT88.4 R24, [R189+0x100] ;  /* 0x00010000bd18783b */ /* 0x000f620000004200 */
[--C-:B------:R-:W-:Y:S02]  /*d3b0*/  FFMA.FTZ R158, R135, c[0x0][0x2d0], -R140.reuse ;  /* 0x0000b400879e7a23 */ /* 0x100fe4000001088c */
[--C-:B------:R-:W-:Y:S02]  /*d3c0*/  FFMA.FTZ R161, R133, c[0x0][0x2d0], -R140.reuse ;  /* 0x0000b40085a17a23 */ /* 0x100fe4000001088c */
[--C-:B------:R-:W-:Y:S02]  /*d3d0*/  FFMA.FTZ R160, R29, c[0x0][0x2d0], -R140.reuse ;  /* 0x0000b4001da07a23 */ /* 0x100fe4000001088c */
[--C-:B------:R-:W-:Y:S01]  /*d3e0*/  FFMA.FTZ R163, R33, c[0x0][0x2d0], -R140.reuse ;  /* 0x0000b40021a37a23 */ /* 0x100fe2000001088c */
[----:B------:R-:W-:Y:S01]  /*d3f0*/  LDSM.16.MT88.4 R28, [R190+0x900] ;  /* 0x00090000be1c783b */ /* 0x000fe20000004200 */
[----:B------:R-:W1:Y:S01]  /*d400*/  MUFU.EX2 R11, R11 ;  /* 0x0000000b000b7308 */ /* 0x000e620000000800 */
[--C-:B------:R-:W-:Y:S02]  /*d410*/  FFMA.FTZ R170, R146, c[0x0][0x2d0], -R155.reuse ;  /* 0x0000b40092aa7a23 */ /* 0x100fe4000001089b */
[--C-:B------:R-:W-:Y:S02]  /*d420*/  FFMA.FTZ R213, R145, c[0x0][0x2d0], -R140.reuse ;  /* 0x0000b40091d57a23 */ /* 0x100fe4000001088c */
[C---:B--2---:R-:W-:Y:S02]  /*d430*/  FMUL.FTZ R4, R3.reuse, R128 ;  /* 0x0000008003047220 */ /* 0x044fe40000410000 */
[C---:B------:R-:W-:Y:S01]  /*d440*/  FMUL.FTZ R5, R3.reuse, R129 ;  /* 0x0000008103057220 */ /* 0x040fe20000410000 */
[----:B------:R-:W-:Y:S01]  /*d450*/  LDSM.16.MT88.4 R32, [R188+0x900] ;  /* 0x00090000bc20783b */ /* 0x000fe20000004200 */
[C---:B------:R-:W-:Y:S01]  /*d460*/  FMUL.FTZ R100, R3.reuse, R100 ;  /* 0x0000006403647220 */ /* 0x040fe20000410000 */
[----:B------:R-:W-:Y:S01]  /*d470*/  MUFU.EX2 R10, R10 ;  /* 0x0000000a000a7308 */ /* 0x000fe20000000800 */
[C---:B------:R-:W-:Y:S02]  /*d480*/  FMUL.FTZ R101, R3.reuse, R101 ;  /* 0x0000006503657220 */ /* 0x040fe40000410000 */
[C---:B------:R-:W-:Y:S02]  /*d490*/  FMUL.FTZ R104, R3.reuse, R104 ;  /* 0x0000006803687220 */ /* 0x040fe40000410000 */
[C---:B----4-:R-:W-:Y:S01]  /*d4a0*/  FMUL.FTZ R6, R2.reuse, R130 ;  /* 0x0000008202067220 */ /* 0x050fe20000410000 */
[----:B------:R-:W-:Y:S01]  /*d4b0*/  LDSM.16.MT88.4 R132, [R190+0x2900] ;  /* 0x00290000be84783b */ /* 0x000fe20000004200 */
[C---:B------:R-:W-:Y:S02]  /*d4c0*/  FMUL.FTZ R7, R2.reuse, R131 ;  /* 0x0000008302077220 */ /* 0x040fe40000410000 */
[C---:B------:R-:W-:Y:S01]  /*d4d0*/  FMUL.FTZ R102, R2.reuse, R102 ;  /* 0x0000006602667220 */ /* 0x040fe20000410000 */
[----:B------:R-:W2:Y:S01]  /*d4e0*/  MUFU.EX2 R149, R149 ;  /* 0x0000009500957308 */ /* 0x000ea20000000800 */
[C---:B------:R-:W-:Y:S02]  /*d4f0*/  FMUL.FTZ R103, R2.reuse, R103 ;  /* 0x0000006702677220 */ /* 0x040fe40000410000 */
[----:B------:R-:W-:Y:S01]  /*d500*/  FMUL.FTZ R105, R3, R105 ;  /* 0x0000006903697220 */ /* 0x000fe20000410000 */
[----:B-1----:R-:W-:Y:S01]  /*d510*/  F2FP.PACK_AB R12, R11, R148 ;  /* 0x000000940b0c723e */ /* 0x002fe200000000ff */
[C---:B------:R-:W-:Y:S01]  /*d520*/  FMUL.FTZ R106, R2.reuse, R106 ;  /* 0x0000006a026a7220 */ /* 0x040fe20000410000 */
[----:B------:R-:W-:Y:S01]  /*d530*/  LDSM.16.MT88.4 R128, [R195+0x2900] ;  /* 0x00290000c380783b */ /* 0x000fe20000004200 */
[C---:B------:R-:W-:Y:S02]  /*d540*/  FMUL.FTZ R107, R2.reuse, R107 ;  /* 0x0000006b026b7220 */ /* 0x040fe40000410000 */
[C---:B------:R-:W-:Y:S01]  /*d550*/  FMUL.FTZ R108, R3.reuse, R108 ;  /* 0x0000006c036c7220 */ /* 0x040fe20000410000 */
[----:B------:R-:W-:Y:S01]  /*d560*/  MUFU.EX2 R153, R153 ;  /* 0x0000009900997308 */ /* 0x000fe20000000800 */
[C---:B------:R-:W-:Y:S02]  /*d570*/  FMUL.FTZ R109, R3.reuse, R109 ;  /* 0x0000006d036d7220 */ /* 0x040fe40000410000 */
[C---:B------:R-:W-:Y:S01]  /*d580*/  FMUL.FTZ R110, R2.reuse, R110 ;  /* 0x0000006e026e7220 */ /* 0x040fe20000410000 */
[----:B------:R-:W-:Y:S01]  /*d590*/  LDSM.16.MT88.4 R136, [R189+0x2900] ;  /* 0x00290000bd88783b */ /* 0x000fe20000004200 */
[C---:B------:R-:W-:Y:S02]  /*d5a0*/  FMUL.FTZ R111, R2.reuse, R111 ;  /* 0x0000006f026f7220 */ /* 0x040fe40000410000 */
[C---:B------:R-:W-:Y:S02]  /*d5b0*/  FMUL.FTZ R112, R3.reuse, R112 ;  /* 0x0000007003707220 */ /* 0x040fe40000410000 */
[----:B------:R-:W-:Y:S01]  /*d5c0*/  FMUL.FTZ R113, R3, R113 ;  /* 0x0000007103717220 */ /* 0x000fe20000410000 */
[----:B------:R-:W1:Y:S01]  /*d5d0*/  MUFU.EX2 R152, R152 ;  /* 0x0000009800987308 */ /* 0x000e620000000800 */
[C---:B------:R-:W-:Y:S02]  /*d5e0*/  FMUL.FTZ R114, R2.reuse, R114 ;  /* 0x0000007202727220 */ /* 0x040fe40000410000 */
[C---:B------:R-:W-:Y:S01]  /*d5f0*/  FMUL.FTZ R115, R2.reuse, R115 ;  /* 0x0000007302737220 */ /* 0x040fe20000410000 */
[----:B--2---:R-:W-:Y:S01]  /*d600*/  F2FP.PACK_AB R14, R149, R10 ;  /* 0x0000000a950e723e */ /* 0x004fe200000000ff */
[--C-:B------:R-:W-:Y:S02]  /*d610*/  FFMA.FTZ R214, R143, c[0x0][0x2d0], -R140.reuse ;  /* 0x0000b4008fd67a23 */ /* 0x100fe4000001088c */
[--C-:B------:R-:W-:Y:S02]  /*d620*/  FFMA.FTZ R215, R141, c[0x0][0x2d0], -R140.reuse ;  /* 0x0000b4008dd77a23 */ /* 0x100fe4000001088c */
        /* <DEDUP_REMOVED lines=10> */
[----:B-1----:R-:W-:Y:S01]  /*d6d0*/  F2FP.PACK_AB R13, R152, R153 ;  /* 0x00000099980d723e */ /* 0x002fe200000000ff */
        /* <DEDUP_REMOVED lines=8> */
[----:B------:R-:W-:Y:S01]  /*d760*/  FMUL.FTZ R39, R2, R39 ;  /* 0x0000002702277220 */ /* 0x000fe20000410000 */
[----:B------:R-:W1:Y:S01]  /*d770*/  MUFU.EX2 R157, R157 ;  /* 0x0000009d009d7308 */ /* 0x000e620000000800 */
[C---:B------:R-:W-:Y:S02]  /*d780*/  FMUL.FTZ R40, R3.reuse, R40 ;  /* 0x0000002803287220 */ /* 0x040fe40000410000 */
[C---:B------:R-:W-:Y:S01]  /*d790*/  FMUL.FTZ R41, R3.reuse, R41 ;  /* 0x0000002903297220 */ /* 0x040fe20000410000 */
[----:B--2---:R-:W-:Y:S01]  /*d7a0*/  F2FP.PACK_AB R15, R150, R151 ;  /* 0x00000097960f723e */ /* 0x004fe200000000ff */
        /* <DEDUP_REMOVED lines=8> */
[----:B------:R-:W2:Y:S01]  /*d830*/  LDSM.16.MT88.4 R16, [R188+0x100] ;  /* 0x00010000bc10783b */ /* 0x000ea20000004200 */
[----:B------:R-:W4:Y:S02]  /*d840*/  MUFU.EX2 R159, R159 ;  /* 0x0000009f009f7308 */ /* 0x000f240000000800 */
[C---:B------:R-:W-:Y:S02]  /*d850*/  FMUL.FTZ R47, R2.reuse, R47 ;  /* 0x0000002f022f7220 */ /* 0x040fe40000410000 */
[C---:B------:R-:W-:Y:S02]  /*d860*/  FMUL.FTZ R48, R3.reuse, R48 ;  /* 0x0000003003307220 */ /* 0x040fe40000410000 */
[C---:B---3--:R-:W-:Y:S04]  /*d870*/  HMMA.16816.F32 R104, R12.reuse, R20, R104 ;  /* 0x000000140c68723c */ /* 0x048fe80000001868 */
[C---:B------:R-:W-:Y:S01]  /*d880*/  FMUL.FTZ R49, R3.reuse, R49 ;  /* 0x0000003103317220 */ /* 0x040fe20000410000 */
[----:B------:R-:W-:Y:S01]  /*d890*/  MUFU.EX2 R158, R158 ;  /* 0x0000009e009e7308 */ /* 0x000fe20000000800 */
[C---:B------:R-:W-:Y:S02]  /*d8a0*/  FMUL.FTZ R50, R2.reuse, R50 ;  /* 0x0000003202327220 */ /* 0x040fe40000410000 */
[C---:B------:R-:W-:Y:S01]  /*d8b0*/  HMMA.16816.F32 R108, R12.reuse, R22, R108 ;  /* 0x000000160c6c723c */ /* 0x040fe2000000186c */
[----:B------:R-:W3:Y:S03]  /*d8c0*/  LDSM.16.MT88.4 R20, [R195+0x2100] ;  /* 0x00210000c314783b */ /* 0x000ee60000004200 */
[C---:B------:R-:W-:Y:S02]  /*d8d0*/  FMUL.FTZ R51, R2.reuse, R51 ;  /* 0x0000003302337220 */ /* 0x040fe40000410000 */
[C---:B------:R-:W-:Y:S01]  /*d8e0*/  FMUL.FTZ R52, R3.reuse, R52 ;  /* 0x0000003403347220 */ /* 0x040fe20000410000 */
[----:B------:R-:W1:Y:S01]  /*d8f0*/  MUFU.EX2 R161, R161 ;  /* 0x000000a100a17308 */ /* 0x000e620000000800 */
[C---:B-----5:R-:W-:Y:S04]  /*d900*/  HMMA.16816.F32 R112, R12.reuse, R24, R112 ;  /* 0x000000180c70723c */ /* 0x060fe80000001870 */
[C---:B------:R-:W-:Y:S02]  /*d910*/  FMUL.FTZ R53, R3.reuse, R53 ;  /* 0x0000003503357220 */ /* 0x040fe40000410000 */
[C---:B------:R-:W-:Y:S02]  /*d920*/  FMUL.FTZ R54, R2.reuse, R54 ;  /* 0x0000003602367220 */ /* 0x040fe40000410000 */
[C---:B------:R-:W-:Y:S01]  /*d930*/  HMMA.16816.F32 R116, R12.reuse, R26, R116 ;  /* 0x0000001a0c74723c */ /* 0x040fe20000001874 */
[----:B------:R-:W5:Y:S01]  /*d940*/  LDSM.16.MT88.4 R24, [R190+0x2100] ;  /* 0x00210000be18783b */ /* 0x000f620000004200 */
[----:B------:R-:W-:Y:S02]  /*d950*/  MUFU.EX2 R160, R160 ;  /* 0x000000a000a07308 */ /* 0x000fe40000000800 */
[C---:B------:R-:W-:Y:S02]  /*d960*/  FMUL.FTZ R55, R2.reuse, R55 ;  /* 0x0000003702377220 */ /* 0x040fe40000410000 */
[C---:B------:R-:W-:Y:S02]  /*d970*/  FMUL.FTZ R56, R3.reuse, R56 ;  /* 0x0000003803387220 */ /* 0x040fe40000410000 */
[C---:B------:R-:W-:Y:S01]  /*d980*/  FMUL.FTZ R57, R3.reuse, R57 ;  /* 0x0000003903397220 */ /* 0x040fe20000410000 */
[C---:B--2---:R-:W-:Y:S03]  /*d990*/  HMMA.16816.F32 R120, R12.reuse, R16, R120 ;  /* 0x000000100c78723c */ /* 0x044fe60000001878 */
[C---:B------:R-:W-:Y:S01]  /*d9a0*/  FMUL.FTZ R58, R2.reuse, R58 ;  /* 0x0000003a023a7220 */ /* 0x040fe20000410000 */
[----:B------:R-:W2:Y:S01]  /*d9b0*/  MUFU.EX2 R163, R163 ;  /* 0x000000a300a37308 */ /* 0x000ea20000000800 */
[C---:B------:R-:W-:Y:S02]  /*d9c0*/  FMUL.FTZ R59, R2.reuse, R59 ;  /* 0x0000003b023b7220 */ /* 0x040fe40000410000 */
[C---:B------:R-:W-:Y:S01]  /*d9d0*/  FMUL.FTZ R60, R3.reuse, R60 ;  /* 0x0000003c033c7220 */ /* 0x040fe20000410000 */
[C---:B------:R-:W-:Y:S01]  /*d9e0*/  HMMA.16816.F32 R124, R12.reuse, R18, R124 ;  /* 0x000000120c7c723c */ /* 0x040fe2000000187c */
[----:B------:R-:W1:Y:S03]  /*d9f0*/  LDSM.16.MT88.4 R16, [R189+0x2100] ;  /* 0x00210000bd10783b */ /* 0x000e660000004200 */
[C---:B------:R-:W-:Y:S02]  /*da00*/  FMUL.FTZ R61, R3.reuse, R61 ;  /* 0x0000003d033d7220 */ /* 0x040fe40000410000 */
[C---:B------:R-:W-:Y:S01]  /*da10*/  FMUL.FTZ R62, R2.reuse, R62 ;  /* 0x0000003e023e7220 */ /* 0x040fe20000410000 */
[----:B------:R-:W-:Y:S01]  /*da20*/  MUFU.EX2 R170, R170 ;  /* 0x000000aa00aa7308 */ /* 0x000fe20000000800 */
[C---:B---3--:R-:W-:Y:S04]  /*da30*/  HMMA.16816.F32 R36, R12.reuse, R20, R36 ;  /* 0x000000140c24723c */ /* 0x048fe80000001824 */
[C---:B------:R-:W-:Y:S02]  /*da40*/  FMUL.FTZ R63, R2.reuse, R63 ;  /* 0x0000003f023f7220 */ /* 0x040fe40000410000 */
[C---:B------:R-:W-:Y:S02]  /*da50*/  FMUL.FTZ R64, R3.reuse, R64 ;  /* 0x0000004003407220 */ /* 0x040fe40000410000 */
[C---:B------:R-:W-:Y:S01]  /*da60*/  HMMA.16816.F32 R40, R12.reuse, R22, R40 ;  /* 0x000000160c28723c */ /* 0x040fe20000001828 */
[----:B------:R-:W3:Y:S01]  /*da70*/  LDSM.16.MT88.4 R20, [R188+0x2100] ;  /* 0x00210000bc14783b */ /* 0x000ee20000004200 */
[----:B------:R-:W-:Y:S02]  /*da80*/  MUFU.EX2 R213, R213 ;  /* 0x000000d500d57308 */ /* 0x000fe40000000800 */
[C---:B------:R-:W-:Y:S02]  /*da90*/  FMUL.FTZ R65, R3.reuse, R65 ;  /* 0x0000004103417220 */ /* 0x040fe40000410000 */
[C---:B------:R-:W-:Y:S02]  /*daa0*/  FMUL.FTZ R66, R2.reuse, R66 ;  /* 0x0000004202427220 */ /* 0x040fe40000410000 */
[C---:B-----5:R-:W-:Y:S04]  /*dab0*/  HMMA.16816.F32 R44, R12.reuse, R24, R44 ;  /* 0x000000180c2c723c */ /* 0x060fe8000000182c */
[C---:B------:R-:W-:Y:S01]  /*dac0*/  FMUL.FTZ R67, R2.reuse, R67 ;  /* 0x0000004302437220 */ /* 0x040fe20000410000 */
[----:B------:R-:W-:Y:S01]  /*dad0*/  MUFU.EX2 R214, R214 ;  /* 0x000000d600d67308 */ /* 0x000fe20000000800 */
[C---:B------:R-:W-:Y:S02]  /*dae0*/  FMUL.FTZ R68, R3.reuse, R68 ;  /* 0x0000004403447220 */ /* 0x040fe40000410000 */
[C---:B------:R-:W-:Y:S01]  /*daf0*/  HMMA.16816.F32 R48, R12.reuse, R26, R48 ;  /* 0x0000001a0c30723c */ /* 0x040fe20000001830 */
[----:B------:R-:W5:Y:S03]  /*db00*/  LDSM.16.MT88.4 R24, [R195+0x4100] ;  /* 0x00410000c318783b */ /* 0x000f660000004200 */
[C---:B------:R-:W-:Y:S02]  /*db10*/  FMUL.FTZ R69, R3.reuse, R69 ;  /* 0x0000004503457220 */ /* 0x040fe40000410000 */
[C---:B------:R-:W-:Y:S01]  /*db20*/  FMUL.FTZ R70, R2.reuse, R70 ;  /* 0x0000004602467220 */ /* 0x040fe20000410000 */
[----:B------:R-:W-:Y:S01]  /*db30*/  MUFU.EX2 R215, R215 ;  /* 0x000000d700d77308 */ /* 0x000fe20000000800 */
[C---:B------:R-:W-:Y:S01]  /*db40*/  FMUL.FTZ R71, R2.reuse, R71 ;  /* 0x0000004702477220 */ /* 0x040fe20000410000 */
[C---:B-1----:R-:W-:Y:S03]  /*db50*/  HMMA.16816.F32 R52, R12.reuse, R16, R52 ;  /* 0x000000100c34723c */ /* 0x042fe60000001834 */
[C---:B------:R-:W-:Y:S02]  /*db60*/  FMUL.FTZ R72, R3.reuse, R72 ;  /* 0x0000004803487220 */ /* 0x040fe40000410000 */
[C---:B------:R-:W-:Y:S02]  /*db70*/  FMUL.FTZ R73, R3.reuse, R73 ;  /* 0x0000004903497220 */ /* 0x040fe40000410000 */
[C---:B------:R-:W-:Y:S01]  /*db80*/  FMUL.FTZ R74, R2.reuse, R74 ;  /* 0x0000004a024a7220 */ /* 0x040fe20000410000 */
[C---:B------:R-:W-:Y:S01]  /*db90*/  HMMA.16816.F32 R56, R12.reuse, R18, R56 ;  /* 0x000000120c38723c */ /* 0x040fe20000001838 */
[----:B------:R-:W1:Y:S03]  /*dba0*/  LDSM.16.MT88.4 R16, [R190+0x4100] ;  /* 0x00410000be10783b */ /* 0x000e660000004200 */
[C---:B------:R-:W-:Y:S02]  /*dbb0*/  FMUL.FTZ R75, R2.reuse, R75 ;  /* 0x0000004b024b7220 */ /* 0x040fe40000410000 */
[C---:B------:R-:W-:Y:S02]  /*dbc0*/  FMUL.FTZ R76, R3.reuse, R76 ;  /* 0x0000004c034c7220 */ /* 0x040fe40000410000 */
[C---:B---3--:R-:W-:Y:S04]  /*dbd0*/  HMMA.16816.F32 R60, R12.reuse, R20, R60 ;  /* 0x000000140c3c723c */ /* 0x048fe8000000183c */
[C---:B------:R-:W-:Y:S02]  /*dbe0*/  FMUL.FTZ R77, R3.reuse, R77 ;  /* 0x0000004d034d7220 */ /* 0x040fe40000410000 */
[C---:B------:R-:W-:Y:S02]  /*dbf0*/  FMUL.FTZ R78, R2.reuse, R78 ;  /* 0x0000004e024e7220 */ /* 0x040fe40000410000 */
[C---:B------:R-:W-:Y:S01]  /*dc00*/  HMMA.16816.F32 R64, R12.reuse, R22, R64 ;  /* 0x000000160c40723c */ /* 0x040fe20000001840 */
[----:B------:R-:W3:Y:S03]  /*dc10*/  LDSM.16.MT88.4 R20, [R189+0x4100] ;  /* 0x00410000bd14783b */ /* 0x000ee60000004200 */
[C---:B------:R-:W-:Y:S02]  /*dc20*/  FMUL.FTZ R79, R2.reuse, R79 ;  /* 0x0000004f024f7220 */ /* 0x040fe40000410000 */
[C---:B------:R-:W-:Y:S02]  /*dc30*/  FMUL.FTZ R80, R3.reuse, R80 ;  /* 0x0000005003507220 */ /* 0x040fe40000410000 */
[C---:B-----5:R-:W-:Y:S04]  /*dc40*/  HMMA.16816.F32 R68, R12.reuse, R24, R68 ;  /* 0x000000180c44723c */ /* 0x060fe80000001844 */
[C---:B------:R-:W-:Y:S02]  /*dc50*/  FMUL.FTZ R81, R3.reuse, R81 ;  /* 0x0000005103517220 */ /* 0x040fe40000410000 */
[C---:B------:R-:W-:Y:S02]  /*dc60*/  FMUL.FTZ R82, R2.reuse, R82 ;  /* 0x0000005202527220 */ /* 0x040fe40000410000 */
[C---:B------:R-:W-:Y:S01]  /*dc70*/  HMMA.16816.F32 R72, R12.reuse, R26, R72 ;  /* 0x0000001a0c48723c */ /* 0x040fe20000001848 */
[----:B------:R-:W5:Y:S03]  /*dc80*/  LDSM.16.MT88.4 R24, [R188+0x4100] ;  /* 0x00410000bc18783b */ /* 0x000f660000004200 */
[C---:B------:R-:W-:Y:S02]  /*dc90*/  FMUL.FTZ R83, R2.reuse, R83 ;  /* 0x0000005302537220 */ /* 0x040fe40000410000 */
[C---:B------:R-:W-:Y:S02]  /*dca0*/  FMUL.FTZ R84, R3.reuse, R84 ;  /* 0x0000005403547220 */ /* 0x040fe40000410000 */
        /* <DEDUP_REMOVED lines=12> */
[C---:B------:R-:W-:Y:S03]  /*dd70*/  FMUL.FTZ R93, R3.reuse, R93 ;  /* 0x0000005d035d7220 */ /* 0x040fe60000410000 */
[C---:B------:R-:W-:Y:S01]  /*dd80*/  HMMA.16816.F32 R88, R12.reuse, R22, R88 ;  /* 0x000000160c58723c */ /* 0x040fe20000001858 */
[----:B------:R-:W3:Y:S02]  /*dd90*/  LDSM.16.MT88.4 R20, [R189+0x900] ;  /* 0x00090000bd14783b */ /* 0x000ee40000004200 */
[C---:B------:R-:W-:Y:S02]  /*dda0*/  FMUL.FTZ R94, R2.reuse, R94 ;  /* 0x0000005e025e7220 */ /* 0x040fe40000410000 */
[C---:B------:R-:W-:Y:S02]  /*ddb0*/  FMUL.FTZ R95, R2.reuse, R95 ;  /* 0x0000005f025f7220 */ /* 0x040fe40000410000 */
[C---:B------:R-:W-:Y:S02]  /*ddc0*/  FMUL.FTZ R96, R3.reuse, R96 ;  /* 0x0000006003607220 */ /* 0x040fe40000410000 */
[----:B------:R-:W-:Y:S03]  /*ddd0*/  FMUL.FTZ R97, R3, R97 ;  /* 0x0000006103617220 */ /* 0x000fe60000410000 */
[C---:B-----5:R-:W-:Y:S03]  /*dde0*/  HMMA.16816.F32 R92, R12.reuse, R24, R92 ;  /* 0x000000180c5c723c */ /* 0x060fe6000000185c */
[C---:B------:R-:W-:Y:S02]  /*ddf0*/  FMUL.FTZ R98, R2.reuse, R98 ;  /* 0x0000006202627220 */ /* 0x040fe40000410000 */
[----:B------:R-:W-:Y:S02]  /*de00*/  FMUL.FTZ R99, R2, R99 ;  /* 0x0000006302637220 */ /* 0x000fe40000410000 */
[--C-:B------:R-:W-:Y:S02]  /*de10*/  FFMA.FTZ R168, R168, c[0x0][0x2d0], -R155.reuse ;  /* 0x0000b400a8a87a23 */ /* 0x100fe4000001089b */
[--C-:B------:R-:W-:Y:S03]  /*de20*/  FFMA.FTZ R173, R166, c[0x0][0x2d0], -R155.reuse ;  /* 0x0000b400a6ad7a23 */ /* 0x100fe6000001089b */
[----:B------:R-:W-:Y:S01]  /*de30*/  HMMA.16816.F32 R96, R12, R26, R96 ;  /* 0x0000001a0c60723c */ /* 0x000fe20000001860 */
[----:B------:R-:W-:Y:S01]  /*de40*/  LDSM.16.MT88.4 R24, [R190+0x4900] ;  /* 0x00490000be18783b */ /* 0x000fe20000004200 */
[----:B------:R-:W-:Y:S01]  /*de50*/  MUFU.EX2 R168, R168 ;  /* 0x000000a800a87308 */ /* 0x000fe20000000800 */
[--C-:B------:R-:W-:Y:S02]  /*de60*/  FFMA.FTZ R164, R164, c[0x0][0x2d0], -R155.reuse ;  /* 0x0000b400a4a47a23 */ /* 0x100fe4000001089b */
[--C-:B------:R-:W-:Y:S02]  /*de70*/  FFMA.FTZ R175, R162, c[0x0][0x2d0], -R155.reuse ;  /* 0x0000b400a2af7a23 */ /* 0x100fe4000001089b */
[----:B------:R-:W-:Y:S01]  /*de80*/  F2FP.PACK_AB R12, R157, R154 ;  /* 0x0000009a9d0c723e */ /* 0x000fe200000000ff */
[--C-:B------:R-:W-:Y:S01]  /*de90*/  FFMA.FTZ R162, R171, c[0x0][0x2d0], -R140.reuse ;  /* 0x0000b400aba27a23 */ /* 0x100fe2000001088c */
[----:B----4-:R-:W-:Y:S03]  /*dea0*/  F2FP.PACK_AB R14, R159, R156 ;  /* 0x0000009c9f0e723e */ /* 0x010fe600000000ff */
[----:B------:R-:W-:Y:S01]  /*deb0*/  F2FP.PACK_AB R13, R161, R158 ;  /* 0x0000009ea10d723e */ /* 0x000fe200000000ff */
[--C-:B------:R-:W-:Y:S01]  /*dec0*/  FFMA.FTZ R171, R144, c[0x0][0x2d0], -R155.reuse ;  /* 0x0000b40090ab7a23 */ /* 0x100fe2000001089b */
[----:B--2---:R-:W-:Y:S01]  /*ded0*/  F2FP.PACK_AB R15, R163, R160 ;  /* 0x000000a0a30f723e */ /* 0x004fe200000000ff */
[--C-:B------:R-:W-:Y:S01]  /*dee0*/  FFMA.FTZ R169, R169, c[0x0][0x2d0], -R140.reuse ;  /* 0x0000b400a9a97a23 */ /* 0x100fe2000001088c */
[----:B------:R-:W2:Y:S01]  /*def0*/  MUFU.EX2 R173, R173 ;  /* 0x000000ad00ad7308 */ /* 0x000ea20000000800 */
[--C-:B------:R-:W-:Y:S02]  /*df00*/  FFMA.FTZ R166, R167, c[0x0][0x2d0], -R140.reuse ;  /* 0x0000b400a7a67a23 */ /* 0x100fe4000001088c */
[--C-:B------:R-:W-:Y:S02]  /*df10*/  FFMA.FTZ R167, R147, c[0x0][0x2d0], -R155.reuse ;  /* 0x0000b40093a77a23 */ /* 0x100fe4000001089b */
[C---:B-1----:R-:W-:Y:S01]  /*df20*/  HMMA.16816.F32 R4, R12.reuse, R16, R4 ;  /* 0x000000100c04723c */ /* 0x042fe20000001804 */
[----:B------:R-:W-:Y:S02]  /*df30*/  LDSM.16.MT88.4 R144, [R195+0x5900] ;  /* 0x00590000c390783b */ /* 0x000fe40000004200 */
[----:B------:R-:W-:Y:S02]  /*df40*/  FFMA.FTZ R155, R142, c[0x0][0x2d0], -R155 ;  /* 0x0000b4008e9b7a23 */ /* 0x000fe4000001089b */
[--C-:B------:R-:W-:Y:S01]  /*df50*/  FFMA.FTZ R165, R165, c[0x0][0x2d0], -R140.reuse ;  /* 0x0000b400a5a57a23 */ /* 0x100fe2000001088c */
[----:B------:R-:W-:Y:S01]  /*df60*/  MUFU.EX2 R164, R164 ;  /* 0x000000a400a47308 */ /* 0x000fe20000000800 */
[----:B------:R-:W-:Y:S01]  /*df70*/  FFMA.FTZ R140, R9, c[0x0][0x2d0], -R140 ;  /* 0x0000b400098c7a23 */ /* 0x000fe2000001088c */
[C---:B------:R-:W-:Y:S01]  /*df80*/  HMMA.16816.F32 R100, R12.reuse, R18, R100 ;  /* 0x000000120c64723c */ /* 0x040fe20000001864 */
[----:B------:R-:W1:Y:S03]  /*df90*/  LDSM.16.MT88.4 R16, [R188+0x2900] ;  /* 0x00290000bc10783b */ /* 0x000e660000004200 */
[----:B------:R-:W-:Y:S02]  /*dfa0*/  FFMA.FTZ R148, R3, R206, R148 ;  /* 0x000000ce03947223 */ /* 0x000fe40000010094 */
[----:B------:R-:W-:Y:S02]  /*dfb0*/  FFMA.FTZ R153, R2, R207, R153 ;  /* 0x000000cf02997223 */ /* 0x000fe40000010099 */
[C---:B------:R-:W-:Y:S01]  /*dfc0*/  HMMA.16816.F32 R104, R12.reuse, R28, R104 ;  /* 0x0000001c0c68723c */ /* 0x040fe20000001868 */
[----:B------:R4:W-:Y:S03]  /*dfd0*/  MUFU.EX2 R216, R140 ;  /* 0x0000008c00d87308 */ /* 0x0009e60000000800 */
[----:B------:R-:W-:Y:S02]  /*dfe0*/  FADD.FTZ R11, R11, R148 ;  /* 0x000000940b0b7221 */ /* 0x000fe40000010000 */
[----:B------:R-:W-:Y:S02]  /*dff0*/  FADD.FTZ R152, R152, R153 ;  /* 0x0000009998987221 */ /* 0x000fe40000010000 */
[C---:B------:R-:W-:Y:S01]  /*e000*/  HMMA.16816.F32 R108, R12.reuse, R30, R108 ;  /* 0x0000001e0c6c723c */ /* 0x040fe2000000186c */
[----:B------:R-:W-:Y:S02]  /*e010*/  LDSM.16.MT88.4 R28, [R189+0x4900] ;  /* 0x00490000bd1c783b */ /* 0x000fe40000004200 */
[----:B------:R-:W5:Y:S01]  /*e020*/  MUFU.EX2 R175, R175 ;  /* 0x000000af00af7308 */ /* 0x000f620000000800 */
[----:B------:R-:W-:Y:S02]  /*e030*/  FADD.FTZ R10, R10, R11 ;  /* 0x0000000b0a0a7221 */ /* 0x000fe40000010000 */
[----:B------:R-:W-:Y:S02]  /*e040*/  FADD.FTZ R3, R151, R152 ;  /* 0x0000009897037221 */ /* 0x000fe40000010000 */
[C---:B---3--:R-:W-:Y:S04]  /*e050*/  HMMA.16816.F32 R112, R12.reuse, R20, R112 ;  /* 0x000000140c70723c */ /* 0x048fe80000001870 */
[----:B------:R-:W-:Y:S01]  /*e060*/  FADD.FTZ R149, R149, R10 ;  /* 0x0000000a95957221 */ /* 0x000fe20000010000 */
[----:B------:R-:W-:Y:S01]  /*e070*/  MUFU.EX2 R162, R162 ;  /* 0x000000a200a27308 */ /* 0x000fe20000000800 */
[----:B------:R-:W-:Y:S02]  /*e080*/  FADD.FTZ R3, R150, R3 ;  /* 0x0000000396037221 */ /* 0x000fe40000010000 */
[C---:B------:R-:W-:Y:S01]  /*e090*/  HMMA.16816.F32 R116, R12.reuse, R22, R116 ;  /* 0x000000160c74723c */ /* 0x040fe20000001874 */
[----:B------:R-:W3:Y:S03]  /*e0a0*/  LDSM.16.MT88.4 R20, [R195+0x4900] ;  /* 0x00490000c314783b */ /* 0x000ee60000004200 */
[----:B------:R-:W-:Y:S02]  /*e0b0*/  FADD.FTZ R154, R154, R149 ;  /* 0x000000959a9a7221 */ /* 0x000fe40000010000 */
[----:B------:R-:W-:Y:S01]  /*e0c0*/  FADD.FTZ R158, R158, R3 ;  /* 0x000000039e9e7221 */ /* 0x000fe20000010000 */
[----:B------:R-:W1:Y:S01]  /*e0d0*/  MUFU.EX2 R169, R169 ;  /* 0x000000a900a97308 */ /* 0x000e620000000800 */
[C---:B------:R-:W-:Y:S01]  /*e0e0*/  HMMA.16816.F32 R120, R12.reuse, R32, R120 ;  /* 0x000000200c78723c */ /* 0x040fe20000001878 */
[----:B----4-:R-:W-:Y:S03]  /*e0f0*/  LDSM.16.MT88.4 R140, [R188+0x3900] ;  /* 0x00390000bc8c783b */ /* 0x010fe60000004200 */
[----:B------:R-:W-:Y:S01]  /*e100*/  MOV R3, R0 ;  /* 0x0000000000037202 */ /* 0x000fe20000000f00 */
[----:B------:R-:W-:Y:S02]  /*e110*/  FADD.FTZ R157, R157, R154 ;  /* 0x0000009a9d9d7221 */ /* 0x000fe40000010000 */
[----:B------:R-:W-:Y:S01]  /*e120*/  FADD.FTZ R161, R161, R158 ;  /* 0x0000009ea1a17221 */ /* 0x000fe20000010000 */
[C---:B------:R-:W-:Y:S01]  /*e130*/  HMMA.16816.F32 R124, R12.reuse, R34, R124 ;  /* 0x000000220c7c723c */ /* 0x040fe2000000187c */
[----:B------:R-:W-:Y:S01]  /*e140*/  LDSM.16.MT88.4 R32, [R190+0x1100] ;  /* 0x00110000be20783b */ /* 0x000fe20000004200 */
[----:B------:R-:W-:Y:S02]  /*e150*/  MUFU.EX2 R166, R166 ;  /* 0x000000a600a67308 */ /* 0x000fe40000000800 */
[----:B------:R-:W-:Y:S02]  /*e160*/  FADD.FTZ R156, R156, R157 ;  /* 0x0000009d9c9c7221 */ /* 0x000fe40000010000 */
[----:B------:R-:W-:Y:S02]  /*e170*/  FADD.FTZ R160, R160, R161 ;  /* 0x000000a1a0a07221 */ /* 0x000fe40000010000 */
[C---:B------:R-:W-:Y:S04]  /*e180*/  HMMA.16816.F32 R36, R12.reuse, R128, R36 ;  /* 0x000000800c24723c */ /* 0x040fe80000001824 */
[----:B------:R-:W4:Y:S01]  /*e190*/  MUFU.EX2 R165, R165 ;  /* 0x000000a500a57308 */ /* 0x000f220000000800 */
[----:B------:R-:W-:Y:S02]  /*e1a0*/  FADD.FTZ R159, R159, R156 ;  /* 0x0000009c9f9f7221 */ /* 0x000fe40000010000 */
[----:B------:R-:W-:Y:S01]  /*e1b0*/  FADD.FTZ R163, R163, R160 ;  /* 0x000000a0a3a37221 */ /* 0x000fe20000010000 */
[C---:B------:R-:W-:Y:S01]  /*e1c0*/  HMMA.16816.F32 R40, R12.reuse, R130, R40 ;  /* 0x000000820c28723c */ /* 0x040fe20000001828 */
[----:B------:R-:W-:Y:S05]  /*e1d0*/  LDSM.16.MT88.4 R128, [R188+0x1100] ;  /* 0x00110000bc80783b */ /* 0x000fea0000004200 */
[----:B------:R-:W1:Y:S02]  /*e1e0*/  MUFU.EX2 R167, R167 ;  /* 0x000000a700a77308 */ /* 0x000e640000000800 */
[C---:B------:R-:W-:Y:S08]  /*e1f0*/  HMMA.16816.F32 R44, R12.reuse, R132, R44 ;  /* 0x000000840c2c723c */ /* 0x040ff0000000182c */
[C---:B------:R-:W-:Y:S01]  /*e200*/  HMMA.16816.F32 R48, R12.reuse, R134, R48 ;  /* 0x000000860c30723c */ /* 0x040fe20000001830 */
[----:B------:R-:W-:Y:S01]  /*e210*/  LDSM.16.MT88.4 R132, [R190+0x3100] ;  /* 0x00310000be84783b */ /* 0x000fe20000004200 */
[----:B------:R-:W-:Y:S06]  /*e220*/  MUFU.EX2 R171, R171 ;  /* 0x000000ab00ab7308 */ /* 0x000fec0000000800 */
[C---:B------:R-:W-:Y:S04]  /*e230*/  HMMA.16816.F32 R52, R12.reuse, R136, R52 ;  /* 0x000000880c34723c */ /* 0x040fe80000001834 */
[----:B------:R-:W2:Y:S04]  /*e240*/  MUFU.EX2 R174, R155 ;  /* 0x0000009b00ae7308 */ /* 0x000ea80000000800 */
[C---:B------:R-:W-:Y:S01]  /*e250*/  HMMA.16816.F32 R56, R12.reuse, R138, R56 ;  /* 0x0000008a0c38723c */ /* 0x040fe20000001838 */
[----:B------:R-:W-:Y:S07]  /*e260*/  LDSM.16.MT88.4 R136, [R189+0x3100] ;  /* 0x00310000bd88783b */ /* 0x000fee0000004200 */
[C---:B-1----:R-:W-:Y:S08]  /*e270*/  HMMA.16816.F32 R60, R12.reuse, R16, R60 ;  /* 0x000000100c3c723c */ /* 0x042ff0000000183c */
[C---:B------:R-:W-:Y:S01]  /*e280*/  HMMA.16816.F32 R64, R12.reuse, R18, R64 ;  /* 0x000000120c40723c */ /* 0x040fe20000001840 */
[----:B------:R-:W1:Y:S07]  /*e290*/  LDSM.16.MT88.4 R16, [R188+0x4900] ;  /* 0x00490000bc10783b */ /* 0x000e6e0000004200 */
[C---:B---3--:R-:W-:Y:S08]  /*e2a0*/  HMMA.16816.F32 R68, R12.reuse, R20, R68 ;  /* 0x000000140c44723c */ /* 0x048ff00000001844 */
[C---:B------:R-:W-:Y:S01]  /*e2b0*/  HMMA.16816.F32 R72, R12.reuse, R22, R72 ;  /* 0x000000160c48723c */ /* 0x040fe20000001848 */
[----:B------:R-:W3:Y:S07]  /*e2c0*/  LDSM.16.MT88.4 R20, [R195+0x1100] ;  /* 0x00110000c314783b */ /* 0x000eee0000004200 */
[C---:B------:R-:W-:Y:S08]  /*e2d0*/  HMMA.16816.F32 R76, R12.reuse, R24, R76 ;  /* 0x000000180c4c723c */ /* 0x040ff0000000184c */
[C---:B------:R-:W-:Y:S01]  /*e2e0*/  HMMA.16816.F32 R80, R12.reuse, R26, R80 ;  /* 0x0000001a0c50723c */ /* 0x040fe20000001850 */
[----:B------:R-:W3:Y:S07]  /*e2f0*/  LDSM.16.MT88.4 R24, [R189+0x1100] ;  /* 0x00110000bd18783b */ /* 0x000eee0000004200 */
[C---:B------:R-:W-:Y:S08]  /*e300*/  HMMA.16816.F32 R84, R12.reuse, R28, R84 ;  /* 0x0000001c0c54723c */ /* 0x040ff00000001854 */
[C---:B------:R-:W-:Y:S01]  /*e310*/  HMMA.16816.F32 R88, R12.reuse, R30, R88 ;  /* 0x0000001e0c58723c */ /* 0x040fe20000001858 */
[----:B------:R-:W3:Y:S07]  /*e320*/  LDSM.16.MT88.4 R28, [R195+0x3100] ;  /* 0x00310000c31c783b */ /* 0x000eee0000004200 */
[C---:B-1----:R-:W-:Y:S08]  /*e330*/  HMMA.16816.F32 R92, R12.reuse, R16, R92 ;  /* 0x000000100c5c723c */ /* 0x042ff0000000185c */
[----:B------:R-:W-:Y:S01]  /*e340*/  HMMA.16816.F32 R96, R12, R18, R96 ;  /* 0x000000120c60723c */ /* 0x000fe20000001860 */
[----:B------:R-:W1:Y:S06]  /*e350*/  LDSM.16.MT88.4 R16, [R188+0x3100] ;  /* 0x00310000bc10783b */ /* 0x000e6c0000004200 */
[----:B--2---:R-:W-:Y:S01]  /*e360*/  F2FP.PACK_AB R12, R173, R168 ;  /* 0x000000a8ad0c723e */ /* 0x004fe200000000ff */
[----:B------:R-:W-:Y:S01]  /*e370*/  FADD.FTZ R168, R168, R159 ;  /* 0x0000009fa8a87221 */ /* 0x000fe20000010000 */
[----:B-----5:R-:W-:Y:S03]  /*e380*/  F2FP.PACK_AB R14, R175, R164 ;  /* 0x000000a4af0e723e */ /* 0x020fe600000000ff */
[----:B------:R-:W-:Y:S01]  /*e390*/  F2FP.PACK_AB R13, R169, R162 ;  /* 0x000000a2a90d723e */ /* 0x000fe200000000ff */
[----:B------:R-:W-:Y:S01]  /*e3a0*/  FADD.FTZ R162, R162, R163 ;  /* 0x000000a3a2a27221 */ /* 0x000fe20000010000 */
[----:B----4-:R-:W-:Y:S01]  /*e3b0*/  F2FP.PACK_AB R15, R165, R166 ;  /* 0x000000a6a50f723e */ /* 0x010fe200000000ff */
[----:B------:R-:W-:Y:S02]  /*e3c0*/  FADD.FTZ R173, R173, R168 ;  /* 0x000000a8adad7221 */ /* 0x000fe40000010000 */
[----:B------:R-:W-:Y:S02]  /*e3d0*/  FADD.FTZ R169, R169, R162 ;  /* 0x000000a2a9a97221 */ /* 0x000fe40000010000 */
[----:B------:R-:W-:Y:S02]  /*e3e0*/  FADD.FTZ R164, R164, R173 ;  /* 0x000000ada4a47221 */ /* 0x000fe40000010000 */
[C---:B---3--:R-:W-:Y:S03]  /*e3f0*/  HMMA.16816.F32 R4, R12.reuse, R20, R4 ;  /* 0x000000140c04723c */ /* 0x048fe60000001804 */
[----:B------:R-:W-:Y:S02]  /*e400*/  FADD.FTZ R2, R166, R169 ;  /* 0x000000a9a6027221 */ /* 0x000fe40000010000 */
[----:B------:R-:W-:Y:S02]  /*e410*/  FADD.FTZ R164, R175, R164 ;  /* 0x000000a4afa47221 */ /* 0x000fe40000010000 */
[----:B------:R-:W-:Y:S01]  /*e420*/  FADD.FTZ R2, R165, R2 ;  /* 0x00000002a5027221 */ /* 0x000fe20000010000 */
[C---:B------:R-:W-:Y:S01]  /*e430*/  HMMA.16816.F32 R100, R12.reuse, R22, R100 ;  /* 0x000000160c64723c */ /* 0x040fe20000001864 */
[----:B------:R-:W2:Y:S07]  /*e440*/  LDSM.16.MT88.4 R20, [R195+0x5100] ;  /* 0x00510000c314783b */ /* 0x000eae0000004200 */
[C---:B------:R-:W-:Y:S08]  /*e450*/  HMMA.16816.F32 R104, R12.reuse, R32, R104 ;  /* 0x000000200c68723c */ /* 0x040ff00000001868 */
[C---:B------:R-:W-:Y:S01]  /*e460*/  HMMA.16816.F32 R108, R12.reuse, R34, R108 ;  /* 0x000000220c6c723c */ /* 0x040fe2000000186c */
[----:B------:R-:W-:Y:S07]  /*e470*/  LDSM.16.MT88.4 R32, [R188+0x1900] ;  /* 0x00190000bc20783b */ /* 0x000fee0000004200 */
[C---:B------:R-:W-:Y:S08]  /*e480*/  HMMA.16816.F32 R112, R12.reuse, R24, R112 ;  /* 0x000000180c70723c */ /* 0x040ff00000001870 */
[C---:B------:R-:W-:Y:S01]  /*e490*/  HMMA.16816.F32 R116, R12.reuse, R26, R116 ;  /* 0x0000001a0c74723c */ /* 0x040fe20000001874 */
[----:B------:R-:W3:Y:S07]  /*e4a0*/  LDSM.16.MT88.4 R24, [R190+0x5100] ;  /* 0x00510000be18783b */ /* 0x000eee0000004200 */
[C---:B------:R-:W-:Y:S08]  /*e4b0*/  HMMA.16816.F32 R120, R12.reuse, R128, R120 ;  /* 0x000000800c78723c */ /* 0x040ff00000001878 */
[C---:B------:R-:W-:Y:S08]  /*e4c0*/  HMMA.16816.F32 R124, R12.reuse, R130, R124 ;  /* 0x000000820c7c723c */ /* 0x040ff0000000187c */
[C---:B------:R-:W-:Y:S08]  /*e4d0*/  HMMA.16816.F32 R36, R12.reuse, R28, R36 ;  /* 0x0000001c0c24723c */ /* 0x040ff00000001824 */
[C---:B------:R-:W-:Y:S01]  /*e4e0*/  HMMA.16816.F32 R40, R12.reuse, R30, R40 ;  /* 0x0000001e0c28723c */ /* 0x040fe20000001828 */
[----:B------:R-:W4:Y:S07]  /*e4f0*/  LDSM.16.MT88.4 R28, [R189+0x5100] ;  /* 0x00510000bd1c783b */ /* 0x000f2e0000004200 */
        /* <DEDUP_REMOVED lines=15> */
[C---:B----4-:R-:W-:Y:S08]  /*e5f0*/  HMMA.16816.F32 R84, R12.reuse, R28, R84 ;  /* 0x0000001c0c54723c */ /* 0x050ff00000001854 */
[C---:B------:R-:W-:Y:S01]  /*e600*/  HMMA.16816.F32 R88, R12.reuse, R30, R88 ;  /* 0x0000001e0c58723c */ /* 0x040fe20000001858 */
[----:B------:R-:W4:Y:S07]  /*e610*/  LDSM.16.MT88.4 R28, [R189+0x1900] ;  /* 0x00190000bd1c783b */ /* 0x000f2e0000004200 */
[C---:B-1----:R-:W-:Y:S08]  /*e620*/  HMMA.16816.F32 R92, R12.reuse, R16, R92 ;  /* 0x000000100c5c723c */ /* 0x042ff0000000185c */
[----:B------:R-:W-:Y:S01]  /*e630*/  HMMA.16816.F32 R96, R12, R18, R96 ;  /* 0x000000120c60723c */ /* 0x000fe20000001860 */
[----:B------:R-:W1:Y:S06]  /*e640*/  LDSM.16.MT88.4 R16, [R189+0x3900] ;  /* 0x00390000bd10783b */ /* 0x000e6c0000004200 */
[----:B------:R-:W-:Y:S01]  /*e650*/  F2FP.PACK_AB R12, R170, R167 ;  /* 0x000000a7aa0c723e */ /* 0x000fe200000000ff */
[----:B------:R-:W-:Y:S01]  /*e660*/  FADD.FTZ R167, R167, R164 ;  /* 0x000000a4a7a77221 */ /* 0x000fe20000010000 */
[----:B------:R-:W-:Y:S03]  /*e670*/  F2FP.PACK_AB R14, R174, R171 ;  /* 0x000000abae0e723e */ /* 0x000fe600000000ff */
[----:B------:R-:W-:Y:S01]  /*e680*/  F2FP.PACK_AB R13, R214, R213 ;  /* 0x000000d5d60d723e */ /* 0x000fe200000000ff */
[----:B------:R-:W-:Y:S01]  /*e690*/  FADD.FTZ R213, R213, R2 ;  /* 0x00000002d5d57221 */ /* 0x000fe20000010000 */
[----:B------:R-:W-:Y:S01]  /*e6a0*/  F2FP.PACK_AB R15, R216, R215 ;  /* 0x000000d7d80f723e */ /* 0x000fe200000000ff */
[----:B------:R-:W-:Y:S01]  /*e6b0*/  FADD.FTZ R170, R170, R167 ;  /* 0x000000a7aaaa7221 */ /* 0x000fe20000010000 */
[----:B------:R-:W-:Y:S01]  /*e6c0*/  MOV R2, R8 ;  /* 0x0000000800027202 */ /* 0x000fe20000000f00 */
[----:B------:R-:W-:Y:S02]  /*e6d0*/  FADD.FTZ R214, R214, R213 ;  /* 0x000000d5d6d67221 */ /* 0x000fe40000010000 */
[----:B------:R-:W-:Y:S02]  /*e6e0*/  FADD.FTZ R171, R171, R170 ;  /* 0x000000aaabab7221 */ /* 0x000fe40000010000 */
[C---:B--2---:R-:W-:Y:S01]  /*e6f0*/  HMMA.16816.F32 R128, R12.reuse, R20, R4 ;  /* 0x000000140c80723c */ /* 0x044fe20000001804 */
[----:B------:R-:W2:Y:S02]  /*e700*/  LDSM.16.MT88.4 R4, [R190+0x5900] ;  /* 0x00590000be04783b */ /* 0x000ea40000004200 */
[----:B------:R-:W-:Y:S02]  /*e710*/  FADD.FTZ R207, R215, R214 ;  /* 0x000000d6d7cf7221 */ /* 0x000fe40000010000 */
[----:B------:R-:W-:Y:S02]  /*e720*/  FADD.FTZ R206, R174, R171 ;  /* 0x000000abaece7221 */ /* 0x000fe40000010000 */
[----:B------:R-:W-:Y:S01]  /*e730*/  FADD.FTZ R207, R216, R207 ;  /* 0x000000cfd8cf7221 */ /* 0x000fe20000010000 */
[C---:B------:R-:W-:Y:S01]  /*e740*/  HMMA.16816.F32 R100, R12.reuse, R22, R100 ;  /* 0x000000160c64723c */ /* 0x040fe20000001864 */
[----:B------:R-:W5:Y:S07]  /*e750*/  LDSM.16.MT88.4 R20, [R189+0x5900] ;  /* 0x00590000bd14783b */ /* 0x000f6e0000004200 */
[C---:B---3--:R-:W-:Y:S08]  /*e760*/  HMMA.16816.F32 R104, R12.reuse, R24, R104 ;  /* 0x000000180c68723c */ /* 0x048ff00000001868 */
        /* <DEDUP_REMOVED lines=16> */
[C---:B--2---:R-:W-:Y:S08]  /*e870*/  HMMA.16816.F32 R76, R12.reuse, R4, R76 ;  /* 0x000000040c4c723c */ /* 0x044ff0000000184c */
[C---:B------:R-:W-:Y:S08]  /*e880*/  HMMA.16816.F32 R80, R12.reuse, R6, R80 ;  /* 0x000000060c50723c */ /* 0x040ff00000001850 */
[C---:B-----5:R-:W-:Y:S08]  /*e890*/  HMMA.16816.F32 R84, R12.reuse, R20, R84 ;  /* 0x000000140c54723c */ /* 0x060ff00000001854 */
[C---:B------:R-:W-:Y:S08]  /*e8a0*/  HMMA.16816.F32 R88, R12.reuse, R22, R88 ;  /* 0x000000160c58723c */ /* 0x040ff00000001858 */
[C---:B-1----:R-:W-:Y:S08]  /*e8b0*/  HMMA.16816.F32 R92, R12.reuse, R16, R92 ;  /* 0x000000100c5c723c */ /* 0x042ff0000000185c */
[----:B------:R-:W-:Y:S01]  /*e8c0*/  HMMA.16816.F32 R96, R12, R18, R96 ;  /* 0x000000120c60723c */ /* 0x000fe20000001860 */
[----:B------:R-:W-:-:S07]  /*e8d0*/  @P0 BRA `(.L_x_209) ;  /* 0xffffca0000000947 */ /* 0x000fce000383ffff */
.L_x_199:
[----:B------:R-:W1:Y:S01]  /*e8e0*/  SHFL.BFLY PT, R3, R206, 0x2, 0x1f ;  /* 0x0c401f00ce037f89 */ /* 0x000e6200000e0000 */
[----:B------:R-:W-:Y:S01]  /*e8f0*/  CS2R R4, SRZ ;  /* 0x0000000000047805 */ /* 0x000fe2000001ff00 */
[----:B------:R-:W-:-:S02]  /*e900*/  MOV R9, 0xff800000 ;  /* 0xff80000000097802 */ /* 0x000fc40000000f00 */
[----:B------:R-:W2:Y:S01]  /*e910*/  SHFL.BFLY PT, R2, R207, 0x2, 0x1f ;  /* 0x0c401f00cf027f89 */ /* 0x000ea200000e0000 */
        /* <DEDUP_REMOVED lines=8> */
[----:B------:R-:W-:Y:S02]  /*e9a0*/  MOV R7, 0xff800000 ;  /* 0xff80000000077802 */ /* 0x000fe40000000f00 */
[----:B------:R-:W-:-:S09]  /*e9b0*/  FSETP.NE.FTZ.AND P0, PT, R2, RZ, PT ;  /* 0x000000ff0200720b */ /* 0x000fd20003f15000 */
[----:B------:R-:W1:Y:S01]  /*e9c0*/  @P1 MUFU.RCP R5, R3 ;  /* 0x0000000300051308 */ /* 0x000e620000001000 */
[----:B------:R-:W-:-:S03]  /*e9d0*/  @P1 MOV R11, 0x3f317218 ;  /* 0x3f317218000b1802 */ /* 0x000fc60000000f00 */
[----:B------:R-:W-:Y:S02]  /*e9e0*/  @P0 MOV R10, 0x3f317218 ;  /* 0x3f317218000a0802 */ /* 0x000fe40000000f00 */
[----:B------:R-:W-:Y:S02]  /*e9f0*/  @P1 FMUL.FTZ R11, R11, c[0x0][0x2d0] ;  /* 0x0000b4000b0b1a20 */ /* 0x000fe40000410000 */
[----:B------:R-:W-:Y:S01]  /*ea00*/  @P0 MUFU.RCP R4, R2 ;  /* 0x0000000200040308 */ /* 0x000fe20000001000 */
[----:B------:R-:W-:-:S07]  /*ea10*/  @P0 FMUL.FTZ R10, R10, c[0x0][0x2d0] ;  /* 0x0000b4000a0a0a20 */ /* 0x000fce0000410000 */
[----:B------:R-:W2:Y:S01]  /*ea20*/  @P1 MUFU.LG2 R3, R3 ;  /* 0x0000000300031308 */ /* 0x000ea20000000c00 */
[C---:B-1----:R-:W-:Y:S02]  /*ea30*/  FMUL.FTZ R128, R5.reuse, R128 ;  /* 0x0000008005807220 */ /* 0x042fe40000410000 */
[C---:B------:R-:W-:Y:S02]  /*ea40*/  FMUL.FTZ R129, R5.reuse, R129 ;  /* 0x0000008105817220 */ /* 0x040fe40000410000 */
[C---:B------:R-:W-:Y:S02]  /*ea50*/  FMUL.FTZ R100, R5.reuse, R100 ;  /* 0x0000006405647220 */ /* 0x040fe40000410000 */
[C---:B------:R-:W-:Y:S01]  /*ea60*/  FMUL.FTZ R101, R5.reuse, R101 ;  /* 0x0000006505657220 */ /* 0x040fe20000410000 */
[----:B------:R-:W1:Y:S01]  /*ea70*/  @P0 MUFU.LG2 R2, R2 ;  /* 0x0000000200020308 */ /* 0x000e620000000c00 */
[C---:B------:R-:W-:Y:S02]  /*ea80*/  FMUL.FTZ R104, R5.reuse, R104 ;  /* 0x0000006805687220 */ /* 0x040fe40000410000 */
[----:B------:R-:W-:-:S02]  /*ea90*/  FMUL.FTZ R105, R5, R105 ;  /* 0x0000006905697220 */ /* 0x000fc40000410000 */
[C---:B------:R-:W-:Y:S02]  /*eaa0*/  FMUL.FTZ R108, R5.reuse, R108 ;  /* 0x0000006c056c7220 */ /* 0x040fe40000410000 */
[----:B------:R-:W-:Y:S02]  /*eab0*/  FMUL.FTZ R109, R5, R109 ;  /* 0x0000006d056d7220 */ /* 0x000fe40000410000 */
[----:B--2---:R-:W-:Y:S02]  /*eac0*/  @P1 FMUL.FTZ R3, R3, 0.69314718246459960938 ;  /* 0x3f31721803031820 */ /* 0x004fe40000410000 */
[C---:B------:R-:W-:Y:S02]  /*ead0*/  FMUL.FTZ R112, R5.reuse, R112 ;  /* 0x0000007005707220 */ /* 0x040fe40000410000 */
[C---:B------:R-:W-:Y:S02]  /*eae0*/  FMUL.FTZ R113, R5.reuse, R113 ;  /* 0x0000007105717220 */ /* 0x040fe40000410000 */
[----:B------:R-:W-:-:S02]  /*eaf0*/  FMUL.FTZ R116, R5, R116 ;  /* 0x0000007405747220 */ /* 0x000fc40000410000 */
[----:B-1----:R-:W-:Y:S02]  /*eb00*/  @P0 FMUL.FTZ R13, R2, 0.69314718246459960938 ;  /* 0x3f317218020d0820 */ /* 0x002fe40000410000 */
        /* <DEDUP_REMOVED lines=87> */
.L_x_167:
[----:B------:R-:W-:Y:S01]  /*f080*/  USHF.R.S32.HI UR6, URZ, 0x1f, UR11 ;  /* 0x0000001f3f067899 */ /* 0x000fe2000801140b */
[----:B------:R-:W-:Y:S05]  /*f090*/  @P2 BRA `(.L_x_210) ;  /* 0x0000157000002947 */ /* 0x000fea0003800000 */
[----:B------:R-:W3:Y:S01]  /*f0a0*/  S2R R0, SR_TID.X ;  /* 0x0000000000007919 */ /* 0x000ee20000002100 */
[----:B------:R-:W-:Y:S01]  /*f0b0*/  ULDC.64 UR4, c[0x0][0x490] ;  /* 0x0001240000047ab9 */ /* 0x000fe20000000a00 */
[----:B------:R-:W-:Y:S01]  /*f0c0*/  IMAD.MOV.U32 R12, RZ, RZ, c[0x0][0x4e8] ;  /* 0x00013a00ff0c7624 */ /* 0x000fe200078e00ff */
[----:B------:R-:W-:Y:S01]  /*f0d0*/  UIMAD UR7, UR6, UR4, URZ ;  /* 0x00000004060772a4 */ /* 0x000fe2000f8e023f */
[----:B------:R-:W4:Y:S01]  /*f0e0*/  S2R R22, SR_CTAID.Z ;  /* 0x0000000000167919 */ /* 0x000f220000002700 */
[----:B------:R-:W-:Y:S01]  /*f0f0*/  UIMAD.WIDE.U32 UR8, UR11, UR4, URZ ;  /* 0x000000040b0872a5 */ /* 0x000fe2000f8e003f */
[----:B------:R-:W-:Y:S01]  /*f100*/  F2FP.PACK_AB R128, R129, R128 ;  /* 0x000000808180723e */ /* 0x000fe200000000ff */
[----:B------:R-:W-:Y:S01]  /*f110*/  UIMAD UR7, UR11, UR5, UR7 ;  /* 0x000000050b0772a4 */ /* 0x000fe2000f8e0207 */
[C---:B------:R-:W-:Y:S01]  /*f120*/  ISETP.NE.AND P0, PT, R12.reuse, 0x1, PT ;  /* 0x000000010c00780c */ /* 0x040fe20003f05270 */
[----:B------:R-:W-:Y:S01]  /*f130*/  IMAD R12, R12, c[0x0][0x388], RZ ;  /* 0x0000e2000c0c7a24 */ /* 0x000fe200078e02ff */
[----:B------:R-:W-:Y:S01]  /*f140*/  ULDC.64 UR4, c[0x0][0x3e8] ;  /* 0x0000fa0000047ab9 */ /* 0x000fe20000000a00 */
[----:B------:R-:W-:Y:S01]  /*f150*/  IMAD.U32 R25, RZ, RZ, UR9 ;  /* 0x00000009ff197e24 */ /* 0x000fe2000f8e00ff */
[----:B------:R-:W-:Y:S01]  /*f160*/  UIMAD UR6, UR6, UR4, URZ ;  /* 0x00000004060672a4 */ /* 0x000fe2000f8e023f */
[----:B------:R-:W-:Y:S01]  /*f170*/  IMAD.U32 R24, RZ, RZ, UR8 ;  /* 0x00000008ff187e24 */ /* 0x000fe2000f8e00ff */
[----:B--2---:R-:W-:Y:S01]  /*f180*/  UIMAD.WIDE.U32 UR12, UR11, UR4, URZ ;  /* 0x000000040b0c72a5 */ /* 0x004fe2000f8e003f */
[----:B------:R-:W-:Y:S01]  /*f190*/  F2FP.PACK_AB R130, R131, R130 ;  /* 0x000000828382723e */ /* 0x000fe200000000ff */
[----:B------:R-:W-:Y:S01]  /*f1a0*/  UIMAD UR5, UR11, UR5, UR6 ;  /* 0x000000050b0572a4 */ /* 0x000fe2000f8e0206 */
[----:B------:R-:W-:Y:S01]  /*f1b0*/  F2FP.PACK_AB R100, R101, R100 ;  /* 0x000000646564723e */ /* 0x000fe200000000ff */
[----:B------:R-:W-:Y:S01]  /*f1c0*/  UIADD3 UR7, UR9, UR7, URZ ;  /* 0x0000000709077290 */ /* 0x000fe2000fffe03f */
[----:B------:R-:W-:Y:S01]  /*f1d0*/  F2FP.PACK_AB R102, R103, R102 ;  /* 0x000000666766723e */ /* 0x000fe200000000ff */
[----:B------:R-:W-:Y:S01]  /*f1e0*/  UIADD3 UR5, UR13, UR5, URZ ;  /* 0x000000050d057290 */ /* 0x000fe2000fffe03f */
[----:B------:R-:W-:Y:S01]  /*f1f0*/  IMAD.U32 R19, RZ, RZ, UR13 ;  /* 0x0000000dff137e24 */ /* 0x000fe2000f8e00ff */
[----:B------:R-:W-:Y:S01]  /*f200*/  F2FP.PACK_AB R104, R105, R104 ;  /* 0x000000686968723e */ /* 0x000fe200000000ff */
[----:B------:R-:W-:Y:S01]  /*f210*/  IMAD.U32 R18, RZ, RZ, UR12 ;  /* 0x0000000cff127e24 */ /* 0x000fe2000f8e00ff */
[----:B---3--:R-:W-:Y:S01]  /*f220*/  SHF.R.S32.HI R3, RZ, 0x1f, R0 ;  /* 0x0000001fff037819 */ /* 0x008fe20000011400 */
[----:B------:R-:W-:Y:S01]  /*f230*/  IMAD.U32 R25, RZ, RZ, UR7 ;  /* 0x00000007ff197e24 */ /* 0x000fe2000f8e00ff */
[----:B------:R-:W-:Y:S01]  /*f240*/  F2FP.PACK_AB R106, R107, R106 ;  /* 0x0000006a6b6a723e */ /* 0x000fe200000000ff */
[----:B------:R-:W-:Y:S01]  /*f250*/  IMAD.U32 R19, RZ, RZ, UR5 ;  /* 0x00000005ff137e24 */ /* 0x000fe2000f8e00ff */
[CC--:B------:R-:W-:Y:S01]  /*f260*/  LEA.HI R14, R3.reuse, R0.reuse, RZ, 0x5 ;  /* 0x00000000030e7211 */ /* 0x0c0fe200078f28ff */
[----:B----4-:R-:W-:Y:S01]  /*f270*/  IMAD.WIDE.U32 R24, R22, c[0x0][0x498], R24 ;  /* 0x0001260016187a25 */ /* 0x010fe200078e0018 */
[----:B------:R-:W-:Y:S01]  /*f280*/  LEA.HI R13, R3, R0, RZ, 0x2 ;  /* 0x00000000030d7211 */ /* 0x000fe200078f10ff */
[----:B------:R-:W-:Y:S01]  /*f290*/  BSSY B0, `(.L_x_211) ;  /* 0x00000ef000007945 */ /* 0x000fe20003800000 */
[----:B------:R-:W-:-:S02]  /*f2a0*/  LOP3.LUT R11, R14, 0xffffffe0, RZ, 0xc0, !PT ;  /* 0xffffffe00e0b7812 */ /* 0x000fc400078ec0ff */
[-C--:B------:R-:W-:Y:S02]  /*f2b0*/  LEA.HI R4, R3, R0.reuse, RZ, 0x3 ;  /* 0x0000000003047211 */ /* 0x080fe400078f18ff */
[----:B------:R-:W-:Y:S01]  /*f2c0*/  SHF.R.S32.HI R21, RZ, 0x2, R13 ;  /* 0x00000002ff157819 */ /* 0x000fe2000001140d */
[----:B------:R-:W-:Y:S01]  /*f2d0*/  IMAD.IADD R10, R0, 0x1, -R11 ;  /* 0x00000001000a7824 */ /* 0x000fe200078e0a0b */
[----:B------:R-:W-:Y:S01]  /*f2e0*/  SHF.R.S32.HI R8, RZ, 0x1f, R13 ;  /* 0x0000001fff087819 */ /* 0x000fe2000001140d */
[----:B------:R-:W2:Y:S01]  /*f2f0*/  S2R R11, SR_CTAID.X ;  /* 0x00000000000b7919 */ /* 0x000ea20000002500 */
[----:B------:R-:W-:Y:S02]  /*f300*/  LOP3.LUT R13, R13, 0xfffffffc, RZ, 0xc0, !PT ;  /* 0xfffffffc0d0d7812 */ /* 0x000fe400078ec0ff */
[----:B------:R-:W-:Y:S02]  /*f310*/  LOP3.LUT R17, R4, 0xfffffff8, RZ, 0xc0, !PT ;  /* 0xfffffff804117812 */ /* 0x000fe400078ec0ff */
[----:B-1----:R-:W-:-:S02]  /*f320*/  LEA.HI R2, R3, R0, RZ, 0x6 ;  /* 0x0000000003027211 */ /* 0x002fc400078f30ff */
[----:B------:R-:W-:Y:S01]  /*f330*/  LEA.HI R3, R8, R21, RZ, 0x3 ;  /* 0x0000001508037211 */ /* 0x000fe200078f18ff */
[C---:B------:R-:W-:Y:S01]  /*f340*/  IMAD.IADD R8, R0.reuse, 0x1, -R13 ;  /* 0x0000000100087824 */ /* 0x040fe200078e0a0d */
[----:B------:R-:W-:Y:S01]  /*f350*/  SHF.R.S32.HI R13, RZ, 0x1f, R22 ;  /* 0x0000001fff0d7819 */ /* 0x000fe20000011416 */
[----:B------:R-:W-:Y:S01]  /*f360*/  IMAD.IADD R17, R0, 0x1, -R17 ;  /* 0x0000000100117824 */ /* 0x000fe200078e0a11 */
[----:B------:R-:W-:Y:S02]  /*f370*/  LOP3.LUT R0, R3, 0xfffffff8, RZ, 0xc0, !PT ;  /* 0xfffffff803007812 */ /* 0x000fe400078ec0ff */
[----:B------:R-:W-:Y:S02]  /*f380*/  SHF.R.S32.HI R3, RZ, 0x1f, R10 ;  /* 0x0000001fff037819 */ /* 0x000fe4000001140a */
[----:B------:R-:W-:Y:S01]  /*f390*/  LOP3.LUT P4, RZ, R10, 0x3, RZ, 0xc0, !PT ;  /* 0x000000030aff7812 */ /* 0x000fe2000788c0ff */
[----:B------:R-:W-:Y:S01]  /*f3a0*/  IMAD.IADD R21, R21, 0x1, -R0 ;  /* 0x0000000115157824 */ /* 0x000fe200078e0a00 */
[----:B------:R-:W-:Y:S01]  /*f3b0*/  LEA.HI R10, R3, R10, RZ, 0x2 ;  /* 0x0000000a030a7211 */ /* 0x000fe200078f10ff */
[C---:B------:R-:W-:Y:S01]  /*f3c0*/  IMAD R3, R13.reuse, c[0x0][0x498], RZ ;  /* 0x000126000d037a24 */ /* 0x040fe200078e02ff */
[--C-:B------:R-:W-:Y:S01]  /*f3d0*/  SHF.R.S32.HI R15, RZ, 0x5, R14.reuse ;  /* 0x00000005ff0f7819 */ /* 0x100fe2000001140e */
[----:B------:R-:W-:Y:S01]  /*f3e0*/  IMAD R13, R13, c[0x0][0x3f0], RZ ;  /* 0x0000fc000d0d7a24 */ /* 0x000fe200078e02ff */
[----:B------:R-:W-:Y:S01]  /*f3f0*/  SHF.R.S32.HI R0, RZ, 0x1f, R14 ;  /* 0x0000001fff007819 */ /* 0x000fe2000001140e */
[C---:B------:R-:W-:Y:S01]  /*f400*/  IMAD R14, R22.reuse, c[0x0][0x49c], R3 ;  /* 0x00012700160e7a24 */ /* 0x040fe200078e0203 */
[----:B------:R-:W-:Y:S01]  /*f410*/  SHF.R.S32.HI R4, RZ, 0x3, R4 ;  /* 0x00000003ff047819 */ /* 0x000fe20000011404 */
[----:B------:R-:W-:Y:S01]  /*f420*/  IMAD R13, R22, c[0x0][0x3f4], R13 ;  /* 0x0000fd00160d7a24 */ /* 0x000fe200078e020d */
[----:B------:R-:W-:Y:S01]  /*f430*/  LEA.HI R0, R0, R15, RZ, 0x3 ;  /* 0x0000000f00007211 */ /* 0x000fe200078f18ff */
[----:B------:R-:W-:Y:S01]  /*f440*/  IMAD.WIDE.U32 R22, R22, c[0x0][0x3f0], R18 ;  /* 0x0000fc0016167a25 */ /* 0x000fe200078e0012 */
[----:B------:R-:W-:-:S02]  /*f450*/  LEA.HI R27, R8, R8, RZ, 0x1 ;  /* 0x00000008081b7211 */ /* 0x000fc400078f08ff */
[----:B------:R-:W-:Y:S01]  /*f460*/  LOP3.LUT R0, R0, 0xffffff8, RZ, 0xc0, !PT ;  /* 0x0ffffff800007812 */ /* 0x000fe200078ec0ff */
[----:B------:R-:W-:Y:S01]  /*f470*/  IMAD.SHL.U32 R16, R4, 0x40, RZ ;  /* 0x0000004004107824 */ /* 0x000fe200078e00ff */
[----:B------:R-:W-:Y:S01]  /*f480*/  R2P PR, R21, 0x6 ;  /* 0x0000000615007804 */ /* 0x000fe20000000000 */
[----:B------:R-:W-:Y:S01]  /*f490*/  IMAD R18, R17, 0x20, R4 ;  /* 0x0000002011127824 */ /* 0x000fe200078e0204 */
[----:B------:R-:W-:Y:S01]  /*f4a0*/  LOP3.LUT R20, R21, 0x1, RZ, 0xc0, !PT ;  /* 0x0000000115147812 */ /* 0x000fe200078ec0ff */
[----:B------:R-:W-:Y:S01]  /*f4b0*/  IMAD.SHL.U32 R3, R17, 0x8, RZ ;  /* 0x0000000811037824 */ /* 0x000fe200078e00ff */
[----:B------:R-:W-:Y:S01]  /*f4c0*/  LOP3.LUT R16, R16, 0x1c0, RZ, 0xc0, !PT ;  /* 0x000001c010107812 */ /* 0x000fe200078ec0ff */
[----:B--2---:R-:W-:Y:S01]  /*f4d0*/  IMAD R18, R11, 0x80, R18 ;  /* 0x000000800b127824 */ /* 0x004fe200078e0212 */
[----:B------:R-:W-:Y:S01]  /*f4e0*/  LOP3.LUT R27, R27, 0x1ffffffe, RZ, 0xc0, !PT ;  /* 0x1ffffffe1b1b7812 */ /* 0x000fe200078ec0ff */
[----:B------:R-:W-:Y:S01]  /*f4f0*/  IMAD.IADD R19, R15, 0x1, -R0 ;  /* 0x000000010f137824 */ /* 0x000fe200078e0a00 */
[----:B------:R-:W-:Y:S01]  /*f500*/  SHF.R.U32.HI R0, RZ, 0x3, R16 ;  /* 0x00000003ff007819 */ /* 0x000fe20000011610 */
[----:B------:R-:W-:Y:S01]  /*f510*/  IMAD.SHL.U32 R21, R21, 0x40, RZ ;  /* 0x0000004015157824 */ /* 0x000fe200078e00ff */
[----:B------:R-:W-:Y:S01]  /*f520*/  LOP3.LUT R17, R16, 0x38, R3, 0xf8, !PT ;  /* 0x0000003810117812 */ /* 0x000fe200078ef803 */
[----:B------:R-:W-:Y:S01]  /*f530*/  @P0 IMAD.HI.U32 R16, R18, c[0x0][0x4ec], RZ ;  /* 0x00013b0012100a27 */ /* 0x000fe200078e00ff */
[----:B------:R-:W-:-:S02]  /*f540*/  SHF.R.S32.HI R10, RZ, 0x2, R10 ;  /* 0x00000002ff0a7819 */ /* 0x000fc4000001140a */
[----:B------:R-:W-:Y:S01]  /*f550*/  LOP3.LUT R0, R17, R0, RZ, 0x3c, !PT ;  /* 0x0000000011007212 */ /* 0x000fe200078e3cff */
[----:B------:R-:W-:Y:S01]  /*f560*/  IMAD.IADD R23, R23, 0x1, R13 ;  /* 0x0000000117177824 */ /* 0x000fe200078e020d */
[----:B------:R-:W-:Y:S01]  /*f570*/  LOP3.LUT R21, R21, 0x1c0, RZ, 0xc0, !PT ;  /* 0x000001c015157812 */ /* 0x000fe200078ec0ff */
[----:B------:R-:W-:Y:S01]  /*f580*/  IMAD.SHL.U32 R13, R2, 0x8, RZ ;  /* 0x00000008020d7824 */ /* 0x000fe200078e00ff */
[----:B------:R-:W-:Y:S01]  /*f590*/  ISETP.NE.U32.AND P3, PT, R20, 0x1, PT ;  /* 0x000000011400780c */ /* 0x000fe20003f65070 */
[----:B------:R-:W-:Y:S01]  /*f5a0*/  IMAD.MOV.U32 R17, RZ, RZ, R18 ;  /* 0x000000ffff117224 */ /* 0x000fe200078e0012 */
[----:B------:R-:W-:Y:S01]  /*f5b0*/  @P0 SHF.R.U32.HI R17, RZ, c[0x0][0x4f0], R16 ;  /* 0x00013c00ff110a19 */ /* 0x000fe20000011610 */
[----:B------:R-:W-:Y:S01]  /*f5c0*/  IMAD R15, R15, 0x200, R8 ;  /* 0x000002000f0f7824 */ /* 0x000fe200078e0208 */
[----:B------:R-:W-:Y:S01]  /*f5d0*/  LOP3.LUT R13, R0, 0x7ffffe00, R13, 0xf8, !PT ;  /* 0x7ffffe00000d7812 */ /* 0x000fe200078ef80d */
[----:B------:R-:W-:Y:S01]  /*f5e0*/  IMAD.IADD R8, R8, 0x1, -R27 ;  /* 0x0000000108087824 */ /* 0x000fe200078e0a1b */
[--C-:B------:R-:W-:Y:S01]  /*f5f0*/  SHF.R.S32.HI R0, RZ, 0x1f, R17.reuse ;  /* 0x0000001fff007819 */ /* 0x100fe20000011411 */
[----:B------:R-:W-:Y:S01]  /*f600*/  IMAD R10, R19, 0x10, R10 ;  /* 0x00000010130a7824 */ /* 0x000fe200078e020a */
[----:B------:R-:W-:Y:S01]  /*f610*/  LEA.HI R2, R21, R21, RZ, 0x1d ;  /* 0x0000001515027211 */ /* 0x000fe200078fe8ff */
[----:B------:R-:W-:Y:S01]  /*f620*/  IMAD.MOV R19, RZ, RZ, -R17 ;  /* 0x000000ffff137224 */ /* 0x000fe200078e0a11 */
[----:B------:R-:W-:Y:S01]  /*f630*/  F2FP.PACK_AB R108, R109, R108 ;  /* 0x0000006c6d6c723e */ /* 0x000fe200000000ff */
[----:B------:R-:W-:Y:S01]  /*f640*/  IMAD R8, R8, 0x8, R10 ;  /* 0x0000000808087824 */ /* 0x000fe200078e020a */
[----:B------:R-:W-:Y:S01]  /*f650*/  F2FP.PACK_AB R110, R111, R110 ;  /* 0x0000006e6f6e723e */ /* 0x000fe200000000ff */
[----:B------:R-:W-:Y:S01]  /*f660*/  IMAD R0, R0, c[0x0][0x3e0], RZ ;  /* 0x0000f80000007a24 */ /* 0x000fe200078e02ff */
[----:B------:R-:W-:Y:S01]  /*f670*/  F2FP.PACK_AB R112, R113, R112 ;  /* 0x000000707170723e */ /* 0x000fe200000000ff */
[----:B------:R-:W-:Y:S01]  /*f680*/  IMAD R8, R11, 0x80, R8 ;  /* 0x000000800b087824 */ /* 0x000fe200078e0208 */
[----:B------:R-:W-:Y:S01]  /*f690*/  F2FP.PACK_AB R114, R115, R114 ;  /* 0x000000727372723e */ /* 0x000fe200000000ff */
[----:B------:R-:W-:Y:S01]  /*f6a0*/  IMAD.U32 R2, R15, 0x2, R2 ;  /* 0x000000020f027824 */ /* 0x000fe200078e0002 */
[----:B------:R-:W-:Y:S01]  /*f6b0*/  F2FP.PACK_AB R116, R117, R116 ;  /* 0x000000747574723e */ /* 0x000fe200000000ff */
[----:B------:R-:W-:Y:S01]  /*f6c0*/  IMAD R15, R11, 0x80, R10 ;  /* 0x000000800b0f7824 */ /* 0x000fe200078e020a */
[----:B------:R-:W-:Y:S01]  /*f6d0*/  F2FP.PACK_AB R118, R119, R118 ;  /* 0x000000767776723e */ /* 0x000fe200000000ff */
[----:B------:R-:W-:Y:S01]  /*f6e0*/  IMAD.WIDE.U32 R22, R17, c[0x0][0x3e0], R22 ;  /* 0x0000f80011167a25 */ /* 0x000fe200078e0016 */
[----:B------:R-:W-:-:S02]  /*f6f0*/  F2FP.PACK_AB R120, R121, R120 ;  /* 0x000000787978723e */ /* 0x000fc400000000ff */
[----:B------:R-:W-:Y:S01]  /*f700*/  ISETP.GE.OR P5, PT, R15, R12, P4 ;  /* 0x0000000c0f00720c */ /* 0x000fe200027a6670 */
[----:B------:R-:W-:Y:S01]  /*f710*/  IMAD R17, R17, c[0x0][0x3e4], R0 ;  /* 0x0000f90011117a24 */ /* 0x000fe200078e0200 */
[----:B------:R-:W-:Y:S01]  /*f720*/  IADD3 R15, R15, 0x8, RZ ;  /* 0x000000080f0f7810 */ /* 0x000fe20007ffe0ff */
[----:B------:R-:W-:Y:S01]  /*f730*/  @P0 IMAD.HI.U32 R0, R8, c[0x0][0x4ec], RZ ;  /* 0x00013b0008000a27 */ /* 0x000fe200078e00ff */
[----:B------:R-:W-:Y:S02]  /*f740*/  F2FP.PACK_AB R122, R123, R122 ;  /* 0x0000007a7b7a723e */ /* 0x000fe400000000ff */
[----:B------:R-:W-:Y:S01]  /*f750*/  ISETP.GE.OR P4, PT, R15, R12, P4 ;  /* 0x0000000c0f00720c */ /* 0x000fe20002786670 */
[----:B------:R-:W-:Y:S01]  /*f760*/  IMAD.SHL.U32 R27, R2, 0x2, RZ ;  /* 0x00000002021b7824 */ /* 0x000fe200078e00ff */
[----:B------:R-:W-:Y:S01]  /*f770*/  BAR.SYNC.DEFER_BLOCKING 0x1, 0x100 ;  /* 0x0044000000007b1d */ /* 0x000fe20000010000 */
[----:B------:R-:W-:Y:S01]  /*f780*/  IMAD.MOV.U32 R21, RZ, RZ, R8 ;  /* 0x000000ffff157224 */ /* 0x000fe200078e0008 */
[----:B------:R-:W-:Y:S01]  /*f790*/  @P0 SHF.R.U32.HI R21, RZ, c[0x0][0x4f0], R0 ;  /* 0x00013c00ff150a19 */ /* 0x000fe20000011600 */
[----:B------:R-:W-:Y:S01]  /*f7a0*/  IMAD R19, R19, c[0x0][0x4e8], R18 ;  /* 0x00013a0013137a24 */ /* 0x000fe200078e0212 */
[----:B------:R-:W-:Y:S01]  /*f7b0*/  IADD3 R0, R27, 0x80, RZ ;  /* 0x000000801b007810 */ /* 0x000fe20007ffe0ff */
[----:B------:R-:W-:Y:S01]  /*f7c0*/  IMAD.IADD R23, R23, 0x1, R17 ;  /* 0x0000000117177824 */ /* 0x000fe200078e0211 */
[----:B------:R-:W-:Y:S01]  /*f7d0*/  SHF.R.S32.HI R15, RZ, 0x1f, R21 ;  /* 0x0000001fff0f7819 */ /* 0x000fe20000011415 */
[----:B------:R-:W-:Y:S01]  /*f7e0*/  IMAD.SHL.U32 R34, R13, 0x2, RZ ;  /* 0x000000020d227824 */ /* 0x000fe200078e00ff */
[----:B------:R-:W-:-:S02]  /*f7f0*/  IADD3 R24, P0, R21, R24, RZ ;  /* 0x0000001815187210 */ /* 0x000fc40007f1e0ff */
[----:B------:R-:W-:Y:S02]  /*f800*/  IADD3 R17, R27, 0x70, RZ ;  /* 0x000000701b117810 */ /* 0x000fe40007ffe0ff */
[----:B------:R-:W-:Y:S01]  /*f810*/  @P3 IADD3 R17, R0, 0x10, RZ ;  /* 0x0000001000113810 */ /* 0x000fe20007ffe0ff */
[----:B------:R-:W-:Y:S01]  /*f820*/  IMAD.MOV.U32 R0, RZ, RZ, 0x20 ;  /* 0x00000020ff007424 */ /* 0x000fe200078e00ff */
[----:B------:R-:W-:Y:S02]  /*f830*/  SHF.R.S32.HI R2, RZ, 0x1f, R19 ;  /* 0x0000001fff027819 */ /* 0x000fe40000011413 */
[----:B------:R-:W-:Y:S01]  /*f840*/  IADD3.X R25, R15, R25, R14, P0, !PT ;  /* 0x000000190f197210 */ /* 0x000fe200007fe40e */
[----:B------:R-:W-:Y:S01]  /*f850*/  IMAD.MOV R15, RZ, RZ, -R21 ;  /* 0x000000ffff0f7224 */ /* 0x000fe200078e0a15 */
[----:B------:R-:W-:Y:S01]  /*f860*/  SEL R0, R0, 0xffffffe0, !P1 ;  /* 0xffffffe000007807 */ /* 0x000fe20004800000 */
[----:B------:R-:W-:Y:S01]  /*f870*/  IMAD R2, R2, c[0x0][0x3d8], RZ ;  /* 0x0000f60002027a24 */ /* 0x000fe200078e02ff */
[----:B------:R-:W-:Y:S01]  /*f880*/  F2FP.PACK_AB R124, R125, R124 ;  /* 0x0000007c7d7c723e */ /* 0x000fe200000000ff */
[----:B------:R-:W-:Y:S01]  /*f890*/  IMAD R21, R15, c[0x0][0x4e8], R8 ;  /* 0x00013a000f157a24 */ /* 0x000fe200078e0208 */
[----:B------:R-:W-:Y:S01]  /*f8a0*/  F2FP.PACK_AB R126, R127, R126 ;  /* 0x0000007e7f7e723e */ /* 0x000fe200000000ff */
[C---:B------:R-:W-:Y:S01]  /*f8b0*/  IMAD R2, R19.reuse, c[0x0][0x3dc], R2 ;  /* 0x0000f70013027a24 */ /* 0x040fe200078e0202 */
[----:B------:R-:W-:Y:S01]  /*f8c0*/  STS [R27+0x80], R128 ;  /* 0x000080801b007388 */ /* 0x000fe20000000800 */
[----:B------:R-:W-:Y:S01]  /*f8d0*/  IMAD.WIDE.U32 R18, R19, c[0x0][0x3d8], R22 ;  /* 0x0000f60013127a25 */ /* 0x000fe200078e0016 */
[----:B------:R-:W-:-:S02]  /*f8e0*/  F2FP.PACK_AB R36, R37, R36 ;  /* 0x000000242524723e */ /* 0x000fc400000000ff */
[----:B------:R-:W-:Y:S01]  /*f8f0*/  STS [R27+0x480], R130 ;  /* 0x000480821b007388 */ /* 0x000fe20000000800 */
[----:B------:R-:W-:Y:S01]  /*f900*/  IMAD.MOV.U32 R8, RZ, RZ, 0x40 ;  /* 0x00000040ff087424 */ /* 0x000fe200078e00ff */
[----:B------:R-:W-:Y:S01]  /*f910*/  F2FP.PACK_AB R38, R39, R38 ;  /* 0x000000262726723e */ /* 0x000fe200000000ff */
[----:B------:R-:W-:Y:S01]  /*f920*/  IMAD.IADD R15, R27, 0x1, R0 ;  /* 0x000000011b0f7824 */ /* 0x000fe200078e0200 */
[----:B------:R-:W-:Y:S01]  /*f930*/  STS [R17], R100 ;  /* 0x0000006411007388 */ /* 0x000fe20000000800 */
[----:B------:R-:W-:Y:S01]  /*f940*/  IMAD.IADD R23, R0, 0x1, R17 ;  /* 0x0000000100177824 */ /* 0x000fe200078e0211 */
[----:B------:R-:W-:Y:S01]  /*f950*/  SHF.R.S32.HI R0, RZ, 0x1f, R21 ;  /* 0x0000001fff007819 */ /* 0x000fe20000011415 */
[----:B------:R-:W-:Y:S01]  /*f960*/  IMAD.WIDE.U32 R24, R21, c[0x0][0x488], R24 ;  /* 0x0001220015187a25 */ /* 0x000fe200078e0018 */
[----:B------:R-:W-:Y:S01]  /*f970*/  SEL R8, R8, 0xffffffc0, !P2 ;  /* 0xffffffc008087807 */ /* 0x000fe20005000000 */
[----:B------:R-:W-:Y:S01]  /*f980*/  STS [R17+0x400], R102 ;  /* 0x0004006611007388 */ /* 0x000fe20000000800 */
[----:B------:R-:W-:Y:S01]  /*f990*/  F2FP.PACK_AB R40, R41, R40 ;  /* 0x000000282928723e */ /* 0x000fe200000000ff */
[----:B------:R-:W-:Y:S01]  /*f9a0*/  IMAD R0, R0, c[0x0][0x488], RZ ;  /* 0x0001220000007a24 */ /* 0x000fe200078e02ff */
[----:B------:R-:W-:Y:S01]  /*f9b0*/  F2FP.PACK_AB R42, R43, R42 ;  /* 0x0000002a2b2a723e */ /* 0x000fe200000000ff */
[----:B------:R-:W-:Y:S01]  /*f9c0*/  IMAD.IADD R29, R27, 0x1, R8 ;  /* 0x000000011b1d7824 */ /* 0x000fe200078e0208 */
[----:B------:R-:W-:Y:S01]  /*f9d0*/  STS [R15+0x80], R104 ;  /* 0x000080680f007388 */ /* 0x000fe20000000800 */
[----:B------:R-:W-:Y:S01]  /*f9e0*/  IMAD R0, R21, c[0x0][0x48c], R0 ;  /* 0x0001230015007a24 */ /* 0x000fe200078e0200 */
[----:B------:R-:W-:Y:S01]  /*f9f0*/  F2FP.PACK_AB R44, R45, R44 ;  /* 0x0000002c2d2c723e */ /* 0x000fe200000000ff */
[C---:B------:R-:W-:Y:S01]  /*fa00*/  IMAD.IADD R21, R8.reuse, 0x1, R17 ;  /* 0x0000000108157824 */ /* 0x040fe200078e0211 */
[----:B------:R-:W-:Y:S01]  /*fa10*/  STS [R15+0x480], R106 ;  /* 0x0004806a0f007388 */ /* 0x000fe20000000800 */
[----:B------:R-:W-:Y:S01]  /*fa20*/  IMAD.IADD R31, R8, 0x1, R15 ;  /* 0x00000001081f7824 */ /* 0x000fe200078e020f */
[----:B------:R-:W-:Y:S01]  /*fa30*/  F2FP.PACK_AB R46, R47, R46 ;  /* 0x0000002e2f2e723e */ /* 0x000fe200000000ff */
[----:B------:R-:W-:Y:S01]  /*fa40*/  IMAD.IADD R33, R23, 0x1, R8 ;  /* 0x0000000117217824 */ /* 0x000fe200078e0208 */
[----:B------:R-:W-:Y:S01]  /*fa50*/  STS [R23], R108 ;  /* 0x0000006c17007388 */ /* 0x000fe20000000800 */
[----:B------:R-:W-:Y:S01]  /*fa60*/  F2FP.PACK_AB R48, R49, R48 ;  /* 0x000000303130723e */ /* 0x000fe200000000ff */
[----:B------:R-:W-:Y:S01]  /*fa70*/  IMAD.IADD R25, R25, 0x1, R0 ;  /* 0x0000000119197824 */ /* 0x000fe200078e0200 */
        /* <DEDUP_REMOVED lines=29> */
[----:B------:R-:W-:-:S02]  /*fc50*/  LEA R10, P0, R24, c[0x0][0x450], 0x2 ;  /* 0x00011400180a7a11 */ /* 0x000fc400078010ff */
        /* <DEDUP_REMOVED lines=9> */
[----:B------:R-:W-:Y:S01]  /*fcf0*/  LEA.HI.X R25, R24, c[0x0][0x454], R25, 0x2, P0 ;  /* 0x0001150018197a11 */ /* 0x000fe200000f1419 */
[----:B------:R-:W-:Y:S01]  /*fd00*/  STS [R15+0x4080], R44 ;  /* 0x0040802c0f007388 */ /* 0x000fe20000000800 */
[----:B------:R-:W-:-:S03]  /*fd10*/  LEA R0, P0, R18, c[0x0][0x380], 0x1 ;  /* 0x0000e00012007a11 */ /* 0x000fc600078008ff */
        /* <DEDUP_REMOVED lines=26> */
[----:B------:R2:W-:Y:S04]  /*fec0*/  STS [R33+0x8400], R98 ;  /* 0x0084006221007388 */ /* 0x0005e80000000800 */
[----:B------:R-:W-:Y:S04]  /*fed0*/  SHFL.IDX PT, R88, R10, RZ, 0x1c1f ;  /* 0x001c1fff0a587589 */ /* 0x000fe800000e0000 */
[----:B------:R-:W3:Y:S04]  /*fee0*/  SHFL.IDX PT, R89, R25, RZ, 0x1c1f ;  /* 0x001c1fff19597589 */ /* 0x000ee800000e0000 */
[----:B------:R-:W-:Y:S06]  /*fef0*/  BAR.SYNC.DEFER_BLOCKING 0x1, 0x100 ;  /* 0x0044000000007b1d */ /* 0x000fec0000010000 */
[----:B------:R-:W-:Y:S01]  /*ff00*/  SHFL.IDX PT, R96, R10, 0x1, 0x1c1f ;  /* 0x003c1f000a607f89 */ /* 0x000fe200000e0000 */
[----:B-1----:R-:W-:-:S03]  /*ff10*/  IMAD.IADD R5, R19, 0x1, R2 ;  /* 0x0000000113057824 */ /* 0x002fc600078e0202 */
[----:B------:R-:W1:Y:S01]  /*ff20*/  SHFL.IDX PT, R97, R25, 0x1, 0x1c1f ;  /* 0x003c1f0019617f89 */ /* 0x000e6200000e0000 */
[----:B--2---:R-:W-:Y:S01]  /*ff30*/  IMAD R33, R11, 0x80, R4 ;  /* 0x000000800b217824 */ /* 0x004fe200078e0204 */
[----:B------:R-:W-:Y:S02]  /*ff40*/  LEA.HI.X R2, R18, c[0x0][0x384], R5, 0x1, P0 ;  /* 0x0000e10012027a11 */ /* 0x000fe400000f0c05 */
[----:B------:R2:W4:Y:S02]  /*ff50*/  SHFL.IDX PT, R60, R0, RZ, 0x181f ;  /* 0x00181fff003c7589 */ /* 0x00052400000e0000 */
[----:B------:R-:W-:Y:S02]  /*ff60*/  ISETP.GE.AND P0, PT, R33, R12, PT ;  /* 0x0000000c2100720c */ /* 0x000fe40003f06270 */
[----:B------:R2:W2:Y:S04]  /*ff70*/  SHFL.IDX PT, R61, R2, RZ, 0x181f ;  /* 0x00181fff023d7589 */ /* 0x0004a800000e0000 */
[----:B---3--:R3:W-:Y:S04]  /*ff80*/  @!P5 ST.E [R88.64], R7 ;  /* 0x000000075800d985 */ /* 0x0087e8000c101916 */
[----:B-1----:R3:W-:Y:S04]  /*ff90*/  @!P4 ST.E [R96.64], R9 ;  /* 0x000000096000c985 */ /* 0x0027e8000c101916 */
[----:B------:R3:W1:Y:S04]  /*ffa0*/  LDS.128 R56, [R34+0x1080] ;  /* 0x0010800022387984 */ /* 0x0006680000000c00 */
[----:B------:R3:W1:Y:S04]  /*ffb0*/  LDS.128 R52, [R34+0x2080] ;  /* 0x0020800022347984 */ /* 0x0006680000000c00 */
[----:B------:R3:W1:Y:S04]  /*ffc0*/  LDS.128 R48, [R34+0x3080] ;  /* 0x0030800022307984 */ /* 0x0006680000000c00 */
[----:B------:R3:W1:Y:S04]  /*ffd0*/  LDS.128 R44, [R34+0x5080] ;  /* 0x00508000222c7984 */ /* 0x0006680000000c00 */
[----:B------:R3:W1:Y:S04]  /*ffe0*/  LDS.128 R40, [R34+0x6080] ;  /* 0x0060800022287984 */ /* 0x0006680000000c00 */
[----:B------:R3:W1:Y:S04]  /*fff0*/  LDS.128 R36, [R34+0x7080] ;  /* 0x0070800022247984 */ /* 0x0006680000000c00 */
[----:B------:R3:W1:Y:S04]  /*10000*/  LDS.128 R28, [R34+0x9080] ;  /* 0x00908000221c7984 */ /* 0x0006680000000c00 */
[----:B------:R3:W1:Y:S04]  /*10010*/  LDS.128 R24, [R34+0xa080] ;  /* 0x00a0800022187984 */ /* 0x0006680000000c00 */
[----:B------:R3:W1:Y:S01]  /*10020*/  LDS.128 R20, [R34+0xb080] ;  /* 0x00b0800022147984 */ /* 0x0006620000000c00 */
[----:B------:R-:W-:Y:S05]  /*10030*/  @P0 BRA `(.L_x_212) ;  /* 0x0000014000000947 */ /* 0x000fea0003800000 */
[----:B--2-4-:R-:W2:Y:S01]  /*10040*/  LDS.128 R16, [R34+0x80] ;  /* 0x0000800022107984 */ /* 0x014ea20000000c00 */
[----:B------:R-:W-:-:S02]  /*10050*/  IADD3 R32, R3, 0x40, RZ ;  /* 0x0000004003207810 */ /* 0x000fc40007ffe0ff */
[C---:B------:R-:W-:Y:S01]  /*10060*/  IADD3 R14, R3.reuse, 0x80, RZ ;  /* 0x00000080030e7810 */ /* 0x040fe20007ffe0ff */
[----:B---3--:R-:W3:Y:S01]  /*10070*/  LDS.128 R8, [R34+0x4080] ;  /* 0x0040800022087984 */ /* 0x008ee20000000c00 */
[----:B------:R-:W-:Y:S02]  /*10080*/  ISETP.GE.AND P1, PT, R32, c[0x0][0x3c8], PT ;  /* 0x0000f20020007a0c */ /* 0x000fe40003f26270 */
[----:B------:R-:W-:Y:S01]  /*10090*/  ISETP.GE.AND P0, PT, R14, c[0x0][0x3c8], PT ;  /* 0x0000f2000e007a0c */ /* 0x000fe20003f06270 */
[----:B------:R4:W5:Y:S01]  /*100a0*/  LDS.128 R4, [R34+0x8080] ;  /* 0x0080800022047984 */ /* 0x0009620000000c00 */
[----:B------:R-:W-:-:S09]  /*100b0*/  ISETP.GE.AND P2, PT, R3, c[0x0][0x3c8], PT ;  /* 0x0000f20003007a0c */ /* 0x000fd20003f46270 */
[----:B------:R-:W-:Y:S02]  /*100c0*/  @!P1 SHF.R.S32.HI R15, RZ, 0x1f, R32 ;  /* 0x0000001fff0f9819 */ /* 0x000fe40000011420 */
[----:B------:R-:W-:Y:S02]  /*100d0*/  @!P0 SHF.R.S32.HI R13, RZ, 0x1f, R14 ;  /* 0x0000001fff0d8819 */ /* 0x000fe4000001140e */
[----:B------:R-:W-:Y:S02]  /*100e0*/  @!P1 LEA.HI R15, R15, R32, RZ, 0x3 ;  /* 0x000000200f0f9211 */ /* 0x000fe400078f18ff */
[----:B------:R-:W-:Y:S02]  /*100f0*/  @!P0 LEA.HI R13, R13, R14, RZ, 0x3 ;  /* 0x0000000e0d0d8211 */ /* 0x000fe400078f18ff */
[----:B------:R-:W-:Y:S02]  /*10100*/  @!P1 LOP3.LUT R15, R15, 0xfffffff8, RZ, 0xc0, !PT ;  /* 0xfffffff80f0f9812 */ /* 0x000fe400078ec0ff */
[----:B------:R-:W-:Y:S01]  /*10110*/  @!P0 LOP3.LUT R13, R13, 0xfffffff8, RZ, 0xc0, !PT ;  /* 0xfffffff80d0d8812 */ /* 0x000fe200078ec0ff */
[----:B----4-:R-:W-:-:S04]  /*10120*/  @!P2 IMAD.WIDE R34, R3, 0x2, R60 ;  /* 0x000000020322a825 */ /* 0x010fc800078e023c */
[----:B------:R-:W-:-:S04]  /*10130*/  @!P1 IMAD.WIDE R14, R15, 0x2, R60 ;  /* 0x000000020f0e9825 */ /* 0x000fc800078e023c */
[----:B------:R-:W-:Y:S01]  /*10140*/  @!P0 IMAD.WIDE R60, R13, 0x2, R60 ;  /* 0x000000020d3c8825 */ /* 0x000fe200078e023c */
[----:B--2---:R2:W-:Y:S04]  /*10150*/  @!P2 ST.E.128 [R34.64], R16 ;  /* 0x000000102200a985 */ /* 0x0045e8000c101d16 */
[----:B---3--:R2:W-:Y:S04]  /*10160*/  @!P1 ST.E.128 [R14.64], R8 ;  /* 0x000000080e009985 */ /* 0x0085e8000c101d16 */
[----:B-----5:R2:W-:Y:S02]  /*10170*/  @!P0 ST.E.128 [R60.64], R4 ;  /* 0x000000043c008985 */ /* 0x0205e4000c101d16 */
.L_x_212:
[----:B--2-4-:R-:W-:Y:S05]  /*10180*/  BSYNC B0 ;  /* 0x0000000000007941 */ /* 0x014fea0003800000 */
.L_x_211:
[----:B------:R-:W-:Y:S01]  /*10190*/  IADD3 R5, R33, 0x20, RZ ;  /* 0x0000002021057810 */ /* 0x000fe20007ffe0ff */
[----:B---3--:R2:W3:Y:S01]  /*101a0*/  SHFL.IDX PT, R9, R2, 0x1, 0x181f ;  /* 0x00381f0002097f89 */ /* 0x0084e200000e0000 */
        /* <DEDUP_REMOVED lines=16> */
[----:B-1----:R1:W-:Y:S02]  /*102b0*/  @!P2 ST.E.128 [R10.64], R56 ;  /* 0x000000380a00a985 */ /* 0x0023e4000c101d16 */
[----:B------:R-:W-:-:S04]  /*102c0*/  @!P1 IMAD.WIDE R6, R6, 0x2, R8 ;  /* 0x0000000206069825 */ /* 0x000fc800078e0208 */
[----:B------:R-:W-:Y:S01]  /*102d0*/  @!P0 IMAD.WIDE R4, R4, 0x2, R8 ;  /* 0x0000000204048825 */ /* 0x000fe200078e0208 */
[----:B------:R1:W-:Y:S04]  /*102e0*/  @!P1 ST.E.128 [R6.64], R44 ;  /* 0x0000002c06009985 */ /* 0x0003e8000c101d16 */
[----:B------:R1:W-:Y:S02]  /*102f0*/  @!P0 ST.E.128 [R4.64], R28 ;  /* 0x0000001c04008985 */ /* 0x0003e4000c101d16 */
.L_x_214:
[----:B------:R-:W-:Y:S05]  /*10300*/  BSYNC B0 ;  /* 0x0000000000007941 */ /* 0x000fea0003800000 */
.L_x_213:
[----:B-1----:R-:W-:Y:S01]  /*10310*/  IADD3 R5, R33, 0x40, RZ ;  /* 0x0000004021057810 */ /* 0x002fe20007ffe0ff */
[----:B---3--:R1:W3:Y:S01]  /*10320*/  SHFL.IDX PT, R9, R2, 0x2, 0x181f ;  /* 0x00581f0002097f89 */ /* 0x0082e200000e0000 */
        /* <DEDUP_REMOVED lines=21> */
.L_x_216:
[----:B------:R-:W-:Y:S05]  /*10480*/  BSYNC B0 ;  /* 0x0000000000007941 */ /* 0x000fea0003800000 */
.L_x_215:
[----:B------:R-:W-:Y:S01]  /*10490*/  IADD3 R33, R33, 0x60, RZ ;  /* 0x0000006021217810 */ /* 0x000fe20007ffe0ff */
[----:B---3--:R3:W1:Y:S03]  /*104a0*/  SHFL.IDX PT, R7, R2, 0x3, 0x181f ;  /* 0x00781f0002077f89 */ /* 0x00866600000e0000 */
[----:B------:R-:W-:Y:S01]  /*104b0*/  ISETP.GE.AND P0, PT, R33, R12, PT ;  /* 0x0000000c2100720c */ /* 0x000fe20003f06270 */
[----:B------:R3:W2:-:S12]  /*104c0*/  SHFL.IDX PT, R6, R0, 0x3, 0x181f ;  /* 0x00781f0000067f89 */ /* 0x00069800000e0000 */
[----:B------:R-:W-:Y:S05]  /*104d0*/  @P0 EXIT ;  /* 0x000000000000094d */ /* 0x000fea0003800000 */
[C---:B------:R-:W-:Y:S02]  /*104e0*/  IADD3 R5, R3.reuse, 0x40, RZ ;  /* 0x0000004003057810 */ /* 0x040fe40007ffe0ff */
[----:B------:R-:W-:Y:S02]  /*104f0*/  ISETP.GE.AND P1, PT, R3, c[0x0][0x3c8], PT ;  /* 0x0000f20003007a0c */ /* 0x000fe40003f26270 */
[----:B------:R-:W-:-:S13]  /*10500*/  ISETP.GE.AND P0, PT, R5, c[0x0][0x3c8], PT ;  /* 0x0000f20005007a0c */ /* 0x000fda0003f06270 */
[----:B-123--:R-:W-:-:S04]  /*10510*/  @!P0 SHF.R.S32.HI R0, RZ, 0x1f, R5 ;  /* 0x0000001fff008819 */ /* 0x00efc80000011405 */
[----:B------:R-:W-:Y:S01]  /*10520*/  @!P0 LEA.HI R0, R0, R5, RZ, 0x3 ;  /* 0x0000000500008211 */ /* 0x000fe200078f18ff */
[C-C-:B------:R-:W-:Y:S01]  /*10530*/  @!P1 IMAD.WIDE R4, R3.reuse, 0x2, R6.reuse ;  /* 0x0000000203049825 */ /* 0x140fe200078e0206 */
[----:B------:R-:W-:Y:S02]  /*10540*/  IADD3 R3, R3, 0x80, RZ ;  /* 0x0000008003037810 */ /* 0x000fe40007ffe0ff */
[----:B------:R-:W-:Y:S02]  /*10550*/  @!P0 LOP3.LUT R0, R0, 0xfffffff8, RZ, 0xc0, !PT ;  /* 0xfffffff800008812 */ /* 0x000fe400078ec0ff */
[----:B------:R1:W-:Y:S03]  /*10560*/  @!P1 ST.E.128 [R4.64], R48 ;  /* 0x0000003004009985 */ /* 0x0003e6000c101d16 */
[----:B----4-:R-:W-:-:S05]  /*10570*/  @!P0 IMAD.WIDE R8, R0, 0x2, R6 ;  /* 0x0000000200088825 */ /* 0x010fca00078e0206 */
        /* <DEDUP_REMOVED lines=9> */
.L_x_210:
[----:B------:R-:W3:Y:S01]  /*10610*/  S2R R7, SR_TID.X ;  /* 0x0000000000077919 */ /* 0x000ee20000002100 */
[----:B------:R-:W-:Y:S03]  /*10620*/  BSSY B0, `(.L_x_217) ;  /* 0x0000029000007945 */ /* 0x000fe60003800000 */
[----:B------:R-:W4:Y:S01]  /*10630*/  S2R R8, SR_CTAID.Z ;  /* 0x0000000000087919 */ /* 0x000f220000002700 */
[----:B---3--:R-:W-:Y:S02]  /*10640*/  ISETP.GT.AND P0, PT, R7, 0x7f, PT ;  /* 0x0000007f0700780c */ /* 0x008fe40003f04270 */
[----:B----4-:R-:W-:-:S11]  /*10650*/  SHF.R.S32.HI R11, RZ, 0x1f, R8 ;  /* 0x0000001fff0b7819 */ /* 0x010fd60000011408 */
[----:B------:R-:W-:Y:S05]  /*10660*/  @P0 BRA `(.L_x_218) ;  /* 0x0000024000000947 */ /* 0x000fea0003800000 */
[----:B------:R-:W3:Y:S01]  /*10670*/  S2R R4, SR_CTAID.X ;  /* 0x0000000000047919 */ /* 0x000ee20000002500 */
[----:B-1----:R-:W-:-:S05]  /*10680*/  MOV R2, c[0x0][0x4e8] ;  /* 0x00013a0000027a02 */ /* 0x002fca0000000f00 */
[----:B------:R-:W-:Y:S01]  /*10690*/  IMAD R0, R2, c[0x0][0x388], RZ ;  /* 0x0000e20002007a24 */ /* 0x000fe200078e02ff */
[----:B---3--:R-:W-:-:S04]  /*106a0*/  LEA R9, R4, R7, 0x7 ;  /* 0x0000000704097211 */ /* 0x008fc800078e38ff */
[----:B------:R-:W-:-:S13]  /*106b0*/  ISETP.GE.AND P0, PT, R9, R0, PT ;  /* 0x000000000900720c */ /* 0x000fda0003f06270 */
[----:B------:R-:W-:Y:S05]  /*106c0*/  @P0 BRA `(.L_x_218) ;  /* 0x000001e000000947 */ /* 0x000fea0003800000 */
[----:B------:R-:W-:Y:S01]  /*106d0*/  ISETP.NE.AND P0, PT, R2, 0x1, PT ;  /* 0x000000010200780c */ /* 0x000fe20003f05270 */
[----:B------:R-:W-:Y:S01]  /*106e0*/  ULDC.64 UR4, c[0x0][0x490] ;  /* 0x0001240000047ab9 */ /* 0x000fe20000000a00 */
[----:B------:R-:W-:Y:S01]  /*106f0*/  IMAD.MOV.U32 R5, RZ, RZ, R9 ;  /* 0x000000ffff057224 */ /* 0x000fe200078e0009 */
[----:B------:R-:W-:Y:S02]  /*10700*/  UIMAD UR7, UR6, UR4, URZ ;  /* 0x00000004060772a4 */ /* 0x000fe4000f8e023f */
[----:B------:R-:W-:Y:S02]  /*10710*/  UIMAD.WIDE.U32 UR8, UR11, UR4, URZ ;  /* 0x000000040b0872a5 */ /* 0x000fe4000f8e003f */
[----:B------:R-:W-:-:S04]  /*10720*/  UIMAD UR4, UR11, UR5, UR7 ;  /* 0x000000050b0472a4 */ /* 0x000fc8000f8e0207 */
[----:B------:R-:W-:Y:S01]  /*10730*/  UIADD3 UR4, UR9, UR4, URZ ;  /* 0x0000000409047290 */ /* 0x000fe2000fffe03f */
[----:B------:R-:W-:Y:S01]  /*10740*/  MOV R2, UR8 ;  /* 0x0000000800027c02 */ /* 0x000fe20008000f00 */
[----:B------:R-:W-:-:S04]  /*10750*/  @P0 IMAD.HI.U32 R0, R9, c[0x0][0x4ec], RZ ;  /* 0x00013b0009000a27 */ /* 0x000fc800078e00ff */
[----:B------:R-:W-:Y:S01]  /*10760*/  MOV R13, UR4 ;  /* 0x00000004000d7c02 */ /* 0x000fe20008000f00 */
[----:B------:R-:W-:Y:S01]  /*10770*/  IMAD.MOV.U32 R12, RZ, RZ, R2 ;  /* 0x000000ffff0c7224 */ /* 0x000fe200078e0002 */
[----:B------:R-:W-:Y:S01]  /*10780*/  @P0 SHF.R.U32.HI R5, RZ, c[0x0][0x4f0], R0 ;  /* 0x00013c00ff050a19 */ /* 0x000fe20000011600 */
[----:B------:R-:W-:Y:S02]  /*10790*/  IMAD.U32 R3, RZ, RZ, UR9 ;  /* 0x00000009ff037e24 */ /* 0x000fe4000f8e00ff */
[----:B------:R-:W-:Y:S02]  /*107a0*/  IMAD R3, R11, c[0x0][0x498], RZ ;  /* 0x000126000b037a24 */ /* 0x000fe400078e02ff */
[----:B------:R-:W-:Y:S02]  /*107b0*/  IMAD.MOV R4, RZ, RZ, -R5 ;  /* 0x000000ffff047224 */ /* 0x000fe400078e0a05 */
[----:B------:R-:W-:-:S04]  /*107c0*/  IMAD.WIDE.U32 R12, R8, c[0x0][0x498], R12 ;  /* 0x00012600080c7a25 */ /* 0x000fc800078e000c */
[----:B------:R-:W-:Y:S01]  /*107d0*/  IMAD R4, R4, c[0x0][0x4e8], R9 ;  /* 0x00013a0004047a24 */ /* 0x000fe200078e0209 */
[----:B------:R-:W-:Y:S01]  /*107e0*/  IADD3 R12, P0, R5, R12, RZ ;  /* 0x0000000c050c7210 */ /* 0x000fe20007f1e0ff */
[----:B------:R-:W-:Y:S01]  /*107f0*/  IMAD R0, R8, c[0x0][0x49c], R3 ;  /* 0x0001270008007a24 */ /* 0x000fe200078e0203 */
[----:B------:R-:W-:Y:S02]  /*10800*/  SHF.R.S32.HI R3, RZ, 0x1f, R5 ;  /* 0x0000001fff037819 */ /* 0x000fe40000011405 */
[----:B------:R-:W-:Y:S02]  /*10810*/  SHF.R.S32.HI R2, RZ, 0x1f, R4 ;  /* 0x0000001fff027819 */ /* 0x000fe40000011404 */
[----:B------:R-:W-:-:S03]  /*10820*/  IADD3.X R13, R3, R13, R0, P0, !PT ;  /* 0x0000000d030d7210 */ /* 0x000fc600007fe400 */
[----:B------:R-:W-:Y:S02]  /*10830*/  IMAD R5, R2, c[0x0][0x488], RZ ;  /* 0x0001220002057a24 */ /* 0x000fe400078e02ff */
[----:B------:R-:W-:-:S04]  /*10840*/  IMAD.WIDE.U32 R12, R4, c[0x0][0x488], R12 ;  /* 0x00012200040c7a25 */ /* 0x000fc800078e000c */
[----:B------:R-:W-:Y:S01]  /*10850*/  IMAD R5, R4, c[0x0][0x48c], R5 ;  /* 0x0001230004057a24 */ /* 0x000fe200078e0205 */
[----:B------:R-:W-:-:S04]  /*10860*/  LEA R2, P0, R12, c[0x0][0x450], 0x2 ;  /* 0x000114000c027a11 */ /* 0x000fc800078010ff */
[----:B------:R-:W-:-:S04]  /*10870*/  IADD3 R5, R13, R5, RZ ;  /* 0x000000050d057210 */ /* 0x000fc80007ffe0ff */
[----:B------:R-:W-:Y:S02]  /*10880*/  LEA.HI.X R3, R12, c[0x0][0x454], R5, 0x2, P0 ;  /* 0x000115000c037a11 */ /* 0x000fe400000f1405 */
[----:B------:R-:W-:-:S05]  /*10890*/  MOV R5, 0xff800000 ;  /* 0xff80000000057802 */ /* 0x000fca0000000f00 */
[----:B------:R1:W-:Y:S02]  /*108a0*/  STG.E [R2.64], R5 ;  /* 0x0000000502007986 */ /* 0x0003e4000c101916 */
.L_x_218:
[----:B------:R-:W-:Y:S05]  /*108b0*/  BSYNC B0 ;  /* 0x0000000000007941 */ /* 0x000fea0003800000 */
.L_x_217:
[----:B-1----:R-:W1:Y:S01]  /*108c0*/  S2R R5, SR_CTAID.X ;  /* 0x0000000000057919 */ /* 0x002e620000002500 */
[----:B------:R-:W-:Y:S01]  /*108d0*/  SHF.R.S32.HI R4, RZ, 0x1f, R7 ;  /* 0x0000001fff047819 */ /* 0x000fe20000011407 */
[----:B------:R-:W-:Y:S01]  /*108e0*/  IMAD.MOV.U32 R3, RZ, RZ, c[0x0][0x4e8] ;  /* 0x00013a00ff037624 */ /* 0x000fe200078e00ff */
[----:B------:R-:W-:Y:S01]  /*108f0*/  ULDC.64 UR4, c[0x0][0x3e8] ;  /* 0x0000fa0000047ab9 */ /* 0x000fe20000000a00 */
[----:B------:R-:W-:Y:S01]  /*10900*/  IMAD R11, R11, c[0x0][0x3f0], RZ ;  /* 0x0000fc000b0b7a24 */ /* 0x000fe200078e02ff */
[----:B------:R-:W-:Y:S01]  /*10910*/  LEA.HI R4, R4, R7, RZ, 0x3 ;  /* 0x0000000704047211 */ /* 0x000fe200078f18ff */
[----:B------:R-:W-:Y:S01]  /*10920*/  UIMAD UR6, UR6, UR4, URZ ;  /* 0x00000004060672a4 */ /* 0x000fe2000f8e023f */
[C---:B------:R-:W-:Y:S01]  /*10930*/  ISETP.NE.AND P0, PT, R3.reuse, 0x1, PT ;  /* 0x000000010300780c */ /* 0x040fe20003f05270 */
[----:B------:R-:W-:Y:S01]  /*10940*/  UIMAD.WIDE.U32 UR8, UR11, UR4, URZ ;  /* 0x000000040b0872a5 */ /* 0x000fe2000f8e003f */
[----:B------:R-:W-:Y:S01]  /*10950*/  LOP3.LUT R0, R4, 0xfffffff8, RZ, 0xc0, !PT ;  /* 0xfffffff804007812 */ /* 0x000fe200078ec0ff */
[----:B------:R-:W-:Y:S01]  /*10960*/  UIMAD UR4, UR11, UR5, UR6 ;  /* 0x000000050b0472a4 */ /* 0x000fe2000f8e0206 */
[----:B------:R-:W-:Y:S01]  /*10970*/  SHF.R.S32.HI R4, RZ, 0x3, R4 ;  /* 0x00000003ff047819 */ /* 0x000fe20000011404 */
[----:B------:R-:W-:Y:S01]  /*10980*/  IMAD R3, R3, c[0x0][0x388], RZ ;  /* 0x0000e20003037a24 */ /* 0x000fe200078e02ff */
[----:B------:R-:W-:Y:S01]  /*10990*/  BSSY B0, `(.L_x_219) ;  /* 0x0000033000007945 */ /* 0x000fe20003800000 */
[----:B------:R-:W-:Y:S01]  /*109a0*/  IMAD.IADD R7, R7, 0x1, -R0 ;  /* 0x0000000107077824 */ /* 0x000fe200078e0a00 */
[----:B------:R-:W-:Y:S01]  /*109b0*/  UIADD3 UR4, UR9, UR4, URZ ;  /* 0x0000000409047290 */ /* 0x000fe2000fffe03f */
[----:B------:R-:W-:Y:S01]  /*109c0*/  IMAD.U32 R13, RZ, RZ, UR9 ;  /* 0x00000009ff0d7e24 */ /* 0x000fe2000f8e00ff */
[----:B------:R-:W-:Y:S01]  /*109d0*/  MOV R12, UR8 ;  /* 0x00000008000c7c02 */ /* 0x000fe20008000f00 */
[----:B------:R-:W-:Y:S01]  /*109e0*/  IMAD R0, R8, c[0x0][0x3f4], R11 ;  /* 0x0000fd0008007a24 */ /* 0x000fe200078e020b */
[----:B------:R-:W-:-:S02]  /*109f0*/  LEA R6, R7, R4, 0x5 ;  /* 0x0000000407067211 */ /* 0x000fc400078e28ff */
[----:B------:R-:W-:Y:S02]  /*10a00*/  MOV R13, UR4 ;  /* 0x00000004000d7c02 */ /* 0x000fe40008000f00 */
[----:B------:R-:W-:Y:S01]  /*10a10*/  SHF.L.U32 R7, R7, 0x3, RZ ;  /* 0x0000000307077819 */ /* 0x000fe200000006ff */
[C---:B-1----:R-:W-:Y:S01]  /*10a20*/  IMAD R6, R5.reuse, 0x80, R6 ;  /* 0x0000008005067824 */ /* 0x042fe200078e0206 */
[----:B------:R-:W-:Y:S01]  /*10a30*/  LEA R4, R5, R4, 0x7 ;  /* 0x0000000405047211 */ /* 0x000fe200078e38ff */
[----:B------:R-:W-:Y:S01]  /*10a40*/  IMAD.WIDE.U32 R12, R8, c[0x0][0x3f0], R12 ;  /* 0x0000fc00080c7a25 */ /* 0x000fe200078e000c */
[----:B------:R-:W-:-:S03]  /*10a50*/  IADD3 R5, R7, 0x80, RZ ;  /* 0x0000008007057810 */ /* 0x000fc60007ffe0ff */
[----:B------:R-:W-:-:S04]  /*10a60*/  @P0 IMAD.HI.U32 R2, R6, c[0x0][0x4ec], RZ ;  /* 0x00013b0006020a27 */ /* 0x000fc800078e00ff */
[----:B------:R-:W-:Y:S01]  /*10a70*/  IMAD.MOV.U32 R9, RZ, RZ, R6 ;  /* 0x000000ffff097224 */ /* 0x000fe200078e0006 */
[----:B------:R-:W-:Y:S01]  /*10a80*/  @P0 SHF.R.U32.HI R9, RZ, c[0x0][0x4f0], R2 ;  /* 0x00013c00ff090a19 */ /* 0x000fe20000011602 */
[----:B------:R-:W-:-:S03]  /*10a90*/  IMAD.IADD R13, R13, 0x1, R0 ;  /* 0x000000010d0d7824 */ /* 0x000fc600078e0200 */
[----:B------:R-:W-:Y:S01]  /*10aa0*/  SHF.R.S32.HI R2, RZ, 0x1f, R9 ;  /* 0x0000001fff027819 */ /* 0x000fe20000011409 */
[C---:B------:R-:W-:Y:S01]  /*10ab0*/  IMAD.WIDE.U32 R12, R9.reuse, c[0x0][0x3e0], R12 ;  /* 0x0000f800090c7a25 */ /* 0x040fe200078e000c */
[----:B------:R-:W-:-:S03]  /*10ac0*/  IADD3 R11, -R9, RZ, RZ ;  /* 0x000000ff090b7210 */ /* 0x000fc60007ffe1ff */
[----:B------:R-:W-:Y:S02]  /*10ad0*/  IMAD R2, R2, c[0x0][0x3e0], RZ ;  /* 0x0000f80002027a24 */ /* 0x000fe400078e02ff */
[----:B------:R-:W-:Y:S01]  /*10ae0*/  IMAD R11, R11, c[0x0][0x4e8], R6 ;  /* 0x00013a000b0b7a24 */ /* 0x000fe200078e0206 */
[----:B------:R-:W-:Y:S01]  /*10af0*/  IADD3 R6, R7, 0x40, RZ ;  /* 0x0000004007067810 */ /* 0x000fe20007ffe0ff */
[----:B------:R-:W-:-:S03]  /*10b00*/  IMAD R9, R9, c[0x0][0x3e4], R2 ;  /* 0x0000f90009097a24 */ /* 0x000fc600078e0202 */
[----:B------:R-:W-:Y:S02]  /*10b10*/  SHF.R.S32.HI R0, RZ, 0x1f, R11 ;  /* 0x0000001fff007819 */ /* 0x000fe4000001140b */
[----:B------:R-:W-:-:S03]  /*10b20*/  IADD3 R13, R13, R9, RZ ;  /* 0x000000090d0d7210 */ /* 0x000fc60007ffe0ff */
[----:B------:R-:W-:Y:S02]  /*10b30*/  IMAD R0, R0, c[0x0][0x3d8], RZ ;  /* 0x0000f60000007a24 */ /* 0x000fe400078e02ff */
[----:B------:R-:W-:-:S04]  /*10b40*/  IMAD.WIDE.U32 R8, R11, c[0x0][0x3d8], R12 ;  /* 0x0000f6000b087a25 */ /* 0x000fc800078e000c */
[----:B------:R-:W-:-:S04]  /*10b50*/  IMAD R0, R11, c[0x0][0x3dc], R0 ;  /* 0x0000f7000b007a24 */ /* 0x000fc800078e0200 */
[----:B------:R-:W-:Y:S01]  /*10b60*/  IMAD.IADD R11, R9, 0x1, R0 ;  /* 0x00000001090b7824 */ /* 0x000fe200078e0200 */
[----:B------:R-:W-:-:S04]  /*10b70*/  LEA R9, P0, R8, c[0x0][0x380], 0x1 ;  /* 0x0000e00008097a11 */ /* 0x000fc800078008ff */
[----:B------:R-:W-:Y:S01]  /*10b80*/  LEA.HI.X R8, R8, c[0x0][0x384], R11, 0x1, P0 ;  /* 0x0000e10008087a11 */ /* 0x000fe200000f0c0b */
[----:B------:R1:W3:Y:S01]  /*10b90*/  SHFL.IDX PT, R10, R9, RZ, 0x181f ;  /* 0x00181fff090a7589 */ /* 0x0002e200000e0000 */
[----:B------:R-:W-:-:S03]  /*10ba0*/  ISETP.GE.AND P0, PT, R4, R3, PT ;  /* 0x000000030400720c */ /* 0x000fc60003f06270 */
[----:B------:R1:W4:Y:S10]  /*10bb0*/  SHFL.IDX PT, R11, R8, RZ, 0x181f ;  /* 0x00181fff080b7589 */ /* 0x00033400000e0000 */
[----:B------:R-:W-:Y:S05]  /*10bc0*/  @P0 BRA `(.L_x_220) ;  /* 0x000000f000000947 */ /* 0x000fea0003800000 */
[----:B------:R-:W-:Y:S02]  /*10bd0*/  ISETP.GE.AND P1, PT, R6, c[0x0][0x3c8], PT ;  /* 0x0000f20006007a0c */ /* 0x000fe40003f26270 */
[----:B------:R-:W-:-:S02]  /*10be0*/  ISETP.GE.AND P0, PT, R5, c[0x0][0x3c8], PT ;  /* 0x0000f20005007a0c */ /* 0x000fc40003f06270 */
        /* <DEDUP_REMOVED lines=13> */
.L_x_220:
[----:B------:R-:W-:Y:S05]  /*10cc0*/  BSYNC B0 ;  /* 0x0000000000007941 */ /* 0x000fea0003800000 */
.L_x_219:
[----:B------:R-:W-:Y:S01]  /*10cd0*/  IADD3 R0, R4, 0x20, RZ ;  /* 0x0000002004007810 */ /* 0x000fe20007ffe0ff */
[----:B---34-:R3:W4:Y:S01]  /*10ce0*/  SHFL.IDX PT, R11, R8, 0x1, 0x181f ;  /* 0x00381f00080b7f89 */ /* 0x01872200000e0000 */
[----:B------:R-:W-:Y:S02]  /*10cf0*/  BSSY B0, `(.L_x_221) ;  /* 0x0000013000007945 */ /* 0x000fe40003800000 */
[----:B------:R-:W-:Y:S01]  /*10d00*/  ISETP.GE.AND P0, PT, R0, R3, PT ;  /* 0x000000030000720c */ /* 0x000fe20003f06270 */
[----:B------:R3:W1:-:S12]  /*10d10*/  SHFL.IDX PT, R10, R9, 0x1, 0x181f ;  /* 0x00381f00090a7f89 */ /* 0x00065800000e0000 */
        /* <DEDUP_REMOVED lines=16> */
.L_x_222:
[----:B------:R-:W-:Y:S05]  /*10e20*/  BSYNC B0 ;  /* 0x0000000000007941 */ /* 0x000fea0003800000 */
.L_x_221:
[----:B------:R-:W-:Y:S01]  /*10e30*/  IADD3 R0, R4, 0x40, RZ ;  /* 0x0000004004007810 */ /* 0x000fe20007ffe0ff */
[----:B-1--4-:R1:W4:Y:S01]  /*10e40*/  SHFL.IDX PT, R11, R8, 0x2, 0x181f ;  /* 0x00581f00080b7f89 */ /* 0x01232200000e0000 */
[----:B------:R-:W-:Y:S02]  /*10e50*/  BSSY B0, `(.L_x_223) ;  /* 0x0000013000007945 */ /* 0x000fe40003800000 */
[----:B------:R-:W-:Y:S01]  /*10e60*/  ISETP.GE.AND P0, PT, R0, R3, PT ;  /* 0x000000030000720c */ /* 0x000fe20003f06270 */
[----:B------:R1:W3:-:S12]  /*10e70*/  SHFL.IDX PT, R10, R9, 0x2, 0x181f ;  /* 0x00581f00090a7f89 */ /* 0x0002d800000e0000 */
        /* <DEDUP_REMOVED lines=16> */
.L_x_224:
[----:B------:R-:W-:Y:S05]  /*10f80*/  BSYNC B0 ;  /* 0x0000000000007941 */ /* 0x000fea0003800000 */
.L_x_223:
[----:B------:R-:W-:Y:S01]  /*10f90*/  IADD3 R4, R4, 0x60, RZ ;  /* 0x0000006004047810 */ /* 0x000fe20007ffe0ff */
[----:B---34-:R3:W4:Y:S03]  /*10fa0*/  SHFL.IDX PT, R11, R8, 0x3, 0x181f ;  /* 0x00781f00080b7f89 */ /* 0x01872600000e0000 */
[----:B------:R-:W-:Y:S01]  /*10fb0*/  ISETP.GE.AND P0, PT, R4, R3, PT ;  /* 0x000000030400720c */ /* 0x000fe20003f06270 */
[----:B------:R3:W1:-:S12]  /*10fc0*/  SHFL.IDX PT, R10, R9, 0x3, 0x181f ;  /* 0x00781f00090a7f89 */ /* 0x00065800000e0000 */
[----:B------:R-:W-:Y:S05]  /*10fd0*/  @P0 EXIT ;  /* 0x000000000000094d */ /* 0x000fea0003800000 */
[----:B------:R-:W-:Y:S02]  /*10fe0*/  ISETP.GE.AND P0, PT, R6, c[0x0][0x3c8], PT ;  /* 0x0000f20006007a0c */ /* 0x000fe40003f06270 */
[----:B------:R-:W-:-:S11]  /*10ff0*/  ISETP.GE.AND P1, PT, R7, c[0x0][0x3c8], PT ;  /* 0x0000f20007007a0c */ /* 0x000fd60003f26270 */
[----:B------:R-:W-:-:S04]  /*11000*/  @!P0 SHF.R.S32.HI R3, RZ, 0x1f, R6 ;  /* 0x0000001fff038819 */ /* 0x000fc80000011406 */
[----:B------:R-:W-:Y:S01]  /*11010*/  @!P0 LEA.HI R3, R3, R6, RZ, 0x3 ;  /* 0x0000000603038211 */ /* 0x000fe200078f18ff */
[----:B-1--4-:R-:W-:-:S03]  /*11020*/  @!P1 IMAD.WIDE R6, R7, 0x2, R10 ;  /* 0x0000000207069825 */ /* 0x012fc600078e020a */
        /* <DEDUP_REMOVED lines=8> */
[----:B-1----:R-:W-:-:S05]  /*110b0*/  LOP3.LUT R3, R0, 0xfffffff8, RZ, 0xc0, !PT ;  /* 0xfffffff800037812 */ /* 0x002fca00078ec0ff */
[----:B------:R-:W-:-:S05]  /*110c0*/  IMAD.WIDE R10, R3, 0x2, R10 ;  /* 0x00000002030a7825 */ /* 0x000fca00078e020a */
[----:B------:R-:W-:Y:S01]  /*110d0*/  ST.E.128 [R10.64], RZ ;  /* 0x000000ff0a007985 */ /* 0x000fe2000c101d16 */
[----:B------:R-:W-:Y:S05]  /*110e0*/  EXIT ;  /* 0x000000000000794d */ /* 0x000fea0003800000 */
.L_x_225:
        /* <DEDUP_REMOVED lines=9> */
.L_x_1497:


//--------------------- .text._ZN7cutlass13device_kernelIN5flash19enable_sm80_to_sm89INS1_16FlashAttnFwdSm80INS1_25CollectiveMainloopFwdSm80ILi8ELi1ELb0EN4cute5tupleIJNS5_1CILi128EEENS7_ILi64EEENS7_ILi192EEEEEELi192ENS_6half_tEfNS_4arch4Sm80ELb0ELb1ELb0ELb1ELb1ELb0ELb1ELb0EEENS1_21CollectiveEpilogueFwdINS6_IJS8_SA_S9_EEENS6_IJNS7_ILi1EEESI_SI_EEESC_SE_Li256ELb1ELb1ELb0ELb0EEENS1_19SingleTileSchedulerILb1ELb0ELb1ELi128EEEEEEEEEvNT_6ParamsE --------------------------
	.section	.text._ZN7cutlass13device_kernelIN5flash19enable_sm80_to_sm89INS1_16FlashAttnFwdSm80INS1_25CollectiveMainloopFwdSm80ILi8ELi1ELb0EN4cute5tupleIJNS5_1CILi128EEENS7_ILi64EEENS7_ILi192EEEEEELi192ENS_6half_tEfNS_4arch4Sm80ELb0ELb1ELb0ELb1ELb1ELb0ELb1ELb0EEENS1_21CollectiveEpilogueFwdINS6_IJS8_SA_S9_EEENS6_IJNS7_ILi1EEESI_SI_EEESC_SE_Li256ELb1ELb1ELb0ELb0EEENS1_19SingleTileSchedulerILb1ELb0ELb1ELi128EEEEEEEEEvNT_6ParamsE,"ax",@progbits
	.sectioninfo	@"SHI_REGISTERS=237"
	.align	128
.text._ZN7cutlass13device_kernelIN5flash19enable_sm80_to_sm89INS1_16FlashAttnFwdSm80INS1_25CollectiveMainloopFwdSm80ILi8ELi1ELb0EN4cute5tupleIJNS5_1CILi128EEENS7_ILi64EEENS7_ILi192EEEEEELi192ENS_6half_tEfNS_4arch4Sm80ELb0ELb1ELb0ELb1ELb1ELb0ELb1ELb0EEENS1_21CollectiveEpilogueFwdINS6_IJS8_SA_S9_EEENS6_IJNS7_ILi1EEESI_SI_EEESC_SE_Li256ELb1ELb1ELb0ELb0EEENS1_19SingleTileSchedulerILb1ELb0ELb1ELi128EEEEEEEEEvNT_6ParamsE:
        .type           _ZN7cutlass13device_kernelIN5flash19enable_sm80_to_sm89INS1_16FlashAttnFwdSm80INS1_25CollectiveMainloopFwdSm80ILi8ELi1ELb0EN4cute5tupleIJNS5_1CILi128EEENS7_ILi64EEENS7_ILi192EEEEEELi192ENS_6half_tEfNS_4arch4Sm80ELb0ELb1ELb0ELb1ELb1ELb0ELb1ELb0EEENS1_21CollectiveEpilogueFwdINS6_IJS8_SA_S9_EEENS6_IJNS7_ILi1EEESI_SI_EEESC_SE_Li256ELb1ELb1ELb0ELb0EEENS1_19SingleTileSchedulerILb1ELb0ELb1ELi128EEEEEEEEEvNT_6ParamsE,@function
        .size           _ZN7cutlass13device_kernelIN5flash19enable_sm80_to_sm89INS1_16FlashAttnFwdSm80INS1_25CollectiveMainloopFwdSm80ILi8ELi1ELb0EN4cute5tupleIJNS5_1CILi128EEENS7_ILi64EEENS7_ILi192EEEEEELi192ENS_6half_tEfNS_4arch4Sm80ELb0ELb1ELb0ELb1ELb1ELb0ELb1ELb0EEENS1_21CollectiveEpilogueFwdINS6_IJS8_SA_S9_EEENS6_IJNS7_ILi1EEESI_SI_EEESC_SE_Li256ELb1ELb1ELb0ELb0EEENS1_19SingleTileSchedulerILb1ELb0ELb1ELi128EEEEEEEEEvNT_6ParamsE,(.L_x_1498 - _ZN7cutlass13device_kernelIN5flash19enable_sm80_to_sm89INS1_16FlashAttnFwdSm80INS1_25CollectiveMainloopFwdSm80ILi8ELi1ELb0EN4cute5tupleIJNS5_1CILi128EEENS7_ILi64EEENS7_ILi192EEEEEELi192ENS_6half_tEfNS_4arch4Sm80ELb0ELb1ELb0ELb1ELb1ELb0ELb1ELb0EEENS1_21CollectiveEpilogueFwdINS6_IJS8_SA_S9_EEENS6_IJNS7_ILi1EEESI_SI_EEESC_SE_Li256ELb1ELb1ELb0ELb0EEENS1_19SingleTileSchedulerILb1ELb0ELb1ELi128EEEEEEEEEvNT_6ParamsE)
        .other          _ZN7cutlass13device_kernelIN5flash19enable_sm80_to_sm89INS1_16FlashAttnFwdSm80INS1_25CollectiveMainloopFwdSm80ILi8ELi1ELb0EN4cute5tupleIJNS5_1CILi128EEENS7_ILi64EEENS7_ILi192EEEEEELi192ENS_6half_tEfNS_4arch4Sm80ELb0ELb1ELb0ELb1ELb1ELb0ELb1ELb0EEENS1_21CollectiveEpilogueFwdINS6_IJS8_SA_S9_EEENS6_IJNS7_ILi1EEESI_SI_EEESC_SE_Li256ELb1ELb1ELb0ELb0EEENS1_19SingleTileSchedulerILb1ELb0ELb1ELi128EEEEEEEEEvNT_6ParamsE,@"STO_CUDA_ENTRY STV_DEFAULT"
_ZN7cutlass13device_kernelIN5flash19enable_sm80_to_sm89INS1_16FlashAttnFwdSm80INS1_25CollectiveMainloopFwdSm80ILi8ELi1ELb0EN4cute5tupleIJNS5_1CILi128EEENS7_ILi64EEENS7_ILi192EEEEEELi192ENS_6half_tEfNS_4arch4Sm80ELb0ELb1ELb0ELb1ELb1ELb0ELb1ELb0EEENS1_21CollectiveEpilogueFwdINS6_IJS8_SA_S9_EEENS6_IJNS7_ILi1EEESI_SI_EEESC_SE_Li256ELb1ELb1ELb0ELb0EEENS1_19SingleTileSchedulerILb1ELb0ELb1ELi128EEEEEEEEEvNT_6ParamsE:
        /* <DEDUP_REMOVED lines=11> */
[----:B------:R-:W-:Y:S05]  /*00b0*/  @!P0 BRA `(.L_x_226) ;  /* 0x000001c000008947 */ /* 0x000fea0003800000 */
[----:B---3--:R-:W-:-:S04]  /*00c0*/  ISETP.NE.U32.AND P0, PT, RZ, c[0x0][0x568], PT ;  /* 0x00015a00ff007a0c */ /* 0x008fc80003f05070 */
[----:B------:R-:W-:-:S13]  /*00d0*/  ISETP.NE.AND.EX P0, PT, RZ, c[0x0][0x56c], PT, P0 ;  /* 0x00015b00ff007a0c */ /* 0x000fda0003f05300 */
[----:B------:R-:W-:Y:S05]  /*00e0*/  @!P0 BRA `(.L_x_227) ;  /* 0x0000005000008947 */ /* 0x000fea0003800000 */
[----:B------:R-:W-:Y:S02]  /*00f0*/  MOV R2, UR4 ;  /* 0x0000000400027c02 */ /* 0x000fe40008000f00 */
[----:B------:R-:W-:-:S05]  /*0100*/  MOV R3, UR5 ;  /* 0x0000000500037c02 */ /* 0x000fca0008000f00 */
[----:B------:R-:W2:Y:S02]  /*0110*/  LDG.E R2, [R2.64] ;  /* 0x0000001402027981 */ /* 0x000ea4000c1e1900 */
[----:B--2---:R1:W2:Y:S02]  /*0120*/  R2UR UR5, R2 ;  /* 0x00000000020573c2 */ /* 0x0042a400000e0000 */
[----:B-12---:R-:W-:Y:S05]  /*0130*/  BRA `(.L_x_228) ;  /* 0x000000e000007947 */ /* 0x006fea0003800000 */
.L_x_227:
        /* <DEDUP_REMOVED lines=13> */
.L_x_229:
[----:B------:R-:W-:Y:S02]  /*0210*/  ULDC UR5, c[0x0][0x54c] ;  /* 0x0001530000057ab9 */ /* 0x000fe40000000800 */
.L_x_228:
[----:B------:R-:W-:Y:S02]  /*0220*/  ULDC UR4, c[0x0][0x548] ;  /* 0x0001520000047ab9 */ /* 0x000fe40000000800 */
[----:B------:R-:W-:-:S02]  /*0230*/  USHF.L.U32 UR26, UR27, 0x7, URZ ;  /* 0x000000071b1a7899 */ /* 0x000fc4000800063f */
[----:B------:R-:W-:-:S04]  /*0240*/  UIMAD UR4, UR5, UR4, URZ ;  /* 0x00000004050472a4 */ /* 0x000fc8000f8e023f */
[----:B------:R-:W-:-:S04]  /*0250*/  UISETP.GE.AND UP0, UPT, UR26, UR4, UPT ;  /* 0x000000041a00728c */ /* 0x000fc8000bf06270 */
[----:B------:R-:W-:Y:S01]  /*0260*/  USEL UR13, UR13, 0xffffffff, !UP0 ;  /* 0xffffffff0d0d7887 */ /* 0x000fe2000c000000 */
[----:B------:R-:W-:Y:S05]  /*0270*/  BRA `(.L_x_230) ;  /* 0x000001b000007947 */ /* 0x000fea0003800000 */
.L_x_226:
        /* <DEDUP_REMOVED lines=8> */
.L_x_231:
        /* <DEDUP_REMOVED lines=13> */
.L_x_233:
[----:B------:R-:W-:Y:S02]  /*03d0*/  ULDC UR5, c[0x0][0x54c] ;  /* 0x0001530000057ab9 */ /* 0x000fe40000000800 */
.L_x_232:
[----:B------:R-:W-:Y:S02]  /*03e0*/  ULDC UR4, c[0x0][0x548] ;  /* 0x0001520000047ab9 */ /* 0x000fe40000000800 */
[----:B------:R-:W-:-:S02]  /*03f0*/  USHF.L.U32 UR26, UR27, 0x7, URZ ;  /* 0x000000071b1a7899 */ /* 0x000fc4000800063f */
[----:B------:R-:W-:-:S04]  /*0400*/  UIMAD UR4, UR5, UR4, URZ ;  /* 0x00000004050472a4 */ /* 0x000fc8000f8e023f */
[----:B------:R-:W-:-:S04]  /*0410*/  UISETP.GE.AND UP0, UPT, UR26, UR4, UPT ;  /* 0x000000041a00728c */ /* 0x000fc8000bf06270 */
[----:B------:R-:W-:-:S06]  /*0420*/  USEL UR13, UR13, 0xffffffff, !UP0 ;  /* 0xffffffff0d0d7887 */ /* 0x000fcc000c000000 */
.L_x_230:
[----:B------:R-:W-:-:S13]  /*0430*/  ISETP.LE.AND P0, PT, RZ, UR13, PT ;  /* 0x0000000dff007c0c */ /* 0x000fda000bf03270 */
[----:B------:R-:W-:Y:S05]  /*0440*/  @!P0 EXIT ;  /* 0x000000000000894d */ /* 0x000fea0003800000 */
[----:B------:R-:W-:Y:S02]  /*0450*/  ULDC.64 UR8, c[0x0][0x370] ;  /* 0x0000dc0000087ab9 */ /* 0x000fe40000000a00 */
[----:B------:R-:W-:Y:S02]  /*0460*/  ULDC.64 UR4, c[0x0][0x360] ;  /* 0x0000d80000047ab9 */ /* 0x000fe40000000a00 */
[----:B------:R-:W-:Y:S02]  /*0470*/  UISETP.NE.U32.AND UP1, UPT, URZ, UR8, UPT ;  /* 0x000000083f00728c */ /* 0x000fe4000bf25070 */
[----:B------:R-:W-:Y:S02]  /*0480*/  UISETP.NE.U32.AND UP0, UPT, URZ, UR4, UPT ;  /* 0x000000043f00728c */ /* 0x000fe4000bf05070 */
[----:B------:R-:W-:Y:S02]  /*0490*/  ULDC.64 UR6, c[0x0][0x348] ;  /* 0x0000d20000067ab9 */ /* 0x000fe40000000a00 */
[----:B------:R-:W-:-:S02]  /*04a0*/  UISETP.NE.U32.AND UP3, UPT, URZ, UR6, UPT ;  /* 0x000000063f00728c */ /* 0x000fc4000bf65070 */
[----:B------:R-:W-:Y:S02]  /*04b0*/  UISETP.NE.AND.EX UP1, UPT, URZ, UR9, UPT, UP1 ;  /* 0x000000093f00728c */ /* 0x000fe4000bf25310 */
[----:B------:R-:W-:Y:S02]  /*04c0*/  UISETP.NE.AND.EX UP0, UPT, URZ, UR5, UPT, UP0 ;  /* 0x000000053f00728c */ /* 0x000fe4000bf05300 */
[----:B------:R-:W-:Y:S02]  /*04d0*/  UISETP.NE.AND.EX UP3, UPT, URZ, UR7, UPT, UP3 ;  /* 0x000000073f00728c */ /* 0x000fe4000bf65330 */
[----:B------:R-:W-:Y:S01]  /*04e0*/  ULDC.64 UR8, c[0x0][0x370] ;  /* 0x0000dc0000087ab9 */ /* 0x000fe20000000a00 */
[----:B------:R-:W-:Y:S01]  /*04f0*/  PLOP3.LUT P2, PT, PT, PT, UP1, 0x80, 0x0 ;  /* 0x000000000000781c */ /* 0x000fe20003f4f018 */
[----:B------:R-:W-:Y:S01]  /*0500*/  ULDC.64 UR6, c[0x0][0x348] ;  /* 0x0000d20000067ab9 */ /* 0x000fe20000000a00 */
[----:B------:R-:W-:Y:S01]  /*0510*/  PLOP3.LUT P0, PT, PT, PT, UP0, 0x80, 0x0 ;  /* 0x000000000000781c */ /* 0x000fe20003f0f008 */
[----:B------:R-:W-:Y:S01]  /*0520*/  ULDC.64 UR4, c[0x0][0x360] ;  /* 0x0000d80000047ab9 */ /* 0x000fe20000000a00 */
[----:B------:R-:W-:Y:S01]  /*0530*/  PLOP3.LUT P1, PT, PT, PT, UP3, 0x80, 0x0 ;  /* 0x000000000000781c */ /* 0x000fe20003f2f038 */
[----:B------:R-:W-:-:S02]  /*0540*/  @UP1 UIMAD.WIDE UR8, UR13, UR14, UR8 ;  /* 0x0000000e0d0812a5 */ /* 0x000fc4000f8e0208 */
[----:B------:R-:W-:Y:S02]  /*0550*/  @UP0 UIMAD.WIDE UR4, UR13, UR14, UR4 ;  /* 0x0000000e0d0402a5 */ /* 0x000fe4000f8e0204 */
[----:B------:R-:W-:Y:S02]  /*0560*/  UIMAD.WIDE UR6, UR13, UR14, UR6 ;  /* 0x0000000e0d0672a5 */ /* 0x000fe4000f8e0206 */
[----:B------:R-:W-:Y:S02]  /*0570*/  IMAD.U32 R8, RZ, RZ, UR8 ;  /* 0x00000008ff087e24 */ /* 0x000fe4000f8e00ff */
[----:B------:R-:W-:Y:S01]  /*0580*/  IMAD.U32 R9, RZ, RZ, UR9 ;  /* 0x00000009ff097e24 */ /* 0x000fe2000f8e00ff */
[----:B------:R-:W-:Y:S01]  /*0590*/  MOV R6, UR4 ;  /* 0x0000000400067c02 */ /* 0x000fe20008000f00 */
[----:B------:R-:W-:Y:S01]  /*05a0*/  IMAD.U32 R7, RZ, RZ, UR5 ;  /* 0x00000005ff077e24 */ /* 0x000fe2000f8e00ff */
[----:B------:R-:W-:Y:S01]  /*05b0*/  MOV R4, UR6 ;  /* 0x0000000600047c02 */ /* 0x000fe20008000f00 */
[----:B------:R-:W-:Y:S01]  /*05c0*/  IMAD.U32 R5, RZ, RZ, UR7 ;  /* 0x00000007ff057e24 */ /* 0x000fe2000f8e00ff */
[----:B------:R-:W2:Y:S04]  /*05d0*/  @P2 LDG.E R3, [R8.64] ;  /* 0x0000001408032981 */ /* 0x000ea8000c1e1900 */
[----:B------:R-:W3:Y:S04]  /*05e0*/  @P0 LDG.E R0, [R6.64] ;  /* 0x0000001406000981 */ /* 0x000ee8000c1e1900 */
[----:B------:R-:W4:Y:S01]  /*05f0*/  @P1 LDG.E R2, [R4.64] ;  /* 0x0000001404021981 */ /* 0x000f22000c1e1900 */
[----:B------:R-:W1:Y:S01]  /*0600*/  S2UR UR10, SR_CTAID.Y ;  /* 0x00000000000a79c3 */ /* 0x000e620000002600 */
[----:B------:R-:W-:-:S02]  /*0610*/  UMOV UR11, URZ ;  /* 0x0000003f000b7c82 */ /* 0x000fc40008000000 */
[----:B------:R-:W-:Y:S02]  /*0620*/  ULDC UR12, c[0x0][0x168] ;  /* 0x00005a00000c7ab9 */ /* 0x000fe40000000800 */
[----:B------:R-:W-:Y:S02]  /*0630*/  UMOV UR9, URZ ;  /* 0x0000003f00097c82 */ /* 0x000fe40008000000 */
[----:B------:R-:W-:Y:S02]  /*0640*/  ULDC UR4, c[0x0][0x2ac] ;  /* 0x0000ab0000047ab9 */ /* 0x000fe40000000800 */
[----:B------:R-:W-:Y:S02]  /*0650*/  ULDC UR8, c[0x0][0x1d0] ;  /* 0x0000740000087ab9 */ /* 0x000fe40000000800 */
[----:B------:R-:W-:Y:S02]  /*0660*/  UIMAD UR8, UR4, UR8, URZ ;  /* 0x00000008040872a4 */ /* 0x000fe4000f8e023f */
[----:B-1----:R-:W-:Y:S01]  /*0670*/  USHF.R.S32.HI UR18, URZ, 0x1f, UR10 ;  /* 0x0000001f3f127899 */ /* 0x002fe2000801140a */
[----:B--2---:R1:W2:Y:S08]  /*0680*/  @P2 R2UR UR11, R3 ;  /* 0x00000000030b23c2 */ /* 0x0042b000000e0000 */
[----:B---3--:R1:W3:Y:S08]  /*0690*/  @P0 R2UR UR12, R0 ;  /* 0x00000000000c03c2 */ /* 0x0082f000000e0000 */
[----:B----4-:R1:W4:Y:S02]  /*06a0*/  @P1 R2UR UR9, R2 ;  /* 0x00000000020913c2 */ /* 0x01032400000e0000 */
[----:B-1--4-:R-:W-:Y:S05]  /*06b0*/  @P0 BRA `(.L_x_234) ;  /* 0x0000006000000947 */ /* 0x012fea0003800000 */
[----:B------:R-:W-:Y:S05]  /*06c0*/  @!P1 BRA `(.L_x_234) ;  /* 0x0000005000009947 */ /* 0x000fea0003800000 */
[----:B------:R-:W4:Y:S04]  /*06d0*/  LDG.E R0, [R4.64] ;  /* 0x0000001404007981 */ /* 0x000f28000c1e1900 */
[----:B------:R-:W5:Y:S01]  /*06e0*/  LDG.E R2, [R4.64+0x4] ;  /* 0x0000041404027981 */ /* 0x000f62000c1e1900 */
[----:B---34-:R-:W1:Y:S08]  /*06f0*/  R2UR UR12, R0 ;  /* 0x00000000000c73c2 */ /* 0x018e7000000e0000 */
[----:B-----5:R-:W1:Y:S02]  /*0700*/  R2UR UR4, R2 ;  /* 0x00000000020473c2 */ /* 0x020e6400000e0000 */
[----:B-1----:R-:W-:-:S06]  /*0710*/  UIADD3 UR12, -UR12, UR4, URZ ;  /* 0x000000040c0c7290 */ /* 0x002fcc000fffe13f */
.L_x_234:
[----:B------:R-:W-:-:S04]  /*0720*/  ISETP.NE.U32.AND P0, PT, RZ, c[0x0][0x368], PT ;  /* 0x0000da00ff007a0c */ /* 0x000fc80003f05070 */
[----:B------:R-:W-:-:S13]  /*0730*/  ISETP.NE.AND.EX P0, PT, RZ, c[0x0][0x36c], PT, P0 ;  /* 0x0000db00ff007a0c */ /* 0x000fda0003f05300 */
[----:B------:R-:W-:Y:S05]  /*0740*/  @!P0 BRA `(.L_x_235) ;  /* 0x0000007000008947 */ /* 0x000fea0003800000 */
[----:B------:R-:W-:Y:S02]  /*0750*/  ULDC.64 UR4, c[0x0][0x368] ;  /* 0x0000da0000047ab9 */ /* 0x000fe40000000a00 */
[----:B------:R-:W-:-:S06]  /*0760*/  UIMAD.WIDE UR4, UR13, UR14, UR4 ;  /* 0x0000000e0d0472a5 */ /* 0x000fcc000f8e0204 */
[----:B------:R-:W-:Y:S02]  /*0770*/  MOV R2, UR4 ;  /* 0x0000000400027c02 */ /* 0x000fe40008000f00 */
[----:B------:R-:W-:-:S05]  /*0780*/  MOV R3, UR5 ;  /* 0x0000000500037c02 */ /* 0x000fca0008000f00 */
[----:B------:R-:W4:Y:S02]  /*0790*/  LDG.E R2, [R2.64] ;  /* 0x0000001402027981 */ /* 0x000f24000c1e1900 */
[----:B----4-:R1:W4:Y:S02]  /*07a0*/  R2UR UR8, R2 ;  /* 0x00000000020873c2 */ /* 0x01032400000e0000 */
[----:B-1--4-:R-:W-:Y:S05]  /*07b0*/  BRA `(.L_x_236) ;  /* 0x000000c000007947 */ /* 0x012fea0003800000 */
.L_x_235:
[----:B------:R-:W-:-:S04]  /*07c0*/  ISETP.NE.U32.AND P0, PT, RZ, c[0x0][0x350], PT ;  /* 0x0000d400ff007a0c */ /* 0x000fc80003f05070 */
[----:B------:R-:W-:-:S13]  /*07d0*/  ISETP.NE.AND.EX P0, PT, RZ, c[0x0][0x354], PT, P0 ;  /* 0x0000d500ff007a0c */ /* 0x000fda0003f05300 */
[----:B------:R-:W-:Y:S05]  /*07e0*/  @!P0 BRA `(.L_x_236) ;  /* 0x0000009000008947 */ /* 0x000fea0003800000 */
[----:B------:R-:W-:Y:S02]  /*07f0*/  ULDC.64 UR4, c[0x0][0x350] ;  /* 0x0000d40000047ab9 */ /* 0x000fe40000000a00 */
[----:B------:R-:W-:-:S06]  /*0800*/  UIMAD.WIDE UR4, UR13, UR14, UR4 ;  /* 0x0000000e0d0472a5 */ /* 0x000fcc000f8e0204 */
[----:B------:R-:W-:Y:S02]  /*0810*/  MOV R4, UR4 ;  /* 0x0000000400047c02 */ /* 0x000fe40008000f00 */
[----:B------:R-:W-:-:S05]  /*0820*/  MOV R5, UR5 ;  /* 0x0000000500057c02 */ /* 0x000fca0008000f00 */
[----:B------:R-:W4:Y:S04]  /*0830*/  LDG.E R2, [R4.64] ;  /* 0x0000001404027981 */ /* 0x000f28000c1e1900 */
[----:B------:R-:W5:Y:S01]  /*0840*/  LDG.E R0, [R4.64+0x4] ;  /* 0x0000041404007981 */ /* 0x000f62000c1e1900 */
[----:B----4-:R-:W1:Y:S08]  /*0850*/  R2UR UR4, R2 ;  /* 0x00000000020473c2 */ /* 0x010e7000000e0000 */
[----:B-----5:R-:W1:Y:S02]  /*0860*/  R2UR UR8, R0 ;  /* 0x00000000000873c2 */ /* 0x020e6400000e0000 */
[----:B-1----:R-:W-:-:S06]  /*0870*/  UIADD3 UR8, -UR4, UR8, URZ ;  /* 0x0000000804087290 */ /* 0x002fcc000fffe13f */
.L_x_236:
[----:B------:R-:W-:Y:S02]  /*0880*/  ULDC UR4, c[0x0][0x2c4] ;  /* 0x0000b10000047ab9 */ /* 0x000fe40000000800 */
[----:B------:R-:W-:-:S02]  /*0890*/  UISETP.NE.AND UP2, UPT, UR4, 0x1, UPT ;  /* 0x000000010400788c */ /* 0x000fc4000bf45270 */
[----:B------:R-:W-:Y:S02]  /*08a0*/  ULDC.64 UR6, c[0x0][0x2c8] ;  /* 0x0000b20000067ab9 */ /* 0x000fe40000000a00 */
[----:B------:R-:W-:Y:S02]  /*08b0*/  ULDC.64 UR4, c[0x0][0x328] ;  /* 0x0000ca0000047ab9 */ /* 0x000fe40000000a00 */
[----:B------:R-:W-:Y:S02]  /*08c0*/  UISETP.GE.AND UP1, UPT, UR5, 0x1, UPT ;  /* 0x000000010500788c */ /* 0x000fe4000bf26270 */
[----:B--2---:R-:W-:Y:S02]  /*08d0*/  UIADD3 UR8, -UR11, UR8, URZ ;  /* 0x000000080b087290 */ /* 0x004fe4000fffe13f */
[----:B------:R-:W-:Y:S02]  /*08e0*/  UIADD3 UR15, UR26, 0x7f, URZ ;  /* 0x0000007f1a0f7890 */ /* 0x000fe4000fffe03f */
[----:B------:R-:W-:Y:S01]  /*08f0*/  @UP2 UIADD3 UR16, UR26, 0x7f, URZ ;  /* 0x0000007f1a102890 */ /* 0x000fe2000fffe03f */
[----:B------:R-:W-:-:S03]  /*0900*/  PLOP3.LUT P0, PT, PT, PT, UP1, 0x40, 0x0 ;  /* 0x000000000000781c */ /* 0x000fc60003f0e818 */
[----:B------:R-:W-:Y:S02]  /*0910*/  UIMAD.WIDE.U32 UR16, UR16, UR6, URZ ;  /* 0x00000006101072a5 */ /* 0x000fe4000f8e003f */
[----:B---3--:R-:W-:Y:S02]  /*0920*/  UIADD3 UR6, UR8, 0x1, -UR12 ;  /* 0x0000000108067890 */ /* 0x008fe4000fffe80c */
[----:B------:R-:W-:-:S04]  /*0930*/  @UP2 USHF.R.U32.HI UR15, URZ, UR7, UR17 ;  /* 0x000000073f0f2299 */ /* 0x000fc80008011611 */
[----:B------:R-:W-:-:S04]  /*0940*/  UIADD3 UR6, UR6, UR15, URZ ;  /* 0x0000000f06067290 */ /* 0x000fc8000fffe03f */
[----:B------:R-:W-:Y:S01]  /*0950*/  UIADD3 UR4, UR6, UR4, URZ ;  /* 0x0000000406047290 */ /* 0x000fe2000fffe03f */
[----:B------:R-:W-:Y:S05]  /*0960*/  @P0 BRA `(.L_x_237) ;  /* 0x0000012000000947 */ /* 0x000fea0003800000 */
[----:B------:R-:W-:Y:S01]  /*0970*/  ISETP.LT.AND P0, PT, RZ, UR6, PT ;  /* 0x00000006ff007c0c */ /* 0x000fe2000bf01270 */
[----:B------:R-:W-:-:S12]  /*0980*/  UIADD3 UR15, UR6, -0x1, URZ ;  /* 0xffffffff060f7890 */ /* 0x000fd8000fffe03f */
[----:B------:R-:W-:Y:S05]  /*0990*/  @P0 BRA `(.L_x_238) ;  /* 0x0000007000000947 */ /* 0x000fea0003800000 */
[----:B------:R-:W-:Y:S02]  /*09a0*/  UISETP.NE.AND UP0, UPT, UR5, 0x1, UPT ;  /* 0x000000010500788c */ /* 0x000fe4000bf05270 */
[----:B------:R-:W-:-:S03]  /*09b0*/  UIADD3 UR15, -UR6, URZ, URZ ;  /* 0x0000003f060f7290 */ /* 0x000fc6000fffe13f */
[----:B------:R-:W-:Y:S02]  /*09c0*/  ULDC.64 UR6, c[0x0][0x330] ;  /* 0x0000cc0000067ab9 */ /* 0x000fe40000000a00 */
[----:B------:R-:W-:-:S04]  /*09d0*/  UIMAD.WIDE.U32 UR16, UR15, UR6, URZ ;  /* 0x000000060f1072a5 */ /* 0x000fc8000f8e003f */
[----:B------:R-:W-:-:S04]  /*09e0*/  @UP0 USHF.R.U32.HI UR15, URZ, UR7, UR17 ;  /* 0x000000073f0f0299 */ /* 0x000fc80008011611 */
[----:B------:R-:W-:Y:S01]  /*09f0*/  ULOP3.LUT UR15, URZ, UR15, URZ, 0x33, !UPT ;  /* 0x0000000f3f0f7292 */ /* 0x000fe2000f8e333f */
[----:B------:R-:W-:Y:S05]  /*0a00*/  BRA `(.L_x_239) ;  /* 0x0000004000007947 */ /* 0x000fea0003800000 */
.L_x_238:
[----:B------:R-:W-:Y:S02]  /*0a10*/  UISETP.NE.AND UP0, UPT, UR5, 0x1, UPT ;  /* 0x000000010500788c */ /* 0x000fe4000bf05270 */
[----:B------:R-:W-:Y:S02]  /*0a20*/  ULDC.64 UR6, c[0x0][0x330] ;  /* 0x0000cc0000067ab9 */ /* 0x000fe40000000a00 */
[----:B------:R-:W-:-:S07]  /*0a30*/  UIMAD.WIDE.U32 UR16, UR15, UR6, URZ ;  /* 0x000000060f1072a5 */ /* 0x000fce000f8e003f */
[----:B------:R-:W-:Y:S02]  /*0a40*/  @UP0 USHF.R.U32.HI UR15, URZ, UR7, UR17 ;  /* 0x000000073f0f0299 */ /* 0x000fe40008011611 */
.L_x_239:
[----:B------:R-:W-:Y:S02]  /*0a50*/  ULDC UR6, c[0x0][0x32c] ;  /* 0x0000cb0000067ab9 */ /* 0x000fe40000000800 */
[----:B------:R-:W-:-:S04]  /*0a60*/  UIMAD UR6, UR15, UR5, UR6 ;  /* 0x000000050f0672a4 */ /* 0x000fc8000f8e0206 */
[----:B------:R-:W-:-:S04]  /*0a70*/  UISETP.LT.AND UP0, UPT, UR4, UR6, UPT ;  /* 0x000000060400728c */ /* 0x000fc8000bf01270 */
[----:B------:R-:W-:Y:S02]  /*0a80*/  USEL UR4, UR4, UR6, UP0 ;  /* 0x0000000604047287 */ /* 0x000fe40008000000 */
.L_x_237:
[----:B------:R-:W-:Y:S01]  /*0a90*/  UIADD3 UR17, UR8, 0x3f, URZ ;  /* 0x0000003f08117890 */ /* 0x000fe2000fffe03f */
[----:B------:R-:W-:Y:S01]  /*0aa0*/  PLOP3.LUT P0, PT, PT, PT, UP1, 0x40, 0x0 ;  /* 0x000000000000781c */ /* 0x000fe20003f0e818 */
[----:B------:R-:W-:Y:S02]  /*0ab0*/  UIADD3 UR15, UR4, 0x3f, URZ ;  /* 0x0000003f040f7890 */ /* 0x000fe4000fffe03f */
[----:B------:R-:W-:Y:S02]  /*0ac0*/  ULDC.64 UR6, c[0x0][0x2c8] ;  /* 0x0000b20000067ab9 */ /* 0x000fe40000000a00 */
[----:B------:R-:W-:Y:S02]  /*0ad0*/  UIMAD.WIDE.U32 UR22, UR26, UR6, URZ ;  /* 0x000000061a1672a5 */ /* 0x000fe4000f8e003f */
[----:B------:R-:W-:Y:S02]  /*0ae0*/  USHF.R.S32.HI UR16, URZ, 0x1f, UR17 ;  /* 0x0000001f3f107899 */ /* 0x000fe40008011411 */
[----:B------:R-:W-:-:S02]  /*0af0*/  USHF.R.S32.HI UR6, URZ, 0x1f, UR15 ;  /* 0x0000001f3f067899 */ /* 0x000fc4000801140f */
[----:B------:R-:W-:Y:S02]  /*0b00*/  ULEA.HI UR16, UR16, UR17, URZ, 0x6 ;  /* 0x0000001110107291 */ /* 0x000fe4000f8f303f */
[----:B------:R-:W-:Y:S02]  /*0b10*/  ULEA.HI UR6, UR6, UR15, URZ, 0x6 ;  /* 0x0000000f06067291 */ /* 0x000fe4000f8f303f */
[----:B------:R-:W-:Y:S02]  /*0b20*/  UMOV UR4, UR26 ;  /* 0x0000001a00047c82 */ /* 0x000fe40008000000 */
[----:B------:R-:W-:Y:S02]  /*0b30*/  @UP2 USHF.R.U32.HI UR4, URZ, UR7, UR23 ;  /* 0x000000073f042299 */ /* 0x000fe40008011617 */
[----:B------:R-:W-:Y:S02]  /*0b40*/  USHF.R.S32.HI UR16, URZ, 0x6, UR16 ;  /* 0x000000063f107899 */ /* 0x000fe40008011410 */
[----:B------:R-:W-:-:S02]  /*0b50*/  USHF.R.S32.HI UR22, URZ, 0x6, UR6 ;  /* 0x000000063f167899 */ /* 0x000fc40008011406 */
[----:B------:R-:W-:Y:S02]  /*0b60*/  UIADD3 UR23, UR8, -UR12, URZ ;  /* 0x8000000c08177290 */ /* 0x000fe4000fffe03f */
[----:B------:R-:W-:Y:S02]  /*0b70*/  UISETP.LT.AND UP0, UPT, UR16, UR22, UPT ;  /* 0x000000161000728c */ /* 0x000fe4000bf01270 */
[----:B------:R-:W-:Y:S02]  /*0b80*/  UIADD3 UR7, UR23, UR4, URZ ;  /* 0x0000000417077290 */ /* 0x000fe4000fffe03f */
[----:B------:R-:W-:Y:S02]  /*0b90*/  ULDC UR6, c[0x0][0x324] ;  /* 0x0000c90000067ab9 */ /* 0x000fe40000000800 */
[----:B------:R-:W-:Y:S02]  /*0ba0*/  USEL UR22, UR16, UR22, UP0 ;  /* 0x0000001610167287 */ /* 0x000fe40008000000 */
[----:B------:R-:W-:Y:S01]  /*0bb0*/  UIADD3 UR6, UR7, -UR6, URZ ;  /* 0x8000000607067290 */ /* 0x000fe2000fffe03f */
[----:B------:R-:W-:Y:S05]  /*0bc0*/  @P0 BRA `(.L_x_240) ;  /* 0x0000014000000947 */ /* 0x000fea0003800000 */
[----:B------:R-:W-:-:S06]  /*0bd0*/  UISETP.GT.AND UP0, UPT, UR7, -0x1, UPT ;  /* 0xffffffff0700788c */ /* 0x000fcc000bf04270 */
[----:B------:R-:W-:-:S13]  /*0be0*/  PLOP3.LUT P0, PT, PT, PT, UP0, 0x80, 0x0 ;  /* 0x000000000000781c */ /* 0x000fda0003f0f008 */
[----:B------:R-:W-:Y:S05]  /*0bf0*/  @P0 BRA `(.L_x_241) ;  /* 0x0000008000000947 */ /* 0x000fea0003800000 */
        /* <DEDUP_REMOVED lines=8> */
.L_x_241:
[----:B------:R-:W-:-:S03]  /*0c80*/  UISETP.NE.AND UP0, UPT, UR5, 0x1, UPT ;  /* 0x000000010500788c */ /* 0x000fc6000bf05270 */
[----:B------:R-:W-:Y:S02]  /*0c90*/  ULDC.64 UR4, c[0x0][0x330] ;  /* 0x0000cc0000047ab9 */ /* 0x000fe40000000a00 */
[----:B------:R-:W-:-:S07]  /*0ca0*/  UIMAD.WIDE.U32 UR16, UR7, UR4, URZ ;  /* 0x00000004071072a5 */ /* 0x000fce000f8e003f */
[----:B------:R-:W-:Y:S02]  /*0cb0*/  @UP0 UMOV UR15, UR17 ;  /* 0x00000011000f0c82 */ /* 0x000fe40008000000 */
[----:B------:R-:W-:Y:S02]  /*0cc0*/  @UP0 USHF.R.U32.HI UR7, URZ, UR5, UR15 ;  /* 0x000000053f070299 */ /* 0x000fe4000801160f */
.L_x_242:
[----:B------:R-:W-:Y:S02]  /*0cd0*/  ULDC UR4, c[0x0][0x32c] ;  /* 0x0000cb0000047ab9 */ /* 0x000fe40000000800 */
[----:B------:R-:W-:-:S04]  /*0ce0*/  UIMAD UR4, UR7, UR4, URZ ;  /* 0x00000004070472a4 */ /* 0x000fc8000f8e023f */
[----:B------:R-:W-:-:S04]  /*0cf0*/  UISETP.LT.AND UP0, UPT, UR6, UR4, UPT ;  /* 0x000000040600728c */ /* 0x000fc8000bf01270 */
[----:B------:R-:W-:-:S04]  /*0d00*/  USEL UR6, UR6, UR4, !UP0 ;  /* 0x0000000406067287 */ /* 0x000fc8000c000000 */
.L_x_240:
[----:B------:R-:W-:Y:S01]  /*0d10*/  USHF.R.S32.HI UR4, URZ, 0x1f, UR6 ;  /* 0x0000001f3f047899 */ /* 0x000fe20008011406 */
[----:B------:R-:W-:Y:S01]  /*0d20*/  PLOP3.LUT P2, PT, PT, PT, PT, 0x80, 0x0 ;  /* 0x000000000000781c */ /* 0x000fe20003f4f070 */
[----:B------:R-:W-:Y:S01]  /*0d30*/  IMAD.MOV.U32 R3, RZ, RZ, RZ ;  /* 0x000000ffff037224 */ /* 0x000fe200078e00ff */
[----:B------:R-:W-:Y:S01]  /*0d40*/  CS2R R96, SRZ ;  /* 0x0000000000607805 */ /* 0x000fe2000001ff00 */
[----:B------:R-:W-:Y:S01]  /*0d50*/  ULEA.HI UR4, UR4, UR6, URZ, 0x6 ;  /* 0x0000000604047291 */ /* 0x000fe2000f8f303f */
[----:B------:R-:W-:Y:S01]  /*0d60*/  IMAD.MOV.U32 R98, RZ, RZ, RZ ;  /* 0x000000ffff627224 */ /* 0x000fe200078e00ff */
[----:B------:R-:W-:Y:S01]  /*0d70*/  CS2R R94, SRZ ;  /* 0x00000000005e7805 */ /* 0x000fe2000001ff00 */
[----:B------:R-:W-:Y:S01]  /*0d80*/  CS2R R92, SRZ ;  /* 0x00000000005c7805 */ /* 0x000fe2000001ff00 */
[----:B------:R-:W-:Y:S01]  /*0d90*/  USHF.R.S32.HI UR7, URZ, 0x6, UR4 ;  /* 0x000000063f077899 */ /* 0x000fe20008011404 */
[----:B------:R-:W-:Y:S01]  /*0da0*/  CS2R R90, SRZ ;  /* 0x00000000005a7805 */ /* 0x000fe2000001ff00 */
[----:B------:R-:W-:Y:S01]  /*0db0*/  CS2R R88, SRZ ;  /* 0x0000000000587805 */ /* 0x000fe2000001ff00 */
[----:B------:R-:W-:Y:S01]  /*0dc0*/  CS2R R86, SRZ ;  /* 0x0000000000567805 */ /* 0x000fe2000001ff00 */
[----:B------:R-:W-:Y:S01]  /*0dd0*/  UISETP.LT.AND UP0, UPT, URZ, UR7, UPT ;  /* 0x000000073f00728c */ /* 0x000fe2000bf01270 */
[----:B------:R-:W-:Y:S01]  /*0de0*/  CS2R R84, SRZ ;  /* 0x0000000000547805 */ /* 0x000fe2000001ff00 */
[----:B------:R-:W-:Y:S01]  /*0df0*/  CS2R R82, SRZ ;  /* 0x0000000000527805 */ /* 0x000fe2000001ff00 */
[----:B------:R-:W-:Y:S01]  /*0e00*/  CS2R R80, SRZ ;  /* 0x0000000000507805 */ /* 0x000fe2000001ff00 */
[----:B------:R-:W-:Y:S01]  /*0e10*/  USEL UR7, URZ, UR7, !UP0 ;  /* 0x000000073f077287 */ /* 0x000fe2000c000000 */
[----:B------:R-:W-:Y:S01]  /*0e20*/  MOV R79, RZ ;  /* 0x000000ff004f7202 */ /* 0x000fe20000000f00 */
[----:B------:R-:W-:Y:S01]  /*0e30*/  IMAD.MOV.U32 R4, RZ, RZ, RZ ;  /* 0x000000ffff047224 */ /* 0x000fe200078e00ff */
        /* <DEDUP_REMOVED lines=49> */
[----:B------:R-:W-:Y:S01]  /*1150*/  SHF.R.S32.HI R81, RZ, 0x1f, R78 ;  /* 0x0000001fff517819 */ /* 0x000fe2000001144e */
[----:B------:R-:W-:Y:S02]  /*1160*/  USHF.R.S32.HI UR6, URZ, 0x1f, UR9 ;  /* 0x0000001f3f067899 */ /* 0x000fe40008011409 */
[----:B------:R-:W-:Y:S01]  /*1170*/  ULDC.64 UR4, c[0x0][0x178] ;  /* 0x00005e0000047ab9 */ /* 0x000fe20000000a00 */
[----:B------:R1:W2:Y:S01]  /*1180*/  @P2 LDG.E R3, [R2.64] ;  /* 0x0000001402032981 */ /* 0x0002a2000c1e1900 */
[-C--:B------:R-:W-:Y:S01]  /*1190*/  LEA.HI R40, R81, R78.reuse, RZ, 0x3 ;  /* 0x0000004e51287211 */ /* 0x080fe200078f18ff */
[----:B------:R-:W-:Y:S01]  /*11a0*/  UIMAD UR6, UR6, UR4, URZ ;  /* 0x00000004060672a4 */ /* 0x000fe2000f8e023f */
[----:B------:R-:W-:Y:S01]  /*11b0*/  PLOP3.LUT P1, PT, PT, PT, UP2, 0x80, 0x0 ;  /* 0x000000000000781c */ /* 0x000fe20003f2f028 */
[----:B------:R-:W-:Y:S01]  /*11c0*/  UIMAD.WIDE.U32 UR14, UR9, UR4, URZ ;  /* 0x00000004090e72a5 */ /* 0x000fe2000f8e003f */
[----:B------:R-:W-:Y:S01]  /*11d0*/  LOP3.LUT R5, R40, 0xfffffff8, RZ, 0xc0, !PT ;  /* 0xfffffff828057812 */ /* 0x000fe200078ec0ff */
[----:B------:R-:W-:Y:S01]  /*11e0*/  UIMAD UR6, UR9, UR5, UR6 ;  /* 0x00000005090672a4 */ /* 0x000fe2000f8e0206 */
[----:B------:R-:W-:Y:S01]  /*11f0*/  SHF.R.S32.HI R40, RZ, 0x3, R40 ;  /* 0x00000003ff287819 */ /* 0x000fe20000011428 */
[----:B------:R-:W-:Y:S01]  /*1200*/  USHF.R.S32.HI UR9, URZ, 0x1f, UR13 ;  /* 0x0000001f3f097899 */ /* 0x000fe2000801140d */
[----:B------:R-:W-:Y:S01]  /*1210*/  PLOP3.LUT P0, PT, PT, PT, UP2, 0x80, 0x0 ;  /* 0x000000000000781c */ /* 0x000fe20003f0f028 */
[----:B------:R-:W-:Y:S01]  /*1220*/  IMAD.IADD R0, R78, 0x1, -R5 ;  /* 0x000000014e007824 */ /* 0x000fe200078e0a05 */
[----:B------:R-:W-:Y:S01]  /*1230*/  ULDC.64 UR4, c[0x0][0x1b8] ;  /* 0x00006e0000047ab9 */ /* 0x000fe20000000a00 */
[----:B------:R-:W-:Y:S01]  /*1240*/  IMAD.SHL.U32 R199, R40, 0x40, RZ ;  /* 0x0000004028c77824 */ /* 0x000fe200078e00ff */
[----:B------:R-:W-:Y:S01]  /*1250*/  UIADD3 UR15, UR15, UR6, URZ ;  /* 0x000000060f0f7290 */ /* 0x000fe2000fffe03f */
[C---:B------:R-:W-:Y:S01]  /*1260*/  IMAD R202, R0.reuse, 0x20, R40 ;  /* 0x0000002000ca7824 */ /* 0x040fe200078e0228 */
[----:B------:R-:W-:Y:S01]  /*1270*/  UIMAD UR6, UR18, UR4, URZ ;  /* 0x00000004120672a4 */ /* 0x000fe2000f8e023f */
[----:B------:R-:W-:Y:S01]  /*1280*/  IMAD.SHL.U32 R210, R0, 0x8, RZ ;  /* 0x0000000800d27824 */ /* 0x000fe200078e00ff */
[----:B------:R-:W-:Y:S01]  /*1290*/  USEL UR9, UR9, URZ, !UP3 ;  /* 0x0000003f09097287 */ /* 0x000fe2000d800000 */
[----:B------:R-:W-:Y:S01]  /*12a0*/  LOP3.LUT R199, R199, 0x1c0, RZ, 0xc0, !PT ;  /* 0x000001c0c7c77812 */ /* 0x000fe200078ec0ff */
[----:B------:R-:W-:Y:S01]  /*12b0*/  UIMAD UR6, UR10, UR5, UR6 ;  /* 0x000000050a0672a4 */ /* 0x000fe2000f8e0206 */
[----:B------:R-:W-:Y:S01]  /*12c0*/  LEA.HI R12, R81, R78, RZ, 0x6 ;  /* 0x0000004e510c7211 */ /* 0x000fe200078f30ff */
[----:B------:R-:W-:Y:S01]  /*12d0*/  UIMAD.WIDE.U32 UR16, UR10, UR4, UR14 ;  /* 0x000000040a1072a5 */ /* 0x000fe2000f8e000e */
[----:B------:R-:W-:Y:S01]  /*12e0*/  ISETP.GE.AND P4, PT, R210, c[0x0][0x198], PT ;  /* 0x00006600d2007a0c */ /* 0x000fe20003f86270 */
[----:B------:R-:W-:Y:S01]  /*12f0*/  USEL UR14, UR13, URZ, !UP3 ;  /* 0x0000003f0d0e7287 */ /* 0x000fe2000d800000 */
[----:B------:R-:W-:Y:S01]  /*1300*/  BSSY B0, `(.L_x_244) ;  /* 0x0000048000007945 */ /* 0x000fe20003800000 */
[----:B-1----:R-:W-:Y:S01]  /*1310*/  IADD3 R2, R202, UR26, RZ ;  /* 0x0000001aca027c10 */ /* 0x002fe2000fffe0ff */
[----:B------:R-:W-:Y:S01]  /*1320*/  ULDC.64 UR4, c[0x0][0x1c0] ;  /* 0x0000700000047ab9 */ /* 0x000fe20000000a00 */
[----:B------:R-:W-:Y:S01]  /*1330*/  IMAD.SHL.U32 R12, R12, 0x8, RZ ;  /* 0x000000080c0c7824 */ /* 0x000fe200078e00ff */
[----:B------:R-:W-:-:S02]  /*1340*/  UIMAD UR9, UR9, UR4, URZ ;  /* 0x00000004090972a4 */ /* 0x000fc4000f8e023f */
[----:B------:R-:W-:Y:S01]  /*1350*/  @P1 IMAD.HI.U32 R4, R2, c[0x0][0x2c8], RZ ;  /* 0x0000b20002041a27 */ /* 0x000fe200078e00ff */
[----:B------:R-:W-:Y:S02]  /*1360*/  UIADD3 UR17, UR17, UR6, URZ ;  /* 0x0000000611117290 */ /* 0x000fe4000fffe03f */
[----:B------:R-:W-:Y:S01]  /*1370*/  UIMAD UR5, UR14, UR5, UR9 ;  /* 0x000000050e0572a4 */ /* 0x000fe2000f8e0209 */
[----:B------:R-:W-:Y:S01]  /*1380*/  IMAD.MOV.U32 R7, RZ, RZ, R2 ;  /* 0x000000ffff077224 */ /* 0x000fe200078e0002 */
[----:B------:R-:W-:Y:S01]  /*1390*/  @P0 SHF.R.U32.HI R7, RZ, c[0x0][0x2cc], R4 ;  /* 0x0000b300ff070a19 */ /* 0x000fe20000011604 */
[----:B------:R-:W-:-:S03]  /*13a0*/  UIMAD.WIDE.U32 UR14, UR14, UR4, UR16 ;  /* 0x000000040e0e72a5 */ /* 0x000fc6000f8e0010 */
[--C-:B------:R-:W-:Y:S01]  /*13b0*/  SHF.R.S32.HI R4, RZ, 0x1f, R7.reuse ;  /* 0x0000001fff047819 */ /* 0x100fe20000011407 */
[----:B------:R-:W-:Y:S01]  /*13c0*/  IMAD.MOV R5, RZ, RZ, -R7 ;  /* 0x000000ffff057224 */ /* 0x000fe200078e0a07 */
[----:B------:R-:W-:Y:S01]  /*13d0*/  UIADD3 UR5, UR15, UR5, URZ ;  /* 0x000000050f057290 */ /* 0x000fe2000fffe03f */
[----:B------:R-:W-:Y:S01]  /*13e0*/  IMAD.U32 R9, RZ, RZ, UR15 ;  /* 0x0000000fff097e24 */ /* 0x000fe2000f8e00ff */
[----:B------:R-:W-:Y:S01]  /*13f0*/  ULDC UR4, c[0x0][0x2c4] ;  /* 0x0000b10000047ab9 */ /* 0x000fe20000000800 */
[----:B------:R-:W-:Y:S01]  /*1400*/  IMAD R5, R5, c[0x0][0x2c4], R2 ;  /* 0x0000b10005057a24 */ /* 0x000fe200078e0202 */
[----:B------:R-:W-:Y:S01]  /*1410*/  UIMAD UR4, UR12, UR4, URZ ;  /* 0x000000040c0472a4 */ /* 0x000fe2000f8e023f */
[----:B------:R-:W-:Y:S02]  /*1420*/  IMAD.U32 R8, RZ, RZ, UR14 ;  /* 0x0000000eff087e24 */ /* 0x000fe4000f8e00ff */
[----:B------:R-:W-:Y:S01]  /*1430*/  IMAD.U32 R9, RZ, RZ, UR5 ;  /* 0x00000005ff097e24 */ /* 0x000fe2000f8e00ff */
[----:B------:R-:W-:Y:S01]  /*1440*/  SHF.R.S32.HI R2, RZ, 0x1f, R5 ;  /* 0x0000001fff027819 */ /* 0x000fe20000011405 */
[----:B------:R-:W-:-:S02]  /*1450*/  IMAD R4, R4, c[0x0][0x1b0], RZ ;  /* 0x00006c0004047a24 */ /* 0x000fc400078e02ff */
[----:B------:R-:W-:-:S04]  /*1460*/  IMAD.WIDE.U32 R8, R7, c[0x0][0x1b0], R8 ;  /* 0x00006c0007087a25 */ /* 0x000fc800078e0008 */
[----:B------:R-:W-:Y:S01]  /*1470*/  IMAD R4, R7, c[0x0][0x1b4], R4 ;  /* 0x00006d0007047a24 */ /* 0x000fe200078e0204 */
[----:B------:R-:W-:Y:S01]  /*1480*/  LEA.HI R7, R81, R78, RZ, 0x4 ;  /* 0x0000004e51077211 */ /* 0x000fe200078f20ff */
[----:B------:R-:W-:Y:S02]  /*1490*/  IMAD R2, R2, c[0x0][0x1a8], RZ ;  /* 0x00006a0002027a24 */ /* 0x000fe400078e02ff */
[----:B------:R-:W-:Y:S02]  /*14a0*/  IMAD.IADD R9, R9, 0x1, R4 ;  /* 0x0000000109097824 */ /* 0x000fe400078e0204 */
[C---:B------:R-:W-:Y:S02]  /*14b0*/  IMAD R11, R5.reuse, c[0x0][0x1ac], R2 ;  /* 0x00006b00050b7a24 */ /* 0x040fe400078e0202 */
[----:B------:R-:W-:Y:S01]  /*14c0*/  IMAD.WIDE.U32 R4, R5, c[0x0][0x1a8], R8 ;  /* 0x00006a0005047a25 */ /* 0x000fe200078e0008 */
[----:B------:R-:W-:Y:S02]  /*14d0*/  LOP3.LUT R9, R7, 0xfffffff0, RZ, 0xc0, !PT ;  /* 0xfffffff007097812 */ /* 0x000fe400078ec0ff */
[----:B------:R-:W-:Y:S01]  /*14e0*/  IADD3 R8, R40, UR26, RZ ;  /* 0x0000001a28087c10 */ /* 0x000fe2000fffe0ff */
[----:B------:R-:W-:Y:S01]  /*14f0*/  IMAD.IADD R10, R5, 0x1, R11 ;  /* 0x00000001050a7824 */ /* 0x000fe200078e020b */
[----:B------:R-:W-:Y:S01]  /*1500*/  LEA R14, P0, R4, c[0x0][0x160], 0x1 ;  /* 0x00005800040e7a11 */ /* 0x000fe200078008ff */
[----:B------:R-:W-:Y:S01]  /*1510*/  IMAD.IADD R2, R78, 0x1, -R9 ;  /* 0x000000014e027824 */ /* 0x000fe200078e0a09 */
[----:B------:R-:W-:-:S02]  /*1520*/  ISETP.GE.AND P5, PT, R8, UR4, PT ;  /* 0x0000000408007c0c */ /* 0x000fc4000bfa6270 */
[----:B------:R-:W-:Y:S01]  /*1530*/  LEA.HI.X R10, R4, c[0x0][0x164], R10, 0x1, P0 ;  /* 0x00005900040a7a11 */ /* 0x000fe200000f0c0a */
[----:B------:R1:W3:Y:S01]  /*1540*/  SHFL.IDX PT, R16, R14, RZ, 0x181f ;  /* 0x00181fff0e107589 */ /* 0x0002e200000e0000 */
[----:B------:R-:W-:Y:S02]  /*1550*/  SHF.R.S32.HI R5, RZ, 0x1f, R2 ;  /* 0x0000001fff057819 */ /* 0x000fe40000011402 */
[----:B------:R-:W-:Y:S01]  /*1560*/  SHF.R.U32.HI R4, RZ, 0x3, R199 ;  /* 0x00000003ff047819 */ /* 0x000fe200000116c7 */
[----:B------:R1:W4:Y:S01]  /*1570*/  SHFL.IDX PT, R17, R10, RZ, 0x181f ;  /* 0x00181fff0a117589 */ /* 0x00032200000e0000 */
[----:B------:R-:W-:Y:S02]  /*1580*/  LEA.HI R6, R5, R2, RZ, 0x3 ;  /* 0x0000000205067211 */ /* 0x000fe400078f18ff */
[----:B------:R-:W-:Y:S02]  /*1590*/  LOP3.LUT R199, R199, 0x38, R210, 0xf8, !PT ;  /* 0x00000038c7c77812 */ /* 0x000fe400078ef8d2 */
[----:B------:R-:W-:-:S02]  /*15a0*/  LOP3.LUT R9, R6, 0xfffffff8, RZ, 0xc0, !PT ;  /* 0xfffffff806097812 */ /* 0x000fc400078ec0ff */
[----:B------:R-:W-:Y:S02]  /*15b0*/  LOP3.LUT R199, R199, R4, RZ, 0x3c, !PT ;  /* 0x00000004c7c77212 */ /* 0x000fe400078e3cff */
[----:B------:R-:W-:Y:S01]  /*15c0*/  IADD3 R5, R210, 0x40, RZ ;  /* 0x00000040d2057810 */ /* 0x000fe20007ffe0ff */
[----:B------:R-:W-:Y:S01]  /*15d0*/  IMAD.IADD R9, R2, 0x1, -R9 ;  /* 0x0000000102097824 */ /* 0x000fe200078e0a09 */
[----:B------:R-:W-:Y:S01]  /*15e0*/  IADD3 R4, R210, 0x80, RZ ;  /* 0x00000080d2047810 */ /* 0x000fe20007ffe0ff */
[----:B------:R-:W-:Y:S01]  /*15f0*/  IMAD.MOV.U32 R2, RZ, RZ, 0x10 ;  /* 0x00000010ff027424 */ /* 0x000fe200078e00ff */
[----:B------:R-:W-:Y:S02]  /*1600*/  ISETP.GE.AND P3, PT, R5, c[0x0][0x198], PT ;  /* 0x0000660005007a0c */ /* 0x000fe40003f66270 */
[----:B------:R-:W-:Y:S02]  /*1610*/  ISETP.GE.AND P0, PT, R4, c[0x0][0x198], PT ;  /* 0x0000660004007a0c */ /* 0x000fe40003f06270 */
[----:B------:R-:W-:Y:S01]  /*1620*/  LOP3.LUT R199, R199, 0xfffffe00, R12, 0xf8, !PT ;  /* 0xfffffe00c7c77812 */ /* 0x000fe200078ef80c */
[----:B--2---:R2:W5:Y:S01]  /*1630*/  @P2 R2UR UR9, R3 ;  /* 0x00000000030923c2 */ /* 0x00456200000e0000 */
[----:B------:R-:W-:Y:S01]  /*1640*/  R2P PR, R9, 0x6 ;  /* 0x0000000609007804 */ /* 0x000fe20000000000 */
[----:B-----5:R-:W-:-:S04]  /*1650*/  @!UP0 UMOV UR9, UR13 ;  /* 0x0000000d00098c82 */ /* 0x020fc80008000000 */
[----:B------:R-:W-:Y:S01]  /*1660*/  SEL R2, R2, 0xfffffff0, !P1 ;  /* 0xfffffff002027807 */ /* 0x000fe20004800000 */
[----:B--2---:R-:W-:-:S05]  /*1670*/  IMAD.MOV.U32 R3, RZ, RZ, 0x20 ;  /* 0x00000020ff037424 */ /* 0x004fca00078e00ff */
[----:B------:R-:W-:Y:S01]  /*1680*/  SEL R3, R3, 0xffffffe0, !P2 ;  /* 0xffffffe003037807 */ /* 0x000fe20005000000 */
[----:B------:R-:W-:Y:S05]  /*1690*/  @P5 BRA `(.L_x_245) ;  /* 0x000000e000005947 */ /* 0x000fea0003800000 */
[----:B-1-34-:R-:W-:Y:S01]  /*16a0*/  SHF.R.S32.HI R12, RZ, 0x1f, R5 ;  /* 0x0000001fff0c7819 */ /* 0x01afe20000011405 */
[----:B------:R-:W-:Y:S01]  /*16b0*/  IMAD.SHL.U32 R13, R199, 0x2, RZ ;  /* 0x00000002c70d7824 */ /* 0x000fe200078e00ff */
[----:B------:R-:W-:Y:S01]  /*16c0*/  SHF.R.S32.HI R11, RZ, 0x1f, R4 ;  /* 0x0000001fff0b7819 */ /* 0x000fe20000011404 */
[----:B------:R-:W-:Y:S01]  /*16d0*/  IMAD.WIDE R18, R210, 0x2, R16 ;  /* 0x00000002d2127825 */ /* 0x000fe200078e0210 */
[----:B------:R-:W-:Y:S02]  /*16e0*/  LEA.HI R12, R12, R5, RZ, 0x3 ;  /* 0x000000050c0c7211 */ /* 0x000fe400078f18ff */
[----:B------:R-:W-:Y:S02]  /*16f0*/  LEA.HI R11, R11, R4, RZ, 0x3 ;  /* 0x000000040b0b7211 */ /* 0x000fe400078f18ff */
[----:B------:R-:W-:Y:S01]  /*1700*/  LOP3.LUT R12, R12, 0xfffffff8, RZ, 0xc0, !PT ;  /* 0xfffffff80c0c7812 */ /* 0x000fe200078ec0ff */
[----:B------:R-:W-:Y:S01]  /*1710*/  @!PT LDS RZ, [RZ] ;  /* 0x00000000fffff984 */ /* 0x000fe20000000800 */
[----:B------:R1:W-:Y:S01]  /*1720*/  LDGSTS.E.BYPASS.LTC128B.128 [R13+0xc100], [R18.64], !P4 ;  /* 0x0c100000120d7fae */ /* 0x0003e2000e101d54 */
[----:B------:R-:W-:-:S03]  /*1730*/  LOP3.LUT R11, R11, 0xfffffff8, RZ, 0xc0, !PT ;  /* 0xfffffff80b0b7812 */ /* 0x000fc600078ec0ff */
[----:B------:R-:W-:-:S04]  /*1740*/  IMAD.WIDE R20, R12, 0x2, R16 ;  /* 0x000000020c147825 */ /* 0x000fc800078e0210 */
[----:B------:R-:W-:Y:S01]  /*1750*/  IMAD.WIDE R16, R11, 0x2, R16 ;  /* 0x000000020b107825 */ /* 0x000fe200078e0210 */
[----:B------:R1:W-:Y:S04]  /*1760*/  LDGSTS.E.BYPASS.LTC128B.128 [R13+0x10100], [R20.64], !P3 ;  /* 0x10100000140d7fae */ /* 0x0003e8000d901d54 */
[----:B------:R1:W-:Y:S02]  /*1770*/  LDGSTS.E.BYPASS.LTC128B.128 [R13+0x14100], [R16.64], !P0 ;  /* 0x14100000100d7fae */ /* 0x0003e4000c101d54 */
.L_x_245:
[----:B-1-34-:R-:W-:Y:S05]  /*1780*/  BSYNC B0 ;  /* 0x0000000000007941 */ /* 0x01afea0003800000 */
.L_x_244:
[----:B------:R-:W-:Y:S01]  /*1790*/  IADD3 R11, R8, 0x20, RZ ;  /* 0x00000020080b7810 */ /* 0x000fe20007ffe0ff */
[----:B------:R1:W2:Y:S01]  /*17a0*/  SHFL.IDX PT, R17, R10, 0x1, 0x181f ;  /* 0x00381f000a117f89 */ /* 0x0002a200000e0000 */
[----:B------:R-:W-:Y:S02]  /*17b0*/  BSSY B0, `(.L_x_246) ;  /* 0x0000012000007945 */ /* 0x000fe40003800000 */
[----:B------:R-:W-:Y:S01]  /*17c0*/  ISETP.GE.AND P1, PT, R11, UR4, PT ;  /* 0x000000040b007c0c */ /* 0x000fe2000bf26270 */
[----:B------:R1:W3:-:S12]  /*17d0*/  SHFL.IDX PT, R16, R14, 0x1, 0x181f ;  /* 0x00381f000e107f89 */ /* 0x0002d800000e0000 */
[----:B------:R-:W-:Y:S05]  /*17e0*/  @P1 BRA `(.L_x_247) ;  /* 0x000000e000001947 */ /* 0x000fea0003800000 */
[----:B------:R-:W-:Y:S01]  /*17f0*/  SHF.R.S32.HI R12, RZ, 0x1f, R5 ;  /* 0x0000001fff0c7819 */ /* 0x000fe20000011405 */
[----:B------:R-:W-:Y:S01]  /*1800*/  IMAD.SHL.U32 R13, R199, 0x2, RZ ;  /* 0x00000002c70d7824 */ /* 0x000fe200078e00ff */
[----:B------:R-:W-:Y:S01]  /*1810*/  SHF.R.S32.HI R11, RZ, 0x1f, R4 ;  /* 0x0000001fff0b7819 */ /* 0x000fe20000011404 */
[----:B--23--:R-:W-:Y:S01]  /*1820*/  IMAD.WIDE R18, R210, 0x2, R16 ;  /* 0x00000002d2127825 */ /* 0x00cfe200078e0210 */
        /* <DEDUP_REMOVED lines=10> */
.L_x_247:
[----:B------:R-:W-:Y:S05]  /*18d0*/  BSYNC B0 ;  /* 0x0000000000007941 */ /* 0x000fea0003800000 */
.L_x_246:
[----:B------:R-:W-:Y:S01]  /*18e0*/  IADD3 R11, R8, 0x40, RZ ;  /* 0x00000040080b7810 */ /* 0x000fe20007ffe0ff */
[----:B--2---:R2:W4:Y:S01]  /*18f0*/  SHFL.IDX PT, R17, R10, 0x2, 0x181f ;  /* 0x00581f000a117f89 */ /* 0x00452200000e0000 */
[----:B------:R-:W-:Y:S02]  /*1900*/  BSSY B0, `(.L_x_248) ;  /* 0x0000012000007945 */ /* 0x000fe40003800000 */
[----:B------:R-:W-:Y:S01]  /*1910*/  ISETP.GE.AND P1, PT, R11, UR4, PT ;  /* 0x000000040b007c0c */ /* 0x000fe2000bf26270 */
[----:B---3--:R2:W3:-:S12]  /*1920*/  SHFL.IDX PT, R16, R14, 0x2, 0x181f ;  /* 0x00581f000e107f89 */ /* 0x0084d800000e0000 */
[----:B------:R-:W-:Y:S05]  /*1930*/  @P1 BRA `(.L_x_249) ;  /* 0x000000e000001947 */ /* 0x000fea0003800000 */
[----:B------:R-:W-:Y:S01]  /*1940*/  SHF.R.S32.HI R12, RZ, 0x1f, R5 ;  /* 0x0000001fff0c7819 */ /* 0x000fe20000011405 */
[----:B------:R-:W-:Y:S01]  /*1950*/  IMAD.SHL.U32 R13, R199, 0x2, RZ ;  /* 0x00000002c70d7824 */ /* 0x000fe200078e00ff */
[----:B------:R-:W-:Y:S01]  /*1960*/  SHF.R.S32.HI R11, RZ, 0x1f, R4 ;  /* 0x0000001fff0b7819 */ /* 0x000fe20000011404 */
[----:B---34-:R-:W-:Y:S01]  /*1970*/  IMAD.WIDE R18, R210, 0x2, R16 ;  /* 0x00000002d2127825 */ /* 0x018fe200078e0210 */
        /* <DEDUP_REMOVED lines=10> */
.L_x_249:
[----:B------:R-:W-:Y:S05]  /*1a20*/  BSYNC B0 ;  /* 0x0000000000007941 */ /* 0x000fea0003800000 */
.L_x_248:
[----:B------:R-:W-:Y:S01]  /*1a30*/  UIADD3 UR28, UR22, -0x1, URZ ;  /* 0xffffffff161c7890 */ /* 0x000fe2000fffe03f */
[----:B------:R-:W-:Y:S01]  /*1a40*/  IMAD.MOV.U32 R11, RZ, RZ, c[0x0][0x2b8] ;  /* 0x0000ae00ff0b7624 */ /* 0x000fe200078e00ff */
[----:B---3--:R-:W-:Y:S01]  /*1a50*/  SHFL.IDX PT, R18, R14, 0x3, 0x181f ;  /* 0x00781f000e127f89 */ /* 0x008fe200000e0000 */
[----:B------:R-:W-:Y:S01]  /*1a60*/  SHF.R.S32.HI R12, RZ, 0x1f, R5 ;  /* 0x0000001fff0c7819 */ /* 0x000fe20000011405 */
[----:B------:R-:W-:Y:S01]  /*1a70*/  USHF.L.U32 UR19, UR28, 0x6, URZ ;  /* 0x000000061c137899 */ /* 0x000fe2000800063f */
[----:B------:R-:W-:Y:S01]  /*1a80*/  IMAD.SHL.U32 R199, R199, 0x2, RZ ;  /* 0x00000002c7c77824 */ /* 0x000fe200078e00ff */
[----:B------:R-:W-:Y:S01]  /*1a90*/  ISETP.NE.AND P2, PT, R11, 0x1, PT ;  /* 0x000000010b00780c */ /* 0x000fe20003f45270 */
[----:B------:R-:W3:Y:S01]  /*1aa0*/  SHFL.IDX PT, R19, R10, 0x3, 0x181f ;  /* 0x00781f000a137f89 */ /* 0x000ee200000e0000 */
[----:B------:R-:W-:Y:S01]  /*1ab0*/  IADD3 R11, R8, 0x60, RZ ;  /* 0x00000060080b7810 */ /* 0x000fe20007ffe0ff */
[----:B------:R-:W-:Y:S01]  /*1ac0*/  USHF.R.S32.HI UR6, URZ, 0x1f, UR9 ;  /* 0x0000001f3f067899 */ /* 0x000fe20008011409 */
[----:B------:R-:W-:Y:S01]  /*1ad0*/  IADD3 R8, R202, UR19, RZ ;  /* 0x00000013ca087c10 */ /* 0x000fe2000fffe0ff */
[----:B------:R-:W-:Y:S01]  /*1ae0*/  IMAD.MOV.U32 R200, RZ, RZ, RZ ;  /* 0x000000ffffc87224 */ /* 0x000fe200078e00ff */
[----:B------:R-:W-:Y:S01]  /*1af0*/  ISETP.GE.AND P5, PT, R11, UR4, PT ;  /* 0x000000040b007c0c */ /* 0x000fe2000bfa6270 */
[----:B------:R-:W-:Y:S01]  /*1b00*/  ULDC.64 UR4, c[0x0][0x2b0] ;  /* 0x0000ac0000047ab9 */ /* 0x000fe20000000a00 */
[C---:B------:R-:W-:Y:S01]  /*1b10*/  IADD3 R201, R8.reuse, UR11, RZ ;  /* 0x0000000b08c97c10 */ /* 0x040fe2000fffe0ff */
[----:B------:R-:W-:Y:S01]  /*1b20*/  UIMAD UR6, UR6, UR4, URZ ;  /* 0x00000004060672a4 */ /* 0x000fe2000f8e023f */
[----:B------:R-:W-:Y:S01]  /*1b30*/  ISETP.GE.AND P6, PT, R8, UR8, PT ;  /* 0x0000000808007c0c */ /* 0x000fe2000bfc6270 */
[----:B------:R-:W-:Y:S01]  /*1b40*/  UIMAD.WIDE.U32 UR14, UR9, UR4, URZ ;  /* 0x00000004090e72a5 */ /* 0x000fe2000f8e003f */
[----:B------:R-:W-:Y:S01]  /*1b50*/  LEA.HI R209, R12, R5, RZ, 0x3 ;  /* 0x000000050cd17211 */ /* 0x000fe200078f18ff */
[----:B------:R-:W-:Y:S01]  /*1b60*/  @P2 IMAD.HI.U32 R11, R201, c[0x0][0x2bc], RZ ;  /* 0x0000af00c90b2a27 */ /* 0x000fe200078e00ff */
[----:B------:R-:W-:Y:S01]  /*1b70*/  ISETP.GT.OR P6, PT, R202, 0x3f, P6 ;  /* 0x0000003fca00780c */ /* 0x000fe200037c4670 */
[----:B------:R-:W-:Y:S01]  /*1b80*/  UIMAD UR6, UR9, UR5, UR6 ;  /* 0x00000005090672a4 */ /* 0x000fe2000f8e0206 */
[----:B------:R-:W-:Y:S01]  /*1b90*/  LOP3.LUT R209, R209, 0xfffffff8, RZ, 0xc0, !PT ;  /* 0xfffffff8d1d17812 */ /* 0x000fe200078ec0ff */
[----:B------:R-:W-:Y:S01]  /*1ba0*/  IMAD.MOV.U32 R8, RZ, RZ, R201 ;  /* 0x000000ffff087224 */ /* 0x000fe200078e00c9 */
[----:B------:R-:W-:Y:S01]  /*1bb0*/  @P2 SHF.R.U32.HI R8, RZ, c[0x0][0x2c0], R11 ;  /* 0x0000b000ff082a19 */ /* 0x000fe2000001160b */
[----:B------:R-:W-:Y:S01]  /*1bc0*/  UIADD3 UR6, UR15, UR6, URZ ;  /* 0x000000060f067290 */ /* 0x000fe2000fffe03f */
[----:B------:R-:W-:Y:S01]  /*1bd0*/  SHF.R.S32.HI R11, RZ, 0x1f, R4 ;  /* 0x0000001fff0b7819 */ /* 0x000fe20000011404 */
[----:B------:R-:W-:-:S03]  /*1be0*/  ULDC.64 UR4, c[0x0][0x1e8] ;  /* 0x00007a0000047ab9 */ /* 0x000fc60000000a00 */
[----:B------:R-:W-:Y:S01]  /*1bf0*/  LEA.HI R208, R11, R4, RZ, 0x3 ;  /* 0x000000040bd07211 */ /* 0x000fe200078f18ff */
[--C-:B-123--:R-:W-:Y:S02]  /*1c00*/  @!P5 IMAD.WIDE R14, R210, 0x2, R18.reuse ;  /* 0x00000002d20ed825 */ /* 0x10efe400078e0212 */
[----:B------:R-:W-:Y:S02]  /*1c10*/  @!P6 IADD3 R12, P1, R8, UR14, RZ ;  /* 0x0000000e080cec10 */ /* 0x000fe4000ff3e0ff */
[----:B------:R-:W-:Y:S01]  /*1c20*/  LOP3.LUT R208, R208, 0xfffffff8, RZ, 0xc0, !PT ;  /* 0xfffffff8d0d07812 */ /* 0x000fe200078ec0ff */
[--C-:B----4-:R-:W-:Y:S01]  /*1c30*/  @!P5 IMAD.WIDE R16, R209, 0x2, R18.reuse ;  /* 0x00000002d110d825 */ /* 0x110fe200078e0212 */
[----:B------:R-:W-:Y:S01]  /*1c40*/  @!PT LDS RZ, [RZ] ;  /* 0x00000000fffff984 */ /* 0x000fe20000000800 */
[----:B------:R1:W-:Y:S01]  /*1c50*/  @!P5 LDGSTS.E.BYPASS.LTC128B.128 [R199+0xf100], [R14.64], !P4 ;  /* 0x0f1000000ec7dfae */ /* 0x0003e2000e101d54 */
[----:B------:R-:W-:Y:S02]  /*1c60*/  @!P6 LEA.HI.X.SX32 R11, R8, UR6, 0x1, P1 ;  /* 0x00000006080bec11 */ /* 0x000fe400088f0eff */
[----:B------:R-:W-:Y:S01]  /*1c70*/  @!P5 IMAD.WIDE R18, R208, 0x2, R18 ;  /* 0x00000002d012d825 */ /* 0x000fe200078e0212 */
[----:B------:R2:W-:Y:S01]  /*1c80*/  @!P5 LDGSTS.E.BYPASS.LTC128B.128 [R199+0x13100], [R16.64], !P3 ;  /* 0x1310000010c7dfae */ /* 0x0005e2000d901d54 */
[----:B------:R-:W-:-:S03]  /*1c90*/  @!P6 LEA R10, P1, R12, c[0x0][0x2a0], 0x2 ;  /* 0x0000a8000c0aea11 */ /* 0x000fc600078210ff */
[----:B------:R3:W-:Y:S01]  /*1ca0*/  @!P5 LDGSTS.E.BYPASS.LTC128B.128 [R199+0x17100], [R18.64], !P0 ;  /* 0x1710000012c7dfae */ /* 0x0007e2000c101d54 */
[----:B------:R-:W-:-:S03]  /*1cb0*/  @!P6 LEA.HI.X R11, R12, c[0x0][0x2a4], R11, 0x2, P1 ;  /* 0x0000a9000c0bea11 */ /* 0x000fc600008f140b */
[----:B------:R-:W0:Y:S04]  /*1cc0*/  LDGDEPBAR ;  /* 0x00000000000079af */ /* 0x000e280000000000 */
[----:B------:R-:W-:Y:S06]  /*1cd0*/  BAR.SYNC.DEFER_BLOCKING 0x0 ;  /* 0x0000000000007b1d */ /* 0x000fec0000010000 */
[----:B------:R4:W5:Y:S01]  /*1ce0*/  @!P6 LDG.E R200, [R10.64] ;  /* 0x000000140ac8e981 */ /* 0x000962000c1e1900 */
[----:B------:R-:W-:Y:S01]  /*1cf0*/  IMAD.MOV R8, RZ, RZ, -R8 ;  /* 0x000000ffff087224 */ /* 0x000fe200078e0a08 */
[----:B------:R-:W-:Y:S01]  /*1d00*/  UIMAD UR9, UR18, UR4, URZ ;  /* 0x00000004120972a4 */ /* 0x000fe2000f8e023f */
[----:B-1----:R-:W-:Y:S01]  /*1d10*/  IMAD.SHL.U32 R15, R0, 0x40, RZ ;  /* 0x00000040000f7824 */ /* 0x002fe200078e00ff */
[----:B------:R-:W-:Y:S01]  /*1d20*/  UIMAD.WIDE.U32 UR16, UR10, UR4, URZ ;  /* 0x000000040a1072a5 */ /* 0x000fe2000f8e003f */
[----:B------:R-:W-:Y:S01]  /*1d30*/  IMAD R201, R8, c[0x0][0x2b8], R201 ;  /* 0x0000ae0008c97a24 */ /* 0x000fe200078e02c9 */
[----:B------:R-:W-:Y:S01]  /*1d40*/  UIMAD UR9, UR10, UR5, UR9 ;  /* 0x000000050a0972a4 */ /* 0x000fe2000f8e0209 */
[----:B------:R-:W-:Y:S01]  /*1d50*/  IMAD.U32 R77, RZ, RZ, UR19 ;  /* 0x00000013ff4d7e24 */ /* 0x000fe2000f8e00ff */
[----:B------:R-:W-:Y:S01]  /*1d60*/  LOP3.LUT R15, R15, 0x1c0, RZ, 0xc0, !PT ;  /* 0x000001c00f0f7812 */ /* 0x000fe200078ec0ff */
[C---:B------:R-:W-:Y:S01]  /*1d70*/  IMAD.WIDE.U32 R12, R201.reuse, c[0x0][0x1e0], RZ ;  /* 0x00007800c90c7a25 */ /* 0x040fe200078e00ff */
[----:B------:R-:W-:Y:S01]  /*1d80*/  SHF.R.S32.HI R14, RZ, 0x1f, R201 ;  /* 0x0000001fff0e7819 */ /* 0x000fe200000114c9 */
[----:B------:R-:W-:Y:S01]  /*1d90*/  UIADD3 UR9, UR17, UR9, URZ ;  /* 0x0000000911097290 */ /* 0x000fe2000fffe03f */
[----:B------:R-:W-:Y:S01]  /*1da0*/  LOP3.LUT P3, RZ, R0, 0x2, RZ, 0xc0, !PT ;  /* 0x0000000200ff7812 */ /* 0x000fe2000786c0ff */
[C---:B---3--:R-:W-:Y:S01]  /*1db0*/  IMAD.WIDE.U32 R18, R201.reuse, c[0x0][0x208], RZ ;  /* 0x00008200c9127a25 */ /* 0x048fe200078e00ff */
[----:B------:R-:W-:Y:S01]  /*1dc0*/  ULDC.64 UR4, c[0x0][0x210] ;  /* 0x0000840000047ab9 */ /* 0x000fe20000000a00 */
[----:B------:R-:W-:Y:S01]  /*1dd0*/  ISETP.GE.AND P5, PT, R210, c[0x0][0x1d4], PT ;  /* 0x00007500d2007a0c */ /* 0x000fe20003fa6270 */
[----:B------:R-:W-:Y:S01]  /*1de0*/  UIMAD UR18, UR18, UR4, URZ ;  /* 0x00000004121272a4 */ /* 0x000fe2000f8e023f */
[C---:B------:R-:W-:Y:S01]  /*1df0*/  IMAD R8, R14.reuse, c[0x0][0x1e0], RZ ;  /* 0x000078000e087a24 */ /* 0x040fe200078e02ff */
[----:B------:R-:W-:Y:S01]  /*1e00*/  UIMAD.WIDE.U32 UR24, UR10, UR4, URZ ;  /* 0x000000040a1872a5 */ /* 0x000fe2000f8e003f */
[----:B------:R-:W-:Y:S01]  /*1e10*/  IMAD R14, R14, c[0x0][0x208], RZ ;  /* 0x000082000e0e7a24 */ /* 0x000fe200078e02ff */
[----:B------:R-:W-:Y:S01]  /*1e20*/  UIMAD UR18, UR10, UR5, UR18 ;  /* 0x000000050a1272a4 */ /* 0x000fe2000f8e0212 */
[----:B--2---:R-:W-:Y:S01]  /*1e30*/  IMAD R16, R201, c[0x0][0x1e4], R8 ;  /* 0x00007900c9107a24 */ /* 0x004fe200078e0208 */
[----:B------:R-:W-:Y:S01]  /*1e40*/  ISETP.GE.AND P4, PT, R5, c[0x0][0x1d4], PT ;  /* 0x0000750005007a0c */ /* 0x000fe20003f86270 */
[----:B------:R-:W-:Y:S01]  /*1e50*/  IMAD.SHL.U32 R79, R6, 0x40, RZ ;  /* 0x00000040064f7824 */ /* 0x000fe200078e00ff */
[----:B------:R-:W-:Y:S01]  /*1e60*/  UIADD3 UR18, UR25, UR18, URZ ;  /* 0x0000001219127290 */ /* 0x000fe2000fffe03f */
[----:B------:R-:W-:Y:S01]  /*1e70*/  IMAD.IADD R17, R13, 0x1, R16 ;  /* 0x000000010d117824 */ /* 0x000fe200078e0210 */
[----:B------:R-:W-:Y:S01]  /*1e80*/  LEA.HI R82, R81, R78, RZ, 0x5 ;  /* 0x0000004e51527211 */ /* 0x000fe200078f28ff */
[----:B------:R-:W-:Y:S01]  /*1e90*/  IMAD.MOV.U32 R16, RZ, RZ, R12 ;  /* 0x000000ffff107224 */ /* 0x000fe200078e000c */
[----:B------:R-:W-:Y:S01]  /*1ea0*/  SHF.R.S32.HI R12, RZ, 0x4, R7 ;  /* 0x00000004ff0c7819 */ /* 0x000fe20000011407 */
[C---:B----4-:R-:W-:Y:S01]  /*1eb0*/  IMAD.SHL.U32 R10, R40.reuse, 0x8, RZ ;  /* 0x00000008280a7824 */ /* 0x050fe200078e00ff */
[----:B------:R-:W-:Y:S01]  /*1ec0*/  IADD3 R40, -R40, UR8, -R77 ;  /* 0x0000000828287c10 */ /* 0x000fe2000fffe94d */
[----:B------:R-:W-:Y:S01]  /*1ed0*/  IMAD R13, R201, c[0x0][0x20c], R14 ;  /* 0x00008300c90d7a24 */ /* 0x000fe200078e020e */
[----:B------:R-:W-:Y:S01]  /*1ee0*/  LEA.HI R7, R7, R12, RZ, 0x1 ;  /* 0x0000000c07077211 */ /* 0x000fe200078f08ff */
[----:B------:R-:W-:Y:S01]  /*1ef0*/  UISETP.GT.AND UP0, UPT, UR28, UR7, UPT ;  /* 0x000000071c00728c */ /* 0x000fe2000bf04270 */
[----:B------:R-:W-:Y:S01]  /*1f00*/  LOP3.LUT R10, R15, 0x8, R10, 0xf8, !PT ;  /* 0x000000080f0a7812 */ /* 0x000fe200078ef80a */
[----:B------:R-:W-:Y:S01]  /*1f10*/  IMAD.IADD R13, R19, 0x1, R13 ;  /* 0x00000001130d7824 */ /* 0x000fe200078e020d */
[----:B------:R-:W-:-:S02]  /*1f20*/  LOP3.LUT R7, R7, 0xfffffffe, RZ, 0xc0, !PT ;  /* 0xfffffffe07077812 */ /* 0x000fc400078ec0ff */
[----:B------:R-:W-:Y:S02]  /*1f30*/  SHF.R.U32.HI R15, RZ, 0x3, R15 ;  /* 0x00000003ff0f7819 */ /* 0x000fe4000001160f */
[----:B------:R-:W-:Y:S01]  /*1f40*/  ISETP.GE.AND P1, PT, R40, 0x1, PT ;  /* 0x000000012800780c */ /* 0x000fe20003f26270 */
[----:B------:R-:W-:Y:S01]  /*1f50*/  IMAD.IADD R7, R12, 0x1, -R7 ;  /* 0x000000010c077824 */ /* 0x000fe200078e0a07 */
[----:B------:R-:W-:Y:S01]  /*1f60*/  LOP3.LUT R10, R10, R15, RZ, 0x3c, !PT ;  /* 0x0000000f0a0a7212 */ /* 0x000fe200078e3cff */
[----:B------:R-:W-:Y:S01]  /*1f70*/  IMAD.MOV.U32 R12, RZ, RZ, R18 ;  /* 0x000000ffff0c7224 */ /* 0x000fe200078e0012 */
[----:B------:R-:W-:Y:S01]  /*1f80*/  LOP3.LUT R79, R79, 0xfffffe00, RZ, 0xc0, !PT ;  /* 0xfffffe004f4f7812 */ /* 0x000fe200078ec0ff */
[----:B------:R-:W-:Y:S01]  /*1f90*/  IMAD.SHL.U32 R15, R9, 0x40, RZ ;  /* 0x00000040090f7824 */ /* 0x000fe200078e00ff */
[----:B------:R-:W-:Y:S01]  /*1fa0*/  SHF.R.S32.HI R80, RZ, 0x5, R82 ;  /* 0x00000005ff507819 */ /* 0x000fe20000011452 */
[----:B------:R-:W-:Y:S01]  /*1fb0*/  IMAD R197, R7, 0x200, R10 ;  /* 0x0000020007c57824 */ /* 0x000fe200078e020a */
[----:B------:R-:W-:Y:S01]  /*1fc0*/  IADD3 R205, R199, 0x100, RZ ;  /* 0x00000100c7cd7810 */ /* 0x000fe20007ffe0ff */
[----:B------:R-:W-:Y:S01]  /*1fd0*/  IMAD.SHL.U32 R76, R7, 0x8, RZ ;  /* 0x00000008074c7824 */ /* 0x000fe200078e00ff */
[----:B------:R-:W-:Y:S01]  /*1fe0*/  LOP3.LUT R15, R15, 0x1c0, RZ, 0xc0, !PT ;  /* 0x000001c00f0f7812 */ /* 0x000fe200078ec0ff */
[----:B------:R-:W-:Y:S01]  /*1ff0*/  IMAD.SHL.U32 R197, R197, 0x2, RZ ;  /* 0x00000002c5c57824 */ /* 0x000fe200078e00ff */
[----:B------:R-:W-:-:S02]  /*2000*/  SHF.R.S32.HI R212, RZ, 0x1f, R209 ;  /* 0x0000001fffd47819 */ /* 0x000fc400000114d1 */
[----:B------:R-:W-:Y:S02]  /*2010*/  LOP3.LUT R76, R15, 0x8, R76, 0xf8, !PT ;  /* 0x000000080f4c7812 */ /* 0x000fe400078ef84c */
[----:B------:R-:W-:Y:S02]  /*2020*/  IADD3 R196, R197, 0x6120, RZ ;  /* 0x00006120c5c47810 */ /* 0x000fe40007ffe0ff */
[----:B------:R-:W-:Y:S02]  /*2030*/  SHF.R.U32.HI R15, RZ, 0x3, R15 ;  /* 0x00000003ff0f7819 */ /* 0x000fe4000001160f */
[----:B------:R-:W-:Y:S02]  /*2040*/  SHF.R.S32.HI R211, RZ, 0x1f, R208 ;  /* 0x0000001fffd37819 */ /* 0x000fe400000114d0 */
[----:B------:R-:W-:Y:S02]  /*2050*/  LOP3.LUT R76, R76, R15, RZ, 0x3c, !PT ;  /* 0x0000000f4c4c7212 */ /* 0x000fe400078e3cff */
[----:B-----5:R-:W-:Y:S01]  /*2060*/  SHF.R.S32.HI R8, RZ, 0x1f, R200 ;  /* 0x0000001fff087819 */ /* 0x020fe200000114c8 */
[----:B------:R-:W-:-:S04]  /*2070*/  IMAD.WIDE.U32 R16, R200, c[0x0][0x1f0], R16 ;  /* 0x00007c00c8107a25 */ /* 0x000fc800078e0010 */
[----:B------:R-:W-:Y:S01]  /*2080*/  IMAD R11, R8, c[0x0][0x1f0], RZ ;  /* 0x00007c00080b7a24 */ /* 0x000fe200078e02ff */
[----:B------:R-:W-:-:S03]  /*2090*/  IADD3 R16, P0, R16, UR16, RZ ;  /* 0x0000001010107c10 */ /* 0x000fc6000ff1e0ff */
[----:B------:R-:W-:-:S05]  /*20a0*/  IMAD R11, R200, c[0x0][0x1f4], R11 ;  /* 0x00007d00c80b7a24 */ /* 0x000fca00078e020b */
[----:B------:R-:W-:Y:S02]  /*20b0*/  IADD3.X R11, R17, UR9, R11, P0, !PT ;  /* 0x00000009110b7c10 */ /* 0x000fe400087fe40b */
[----:B------:R-:W-:-:S04]  /*20c0*/  LEA R17, P0, R16, c[0x0][0x1c8], 0x1 ;  /* 0x0000720010117a11 */ /* 0x000fc800078008ff */
[----:B------:R-:W-:Y:S01]  /*20d0*/  LEA.HI.X R16, R16, c[0x0][0x1cc], R11, 0x1, P0 ;  /* 0x0000730010107a11 */ /* 0x000fe200000f0c0b */
[----:B------:R-:W-:Y:S01]  /*20e0*/  IMAD R11, R8, c[0x0][0x218], RZ ;  /* 0x00008600080b7a24 */ /* 0x000fe200078e02ff */
[----:B------:R-:W-:Y:S01]  /*20f0*/  SHFL.IDX PT, R10, R17, 0x1, 0x181f ;  /* 0x00381f00110a7f89 */ /* 0x000fe200000e0000 */
[----:B------:R-:W-:-:S03]  /*2100*/  IMAD.WIDE.U32 R8, R200, c[0x0][0x218], R12 ;  /* 0x00008600c8087a25 */ /* 0x000fc600078e000c */
[----:B------:R-:W-:Y:S01]  /*2110*/  SHFL.IDX PT, R12, R17, RZ, 0x181f ;  /* 0x00181fff110c7589 */ /* 0x000fe200000e0000 */
[----:B------:R-:W-:Y:S01]  /*2120*/  IMAD R7, R200, c[0x0][0x21c], R11 ;  /* 0x00008700c8077a24 */ /* 0x000fe200078e020b */
[----:B------:R-:W-:Y:S02]  /*2130*/  IADD3 R8, P0, R8, UR24, RZ ;  /* 0x0000001808087c10 */ /* 0x000fe4000ff1e0ff */
[----:B------:R-:W1:Y:S02]  /*2140*/  SHFL.IDX PT, R13, R16, RZ, 0x181f ;  /* 0x00181fff100d7589 */ /* 0x000e6400000e0000 */
[----:B------:R-:W-:Y:S02]  /*2150*/  IADD3.X R7, R9, UR18, R7, P0, !PT ;  /* 0x0000001209077c10 */ /* 0x000fe400087fe407 */
[----:B------:R2:W3:Y:S01]  /*2160*/  SHFL.IDX PT, R11, R16, 0x1, 0x181f ;  /* 0x00381f00100b7f89 */ /* 0x0004e200000e0000 */
[----:B------:R-:W-:Y:S02]  /*2170*/  LEA R14, P0, R8, c[0x0][0x1f8], 0x1 ;  /* 0x00007e00080e7a11 */ /* 0x000fe400078008ff */
[----:B------:R-:W-:-:S02]  /*2180*/  IADD3 R9, R197, 0x6100, RZ ;  /* 0x00006100c5097810 */ /* 0x000fc40007ffe0ff */
[----:B------:R-:W-:Y:S01]  /*2190*/  LEA.HI.X R7, R8, c[0x0][0x1fc], R7, 0x1, P0 ;  /* 0x00007f0008077a11 */ /* 0x000fe200000f0c07 */
[----:B------:R-:W-:Y:S01]  /*21a0*/  SHFL.IDX PT, R44, R14, RZ, 0x181f ;  /* 0x00181fff0e2c7589 */ /* 0x000fe200000e0000 */
[----:B------:R-:W-:Y:S02]  /*21b0*/  ISETP.GT.AND P0, PT, R40, 0x20, PT ;  /* 0x000000202800780c */ /* 0x000fe40003f04270 */
[----:B------:R-:W-:Y:S01]  /*21c0*/  @P3 IADD3 R196, R9, -0x20, RZ ;  /* 0xffffffe009c43810 */ /* 0x000fe20007ffe0ff */
[----:B------:R4:W5:Y:S01]  /*21d0*/  SHFL.IDX PT, R68, R14, 0x1, 0x181f ;  /* 0x00381f000e447f89 */ /* 0x00096200000e0000 */
[----:B------:R-:W-:Y:S02]  /*21e0*/  ISETP.GE.AND P3, PT, R4, c[0x0][0x1d4], PT ;  /* 0x0000750004007a0c */ /* 0x000fe40003f66270 */
[----:B------:R-:W-:Y:S01]  /*21f0*/  IADD3 R187, R196, 0x800, RZ ;  /* 0x00000800c4bb7810 */ /* 0x000fe20007ffe0ff */
[----:B------:R-:W-:Y:S01]  /*2200*/  SHFL.IDX PT, R9, R7, RZ, 0x181f ;  /* 0x00181fff07097589 */ /* 0x000fe200000e0000 */
[----:B------:R-:W-:-:S02]  /*2210*/  SEL R213, RZ, 0x10, P3 ;  /* 0x00000010ffd57807 */ /* 0x000fc40001800000 */
[C---:B------:R-:W-:Y:S01]  /*2220*/  IADD3 R186, R196.reuse, 0x1000, RZ ;  /* 0x00001000c4ba7810 */ /* 0x040fe20007ffe0ff */
[----:B------:R5:W5:Y:S01]  /*2230*/  SHFL.IDX PT, R8, R7, 0x1, 0x181f ;  /* 0x00381f0007087f89 */ /* 0x000b6200000e0000 */
[----:B------:R-:W-:Y:S01]  /*2240*/  IADD3 R185, R196, 0x1800, RZ ;  /* 0x00001800c4b97810 */ /* 0x000fe20007ffe0ff */
[--C-:B-1----:R-:W-:Y:S01]  /*2250*/  @P1 IMAD.WIDE R18, R210, 0x2, R12.reuse ;  /* 0x00000002d2121825 */ /* 0x102fe200078e020c */
[C---:B------:R-:W-:Y:S02]  /*2260*/  IADD3 R183, R196.reuse, 0x2000, RZ ;  /* 0x00002000c4b77810 */ /* 0x040fe40007ffe0ff */
[C---:B------:R-:W-:Y:S01]  /*2270*/  IADD3 R182, R196.reuse, 0x2800, RZ ;  /* 0x00002800c4b67810 */ /* 0x040fe20007ffe0ff */
[--C-:B--2---:R-:W-:Y:S01]  /*2280*/  @P1 IMAD.WIDE R16, R209, 0x2, R12.reuse ;  /* 0x00000002d1101825 */ /* 0x104fe200078e020c */
[----:B------:R1:W-:Y:S01]  /*2290*/  @P1 LDGSTS.E.BYPASS.LTC128B.128 [R199+0x6100], [R18.64], !P5 ;  /* 0x0610000012c71fae */ /* 0x0003e2000e901d54 */
[----:B------:R-:W-:Y:S02]  /*22a0*/  IADD3 R181, R196, 0x3000, RZ ;  /* 0x00003000c4b57810 */ /* 0x000fe40007ffe0ff */
[----:B------:R-:W-:Y:S01]  /*22b0*/  @P1 IMAD.WIDE R12, R208, 0x2, R12 ;  /* 0x00000002d00c1825 */ /* 0x000fe200078e020c */
[----:B------:R2:W-:Y:S01]  /*22c0*/  @P1 LDGSTS.E.BYPASS.LTC128B.128 [R199+0x8100], [R16.64], !P4 ;  /* 0x0810000010c71fae */ /* 0x0005e2000e101d54 */
[----:B------:R-:W-:-:S02]  /*22d0*/  IADD3 R180, R196, 0x3800, RZ ;  /* 0x00003800c4b47810 */ /* 0x000fc40007ffe0ff */
[--C-:B---3--:R-:W-:Y:S01]  /*22e0*/  @P0 IMAD.WIDE R20, R210, 0x2, R10.reuse ;  /* 0x00000002d2140825 */ /* 0x108fe200078e020a */
[----:B------:R3:W-:Y:S01]  /*22f0*/  @P1 LDGSTS.E.BYPASS.LTC128B.128 [R199+0xa100], [R12.64], !P3 ;  /* 0x0a1000000cc71fae */ /* 0x0007e2000d901d54 */
[C---:B------:R-:W-:Y:S02]  /*2300*/  IADD3 R179, R196.reuse, 0x4000, RZ ;  /* 0x00004000c4b37810 */ /* 0x040fe40007ffe0ff */
[--C-:B------:R-:W-:Y:S01]  /*2310*/  @P0 IMAD.WIDE R22, R209, 0x2, R10.reuse ;  /* 0x00000002d1160825 */ /* 0x100fe200078e020a */
[----:B------:R1:W-:Y:S01]  /*2320*/  @P0 LDGSTS.E.BYPASS.LTC128B.128 [R199+0x7100], [R20.64], !P5 ;  /* 0x0710000014c70fae */ /* 0x0003e2000e901d54 */
[----:B------:R-:W-:Y:S02]  /*2330*/  IADD3 R178, R196, 0x4800, RZ ;  /* 0x00004800c4b27810 */ /* 0x000fe40007ffe0ff */
[----:B----4-:R-:W-:Y:S01]  /*2340*/  @P0 IMAD.WIDE R14, R208, 0x2, R10 ;  /* 0x00000002d00e0825 */ /* 0x010fe200078e020a */
[----:B------:R4:W-:Y:S01]  /*2350*/  @P0 LDGSTS.E.BYPASS.LTC128B.128 [R199+0x9100], [R22.64], !P4 ;  /* 0x0910000016c70fae */ /* 0x0009e2000e101d54 */
[----:B------:R-:W-:-:S02]  /*2360*/  IADD3 R177, R196, 0x5000, RZ ;  /* 0x00005000c4b17810 */ /* 0x000fc40007ffe0ff */
[----:B-----5:R-:W-:Y:S01]  /*2370*/  IMAD.WIDE R6, R210, 0x2, RZ ;  /* 0x00000002d2067825 */ /* 0x020fe200078e02ff */
[----:B------:R5:W-:Y:S01]  /*2380*/  @P0 LDGSTS.E.BYPASS.LTC128B.128 [R199+0xb100], [R14.64], !P3 ;  /* 0x0b1000000ec70fae */ /* 0x000be2000d901d54 */
[----:B------:R-:W-:Y:S02]  /*2390*/  IADD3 R176, R196, 0x5800, RZ ;  /* 0x00005800c4b07810 */ /* 0x000fe40007ffe0ff */
[----:B------:R-:W-:Y:S01]  /*23a0*/  IMAD R11, R80, 0x400, R79 ;  /* 0x00000400500b7824 */ /* 0x000fe200078e024f */
[----:B------:R-:W0:Y:S01]  /*23b0*/  LDGDEPBAR ;  /* 0x00000000000079af */ /* 0x000e220000000000 */
[----:B------:R-:W-:Y:S02]  /*23c0*/  IADD3 R42, P1, R6, R68, RZ ;  /* 0x00000044062a7210 */ /* 0x000fe40007f3e0ff */
[----:B------:R-:W-:-:S03]  /*23d0*/  IMAD.IADD R198, R76, 0x1, R11 ;  /* 0x000000014cc67824 */ /* 0x000fc600078e020b */
[----:B------:R-:W-:Y:S02]  /*23e0*/  IMAD.X R43, R7, 0x1, R8, P1 ;  /* 0x00000001072b7824 */ /* 0x000fe400008e0608 */
[----:B--2---:R-:W-:Y:S01]  /*23f0*/  IMAD.WIDE R16, R209, 0x2, RZ ;  /* 0x00000002d1107825 */ /* 0x004fe200078e02ff */
[----:B---3--:R-:W-:-:S03]  /*2400*/  IADD3 R12, P0, R44, R6, RZ ;  /* 0x000000062c0c7210 */ /* 0x008fc60007f1e0ff */
[----:B------:R-:W-:Y:S01]  /*2410*/  IMAD.SHL.U32 R198, R198, 0x2, RZ ;  /* 0x00000002c6c67824 */ /* 0x000fe200078e00ff */
[----:B------:R-:W-:Y:S01]  /*2420*/  IADD3 R6, P6, R44, R16, RZ ;  /* 0x000000102c067210 */ /* 0x000fe20007fde0ff */
[C---:B------:R-:W-:Y:S01]  /*2430*/  IMAD.X R13, R9.reuse, 0x1, R7, P0 ;  /* 0x00000001090d7824 */ /* 0x040fe200000e0607 */
[----:B------:R-:W-:Y:S01]  /*2440*/  IADD3 R70, P0, R16, R68, RZ ;  /* 0x0000004410467210 */ /* 0x000fe20007f1e0ff */
[----:B------:R-:W-:Y:S02]  /*2450*/  IMAD R194, R2, 0x2, R198 ;  /* 0x0000000202c27824 */ /* 0x000fe400078e02c6 */
[----:B------:R-:W-:Y:S01]  /*2460*/  IMAD.X R7, R9, 0x1, R17, P6 ;  /* 0x0000000109077824 */ /* 0x000fe200030e0611 */
[----:B------:R-:W-:Y:S01]  /*2470*/  ISETP.GE.AND P6, PT, R5, c[0x0][0x1d4], PT ;  /* 0x0000750005007a0c */ /* 0x000fe20003fc6270 */
[----:B------:R-:W-:Y:S02]  /*2480*/  IMAD.X R71, R17, 0x1, R8, P0 ;  /* 0x0000000111477824 */ /* 0x000fe400000e0608 */
[----:B-----5:R-:W-:Y:S01]  /*2490*/  IMAD.WIDE R14, R208, 0x2, RZ ;  /* 0x00000002d00e7825 */ /* 0x020fe200078e02ff */
[----:B------:R-:W-:-:S04]  /*24a0*/  DEPBAR.LE SB0, 0x1 ;  /* 0x000080400000791a */ /* 0x000fc80000000000 */
[----:B------:R-:W-:-:S04]  /*24b0*/  DEPBAR.LE SB0, 0x0 ;  /* 0x000080000000791a */ /* 0x000fc80000000000 */
[----:B------:R-:W-:Y:S01]  /*24c0*/  BAR.SYNC.DEFER_BLOCKING 0x0 ;  /* 0x0000000000007b1d */ /* 0x000fe20000010000 */
[----:B------:R-:W-:Y:S01]  /*24d0*/  IADD3 R44, P1, R44, R14, RZ ;  /* 0x0000000e2c2c7210 */ /* 0x000fe20007f3e0ff */
[C---:B------:R-:W-:Y:S01]  /*24e0*/  IMAD R193, R3.reuse, 0x2, R198 ;  /* 0x0000000203c17824 */ /* 0x040fe200078e02c6 */
[----:B------:R-:W-:Y:S01]  /*24f0*/  IADD3 R68, P0, R14, R68, RZ ;  /* 0x000000440e447210 */ /* 0x000fe20007f1e0ff */
[----:B------:R-:W-:Y:S02]  /*2500*/  IMAD R191, R3, 0x2, R194 ;  /* 0x0000000203bf7824 */ /* 0x000fe400078e02c2 */
[----:B------:R-:W-:Y:S01]  /*2510*/  IMAD.X R45, R9, 0x1, R15, P1 ;  /* 0x00000001092d7824 */ /* 0x000fe200008e060f */
[----:B------:R-:W-:Y:S01]  /*2520*/  ISETP.GE.AND P1, PT, R210, c[0x0][0x1d4], PT ;  /* 0x00007500d2007a0c */ /* 0x000fe20003f26270 */
[----:B------:R-:W-:-:S03]  /*2530*/  IMAD.X R69, R15, 0x1, R8, P0 ;  /* 0x000000010f457824 */ /* 0x000fc600000e0608 */
[----:B------:R-:W-:Y:S02]  /*2540*/  ISETP.LT.OR P0, PT, R40, 0x1, P1 ;  /* 0x000000012800780c */ /* 0x000fe40000f01670 */
[----:B------:R-:W-:Y:S01]  /*2550*/  ISETP.GE.AND P1, PT, R4, c[0x0][0x1d4], PT ;  /* 0x0000750004007a0c */ /* 0x000fe20003f26270 */
[----:B------:R-:W-:Y:S04]  /*2560*/  LDSM.16.M88.4 R72, [R198+0xc100] ;  /* 0x00c10000c648783b */ /* 0x000fe80000000200 */
[----:B------:R-:W2:Y:S04]  /*2570*/  LDSM.16.M88.4 R24, [R197+0x6100] ;  /* 0x00610000c518783b */ /* 0x000ea80000000200 */
[----:B------:R-:W-:Y:S04]  /*2580*/  LDSM.16.M88.4 R52, [R194+0xc100] ;  /* 0x00c10000c234783b */ /* 0x000fe80000000200 */
[----:B-1----:R-:W4:Y:S04]  /*2590*/  LDSM.16.M88.4 R16, [R197+0x6900] ;  /* 0x00690000c510783b */ /* 0x002f280000000200 */
[----:B------:R-:W1:Y:S04]  /*25a0*/  LDSM.16.M88.4 R8, [R197+0x7100] ;  /* 0x00710000c508783b */ /* 0x000e680000000200 */
[----:B------:R-:W3:Y:S04]  /*25b0*/  LDSM.16.M88.4 R36, [R197+0x7900] ;  /* 0x00790000c524783b */ /* 0x000ee80000000200 */
[----:B------:R-:W5:Y:S04]  /*25c0*/  LDSM.16.M88.4 R32, [R196] ;  /* 0x00000000c420783b */ /* 0x000f680000000200 */
[----:B------:R-:W-:Y:S04]  /*25d0*/  LDSM.16.M88.4 R64, [R196+0x800] ;  /* 0x00080000c440783b */ /* 0x000fe80000000200 */
[----:B------:R-:W3:Y:S04]  /*25e0*/  LDSM.16.M88.4 R60, [R196+0x1000] ;  /* 0x00100000c43c783b */ /* 0x000ee80000000200 */
[----:B------:R-:W3:Y:S04]  /*25f0*/  LDSM.16.M88.4 R56, [R196+0x1800] ;  /* 0x00180000c438783b */ /* 0x000ee80000000200 */
[----:B------:R-:W-:Y:S01]  /*2600*/  @!PT LDS RZ, [RZ] ;  /* 0x00000000fffff984 */ /* 0x000fe20000000800 */
[----:B------:R-:W-:Y:S01]  /*2610*/  @!PT LDS RZ, [RZ] ;  /* 0x00000000fffff984 */ /* 0x000fe20000000800 */
[----:B------:R-:W-:Y:S01]  /*2620*/  @!PT LDS RZ, [RZ] ;  /* 0x00000000fffff984 */ /* 0x000fe20000000800 */
[----:B------:R1:W-:Y:S01]  /*2630*/  LDGSTS.E.BYPASS.LTC128B.128 [R199+0x100], [R12.64], !P0 ;  /* 0x001000000cc77fae */ /* 0x0003e2000c101d54 */
[----:B------:R-:W-:-:S02]  /*2640*/  ISETP.LT.OR P0, PT, R40, 0x1, P6 ;  /* 0x000000012800780c */ /* 0x000fc40003701670 */
[C---:B------:R-:W-:Y:S01]  /*2650*/  ISETP.LT.OR P6, PT, R40.reuse, 0x21, P6 ;  /* 0x000000212800780c */ /* 0x040fe200037c1670 */
[C---:B--2---:R-:W-:Y:S08]  /*2660*/  HMMA.16816.F32 R28, R72.reuse, R24, RZ ;  /* 0x00000018481c723c */ /* 0x044ff000000018ff */
[----:B------:R-:W-:Y:S02]  /*2670*/  HMMA.16816.F32 R24, R72, R26, RZ ;  /* 0x0000001a4818723c */ /* 0x000fe400000018ff */
[----:B------:R3:W-:Y:S01]  /*2680*/  LDGSTS.E.BYPASS.LTC128B.128 [R199+0x2100], [R6.64], !P0 ;  /* 0x0210000006c77fae */ /* 0x0007e2000c101d54 */
[----:B------:R-:W-:-:S02]  /*2690*/  ISETP.LT.OR P0, PT, R40, 0x1, P1 ;  /* 0x000000012800780c */ /* 0x000fc40000f01670 */
[----:B------:R-:W-:-:S03]  /*26a0*/  ISETP.LT.OR P1, PT, R40, 0x21, P1 ;  /* 0x000000212800780c */ /* 0x000fc60000f21670 */
[C---:B----4-:R-:W-:Y:S08]  /*26b0*/  HMMA.16816.F32 R20, R72.reuse, R16, RZ ;  /* 0x000000104814723c */ /* 0x050ff000000018ff */
[----:B------:R2:W-:Y:S01]  /*26c0*/  LDGSTS.E.BYPASS.LTC128B.128 [R199+0x4100], [R44.64], !P0 ;  /* 0x041000002cc77fae */ /* 0x0005e2000c101d54 */
[----:B------:R-:W-:Y:S01]  /*26d0*/  ISETP.GE.AND P0, PT, R210, c[0x0][0x1d4], PT ;  /* 0x00007500d2007a0c */ /* 0x000fe20003f06270 */
[----:B-1----:R-:W-:Y:S03]  /*26e0*/  HMMA.16816.F32 R12, R72, R8, RZ ;  /* 0x00000008480c723c */ /* 0x002fe600000018ff */
[----:B------:R-:W-:-:S05]  /*26f0*/  ISETP.LT.OR P0, PT, R40, 0x21, P0 ;  /* 0x000000212800780c */ /* 0x000fca0000701670 */
[C---:B------:R-:W-:Y:S08]  /*2700*/  HMMA.16816.F32 R16, R72.reuse, R18, RZ ;  /* 0x000000124810723c */ /* 0x040ff000000018ff */
[----:B------:R1:W-:Y:S01]  /*2710*/  LDGSTS.E.BYPASS.LTC128B.128 [R199+0x1100], [R42.64], !P0 ;  /* 0x011000002ac77fae */ /* 0x0003e2000c101d54 */
[----:B------:R-:W-:Y:S01]  /*2720*/  LOP3.LUT P0, RZ, R0, 0x4, RZ, 0xc0, !PT ;  /* 0x0000000400ff7812 */ /* 0x000fe2000780c0ff */
[----:B------:R-:W-:Y:S01]  /*2730*/  IMAD.MOV.U32 R0, RZ, RZ, 0x40 ;  /* 0x00000040ff007424 */ /* 0x000fe200078e00ff */
[----:B------:R-:W-:Y:S01]  /*2740*/  HMMA.16816.F32 R8, R72, R10, RZ ;  /* 0x0000000a4808723c */ /* 0x000fe200000018ff */
[----:B------:R4:W-:Y:S03]  /*2750*/  LDGSTS.E.BYPASS.LTC128B.128 [R199+0x3100], [R70.64], !P6 ;  /* 0x0310000046c77fae */ /* 0x0009e6000f101d54 */
[----:B------:R-:W-:Y:S01]  /*2760*/  SEL R0, R0, 0xffffffc0, !P0 ;  /* 0xffffffc000007807 */ /* 0x000fe20004000000 */
[----:B------:R4:W-:Y:S01]  /*2770*/  LDGSTS.E.BYPASS.LTC128B.128 [R199+0x5100], [R68.64], !P1 ;  /* 0x0510000044c77fae */ /* 0x0009e2000c901d54 */
[----:B------:R-:W-:-:S02]  /*2780*/  PLOP3.LUT P0, PT, PT, PT, UP0, 0x40, 0x0 ;  /* 0x000000000000781c */ /* 0x000fc40003f0e808 */
[C---:B---3--:R-:W-:Y:S01]  /*2790*/  HMMA.16816.F32 R4, R72.reuse, R36, RZ ;  /* 0x000000244804723c */ /* 0x048fe200000018ff */
[----:B------:R-:W-:Y:S01]  /*27a0*/  IMAD.IADD R192, R197, 0x1, R0 ;  /* 0x00000001c5c07824 */ /* 0x000fe200078e0200 */
[----:B------:R-:W-:Y:S01]  /*27b0*/  LDSM.16.M88.4 R48, [R193+0xc100] ;  /* 0x00c10000c130783b */ /* 0x000fe20000000200 */
[----:B------:R-:W-:Y:S01]  /*27c0*/  IMAD.IADD R184, R0, 0x1, R196 ;  /* 0x0000000100b87824 */ /* 0x000fe200078e02c4 */
[----:B------:R-:W-:Y:S02]  /*27d0*/  ISETP.GT.AND P1, PT, R202, 0x3f, PT ;  /* 0x0000003fca00780c */ /* 0x000fe40003f24270 */
[----:B--2---:R-:W-:Y:S02]  /*27e0*/  LDSM.16.M88.4 R44, [R192+0x6100] ;  /* 0x00610000c02c783b */ /* 0x004fe40000000200 */
[----:B------:R-:W-:Y:S02]  /*27f0*/  HMMA.16816.F32 R72, R72, R38, RZ ;  /* 0x000000264848723c */ /* 0x000fe400000018ff */
[----:B------:R-:W2:Y:S04]  /*2800*/  LDSM.16.M88.4 R36, [R192+0x7100] ;  /* 0x00710000c024783b */ /* 0x000ea80000000200 */
[----:B------:R-:W0:Y:S02]  /*2810*/  LDGDEPBAR ;  /* 0x00000000000079af */ /* 0x000e240000000000 */
[C---:B-----5:R-:W-:Y:S02]  /*2820*/  HMMA.16816.F32 R28, R52.reuse, R32, R28 ;  /* 0x00000020341c723c */ /* 0x060fe4000000181c */
[----:B-1----:R-:W1:Y:S06]  /*2830*/  LDSM.16.M88.4 R40, [R192+0x6900] ;  /* 0x00690000c028783b */ /* 0x002e6c0000000200 */
[C---:B------:R-:W-:Y:S01]  /*2840*/  HMMA.16816.F32 R24, R52.reuse, R34, R24 ;  /* 0x000000223418723c */ /* 0x040fe20000001818 */
[----:B------:R-:W3:Y:S04]  /*2850*/  LDSM.16.M88.4 R32, [R192+0x7900] ;  /* 0x00790000c020783b */ /* 0x000ee80000000200 */
[----:B----4-:R-:W-:Y:S03]  /*2860*/  LDSM.16.M88.4 R68, [R191+0xc100] ;  /* 0x00c10000bf44783b */ /* 0x010fe60000000200 */
[C---:B------:R-:W-:Y:S08]  /*2870*/  HMMA.16816.F32 R12, R52.reuse, R60, R12 ;  /* 0x0000003c340c723c */ /* 0x040ff0000000180c */
[C---:B------:R-:W-:Y:S08]  /*2880*/  HMMA.16816.F32 R20, R52.reuse, R64, R20 ;  /* 0x000000403414723c */ /* 0x040ff00000001814 */
[C---:B------:R-:W-:Y:S01]  /*2890*/  HMMA.16816.F32 R16, R52.reuse, R66, R16 ;  /* 0x000000423410723c */ /* 0x040fe20000001810 */
[----:B------:R-:W-:Y:S07]  /*28a0*/  LDSM.16.M88.4 R64, [R184] ;  /* 0x00000000b840783b */ /* 0x000fee0000000200 */
[C---:B------:R-:W-:Y:S01]  /*28b0*/  HMMA.16816.F32 R8, R52.reuse, R62, R8 ;  /* 0x0000003e3408723c */ /* 0x040fe20000001808 */
[----:B------:R-:W-:Y:S07]  /*28c0*/  LDSM.16.M88.4 R60, [R184+0x800] ;  /* 0x00080000b83c783b */ /* 0x000fee0000000200 */
[C---:B------:R-:W-:Y:S08]  /*28d0*/  HMMA.16816.F32 R4, R52.reuse, R56, R4 ;  /* 0x000000383404723c */ /* 0x040ff00000001804 */
[----:B------:R-:W-:Y:S01]  /*28e0*/  HMMA.16816.F32 R72, R52, R58, R72 ;  /* 0x0000003a3448723c */ /* 0x000fe20000001848 */
[----:B------:R-:W4:Y:S04]  /*28f0*/  LDSM.16.M88.4 R56, [R184+0x1000] ;  /* 0x00100000b838783b */ /* 0x000f280000000200 */
[----:B------:R-:W5:Y:S03]  /*2900*/  LDSM.16.M88.4 R52, [R184+0x1800] ;  /* 0x00180000b834783b */ /* 0x000f660000000200 */
[C---:B--2---:R-:W-:Y:S08]  /*2910*/  HMMA.16816.F32 R12, R48.reuse, R36, R12 ;  /* 0x00000024300c723c */ /* 0x044ff0000000180c */
[C---:B------:R-:W-:Y:S08]  /*2920*/  HMMA.16816.F32 R28, R48.reuse, R44, R28 ;  /* 0x0000002c301c723c */ /* 0x040ff0000000181c */
[C---:B------:R-:W-:Y:S01]  /*2930*/  HMMA.16816.F32 R24, R48.reuse, R46, R24 ;  /* 0x0000002e3018723c */ /* 0x040fe20000001818 */
[----:B------:R-:W-:Y:S07]  /*2940*/  LDSM.16.M88.4 R44, [R197+0x8100] ;  /* 0x00810000c52c783b */ /* 0x000fee0000000200 */
[C---:B-1----:R-:W-:Y:S08]  /*2950*/  HMMA.16816.F32 R20, R48.reuse, R40, R20 ;  /* 0x000000283014723c */ /* 0x042ff00000001814 */
[C---:B------:R-:W-:Y:S01]  /*2960*/  HMMA.16816.F32 R16, R48.reuse, R42, R16 ;  /* 0x0000002a3010723c */ /* 0x040fe20000001810 */
[----:B------:R-:W-:Y:S07]  /*2970*/  LDSM.16.M88.4 R40, [R197+0x8900] ;  /* 0x00890000c528783b */ /* 0x000fee0000000200 */
[C---:B------:R-:W-:Y:S01]  /*2980*/  HMMA.16816.F32 R8, R48.reuse, R38, R8 ;  /* 0x000000263008723c */ /* 0x040fe20000001808 */
[----:B------:R-:W-:Y:S07]  /*2990*/  LDSM.16.M88.4 R36, [R197+0x9100] ;  /* 0x00910000c524783b */ /* 0x000fee0000000200 */
[C---:B---3--:R-:W-:Y:S08]  /*29a0*/  HMMA.16816.F32 R4, R48.reuse, R32, R4 ;  /* 0x000000203004723c */ /* 0x048ff00000001804 */
[----:B------:R-:W-:Y:S01]  /*29b0*/  HMMA.16816.F32 R72, R48, R34, R72 ;  /* 0x000000223048723c */ /* 0x000fe20000001848 */
[----:B------:R-:W1:Y:S04]  /*29c0*/  LDSM.16.M88.4 R48, [R198+0x10100] ;  /* 0x01010000c630783b */ /* 0x000e680000000200 */
[----:B------:R-:W2:Y:S03]  /*29d0*/  LDSM.16.M88.4 R32, [R197+0x9900] ;  /* 0x00990000c520783b */ /* 0x000ea60000000200 */
[C---:B----4-:R-:W-:Y:S08]  /*29e0*/  HMMA.16816.F32 R12, R68.reuse, R56, R12 ;  /* 0x00000038440c723c */ /* 0x050ff0000000180c */
[C---:B------:R-:W-:Y:S08]  /*29f0*/  HMMA.16816.F32 R28, R68.reuse, R64, R28 ;  /* 0x00000040441c723c */ /* 0x040ff0000000181c */
[C---:B------:R-:W-:Y:S01]  /*2a00*/  HMMA.16816.F32 R24, R68.reuse, R66, R24 ;  /* 0x000000424418723c */ /* 0x040fe20000001818 */
[----:B------:R-:W-:Y:S07]  /*2a10*/  LDSM.16.M88.4 R64, [R196+0x2000] ;  /* 0x00200000c440783b */ /* 0x000fee0000000200 */
[C---:B------:R-:W-:Y:S08]  /*2a20*/  HMMA.16816.F32 R20, R68.reuse, R60, R20 ;  /* 0x0000003c4414723c */ /* 0x040ff00000001814 */
[C---:B------:R-:W-:Y:S01]  /*2a30*/  HMMA.16816.F32 R16, R68.reuse, R62, R16 ;  /* 0x0000003e4410723c */ /* 0x040fe20000001810 */
[----:B------:R-:W-:Y:S07]  /*2a40*/  LDSM.16.M88.4 R60, [R196+0x2800] ;  /* 0x00280000c43c783b */ /* 0x000fee0000000200 */
[C---:B------:R-:W-:Y:S01]  /*2a50*/  HMMA.16816.F32 R8, R68.reuse, R58, R8 ;  /* 0x0000003a4408723c */ /* 0x040fe20000001808 */
[----:B------:R-:W-:Y:S07]  /*2a60*/  LDSM.16.M88.4 R56, [R196+0x3000] ;  /* 0x00300000c438783b */ /* 0x000fee0000000200 */
[C---:B-----5:R-:W-:Y:S08]  /*2a70*/  HMMA.16816.F32 R4, R68.reuse, R52, R4 ;  /* 0x000000344404723c */ /* 0x060ff00000001804 */
[----:B------:R-:W-:Y:S01]  /*2a80*/  HMMA.16816.F32 R72, R68, R54, R72 ;  /* 0x000000364448723c */ /* 0x000fe20000001848 */
[----:B------:R-:W3:Y:S04]  /*2a90*/  LDSM.16.M88.4 R68, [R194+0x10100] ;  /* 0x01010000c244783b */ /* 0x000ee80000000200 */
[----:B------:R-:W4:Y:S03]  /*2aa0*/  LDSM.16.M88.4 R52, [R196+0x3800] ;  /* 0x00380000c434783b */ /* 0x000f260000000200 */
[C---:B-1----:R-:W-:Y:S08]  /*2ab0*/  HMMA.16816.F32 R12, R48.reuse, R36, R12 ;  /* 0x00000024300c723c */ /* 0x042ff0000000180c */
        /* <DEDUP_REMOVED lines=8> */
[C---:B--2---:R-:W-:Y:S08]  /*2b40*/  HMMA.16816.F32 R4, R48.reuse, R32, R4 ;  /* 0x000000203004723c */ /* 0x044ff00000001804 */
[----:B------:R-:W-:Y:S01]  /*2b50*/  HMMA.16816.F32 R72, R48, R34, R72 ;  /* 0x000000223048723c */ /* 0x000fe20000001848 */
[----:B------:R-:W1:Y:S04]  /*2b60*/  LDSM.16.M88.4 R48, [R193+0x10100] ;  /* 0x01010000c130783b */ /* 0x000e680000000200 */
[----:B------:R-:W2:Y:S03]  /*2b70*/  LDSM.16.M88.4 R32, [R192+0x9900] ;  /* 0x00990000c020783b */ /* 0x000ea60000000200 */
[C---:B---3--:R-:W-:Y:S08]  /*2b80*/  HMMA.16816.F32 R12, R68.reuse, R56, R12 ;  /* 0x00000038440c723c */ /* 0x048ff0000000180c */
        /* <DEDUP_REMOVED lines=8> */
[C---:B----4-:R-:W-:Y:S08]  /*2c10*/  HMMA.16816.F32 R4, R68.reuse, R52, R4 ;  /* 0x000000344404723c */ /* 0x050ff00000001804 */
        /* <DEDUP_REMOVED lines=69> */
[C---:B------:R-:W-:Y:S07]  /*3070*/  HMMA.16816.F32 R56, R68.reuse, R58, R8 ;  /* 0x0000003a4438723c */ /* 0x040fee0000001808 */
[----:B------:R-:W-:Y:S01]  /*3080*/  SHF.R.S32.HI R9, RZ, 0x1f, R210 ;  /* 0x0000001fff097819 */ /* 0x000fe200000114d2 */
[C---:B----4-:R-:W-:Y:S08]  /*3090*/  HMMA.16816.F32 R32, R68.reuse, R52, R4 ;  /* 0x000000344420723c */ /* 0x050ff00000001804 */
        /* <DEDUP_REMOVED lines=15> */
[----:B------:R-:W-:Y:S01]  /*3190*/  SHF.L.U64.HI R6, R209, 0x1, R212 ;  /* 0x00000001d1067819 */ /* 0x000fe200000102d4 */
[----:B------:R-:W-:Y:S02]  /*31a0*/  IMAD.SHL.U32 R8, R210, 0x2, RZ ;  /* 0x00000002d2087824 */ /* 0x000fe400078e00ff */
[----:B------:R-:W-:-:S04]  /*31b0*/  IMAD R201, R0, c[0x0][0x2b8], R201 ;  /* 0x0000ae0000c97a24 */ /* 0x000fc800078e02c9 */
[----:B------:R-:W-:Y:S01]  /*31c0*/  IMAD.WIDE.U32 R10, R201, c[0x0][0x1e0], RZ ;  /* 0x00007800c90a7a25 */ /* 0x000fe200078e00ff */
[----:B------:R-:W-:-:S05]  /*31d0*/  SHF.R.S32.HI R0, RZ, 0x1f, R201 ;  /* 0x0000001fff007819 */ /* 0x000fca00000114c9 */
[----:B------:R-:W-:-:S04]  /*31e0*/  IMAD R0, R0, c[0x0][0x1e0], RZ ;  /* 0x0000780000007a24 */ /* 0x000fc800078e02ff */
[----:B------:R-:W-:-:S04]  /*31f0*/  IMAD R7, R201, c[0x0][0x1e4], R0 ;  /* 0x00007900c9077a24 */ /* 0x000fc800078e0200 */
[----:B------:R-:W-:Y:S01]  /*3200*/  IMAD.IADD R11, R11, 0x1, R7 ;  /* 0x000000010b0b7824 */ /* 0x000fe200078e0207 */
[----:B--2---:R-:W-:-:S03]  /*3210*/  SHF.R.S32.HI R7, RZ, 0x1f, R200 ;  /* 0x0000001fff077819 */ /* 0x004fc600000114c8 */
[----:B------:R-:W-:Y:S01]  /*3220*/  IMAD.WIDE.U32 R4, R200, c[0x0][0x1f0], R10 ;  /* 0x00007c00c8047a25 */ /* 0x000fe200078e000a */
[----:B------:R-:W-:Y:S02]  /*3230*/  SHF.L.U64.HI R10, R210, 0x1, R9 ;  /* 0x00000001d20a7819 */ /* 0x000fe40000010209 */
[----:B------:R-:W-:Y:S01]  /*3240*/  IADD3 R11, -R213, 0x10, RZ ;  /* 0x00000010d50b7810 */ /* 0x000fe20007ffe1ff */
[----:B------:R-:W-:Y:S01]  /*3250*/  IMAD R7, R7, c[0x0][0x1f0], RZ ;  /* 0x00007c0007077a24 */ /* 0x000fe200078e02ff */
[----:B------:R-:W-:Y:S02]  /*3260*/  IADD3 R38, P0, R4, UR16, RZ ;  /* 0x0000001004267c10 */ /* 0x000fe4000ff1e0ff */
[----:B------:R-:W-:Y:S01]  /*3270*/  SEL R4, RZ, 0x10, P4 ;  /* 0x00000010ff047807 */ /* 0x000fe20002000000 */
[----:B------:R-:W-:Y:S01]  /*3280*/  IMAD R0, R200, c[0x0][0x1f4], R7 ;  /* 0x00007d00c8007a24 */ /* 0x000fe200078e0207 */
[----:B------:R-:W-:Y:S02]  /*3290*/  SEL R7, RZ, 0x10, P5 ;  /* 0x00000010ff077807 */ /* 0x000fe40002800000 */
[----:B------:R-:W-:-:S02]  /*32a0*/  IADD3 R42, -R4, 0x10, RZ ;  /* 0x00000010042a7810 */ /* 0x000fc40007ffe1ff */
[----:B------:R-:W-:Y:S02]  /*32b0*/  IADD3.X R5, R5, UR9, R0, P0, !PT ;  /* 0x0000000905057c10 */ /* 0x000fe400087fe400 */
[C---:B------:R-:W-:Y:S02]  /*32c0*/  LEA R0, P0, R38.reuse, c[0x0][0x1c8], 0x1 ;  /* 0x0000720026007a11 */ /* 0x040fe400078008ff */
[----:B------:R-:W-:Y:S02]  /*32d0*/  IADD3 R45, -R7, 0x10, RZ ;  /* 0x00000010072d7810 */ /* 0x000fe40007ffe1ff */
[----:B------:R-:W-:Y:S01]  /*32e0*/  LEA.HI.X R38, R38, c[0x0][0x1cc], R5, 0x1, P0 ;  /* 0x0000730026267a11 */ /* 0x000fe200000f0c05 */
[----:B------:R-:W1:Y:S01]  /*32f0*/  SHFL.IDX PT, R36, R0, 0x1, 0x181f ;  /* 0x00381f0000247f89 */ /* 0x000e6200000e0000 */
[----:B------:R-:W-:Y:S01]  /*3300*/  LOP3.LUT R45, R45, 0xf, RZ, 0xc0, !PT ;  /* 0x0000000f2d2d7812 */ /* 0x000fe200078ec0ff */
[----:B------:R-:W-:Y:S01]  /*3310*/  IMAD.SHL.U32 R5, R209, 0x2, RZ ;  /* 0x00000002d1057824 */ /* 0x000fe200078e00ff */
[----:B------:R-:W-:Y:S01]  /*3320*/  LOP3.LUT R42, R42, 0xf, RZ, 0xc0, !PT ;  /* 0x0000000f2a2a7812 */ /* 0x000fe200078ec0ff */
[----:B------:R-:W2:Y:S01]  /*3330*/  SHFL.IDX PT, R37, R38, 0x1, 0x181f ;  /* 0x00381f0026257f89 */ /* 0x000ea200000e0000 */
[----:B------:R-:W-:-:S03]  /*3340*/  LOP3.LUT R11, R11, 0xf, RZ, 0xc0, !PT ;  /* 0x0000000f0b0b7812 */ /* 0x000fc600078ec0ff */
[----:B------:R3:W4:Y:S04]  /*3350*/  SHFL.IDX PT, R39, R0, RZ, 0x181f ;  /* 0x00181fff00277589 */ /* 0x00072800000e0000 */
[----:B------:R-:W5:Y:S01]  /*3360*/  SHFL.IDX PT, R41, R38, RZ, 0x181f ;  /* 0x00181fff26297589 */ /* 0x000f6200000e0000 */
[----:B-1----:R-:W-:-:S04]  /*3370*/  IADD3 R44, P6, P0, R45, R36, R8 ;  /* 0x000000242d2c7210 */ /* 0x002fc800078de008 */
[----:B--2---:R-:W-:Y:S02]  /*3380*/  IADD3.X R45, RZ, R37, R10, P6, P0 ;  /* 0x00000025ff2d7210 */ /* 0x004fe400037e040a */
[----:B------:R-:W-:Y:S01]  /*3390*/  IADD3 R42, P6, P0, R42, R36, R5 ;  /* 0x000000242a2a7210 */ /* 0x000fe200078de005 */
[----:B---3--:R-:W-:-:S03]  /*33a0*/  IMAD.SHL.U32 R0, R208, 0x2, RZ ;  /* 0x00000002d0007824 */ /* 0x008fc600078e00ff */
[----:B------:R-:W-:Y:S02]  /*33b0*/  IADD3.X R43, RZ, R37, R6, P6, P0 ;  /* 0x00000025ff2b7210 */ /* 0x000fe400037e0406 */
[----:B------:R-:W-:Y:S02]  /*33c0*/  IADD3 R46, P6, P0, R11, R36, R0 ;  /* 0x000000240b2e7210 */ /* 0x000fe400078de000 */
[----:B------:R-:W-:-:S04]  /*33d0*/  SHF.L.U64.HI R36, R208, 0x1, R211 ;  /* 0x00000001d0247819 */ /* 0x000fc800000102d3 */
[----:B------:R-:W-:Y:S02]  /*33e0*/  IADD3.X R47, RZ, R37, R36, P6, P0 ;  /* 0x00000025ff2f7210 */ /* 0x000fe400037e0424 */
[C---:B----4-:R-:W-:Y:S02]  /*33f0*/  IADD3 R48, P6, R39.reuse, R8, RZ ;  /* 0x0000000827307210 */ /* 0x050fe40007fde0ff */
[----:B------:R-:W-:-:S03]  /*3400*/  IADD3 R50, P0, R39, R5, RZ ;  /* 0x0000000527327210 */ /* 0x000fc60007f1e0ff */
[----:B-----5:R-:W-:Y:S01]  /*3410*/  IMAD.X R49, R41, 0x1, R10, P6 ;  /* 0x0000000129317824 */ /* 0x020fe200030e060a */
[----:B------:R-:W-:Y:S01]  /*3420*/  ISETP.NE.U32.AND P6, PT, R7, RZ, PT ;  /* 0x000000ff0700720c */ /* 0x000fe20003fc5070 */
[----:B------:R-:W-:Y:S01]  /*3430*/  IMAD.X R51, R41, 0x1, R6, P0 ;  /* 0x0000000129337824 */ /* 0x000fe200000e0606 */
        /* <DEDUP_REMOVED lines=10> */
.L_x_250:
[----:B------:R-:W-:Y:S01]  /*34e0*/  LOP3.LUT R5, R82, 0xffffffe0, RZ, 0xc0, !PT ;  /* 0xffffffe052057812 */ /* 0x000fe200078ec0ff */
[----:B------:R-:W-:Y:S01]  /*34f0*/  UIADD3 UR19, UR8, 0x1, -UR19 ;  /* 0x0000000108137890 */ /* 0x000fe2000fffe813 */
[----:B------:R-:W-:Y:S01]  /*3500*/  LEA.HI R11, R81, R78, RZ, 0x2 ;  /* 0x0000004e510b7211 */ /* 0x000fe200078f10ff */
[----:B------:R-:W0:Y:S01]  /*3510*/  LDGDEPBAR ;  /* 0x00000000000079af */ /* 0x000e220000000000 */
[----:B-1----:R-:W-:Y:S01]  /*3520*/  SHF.R.S32.HI R7, RZ, 0x1f, R80 ;  /* 0x0000001fff077819 */ /* 0x002fe20000011450 */
[----:B------:R-:W-:Y:S01]  /*3530*/  IMAD.IADD R0, R78, 0x1, -R5 ;  /* 0x000000014e007824 */ /* 0x000fe200078e0a05 */
[----:B------:R-:W-:-:S02]  /*3540*/  LOP3.LUT R11, R11, 0xfffffffc, RZ, 0xc0, !PT ;  /* 0xfffffffc0b0b7812 */ /* 0x000fc400078ec0ff */
[----:B------:R-:W-:Y:S02]  /*3550*/  LEA.HI R7, R7, R80, RZ, 0x3 ;  /* 0x0000005007077211 */ /* 0x000fe400078f18ff */
[----:B------:R-:W-:Y:S01]  /*3560*/  SHF.R.S32.HI R5, RZ, 0x1f, R0 ;  /* 0x0000001fff057819 */ /* 0x000fe20000011400 */
[----:B------:R-:W-:Y:S01]  /*3570*/  IMAD.IADD R78, R78, 0x1, -R11 ;  /* 0x000000014e4e7824 */ /* 0x000fe200078e0a0b */
[----:B------:R-:W-:Y:S02]  /*3580*/  LOP3.LUT R7, R7, 0xffffff8, RZ, 0xc0, !PT ;  /* 0x0ffffff807077812 */ /* 0x000fe400078ec0ff */
[----:B------:R-:W-:Y:S02]  /*3590*/  LEA.HI R4, R5, R0, RZ, 0x2 ;  /* 0x0000000005047211 */ /* 0x000fe400078f10ff */
[----:B------:R-:W-:Y:S01]  /*35a0*/  LEA.HI R5, R78, R78, RZ, 0x1 ;  /* 0x0000004e4e057211 */ /* 0x000fe200078f08ff */
[----:B------:R-:W-:Y:S01]  /*35b0*/  IMAD.IADD R7, R80, 0x1, -R7 ;  /* 0x0000000150077824 */ /* 0x000fe200078e0a07 */
[----:B------:R-:W-:-:S02]  /*35c0*/  PLOP3.LUT P6, PT, PT, PT, UP2, 0x80, 0x0 ;  /* 0x000000000000781c */ /* 0x000fc40003fcf028 */
[C---:B------:R-:W-:Y:S02]  /*35d0*/  LEA.HI.SX32 R6, R4.reuse, UR26, 0x1e ;  /* 0x0000001a04067c11 */ /* 0x040fe4000f8ff2ff */
[----:B------:R-:W-:Y:S02]  /*35e0*/  LOP3.LUT R5, R5, 0x1ffffffe, RZ, 0xc0, !PT ;  /* 0x1ffffffe05057812 */ /* 0x000fe400078ec0ff */
[----:B------:R-:W-:Y:S01]  /*35f0*/  PLOP3.LUT P0, PT, PT, PT, UP2, 0x80, 0x0 ;  /* 0x000000000000781c */ /* 0x000fe20003f0f028 */
[----:B------:R-:W-:Y:S01]  /*3600*/  IMAD R6, R7, 0x10, R6 ;  /* 0x0000001007067824 */ /* 0x000fe200078e0206 */
[----:B------:R-:W-:Y:S01]  /*3610*/  LOP3.LUT R7, R4, 0x7ffffffc, RZ, 0xc0, !PT ;  /* 0x7ffffffc04077812 */ /* 0x000fe200078ec0ff */
[----:B------:R-:W-:Y:S02]  /*3620*/  IMAD.IADD R5, R78, 0x1, -R5 ;  /* 0x000000014e057824 */ /* 0x000fe400078e0a05 */
[----:B------:R-:W-:Y:S02]  /*3630*/  IMAD.IADD R4, R79, 0x1, R76 ;  /* 0x000000014f047824 */ /* 0x000fe400078e024c */
[----:B------:R-:W-:-:S02]  /*3640*/  IMAD R203, R5, 0x8, R6 ;  /* 0x0000000805cb7824 */ /* 0x000fc400078e0206 */
[----:B------:R-:W-:Y:S02]  /*3650*/  IMAD.IADD R204, R0, 0x1, -R7 ;  /* 0x0000000100cc7824 */ /* 0x000fe400078e0a07 */
[----:B------:R-:W-:-:S04]  /*3660*/  @P6 IMAD.HI.U32 R5, R203, c[0x0][0x2c8], RZ ;  /* 0x0000b200cb056a27 */ /* 0x000fc800078e00ff */
[----:B------:R-:W-:Y:S01]  /*3670*/  IMAD.MOV.U32 R37, RZ, RZ, R203 ;  /* 0x000000ffff257224 */ /* 0x000fe200078e00cb */
[----:B------:R-:W-:Y:S01]  /*3680*/  @P0 SHF.R.U32.HI R37, RZ, c[0x0][0x2cc], R5 ;  /* 0x0000b300ff250a19 */ /* 0x000fe20000011605 */
[----:B------:R-:W-:Y:S01]  /*3690*/  IMAD.U32 R7, RZ, RZ, UR19 ;  /* 0x00000013ff077e24 */ /* 0x000fe2000f8e00ff */
[----:B------:R-:W-:Y:S01]  /*36a0*/  PLOP3.LUT P0, PT, PT, PT, UP1, 0x40, 0x0 ;  /* 0x000000000000781c */ /* 0x000fe20003f0e818 */
[----:B------:R-:W-:Y:S01]  /*36b0*/  IMAD.SHL.U32 R204, R204, 0x2, RZ ;  /* 0x00000002cccc7824 */ /* 0x000fe200078e00ff */
[----:B------:R-:W-:Y:S01]  /*36c0*/  ULDC UR19, c[0x0][0x324] ;  /* 0x0000c90000137ab9 */ /* 0x000fe20000000800 */
[----:B------:R-:W1:Y:S01]  /*36d0*/  SHFL.IDX PT, R5, R37, RZ, 0x1c1f ;  /* 0x001c1fff25057589 */ /* 0x000e6200000e0000 */
[----:B------:R-:W-:Y:S02]  /*36e0*/  ULOP3.LUT UR19, URZ, UR19, URZ, 0x33, !UPT ;  /* 0x000000133f137292 */ /* 0x000fe4000f8e333f */
[----:B------:R-:W-:Y:S02]  /*36f0*/  IADD3 R6, R7, -UR12, -R204 ;  /* 0x8000000c07067c10 */ /* 0x000fe4000fffe8cc */
[----:B------:R-:W-:-:S02]  /*3700*/  IADD3 R0, -R204, UR8, -R77 ;  /* 0x00000008cc007c10 */ /* 0x000fc4000fffe94d */
        /* <DEDUP_REMOVED lines=8> */
[----:B------:R-:W-:-:S04]  /*3790*/  IADD3 R38, -R38, UR8, R5 ;  /* 0x0000000826267c10 */ /* 0x000fc8000fffe105 */
[----:B------:R-:W-:-:S13]  /*37a0*/  ISETP.GT.AND P0, PT, R38, -0x1, PT ;  /* 0xffffffff2600780c */ /* 0x000fda0003f04270 */
[----:B------:R-:W-:Y:S05]  /*37b0*/  @P0 BRA `(.L_x_253) ;  /* 0x0000007000000947 */ /* 0x000fea0003800000 */
[----:B------:R-:W-:Y:S01]  /*37c0*/  IMAD.MOV.U32 R5, RZ, RZ, 0x1 ;  /* 0x00000001ff057424 */ /* 0x000fe200078e00ff */
[----:B------:R-:W-:-:S04]  /*37d0*/  LOP3.LUT R38, RZ, R38, RZ, 0x33, !PT ;  /* 0x00000026ff267212 */ /* 0x000fc800078e33ff */
[----:B------:R-:W-:-:S13]  /*37e0*/  ISETP.NE.AND P0, PT, R5, c[0x0][0x32c], PT ;  /* 0x0000cb0005007a0c */ /* 0x000fda0003f05270 */
[----:B------:R-:W-:-:S05]  /*37f0*/  @P0 IMAD.HI.U32 R5, R38, c[0x0][0x330], RZ ;  /* 0x0000cc0026050a27 */ /* 0x000fca00078e00ff */
[----:B------:R-:W-:-:S04]  /*3800*/  @P0 SHF.R.U32.HI R38, RZ, c[0x0][0x334], R5 ;  /* 0x0000cd00ff260a19 */ /* 0x000fc80000011605 */
[----:B------:R-:W-:Y:S01]  /*3810*/  LOP3.LUT R38, RZ, R38, RZ, 0x33, !PT ;  /* 0x00000026ff267212 */ /* 0x000fe200078e33ff */
[----:B------:R-:W-:Y:S05]  /*3820*/  BRA `(.L_x_254) ;  /* 0x0000004000007947 */ /* 0x000fea0003800000 */
.L_x_253:
[----:B------:R-:W-:-:S04]  /*3830*/  MOV R5, 0x1 ;  /* 0x0000000100057802 */ /* 0x000fc80000000f00 */
[----:B------:R-:W-:-:S13]  /*3840*/  ISETP.NE.AND P0, PT, R5, c[0x0][0x32c], PT ;  /* 0x0000cb0005007a0c */ /* 0x000fda0003f05270 */
[----:B------:R-:W-:-:S05]  /*3850*/  @P0 IMAD.HI.U32 R5, R38, c[0x0][0x330], RZ ;  /* 0x0000cc0026050a27 */ /* 0x000fca00078e00ff */
[----:B------:R-:W-:Y:S02]  /*3860*/  @P0 SHF.R.U32.HI R38, RZ, c[0x0][0x334], R5 ;  /* 0x0000cd00ff260a19 */ /* 0x000fe40000011605 */
.L_x_254:
[----:B------:R-:W-:Y:S05]  /*3870*/  BSYNC B0 ;  /* 0x0000000000007941 */ /* 0x000fea0003800000 */
.L_x_252:
[----:B------:R-:W-:-:S04]  /*3880*/  IMAD R7, R38, c[0x0][0x32c], -R77 ;  /* 0x0000cb0026077a24 */ /* 0x000fc800078e0a4d */
[----:B------:R-:W-:-:S05]  /*3890*/  IMAD.IADD R7, R7, 0x1, -R204 ;  /* 0x0000000107077824 */ /* 0x000fca00078e0acc */
[----:B------:R-:W-:Y:S02]  /*38a0*/  IADD3 R5, R7, c[0x0][0x32c], RZ ;  /* 0x0000cb0007057a10 */ /* 0x000fe40007ffe0ff */
[----:B------:R-:W-:Y:S02]  /*38b0*/  IMNMX R10, R10, R7, !PT ;  /* 0x000000070a0a7217 */ /* 0x000fe40007800200 */
[----:B------:R-:W-:Y:S02]  /*38c0*/  IMNMX R36, R36, R5, PT ;  /* 0x0000000524247217 */ /* 0x000fe40003800200 */
.L_x_251:
[----:B------:R-:W-:-:S04]  /*38d0*/  ISETP.LT.AND P6, PT, RZ, UR22, PT ;  /* 0x00000016ff007c0c */ /* 0x000fc8000bfc1270 */
[----:B------:R-:W-:-:S04]  /*38e0*/  ISETP.GT.AND P0, PT, R10, RZ, P6 ;  /* 0x000000ff0a00720c */ /* 0x000fc80003704270 */
        /* <DEDUP_REMOVED lines=29> */
[----:B------:R-:W-:Y:S01]  /*3ac0*/  ISETP.GT.AND P0, PT, R10, 0x28, P6 ;  /* 0x000000280a00780c */ /* 0x000fe20003704270 */
[----:B------:R-:W1:Y:S03]  /*3ad0*/  SHFL.IDX PT, R13, R37, 0x1, 0x1c1f ;  /* 0x003c1f00250d7f89 */ /* 0x000e6600000e0000 */
        /* <DEDUP_REMOVED lines=10> */
[----:B------:R-:W-:Y:S01]  /*3b80*/  FSEL R167, R33, -INF , !P0 ;  /* 0xff80000021a77808 */ /* 0x000fe20004000000 */
[--C-:B-1----:R-:W-:Y:S01]  /*3b90*/  IMAD.IADD R33, R8, 0x1, R13.reuse ;  /* 0x0000000108217824 */ /* 0x102fe200078e020d */
[----:B------:R-:W-:Y:S01]  /*3ba0*/  ISETP.GT.AND P0, PT, R10, 0x38, P6 ;  /* 0x000000380a00780c */ /* 0x000fe20003704270 */
[----:B------:R-:W-:-:S03]  /*3bb0*/  IMAD.IADD R8, R6, 0x1, R13 ;  /* 0x0000000106087824 */ /* 0x000fc600078e020d */
[----:B------:R-:W-:Y:S02]  /*3bc0*/  ISETP.LT.OR P0, PT, R36, 0x39, P0 ;  /* 0x000000392400780c */ /* 0x000fe40000701670 */
[----:B------:R-:W-:Y:S02]  /*3bd0*/  IMNMX R0, R33, R0, PT ;  /* 0x0000000021007217 */ /* 0x000fe40003800200 */
        /* <DEDUP_REMOVED lines=18> */
.L_x_257:
[----:B------:R-:W-:-:S04]  /*3d00*/  MOV R6, 0x1 ;  /* 0x0000000100067802 */ /* 0x000fc80000000f00 */
[----:B------:R-:W-:-:S13]  /*3d10*/  ISETP.NE.AND P0, PT, R6, c[0x0][0x32c], PT ;  /* 0x0000cb0006007a0c */ /* 0x000fda0003f05270 */
[----:B------:R-:W-:-:S05]  /*3d20*/  @P0 IMAD.HI.U32 R6, R10, c[0x0][0x330], RZ ;  /* 0x0000cc000a060a27 */ /* 0x000fca00078e00ff */
[----:B------:R-:W-:Y:S02]  /*3d30*/  @P0 SHF.R.U32.HI R10, RZ, c[0x0][0x334], R6 ;  /* 0x0000cd00ff0a0a19 */ /* 0x000fe40000011606 */
.L_x_258:
[----:B------:R-:W-:Y:S05]  /*3d40*/  BSYNC B0 ;  /* 0x0000000000007941 */ /* 0x000fea0003800000 */
.L_x_256:
[----:B------:R-:W-:-:S04]  /*3d50*/  IMAD R33, R10, c[0x0][0x32c], -R77 ;  /* 0x0000cb000a217a24 */ /* 0x000fc800078e0a4d */
[----:B------:R-:W-:-:S05]  /*3d60*/  IMAD.IADD R33, R33, 0x1, -R204 ;  /* 0x0000000121217824 */ /* 0x000fca00078e0acc */
[----:B------:R-:W-:Y:S02]  /*3d70*/  IADD3 R13, R33, c[0x0][0x32c], RZ ;  /* 0x0000cb00210d7a10 */ /* 0x000fe40007ffe0ff */
[----:B------:R-:W-:Y:S02]  /*3d80*/  IMNMX R8, R8, R33, !PT ;  /* 0x0000002108087217 */ /* 0x000fe40007800200 */
[----:B------:R-:W-:Y:S02]  /*3d90*/  IMNMX R0, R0, R13, PT ;  /* 0x0000000d00007217 */ /* 0x000fe40003800200 */
.L_x_255:
[----:B------:R-:W-:Y:S01]  /*3da0*/  ISETP.GT.AND P0, PT, R8, 0x1, P6 ;  /* 0x000000010800780c */ /* 0x000fe20003704270 */
[----:B------:R-:W-:Y:S01]  /*3db0*/  IMAD.SHL.U32 R195, R4, 0x2, RZ ;  /* 0x0000000204c37824 */ /* 0x000fe200078e00ff */
[----:B------:R-:W-:Y:S01]  /*3dc0*/  FMNMX.FTZ R20, R28, R29, !PT ;  /* 0x0000001d1c147209 */ /* 0x000fe20007810000 */
[----:B------:R-:W-:Y:S01]  /*3dd0*/  @UP2 USHF.L.U32 UR27, UR27, 0x7, URZ ;  /* 0x000000071b1b2899 */ /* 0x000fe2000800063f */
[----:B------:R-:W-:Y:S01]  /*3de0*/  ISETP.LT.OR P0, PT, R0, 0x2, P0 ;  /* 0x000000020000780c */ /* 0x000fe20000701670 */
[--C-:B------:R-:W-:Y:S01]  /*3df0*/  IMAD R189, R3, 0x2, R195.reuse ;  /* 0x0000000203bd7824 */ /* 0x100fe200078e02c3 */
[----:B------:R-:W-:Y:S01]  /*3e00*/  LDSM.16.MT88.4 R40, [R195+0x2100] ;  /* 0x00210000c328783b */ /* 0x000fe20000004200 */
[----:B------:R-:W-:Y:S01]  /*3e10*/  IMAD R190, R2, 0x2, R195 ;  /* 0x0000000202be7824 */ /* 0x000fe200078e02c3 */
[----:B------:R-:W-:Y:S01]  /*3e20*/  FSEL R16, R31, -INF , !P0 ;  /* 0xff8000001f107808 */ /* 0x000fe20004000000 */
[----:B------:R-:W-:Y:S01]  /*3e30*/  ULDC.64 UR4, c[0x0][0x2c8] ;  /* 0x0000b20000047ab9 */ /* 0x000fe20000000a00 */
[----:B------:R-:W-:Y:S01]  /*3e40*/  ISETP.GT.AND P0, PT, R8, 0x8, P6 ;  /* 0x000000080800780c */ /* 0x000fe20003704270 */
[----:B------:R-:W-:Y:S01]  /*3e50*/  IMAD R188, R3, 0x2, R190 ;  /* 0x0000000203bc7824 */ /* 0x000fe200078e02be */
[----:B------:R-:W-:Y:S01]  /*3e60*/  LDSM.16.MT88.4 R100, [R195+0x100] ;  /* 0x00010000c364783b */ /* 0x000fe20000004200 */
[----:B------:R-:W-:Y:S01]  /*3e70*/  UIMAD.WIDE.U32 UR28, UR27, UR4, URZ ;  /* 0x000000041b1c72a5 */ /* 0x000fe2000f8e003f */
[----:B------:R-:W-:Y:S01]  /*3e80*/  ISETP.LT.OR P0, PT, R0, 0x9, P0 ;  /* 0x000000090000780c */ /* 0x000fe20000701670 */
[----:B------:R-:W-:Y:S01]  /*3e90*/  UIADD3 UR22, UR22, -0x2, URZ ;  /* 0xfffffffe16167890 */ /* 0x000fe2000fffe03f */
[----:B------:R-:W-:Y:S02]  /*3ea0*/  LDSM.16.MT88.4 R108, [R190+0x100] ;  /* 0x00010000be6c783b */ /* 0x000fe40000004200 */
[----:B------:R-:W-:-:S02]  /*3eb0*/  FSEL R26, R26, -INF , !P0 ;  /* 0xff8000001a1a7808 */ /* 0x000fc40004000000 */
[----:B------:R-:W-:Y:S01]  /*3ec0*/  ISETP.GT.AND P0, PT, R8, 0x9, P6 ;  /* 0x000000090800780c */ /* 0x000fe20003704270 */
[----:B------:R-:W-:Y:S01]  /*3ed0*/  LDSM.16.MT88.4 R116, [R189+0x100] ;  /* 0x00010000bd74783b */ /* 0x000fe20000004200 */
[----:B------:R-:W-:Y:S02]  /*3ee0*/  @UP2 UMOV UR27, UR29 ;  /* 0x0000001d001b2c82 */ /* 0x000fe40008000000 */
[----:B------:R-:W-:Y:S01]  /*3ef0*/  ISETP.LT.OR P0, PT, R0, 0xa, P0 ;  /* 0x0000000a0000780c */ /* 0x000fe20000701670 */
[----:B------:R-:W-:Y:S01]  /*3f00*/  LDSM.16.MT88.4 R124, [R188+0x100] ;  /* 0x00010000bc7c783b */ /* 0x000fe20000004200 */
[----:B------:R-:W-:Y:S02]  /*3f10*/  @UP2 USHF.R.U32.HI UR26, URZ, UR5, UR27 ;  /* 0x000000053f1a2299 */ /* 0x000fe4000801161b */
[----:B------:R-:W-:Y:S01]  /*3f20*/  FSEL R6, R27, -INF , !P0 ;  /* 0xff8000001b067808 */ /* 0x000fe20004000000 */
[----:B------:R-:W-:Y:S01]  /*3f30*/  LDSM.16.MT88.4 R48, [R190+0x2100] ;  /* 0x00210000be30783b */ /* 0x000fe20000004200 */
[----:B------:R-:W-:Y:S01]  /*3f40*/  ISETP.GT.AND P0, PT, R8, 0x10, P6 ;  /* 0x000000100800780c */ /* 0x000fe20003704270 */
[----:B------:R-:W-:-:S02]  /*3f50*/  UIADD3 UR4, UR23, UR26, URZ ;  /* 0x0000001a17047290 */ /* 0x000fc4000fffe03f */
[----:B------:R-:W-:Y:S01]  /*3f60*/  LDSM.16.MT88.4 R64, [R188+0x2100] ;  /* 0x00210000bc40783b */ /* 0x000fe20000004200 */
[----:B------:R-:W-:Y:S01]  /*3f70*/  ISETP.LT.OR P0, PT, R0, 0x11, P0 ;  /* 0x000000110000780c */ /* 0x000fe20000701670 */
[----:B------:R-:W-:Y:S02]  /*3f80*/  ULDC UR23, c[0x0][0x328] ;  /* 0x0000ca0000177ab9 */ /* 0x000fe40000000800 */
[----:B------:R-:W-:Y:S01]  /*3f90*/  LDSM.16.MT88.4 R80, [R190+0x4100] ;  /* 0x00410000be50783b */ /* 0x000fe20000004200 */
[----:B------:R-:W-:Y:S01]  /*3fa0*/  FSEL R22, R22, -INF , !P0 ;  /* 0xff80000016167808 */ /* 0x000fe20004000000 */
[----:B------:R-:W-:Y:S01]  /*3fb0*/  UIADD3 UR23, UR4, UR23, URZ ;  /* 0x0000001704177290 */ /* 0x000fe2000fffe03f */
[----:B------:R-:W-:Y:S01]  /*3fc0*/  ISETP.GT.AND P0, PT, R8, 0x11, P6 ;  /* 0x000000110800780c */ /* 0x000fe20003704270 */
[----:B------:R-:W-:Y:S03]  /*3fd0*/  LDSM.16.MT88.4 R88, [R189+0x4100] ;  /* 0x00410000bd58783b */ /* 0x000fe60000004200 */
[----:B------:R-:W-:Y:S01]  /*3fe0*/  ISETP.LT.OR P0, PT, R0, 0x12, P0 ;  /* 0x000000120000780c */ /* 0x000fe20000701670 */
[----:B------:R-:W-:Y:S03]  /*3ff0*/  LDSM.16.MT88.4 R136, [R190+0x900] ;  /* 0x00090000be88783b */ /* 0x000fe60000004200 */
[----:B------:R-:W-:Y:S01]  /*4000*/  FSEL R10, R23, -INF , !P0 ;  /* 0xff800000170a7808 */ /* 0x000fe20004000000 */
[----:B------:R-:W-:Y:S01]  /*4010*/  LDSM.16.MT88.4 R132, [R189+0x900] ;  /* 0x00090000bd84783b */ /* 0x000fe20000004200 */
        /* <DEDUP_REMOVED lines=9> */
[----:B------:R-:W-:Y:S02]  /*40b0*/  ISETP.GT.AND P0, PT, R8, 0x21, P6 ;  /* 0x000000210800780c */ /* 0x000fe40003704270 */
[----:B------:R-:W-:Y:S02]  /*40c0*/  FMNMX.FTZ R14, R11, R20, !PT ;  /* 0x000000140b0e7209 */ /* 0x000fe40007810000 */
[----:B------:R-:W-:Y:S02]  /*40d0*/  ISETP.LT.OR P0, PT, R0, 0x22, P0 ;  /* 0x000000220000780c */ /* 0x000fe40000701670 */
[----:B------:R-:W-:Y:S02]  /*40e0*/  FMNMX.FTZ R14, R25, R14, !PT ;  /* 0x0000000e190e7209 */ /* 0x000fe40007810000 */
[----:B------:R-:W-:-:S02]  /*40f0*/  FSEL R172, R15, -INF , !P0 ;  /* 0xff8000000fac7808 */ /* 0x000fc40004000000 */
[----:B------:R-:W-:Y:S02]  /*4100*/  ISETP.GT.AND P0, PT, R8, RZ, P6 ;  /* 0x000000ff0800720c */ /* 0x000fe40003704270 */
[----:B------:R-:W-:Y:S02]  /*4110*/  FMNMX.FTZ R14, R7, R14, !PT ;  /* 0x0000000e070e7209 */ /* 0x000fe40007810000 */
[----:B------:R-:W-:Y:S02]  /*4120*/  ISETP.LT.OR P0, PT, R0, 0x1, P0 ;  /* 0x000000010000780c */ /* 0x000fe40000701670 */
[----:B------:R-:W-:Y:S02]  /*4130*/  FMNMX.FTZ R14, R21, R14, !PT ;  /* 0x0000000e150e7209 */ /* 0x000fe40007810000 */
[----:B------:R-:W-:Y:S02]  /*4140*/  FSEL R30, R30, -INF , !P0 ;  /* 0xff8000001e1e7808 */ /* 0x000fe40004000000 */
[----:B------:R-:W-:-:S02]  /*4150*/  ISETP.GT.AND P0, PT, R8, 0x28, P6 ;  /* 0x000000280800780c */ /* 0x000fc40003704270 */
[----:B------:R-:W-:Y:S02]  /*4160*/  FMNMX.FTZ R15, R30, R16, !PT ;  /* 0x000000101e0f7209 */ /* 0x000fe40007810000 */
[----:B------:R-:W-:Y:S02]  /*4170*/  ISETP.LT.OR P0, PT, R0, 0x29, P0 ;  /* 0x000000290000780c */ /* 0x000fe40000701670 */
[----:B------:R-:W-:Y:S02]  /*4180*/  FMNMX.FTZ R15, R26, R15, !PT ;  /* 0x0000000f1a0f7209 */ /* 0x000fe40007810000 */
[----:B------:R-:W-:Y:S02]  /*4190*/  FSEL R164, R58, -INF , !P0 ;  /* 0xff8000003aa47808 */ /* 0x000fe40004000000 */
[----:B------:R-:W-:Y:S02]  /*41a0*/  FMNMX.FTZ R15, R6, R15, !PT ;  /* 0x0000000f060f7209 */ /* 0x000fe40007810000 */
[----:B------:R-:W-:-:S02]  /*41b0*/  ISETP.GT.AND P0, PT, R8, 0x29, P6 ;  /* 0x000000290800780c */ /* 0x000fc40003704270 */
[----:B------:R-:W-:Y:S02]  /*41c0*/  FMNMX.FTZ R15, R22, R15, !PT ;  /* 0x0000000f160f7209 */ /* 0x000fe40007810000 */
[----:B------:R-:W-:Y:S02]  /*41d0*/  FMNMX.FTZ R14, R5, R14, !PT ;  /* 0x0000000e050e7209 */ /* 0x000fe40007810000 */
[----:B------:R-:W-:Y:S02]  /*41e0*/  FMNMX.FTZ R15, R10, R15, !PT ;  /* 0x0000000f0a0f7209 */ /* 0x000fe40007810000 */
[----:B------:R-:W-:Y:S02]  /*41f0*/  ISETP.LT.OR P0, PT, R0, 0x2a, P0 ;  /* 0x0000002a0000780c */ /* 0x000fe40000701670 */
[----:B------:R-:W-:Y:S02]  /*4200*/  FMNMX.FTZ R14, R17, R14, !PT ;  /* 0x0000000e110e7209 */ /* 0x000fe40007810000 */
[----:B------:R-:W-:-:S02]  /*4210*/  FMNMX.FTZ R15, R18, R15, !PT ;  /* 0x0000000f120f7209 */ /* 0x000fc40007810000 */
[----:B------:R-:W-:Y:S02]  /*4220*/  FSEL R170, R59, -INF , !P0 ;  /* 0xff8000003baa7808 */ /* 0x000fe40004000000 */
[----:B------:R-:W-:Y:S01]  /*4230*/  ISETP.GT.AND P0, PT, R8, 0x30, P6 ;  /* 0x000000300800780c */ /* 0x000fe20003704270 */
[----:B------:R-:W-:Y:S01]  /*4240*/  LDSM.16.MT88.4 R56, [R189+0x2100] ;  /* 0x00210000bd38783b */ /* 0x000fe20000004200 */
[----:B------:R-:W-:Y:S02]  /*4250*/  FMNMX.FTZ R14, R165, R14, !PT ;  /* 0x0000000ea50e7209 */ /* 0x000fe40007810000 */
[----:B------:R-:W-:Y:S02]  /*4260*/  FMNMX.FTZ R15, R12, R15, !PT ;  /* 0x0000000f0c0f7209 */ /* 0x000fe40007810000 */
[----:B------:R-:W-:Y:S02]  /*4270*/  ISETP.LT.OR P0, PT, R0, 0x31, P0 ;  /* 0x000000310000780c */ /* 0x000fe40000701670 */
[----:B------:R-:W-:-:S02]  /*4280*/  FMNMX.FTZ R14, R159, R14, !PT ;  /* 0x0000000e9f0e7209 */ /* 0x000fc40007810000 */
[----:B------:R-:W-:Y:S02]  /*4290*/  FMNMX.FTZ R15, R162, R15, !PT ;  /* 0x0000000fa20f7209 */ /* 0x000fe40007810000 */
[----:B------:R-:W-:Y:S02]  /*42a0*/  FSEL R166, R34, -INF , !P0 ;  /* 0xff80000022a67808 */ /* 0x000fe40004000000 */
[----:B------:R-:W-:Y:S02]  /*42b0*/  FMNMX.FTZ R14, R157, R14, !PT ;  /* 0x0000000e9d0e7209 */ /* 0x000fe40007810000 */
[----:B------:R-:W-:Y:S02]  /*42c0*/  ISETP.GT.AND P0, PT, R8, 0x31, P6 ;  /* 0x000000310800780c */ /* 0x000fe40003704270 */
[----:B------:R-:W-:Y:S02]  /*42d0*/  FMNMX.FTZ R15, R172, R15, !PT ;  /* 0x0000000fac0f7209 */ /* 0x000fe40007810000 */
[----:B------:R-:W-:-:S02]  /*42e0*/  FMNMX.FTZ R14, R163, R14, !PT ;  /* 0x0000000ea30e7209 */ /* 0x000fc40007810000 */
[----:B------:R-:W-:Y:S02]  /*42f0*/  ISETP.LT.OR P0, PT, R0, 0x32, P0 ;  /* 0x000000320000780c */ /* 0x000fe40000701670 */
[----:B------:R-:W-:Y:S02]  /*4300*/  FMNMX.FTZ R15, R164, R15, !PT ;  /* 0x0000000fa40f7209 */ /* 0x000fe40007810000 */
[----:B------:R-:W-:Y:S02]  /*4310*/  FMNMX.FTZ R14, R169, R14, !PT ;  /* 0x0000000ea90e7209 */ /* 0x000fe40007810000 */
[----:B------:R-:W-:Y:S02]  /*4320*/  FSEL R142, R35, -INF , !P0 ;  /* 0xff800000238e7808 */ /* 0x000fe40004000000 */
[----:B------:R-:W-:Y:S01]  /*4330*/  ISETP.GT.AND P0, PT, R8, 0x38, P6 ;  /* 0x000000380800780c */ /* 0x000fe20003704270 */
[----:B------:R-:W-:Y:S01]  /*4340*/  LDSM.16.MT88.4 R32, [R188+0x900] ;  /* 0x00090000bc20783b */ /* 0x000fe20000004200 */
[----:B------:R-:W-:-:S02]  /*4350*/  FMNMX.FTZ R15, R170, R15, !PT ;  /* 0x0000000faa0f7209 */ /* 0x000fc40007810000 */
[----:B------:R-:W-:Y:S02]  /*4360*/  FMNMX.FTZ R14, R167, R14, !PT ;  /* 0x0000000ea70e7209 */ /* 0x000fe40007810000 */
[----:B------:R-:W-:Y:S02]  /*4370*/  ISETP.GT.AND P6, PT, R8, 0x39, P6 ;  /* 0x000000390800780c */ /* 0x000fe400037c4270 */
[----:B------:R-:W-:Y:S02]  /*4380*/  ISETP.LT.OR P0, PT, R0, 0x39, P0 ;  /* 0x000000390000780c */ /* 0x000fe40000701670 */
[----:B------:R-:W-:Y:S02]  /*4390*/  FMNMX.FTZ R15, R166, R15, !PT ;  /* 0x0000000fa60f7209 */ /* 0x000fe40007810000 */
[----:B------:R-:W-:Y:S02]  /*43a0*/  FMNMX.FTZ R14, R143, R14, !PT ;  /* 0x0000000e8f0e7209 */ /* 0x000fe40007810000 */
[----:B------:R-:W-:-:S02]  /*43b0*/  ISETP.LT.OR P6, PT, R0, 0x3a, P6 ;  /* 0x0000003a0000780c */ /* 0x000fc400037c1670 */
[----:B------:R-:W-:Y:S02]  /*43c0*/  FSEL R140, R74, -INF , !P0 ;  /* 0xff8000004a8c7808 */ /* 0x000fe40004000000 */
[----:B------:R-:W-:Y:S02]  /*43d0*/  FMNMX.FTZ R15, R142, R15, !PT ;  /* 0x0000000f8e0f7209 */ /* 0x000fe40007810000 */
[----:B------:R-:W-:Y:S02]  /*43e0*/  FMNMX.FTZ R13, R141, R14, !PT ;  /* 0x0000000e8d0d7209 */ /* 0x000fe40007810000 */
[----:B------:R-:W-:Y:S02]  /*43f0*/  FSEL R160, R75, -INF , !P6 ;  /* 0xff8000004ba07808 */ /* 0x000fe40007000000 */
[----:B------:R-:W-:Y:S01]  /*4400*/  FMNMX.FTZ R15, R140, R15, !PT ;  /* 0x0000000f8c0f7209 */ /* 0x000fe20007810000 */
[----:B------:R-:W1:Y:S03]  /*4410*/  SHFL.BFLY PT, R14, R13, 0x2, 0x1f ;  /* 0x0c401f000d0e7f89 */ /* 0x000e6600000e0000 */
[----:B------:R-:W-:Y:S01]  /*4420*/  FMNMX.FTZ R15, R160, R15, !PT ;  /* 0x0000000fa00f7209 */ /* 0x000fe20007810000 */
[----:B------:R-:W-:Y:S04]  /*4430*/  LDSM.16.MT88.4 R72, [R195+0x4100] ;  /* 0x00410000c348783b */ /* 0x000fe80000004200 */
[----:B------:R-:W2:Y:S01]  /*4440*/  SHFL.BFLY PT, R0, R15, 0x2, 0x1f ;  /* 0x0c401f000f007f89 */ /* 0x000ea200000e0000 */
[----:B-1----:R-:W-:-:S05]  /*4450*/  FMNMX.FTZ R14, R13, R14, !PT ;  /* 0x0000000e0d0e7209 */ /* 0x002fca0007810000 */
[----:B------:R-:W1:Y:S01]  /*4460*/  SHFL.BFLY PT, R19, R14, 0x1, 0x1f ;  /* 0x0c201f000e137f89 */ /* 0x000e6200000e0000 */
[----:B--2---:R-:W-:-:S05]  /*4470*/  FMNMX.FTZ R13, R15, R0, !PT ;  /* 0x000000000f0d7209 */ /* 0x004fca0007810000 */
[----:B------:R-:W2:Y:S01]  /*4480*/  SHFL.BFLY PT, R8, R13, 0x1, 0x1f ;  /* 0x0c201f000d087f89 */ /* 0x000ea200000e0000 */
[----:B-1----:R-:W-:-:S04]  /*4490*/  FMNMX.FTZ R0, R14, R19, !PT ;  /* 0x000000130e007209 */ /* 0x002fc80007810000 */
[C---:B------:R-:W-:Y:S01]  /*44a0*/  FSETP.NEU.FTZ.AND P0, PT, R0.reuse, -INF , PT ;  /* 0xff8000000000780b */ /* 0x040fe20003f1d000 */
[----:B------:R-:W-:Y:S01]  /*44b0*/  FMUL.FTZ R168, R0, c[0x0][0x2d0] ;  /* 0x0000b40000a87a20 */ /* 0x000fe20000410000 */
[----:B--2---:R-:W-:-:S04]  /*44c0*/  FMNMX.FTZ R8, R8, R13, !PT ;  /* 0x0000000d08087209 */ /* 0x004fc80007810000 */
[----:B------:R-:W-:Y:S02]  /*44d0*/  FSEL R168, R168, RZ, P0 ;  /* 0x000000ffa8a87208 */ /* 0x000fe40000000000 */
[C---:B------:R-:W-:Y:S01]  /*44e0*/  FSETP.NEU.FTZ.AND P0, PT, R8.reuse, -INF , PT ;  /* 0xff8000000800780b */ /* 0x040fe20003f1d000 */
[----:B------:R-:W-:Y:S02]  /*44f0*/  FMUL.FTZ R161, R8, c[0x0][0x2d0] ;  /* 0x0000b40008a17a20 */ /* 0x000fe40000410000 */
[--C-:B------:R-:W-:Y:S02]  /*4500*/  FFMA.FTZ R155, R28, c[0x0][0x2d0], -R168.reuse ;  /* 0x0000b4001c9b7a23 */ /* 0x100fe400000108a8 */
[--C-:B------:R-:W-:Y:S01]  /*4510*/  FFMA.FTZ R154, R29, c[0x0][0x2d0], -R168.reuse ;  /* 0x0000b4001d9a7a23 */ /* 0x100fe200000108a8 */
[----:B------:R-:W-:Y:S01]  /*4520*/  FSEL R161, R161, RZ, P0 ;  /* 0x000000ffa1a17208 */ /* 0x000fe20000000000 */
[--C-:B------:R-:W-:Y:S01]  /*4530*/  FFMA.FTZ R153, R11, c[0x0][0x2d0], -R168.reuse ;  /* 0x0000b4000b997a23 */ /* 0x100fe200000108a8 */
[----:B------:R-:W-:Y:S01]  /*4540*/  PLOP3.LUT P0, PT, PT, PT, UP1, 0x40, 0x0 ;  /* 0x000000000000781c */ /* 0x000fe20003f0e818 */
[----:B------:R-:W-:Y:S01]  /*4550*/  FFMA.FTZ R148, R25, c[0x0][0x2d0], -R168 ;  /* 0x0000b40019947a23 */ /* 0x000fe200000108a8 */
[----:B------:R-:W-:Y:S01]  /*4560*/  MUFU.EX2 R155, R155 ;  /* 0x0000009b009b7308 */ /* 0x000fe20000000800 */
[----:B------:R-:W-:-:S02]  /*4570*/  FFMA.FTZ R149, R30, c[0x0][0x2d0], -R161 ;  /* 0x0000b4001e957a23 */ /* 0x000fc400000108a1 */
[--C-:B------:R-:W-:Y:S01]  /*4580*/  FFMA.FTZ R150, R16, c[0x0][0x2d0], -R161.reuse ;  /* 0x0000b40010967a23 */ /* 0x100fe200000108a1 */
[----:B------:R-:W-:Y:S01]  /*4590*/  LDSM.16.MT88.4 R28, [R190+0x2900] ;  /* 0x00290000be1c783b */ /* 0x000fe20000004200 */
[--C-:B------:R-:W-:Y:S02]  /*45a0*/  FFMA.FTZ R151, R26, c[0x0][0x2d0], -R161.reuse ;  /* 0x0000b4001a977a23 */ /* 0x100fe400000108a1 */
[--C-:B------:R-:W-:Y:S01]  /*45b0*/  FFMA.FTZ R144, R6, c[0x0][0x2d0], -R161.reuse ;  /* 0x0000b40006907a23 */ /* 0x100fe200000108a1 */
[----:B------:R-:W1:Y:S01]  /*45c0*/  MUFU.EX2 R154, R154 ;  /* 0x0000009a009a7308 */ /* 0x000e620000000800 */
[--C-:B------:R-:W-:Y:S01]  /*45d0*/  FFMA.FTZ R152, R7, c[0x0][0x2d0], -R168.reuse ;  /* 0x0000b40007987a23 */ /* 0x100fe200000108a8 */
[----:B------:R-:W-:Y:S01]  /*45e0*/  LDSM.16.MT88.4 R24, [R195+0x900] ;  /* 0x00090000c318783b */ /* 0x000fe20000004200 */
[--C-:B------:R-:W-:Y:S02]  /*45f0*/  FFMA.FTZ R146, R5, c[0x0][0x2d0], -R168.reuse ;  /* 0x0000b40005927a23 */ /* 0x100fe400000108a8 */
[--C-:B------:R-:W-:Y:S01]  /*4600*/  FFMA.FTZ R147, R21, c[0x0][0x2d0], -R168.reuse ;  /* 0x0000b40015937a23 */ /* 0x100fe200000108a8 */
[----:B------:R-:W2:Y:S01]  /*4610*/  LDSM.16.MT88.4 R4, [R188+0x4100] ;  /* 0x00410000bc04783b */ /* 0x000ea20000004200 */
[--C-:B------:R-:W-:Y:S01]  /*4620*/  FFMA.FTZ R145, R22, c[0x0][0x2d0], -R161.reuse ;  /* 0x0000b40016917a23 */ /* 0x100fe200000108a1 */
[----:B------:R-:W-:Y:S01]  /*4630*/  MUFU.EX2 R153, R153 ;  /* 0x0000009900997308 */ /* 0x000fe20000000800 */
[----:B------:R-:W-:Y:S01]  /*4640*/  FFMA.FTZ R2, R12, c[0x0][0x2d0], -R161 ;  /* 0x0000b4000c027a23 */ /* 0x000fe200000108a1 */
[----:B------:R-:W-:Y:S01]  /*4650*/  LDSM.16.MT88.4 R20, [R189+0x2900] ;  /* 0x00290000bd14783b */ /* 0x000fe20000004200 */
[----:B------:R-:W-:-:S02]  /*4660*/  FFMA.FTZ R11, R17, c[0x0][0x2d0], -R168 ;  /* 0x0000b400110b7a23 */ /* 0x000fc400000108a8 */
[--C-:B------:R-:W-:Y:S01]  /*4670*/  FFMA.FTZ R10, R10, c[0x0][0x2d0], -R161.reuse ;  /* 0x0000b4000a0a7a23 */ /* 0x100fe200000108a1 */
[----:B------:R-:W3:Y:S01]  /*4680*/  LDSM.16.MT88.4 R12, [R195+0x2900] ;  /* 0x00290000c30c783b */ /* 0x000ee20000004200 */
[----:B------:R-:W-:Y:S01]  /*4690*/  FFMA.FTZ R3, R18, c[0x0][0x2d0], -R161 ;  /* 0x0000b40012037a23 */ /* 0x000fe200000108a1 */
[----:B------:R-:W4:Y:S01]  /*46a0*/  MUFU.EX2 R148, R148 ;  /* 0x0000009400947308 */ /* 0x000f220000000800 */
[----:B-1----:R-:W-:Y:S01]  /*46b0*/  F2FP.PACK_AB R96, R154, R155 ;  /* 0x0000009b9a60723e */ /* 0x002fe200000000ff */
[----:B------:R-:W1:Y:S01]  /*46c0*/  LDSM.16.MT88.4 R16, [R188+0x2900] ;  /* 0x00290000bc10783b */ /* 0x000e620000004200 */
[--C-:B------:R-:W-:Y:S02]  /*46d0*/  FFMA.FTZ R156, R165, c[0x0][0x2d0], -R168.reuse ;  /* 0x0000b400a59c7a23 */ /* 0x100fe400000108a8 */
[--C-:B------:R-:W-:Y:S02]  /*46e0*/  FFMA.FTZ R158, R163, c[0x0][0x2d0], -R168.reuse ;  /* 0x0000b400a39e7a23 */ /* 0x100fe400000108a8 */
[--C-:B------:R-:W-:Y:S01]  /*46f0*/  FFMA.FTZ R159, R159, c[0x0][0x2d0], -R168.reuse ;  /* 0x0000b4009f9f7a23 */ /* 0x100fe200000108a8 */
[----:B------:R-:W-:Y:S01]  /*4700*/  MUFU.EX2 R149, R149 ;  /* 0x0000009500957308 */ /* 0x000fe20000000800 */
[----:B------:R-:W-:-:S02]  /*4710*/  FFMA.FTZ R157, R157, c[0x0][0x2d0], -R168 ;  /* 0x0000b4009d9d7a23 */ /* 0x000fc400000108a8 */
[--C-:B------:R-:W-:Y:S02]  /*4720*/  FFMA.FTZ R162, R162, c[0x0][0x2d0], -R161.reuse ;  /* 0x0000b400a2a27a23 */ /* 0x100fe400000108a1 */
[--C-:B------:R-:W-:Y:S02]  /*4730*/  FFMA.FTZ R163, R172, c[0x0][0x2d0], -R161.reuse ;  /* 0x0000b400aca37a23 */ /* 0x100fe400000108a1 */
[--C-:B------:R-:W-:Y:S01]  /*4740*/  FFMA.FTZ R164, R164, c[0x0][0x2d0], -R161.reuse ;  /* 0x0000b400a4a47a23 */ /* 0x100fe200000108a1 */
[----:B------:R-:W5:Y:S01]  /*4750*/  MUFU.EX2 R150, R150 ;  /* 0x0000009600967308 */ /* 0x000f620000000800 */
[----:B----4-:R-:W-:Y:S01]  /*4760*/  F2FP.PACK_AB R98, R148, R153 ;  /* 0x000000999462723e */ /* 0x010fe200000000ff */
[----:B------:R-:W-:Y:S02]  /*4770*/  FFMA.FTZ R165, R170, c[0x0][0x2d0], -R161 ;  /* 0x0000b400aaa57a23 */ /* 0x000fe400000108a1 */
[--C-:B------:R-:W-:Y:S02]  /*4780*/  FFMA.FTZ R170, R167, c[0x0][0x2d0], -R168.reuse ;  /* 0x0000b400a7aa7a23 */ /* 0x100fe400000108a8 */
[----:B------:R-:W-:-:S02]  /*4790*/  FFMA.FTZ R169, R169, c[0x0][0x2d0], -R168 ;  /* 0x0000b400a9a97a23 */ /* 0x000fc400000108a8 */
[----:B------:R-:W-:Y:S01]  /*47a0*/  MUFU.EX2 R151, R151 ;  /* 0x0000009700977308 */ /* 0x000fe20000000800 */
[--C-:B------:R-:W-:Y:S02]  /*47b0*/  FFMA.FTZ R167, R143, c[0x0][0x2d0], -R168.reuse ;  /* 0x0000b4008fa77a23 */ /* 0x100fe400000108a8 */
[----:B------:R-:W-:Y:S02]  /*47c0*/  FFMA.FTZ R206, R141, c[0x0][0x2d0], -R168 ;  /* 0x0000b4008dce7a23 */ /* 0x000fe400000108a8 */
[--C-:B------:R-:W-:Y:S02]  /*47d0*/  FFMA.FTZ R166, R166, c[0x0][0x2d0], -R161.reuse ;  /* 0x0000b400a6a67a23 */ /* 0x100fe400000108a1 */
[--C-:B------:R-:W-:Y:S01]  /*47e0*/  FFMA.FTZ R171, R142, c[0x0][0x2d0], -R161.reuse ;  /* 0x0000b4008eab7a23 */ /* 0x100fe200000108a1 */
[----:B------:R-:W4:Y:S01]  /*47f0*/  MUFU.EX2 R144, R144 ;  /* 0x0000009000907308 */ /* 0x000f220000000800 */
[----:B-----5:R-:W-:Y:S01]  /*4800*/  F2FP.PACK_AB R97, R150, R149 ;  /* 0x000000959661723e */ /* 0x020fe200000000ff */
        /* <DEDUP_REMOVED lines=9> */
[----:B------:R-:W4:Y:S01]  /*48a0*/  MUFU.EX2 R147, R147 ;  /* 0x0000009300937308 */ /* 0x000f220000000800 */
        /* <DEDUP_REMOVED lines=47> */
[----:B----4-:R-:W-:Y:S01]  /*4ba0*/  F2FP.PACK_AB R4, R147, R152 ;  /* 0x000000989304723e */ /* 0x010fe200000000ff */
        /* <DEDUP_REMOVED lines=11> */
[----:B---3--:R-:W-:Y:S01]  /*4c60*/  HMMA.16816.F32 R36, R4, R12, R36 ;  /* 0x0000000c0424723c */ /* 0x008fe20000001824 */
        /* <DEDUP_REMOVED lines=125> */
[----:B------:R-:W-:-:S12]  /*5440*/  UIADD3 UR26, UR4, -0x1, URZ ;  /* 0xffffffff041a7890 */ /* 0x000fd8000fffe03f */
[----:B------:R-:W-:Y:S05]  /*5450*/  @P0 BRA `(.L_x_260) ;  /* 0x000000a000000947 */ /* 0x000fea0003800000 */
[----:B------:R-:W-:Y:S02]  /*5460*/  UMOV UR26, 0x1 ;  /* 0x00000001001a7882 */ /* 0x000fe40000000000 */
        /* <DEDUP_REMOVED lines=9> */
.L_x_260:
[----:B------:R-:W-:Y:S02]  /*5500*/  UMOV UR5, 0x1 ;  /* 0x0000000100057882 */ /* 0x000fe40000000000 */
[----:B------:R-:W-:Y:S02]  /*5510*/  ULDC UR4, c[0x0][0x32c] ;  /* 0x0000cb0000047ab9 */ /* 0x000fe40000000800 */
[----:B------:R-:W-:-:S03]  /*5520*/  UISETP.NE.AND UP0, UPT, UR5, UR4, UPT ;  /* 0x000000040500728c */ /* 0x000fc6000bf05270 */
[----:B------:R-:W-:Y:S02]  /*5530*/  ULDC.64 UR4, c[0x0][0x330] ;  /* 0x0000cc0000047ab9 */ /* 0x000fe40000000a00 */
[----:B------:R-:W-:-:S07]  /*5540*/  UIMAD.WIDE.U32 UR28, UR26, UR4, URZ ;  /* 0x000000041a1c72a5 */ /* 0x000fce000f8e003f */
[----:B------:R-:W-:Y:S02]  /*5550*/  @UP0 UMOV UR27, UR29 ;  /* 0x0000001d001b0c82 */ /* 0x000fe40008000000 */
[----:B------:R-:W-:Y:S02]  /*5560*/  @UP0 USHF.R.U32.HI UR26, URZ, UR5, UR27 ;  /* 0x000000053f1a0299 */ /* 0x000fe4000801161b */
.L_x_261:
[----:B------:R-:W-:Y:S02]  /*5570*/  ULDC UR4, c[0x0][0x32c] ;  /* 0x0000cb0000047ab9 */ /* 0x000fe40000000800 */
[----:B------:R-:W-:-:S04]  /*5580*/  UIMAD UR4, UR26, UR4, UR4 ;  /* 0x000000041a0472a4 */ /* 0x000fc8000f8e0204 */
[----:B------:R-:W-:-:S04]  /*5590*/  UISETP.LT.AND UP0, UPT, UR23, UR4, UPT ;  /* 0x000000041700728c */ /* 0x000fc8000bf01270 */
[----:B------:R-:W-:-:S04]  /*55a0*/  USEL UR23, UR23, UR4, UP0 ;  /* 0x0000000417177287 */ /* 0x000fc80008000000 */
.L_x_259:
        /* <DEDUP_REMOVED lines=17> */
.L_x_273:
        /* <DEDUP_REMOVED lines=23> */
[C---:B------:R-:W-:Y:S02]  /*5830*/  IMAD R4, R200.reuse, c[0x0][0x21c], R4 ;  /* 0x00008700c8047a24 */ /* 0x040fe400078e0204 */
        /* <DEDUP_REMOVED lines=32> */
.L_x_263:
        /* <DEDUP_REMOVED lines=159> */
[--C-:B------:R-:W-:Y:S01]  /*6430*/  IMAD.MOV.U32 R0, RZ, RZ, R201.reuse ;  /* 0x000000ffff007224 */ /* 0x100fe200078e00c9 */
[----:B------:R-:W-:Y:S04]  /*6440*/  @P2 SHF.R.U32.HI R0, RZ, c[0x0][0x2c0], R134 ;  /* 0x0000b000ff002a19 */ /* 0x000fe80000011686 */
[C---:B------:R-:W-:Y:S04]  /*6450*/  @!P1 IADD3 R135, P0, R0.reuse, UR14, RZ ;  /* 0x0000000e00879c10 */ /* 0x040fe8000ff1e0ff */
[----:B------:R-:W-:Y:S01]  /*6460*/  @!P1 LEA.HI.X.SX32 R134, R0, UR6, 0x1, P0 ;  /* 0x0000000600869c11 */ /* 0x000fe200080f0eff */
[----:B------:R-:W-:Y:S01]  /*6470*/  IMAD.MOV R0, RZ, RZ, -R0 ;  /* 0x000000ffff007224 */ /* 0x000fe200078e0a00 */
[C---:B------:R-:W-:Y:S03]  /*6480*/  @!P1 LEA R132, P0, R135.reuse, c[0x0][0x2a0], 0x2 ;  /* 0x0000a80087849a11 */ /* 0x040fe600078010ff */
        /* <DEDUP_REMOVED lines=42> */
.L_x_264:
        /* <DEDUP_REMOVED lines=12> */
[----:B------:R-:W-:Y:S04]  /*67f0*/  IADD3 R0, -R0, UR8, R133 ;  /* 0x0000000800007c10 */ /* 0x000fe8000fffe185 */
[C---:B------:R-:W-:Y:S02]  /*6800*/  IADD3 R132, R0.reuse, c[0x0][0x328], RZ ;  /* 0x0000ca0000847a10 */ /* 0x040fe40007ffe0ff */
[----:B------:R-:W-:Y:S03]  /*6810*/  IADD3 R0, R0, UR19, RZ ;  /* 0x0000001300007c10 */ /* 0x000fe6000fffe0ff */
[--C-:B-1----:R-:W-:Y:S02]  /*6820*/  IMAD.IADD R135, R132, 0x1, R141.reuse ;  /* 0x0000000184877824 */ /* 0x102fe400078e028d */
[----:B------:R-:W-:Y:S01]  /*6830*/  IMAD.IADD R133, R0, 0x1, R141 ;  /* 0x0000000100857824 */ /* 0x000fe200078e028d */
[----:B------:R-:W-:-:S05]  /*6840*/  @P0 BRA `(.L_x_265) ;  /* 0x000001a000000947 */ /* 0x000fca0003800000 */
[----:B------:R-:W-:Y:S01]  /*6850*/  IMAD.U32 R139, RZ, RZ, UR12 ;  /* 0x0000000cff8b7e24 */ /* 0x000fe2000f8e00ff */
[----:B------:R-:W-:Y:S04]  /*6860*/  BSSY B0, `(.L_x_266) ;  /* 0x0000012000007945 */ /* 0x000fe80003800000 */
[----:B------:R-:W-:Y:S04]  /*6870*/  IADD3 R139, -R139, UR8, R141 ;  /* 0x000000088b8b7c10 */ /* 0x000fe8000fffe18d */
[----:B------:R-:W-:Y:S11]  /*6880*/  ISETP.GT.AND P0, PT, R139, -0x1, PT ;  /* 0xffffffff8b00780c */ /* 0x000ff60003f04270 */
[----:B------:R-:W-:Y:S02]  /*6890*/  @!UPT UIADD3 URZ, URZ, URZ, URZ ;  /* 0x0000003f3f3ff290 */ /* 0x000fe4000fffe03f */
[----:B------:R-:W-:-:S05]  /*68a0*/  @P0 BRA `(.L_x_267) ;  /* 0x0000008000000947 */ /* 0x000fca0003800000 */
[----:B------:R-:W-:Y:S01]  /*68b0*/  LOP3.LUT R139, RZ, R139, RZ, 0x33, !PT ;  /* 0x0000008bff8b7212 */ /* 0x000fe200078e33ff */
[----:B------:R-:W-:Y:S05]  /*68c0*/  IMAD.MOV.U32 R134, RZ, RZ, 0x1 ;  /* 0x00000001ff867424 */ /* 0x000fea00078e00ff */
[----:B------:R-:W-:Y:S11]  /*68d0*/  ISETP.NE.AND P0, PT, R134, c[0x0][0x32c], PT ;  /* 0x0000cb0086007a0c */ /* 0x000ff60003f05270 */
[----:B------:R-:W-:Y:S02]  /*68e0*/  @!UPT UIADD3 URZ, URZ, URZ, URZ ;  /* 0x0000003f3f3ff290 */ /* 0x000fe4000fffe03f */
[----:B------:R-:W-:Y:S05]  /*68f0*/  @P0 IMAD.HI.U32 R134, R139, c[0x0][0x330], RZ ;  /* 0x0000cc008b860a27 */ /* 0x000fea00078e00ff */
[----:B------:R-:W-:Y:S04]  /*6900*/  @P0 SHF.R.U32.HI R139, RZ, c[0x0][0x334], R134 ;  /* 0x0000cd00ff8b0a19 */ /* 0x000fe80000011686 */
[----:B------:R-:W-:Y:S01]  /*6910*/  LOP3.LUT R139, RZ, R139, RZ, 0x33, !PT ;  /* 0x0000008bff8b7212 */ /* 0x000fe200078e33ff */
[----:B------:R-:W-:-:S05]  /*6920*/  BRA `(.L_x_268) ;  /* 0x0000005000007947 */ /* 0x000fca0003800000 */
.L_x_267:
[----:B------:R-:W-:Y:S04]  /*6930*/  MOV R134, 0x1 ;  /* 0x0000000100867802 */ /* 0x000fe80000000f00 */
[----:B------:R-:W-:Y:S11]  /*6940*/  ISETP.NE.AND P0, PT, R134, c[0x0][0x32c], PT ;  /* 0x0000cb0086007a0c */ /* 0x000ff60003f05270 */
[----:B------:R-:W-:Y:S02]  /*6950*/  @!UPT UIADD3 URZ, URZ, URZ, URZ ;  /* 0x0000003f3f3ff290 */ /* 0x000fe4000fffe03f */
[----:B------:R-:W-:Y:S05]  /*6960*/  @P0 IMAD.HI.U32 R134, R139, c[0x0][0x330], RZ ;  /* 0x0000cc008b860a27 */ /* 0x000fea00078e00ff */
[----:B------:R-:W-:Y:S02]  /*6970*/  @P0 SHF.R.U32.HI R139, RZ, c[0x0][0x334], R134 ;  /* 0x0000cd00ff8b0a19 */ /* 0x000fe40000011686 */
.L_x_268:
[----:B------:R-:W-:Y:S05]  /*6980*/  BSYNC B0 ;  /* 0x0000000000007941 */ /* 0x000fea0003800000 */
.L_x_266:
[----:B------:R-:W-:Y:S04]  /*6990*/  IMAD.MOV.U32 R134, RZ, RZ, c[0x0][0x32c] ;  /* 0x0000cb00ff867624 */ /* 0x000fe800078e00ff */
[----:B------:R-:W-:Y:S04]  /*69a0*/  IMAD R139, R139, R134, -UR5 ;  /* 0x800000058b8b7e24 */ /* 0x000fe8000f8e0286 */
[----:B------:R-:W-:Y:S05]  /*69b0*/  IMAD.IADD R136, R139, 0x1, -R204 ;  /* 0x000000018b887824 */ /* 0x000fea00078e0acc */
[----:B------:R-:W-:Y:S02]  /*69c0*/  IADD3 R134, R136, c[0x0][0x32c], RZ ;  /* 0x0000cb0088867a10 */ /* 0x000fe40007ffe0ff */
[----:B------:R-:W-:Y:S02]  /*69d0*/  IMNMX R133, R133, R136, !PT ;  /* 0x0000008885857217 */ /* 0x000fe40007800200 */
[----:B------:R-:W-:Y:S02]  /*69e0*/  IMNMX R135, R135, R134, PT ;  /* 0x0000008687877217 */ /* 0x000fe40003800200 */
.L_x_265:
        /* <DEDUP_REMOVED lines=84> */
.L_x_271:
[----:B------:R-:W-:Y:S04]  /*6f30*/  MOV R4, 0x1 ;  /* 0x0000000100047802 */ /* 0x000fe80000000f00 */
[----:B------:R-:W-:Y:S11]  /*6f40*/  ISETP.NE.AND P0, PT, R4, c[0x0][0x32c], PT ;  /* 0x0000cb0004007a0c */ /* 0x000ff60003f05270 */
[----:B------:R-:W-:Y:S02]  /*6f50*/  @!UPT UIADD3 URZ, URZ, URZ, URZ ;  /* 0x0000003f3f3ff290 */ /* 0x000fe4000fffe03f */
[----:B------:R-:W-:Y:S05]  /*6f60*/  @P0 IMAD.HI.U32 R4, R5, c[0x0][0x330], RZ ;  /* 0x0000cc0005040a27 */ /* 0x000fea00078e00ff */
[----:B------:R-:W-:Y:S02]  /*6f70*/  @P0 SHF.R.U32.HI R5, RZ, c[0x0][0x334], R4 ;  /* 0x0000cd00ff050a19 */ /* 0x000fe40000011604 */
.L_x_272:
[----:B------:R-:W-:Y:S05]  /*6f80*/  BSYNC B0 ;  /* 0x0000000000007941 */ /* 0x000fea0003800000 */
.L_x_270:
[----:B------:R-:W-:Y:S04]  /*6f90*/  IMAD.MOV.U32 R4, RZ, RZ, c[0x0][0x32c] ;  /* 0x0000cb00ff047624 */ /* 0x000fe800078e00ff */
[----:B------:R-:W-:Y:S04]  /*6fa0*/  IMAD R9, R5, R4, -UR5 ;  /* 0x8000000505097e24 */ /* 0x000fe8000f8e0204 */
[----:B------:R-:W-:Y:S05]  /*6fb0*/  IMAD.IADD R9, R9, 0x1, -R204 ;  /* 0x0000000109097824 */ /* 0x000fea00078e0acc */
[----:B------:R-:W-:Y:S02]  /*6fc0*/  IADD3 R5, R9, c[0x0][0x32c], RZ ;  /* 0x0000cb0009057a10 */ /* 0x000fe40007ffe0ff */
[----:B------:R-:W-:Y:S02]  /*6fd0*/  IMNMX R0, R0, R9, !PT ;  /* 0x0000000900007217 */ /* 0x000fe40007800200 */
[----:B------:R-:W-:Y:S02]  /*6fe0*/  IMNMX R132, R132, R5, PT ;  /* 0x0000000584847217 */ /* 0x000fe40003800200 */
.L_x_269:
        /* <DEDUP_REMOVED lines=59> */
[----:B------:R-:W-:Y:S01]  /*73a0*/  ISETP.GT.AND P6, PT, R0, 0x28, P6 ;  /* 0x000000280000780c */ /* 0x000fe200037c4270 */
        /* <DEDUP_REMOVED lines=14> */
[C---:B------:R-:W-:Y:S01]  /*7490*/  ISETP.GT.AND P6, PT, R0.reuse, 0x30, P6 ;  /* 0x000000300000780c */ /* 0x040fe200037c4270 */
[----:B------:R-:W1:Y:S01]  /*74a0*/  SHFL.BFLY PT, R5, R4, 0x2, 0x1f ;  /* 0x0c401f0004057f89 */ /* 0x000e6200000e0000 */
[----:B------:R-:W-:Y:S02]  /*74b0*/  FMNMX.FTZ R6, R219, R6, !PT ;  /* 0x00000006db067209 */ /* 0x000fe40007810000 */
        /* <DEDUP_REMOVED lines=22> */
[----:B------:R-:W-:Y:S02]  /*7620*/  FSEL R133, R35, -INF , !P0 ;  /* 0xff80000023857808 */ /* 0x000fe40004000000 */
[----:B-1----:R-:W-:Y:S02]  /*7630*/  FMNMX.FTZ R6, R4, R5, !PT ;  /* 0x0000000504067209 */ /* 0x002fe40007810000 */
[----:B------:R-:W-:Y:S03]  /*7640*/  FMNMX.FTZ R4, R133, R0, !PT ;  /* 0x0000000085047209 */ /* 0x000fe60007810000 */
[----:B------:R-:W1:Y:S08]  /*7650*/  SHFL.BFLY PT, R15, R6, 0x1, 0x1f ;  /* 0x0c201f00060f7f89 */ /* 0x000e7000000e0000 */
[----:B------:R-:W2:Y:S01]  /*7660*/  SHFL.BFLY PT, R7, R4, 0x2, 0x1f ;  /* 0x0c401f0004077f89 */ /* 0x000ea200000e0000 */
[----:B-1----:R-:W-:Y:S04]  /*7670*/  FMNMX.FTZ R0, R6, R15, !PT ;  /* 0x0000000f06007209 */ /* 0x002fe80007810000 */
[C---:B------:R-:W-:Y:S01]  /*7680*/  FSETP.NEU.FTZ.AND P0, PT, R0.reuse, -INF , PT ;  /* 0xff8000000000780b */ /* 0x040fe20003f1d000 */
[----:B------:R-:W-:Y:S01]  /*7690*/  FMUL.FTZ R153, R0, c[0x0][0x2d0] ;  /* 0x0000b40000997a20 */ /* 0x000fe20000410000 */
[----:B--2---:R-:W-:Y:S04]  /*76a0*/  FMNMX.FTZ R5, R4, R7, !PT ;  /* 0x0000000704057209 */ /* 0x004fe80007810000 */
[----:B------:R-:W-:Y:S02]  /*76b0*/  FSEL R153, R153, RZ, P0 ;  /* 0x000000ff99997208 */ /* 0x000fe40000000000 */
[----:B------:R-:W-:Y:S01]  /*76c0*/  FSEL R4, R0, RZ, P0 ;  /* 0x000000ff00047208 */ /* 0x000fe20000000000 */
[----:B------:R-:W1:Y:S02]  /*76d0*/  SHFL.BFLY PT, R132, R5, 0x1, 0x1f ;  /* 0x0c201f0005847f89 */ /* 0x000e6400000e0000 */
[----:B------:R-:W-:Y:S02]  /*76e0*/  FFMA.FTZ R160, R138, c[0x0][0x2d0], -R153 ;  /* 0x0000b4008aa07a23 */ /* 0x000fe40000010899 */
[----:B------:R-:W-:Y:S02]  /*76f0*/  FADD.FTZ R3, -R4, R3 ;  /* 0x0000000304037221 */ /* 0x000fe40000010100 */
[--C-:B------:R-:W-:Y:S02]  /*7700*/  FFMA.FTZ R135, R136, c[0x0][0x2d0], -R153.reuse ;  /* 0x0000b40088877a23 */ /* 0x100fe40000010899 */
[--C-:B------:R-:W-:Y:S01]  /*7710*/  FFMA.FTZ R134, R134, c[0x0][0x2d0], -R153.reuse ;  /* 0x0000b40086867a23 */ /* 0x100fe20000010899 */
[----:B------:R-:W-:Y:S01]  /*7720*/  MUFU.EX2 R160, R160 ;  /* 0x000000a000a07308 */ /* 0x000fe20000000800 */
[--C-:B------:R-:W-:Y:S02]  /*7730*/  FFMA.FTZ R161, R8, c[0x0][0x2d0], -R153.reuse ;  /* 0x0000b40008a17a23 */ /* 0x100fe40000010899 */
[----:B------:R-:W-:Y:S02]  /*7740*/  FMUL.FTZ R6, R3, c[0x0][0x2d0] ;  /* 0x0000b40003067a20 */ /* 0x000fe40000410000 */
[--C-:B------:R-:W-:Y:S02]  /*7750*/  FFMA.FTZ R169, R140, c[0x0][0x2d0], -R153.reuse ;  /* 0x0000b4008ca97a23 */ /* 0x100fe40000010899 */
[--C-:B------:R-:W-:Y:S02]  /*7760*/  FFMA.FTZ R220, R158, c[0x0][0x2d0], -R153.reuse ;  /* 0x0000b4009edc7a23 */ /* 0x100fe40000010899 */
[--C-:B------:R-:W-:Y:S01]  /*7770*/  FFMA.FTZ R221, R156, c[0x0][0x2d0], -R153.reuse ;  /* 0x0000b4009cdd7a23 */ /* 0x100fe20000010899 */
[----:B------:R-:W2:Y:S01]  /*7780*/  MUFU.EX2 R135, R135 ;  /* 0x0000008700877308 */ /* 0x000ea20000000800 */
[--C-:B------:R-:W-:Y:S02]  /*7790*/  FFMA.FTZ R222, R154, c[0x0][0x2d0], -R153.reuse ;  /* 0x0000b4009ade7a23 */ /* 0x100fe40000010899 */
[--C-:B------:R-:W-:Y:S01]  /*77a0*/  FFMA.FTZ R223, R152, c[0x0][0x2d0], -R153.reuse ;  /* 0x0000b40098df7a23 */ /* 0x100fe20000010899 */
[----:B-1----:R-:W-:Y:S01]  /*77b0*/  FMNMX.FTZ R132, R132, R5, !PT ;  /* 0x0000000584847209 */ /* 0x002fe20007810000 */
[--C-:B------:R-:W-:Y:S02]  /*77c0*/  FFMA.FTZ R227, R151, c[0x0][0x2d0], -R153.reuse ;  /* 0x0000b40097e37a23 */ /* 0x100fe40000010899 */
[--C-:B------:R-:W-:Y:S01]  /*77d0*/  FFMA.FTZ R228, R150, c[0x0][0x2d0], -R153.reuse ;  /* 0x0000b40096e47a23 */ /* 0x100fe20000010899 */
[C---:B------:R-:W-:Y:S01]  /*77e0*/  FSETP.NEU.FTZ.AND P0, PT, R132.reuse, -INF , PT ;  /* 0xff8000008400780b */ /* 0x040fe20003f1d000 */
[----:B------:R-:W-:Y:S01]  /*77f0*/  FMUL.FTZ R144, R132, c[0x0][0x2d0] ;  /* 0x0000b40084907a20 */ /* 0x000fe20000410000 */
[----:B------:R-:W-:Y:S01]  /*7800*/  MUFU.EX2 R134, R134 ;  /* 0x0000008600867308 */ /* 0x000fe20000000800 */
[--C-:B------:R-:W-:Y:S01]  /*7810*/  FFMA.FTZ R229, R148, c[0x0][0x2d0], -R153.reuse ;  /* 0x0000b40094e57a23 */ /* 0x100fe20000010899 */
[----:B------:R-:W-:Y:S01]  /*7820*/  FSEL R5, R132, RZ, P0 ;  /* 0x000000ff84057208 */ /* 0x000fe20000000000 */
[--C-:B------:R-:W-:Y:S01]  /*7830*/  FFMA.FTZ R166, R166, c[0x0][0x2d0], -R153.reuse ;  /* 0x0000b400a6a67a23 */ /* 0x100fe20000010899 */
[----:B------:R-:W-:Y:S01]  /*7840*/  FSEL R144, R144, RZ, P0 ;  /* 0x000000ff90907208 */ /* 0x000fe20000000000 */
[--C-:B------:R-:W-:Y:S01]  /*7850*/  FFMA.FTZ R167, R168, c[0x0][0x2d0], -R153.reuse ;  /* 0x0000b400a8a77a23 */ /* 0x100fe20000010899 */
[----:B------:R-:W-:Y:S01]  /*7860*/  PLOP3.LUT P0, PT, PT, PT, UP0, 0x80, 0x0 ;  /* 0x000000000000781c */ /* 0x000fe20003f0f008 */
[----:B------:R-:W-:Y:S02]  /*7870*/  FADD.FTZ R5, -R5, R2 ;  /* 0x0000000205057221 */ /* 0x000fe40000010100 */
[--C-:B------:R-:W-:Y:S01]  /*7880*/  FFMA.FTZ R164, R13, c[0x0][0x2d0], -R144.reuse ;  /* 0x0000b4000da47a23 */ /* 0x100fe20000010890 */
[----:B------:R-:W1:Y:S01]  /*7890*/  MUFU.EX2 R161, R161 ;  /* 0x000000a100a17308 */ /* 0x000e620000000800 */
[----:B------:R-:W3:Y:S01]  /*78a0*/  LDSM.16.MT88.4 R12, [R195+0x100] ;  /* 0x00010000c30c783b */ /* 0x000ee20000004200 */
[--C-:B------:R-:W-:Y:S01]  /*78b0*/  FFMA.FTZ R165, R17, c[0x0][0x2d0], -R144.reuse ;  /* 0x0000b40011a57a23 */ /* 0x100fe20000010890 */
[----:B--2---:R-:W-:Y:S01]  /*78c0*/  F2FP.PACK_AB R136, R135, R160 ;  /* 0x000000a08788723e */ /* 0x004fe200000000ff */
[--C-:B------:R-:W-:Y:S02]  /*78d0*/  FFMA.FTZ R163, R9, c[0x0][0x2d0], -R144.reuse ;  /* 0x0000b40009a37a23 */ /* 0x100fe40000010890 */
[--C-:B------:R-:W-:Y:S02]  /*78e0*/  FFMA.FTZ R162, R11, c[0x0][0x2d0], -R144.reuse ;  /* 0x0000b4000ba27a23 */ /* 0x100fe40000010890 */
[----:B------:R-:W-:Y:S02]  /*78f0*/  FMUL.FTZ R2, R5, c[0x0][0x2d0] ;  /* 0x0000b40005027a20 */ /* 0x000fe40000410000 */
[----:B------:R-:W2:Y:S01]  /*7900*/  MUFU.EX2 R3, R6 ;  /* 0x0000000600037308 */ /* 0x000ea20000000800 */
[--C-:B------:R-:W-:Y:S02]  /*7910*/  FFMA.FTZ R168, R142, c[0x0][0x2d0], -R153.reuse ;  /* 0x0000b4008ea87a23 */ /* 0x100fe40000010899 */
[--C-:B------:R-:W-:Y:S02]  /*7920*/  FFMA.FTZ R218, R141, c[0x0][0x2d0], -R144.reuse ;  /* 0x0000b4008dda7a23 */ /* 0x100fe40000010890 */
[--C-:B------:R-:W-:Y:S02]  /*7930*/  FFMA.FTZ R224, R159, c[0x0][0x2d0], -R144.reuse ;  /* 0x0000b4009fe07a23 */ /* 0x100fe40000010890 */
[--C-:B------:R-:W-:Y:S02]  /*7940*/  FFMA.FTZ R225, R157, c[0x0][0x2d0], -R144.reuse ;  /* 0x0000b4009de17a23 */ /* 0x100fe40000010890 */
[----:B------:R-:W-:Y:S01]  /*7950*/  LDSM.16.MT88.4 R156, [R195+0x5900] ;  /* 0x00590000c39c783b */ /* 0x000fe20000004200 */
[----:B------:R-:W-:Y:S01]  /*7960*/  MUFU.EX2 R165, R165 ;  /* 0x000000a500a57308 */ /* 0x000fe20000000800 */
[--C-:B------:R-:W-:Y:S02]  /*7970*/  FFMA.FTZ R226, R155, c[0x0][0x2d0], -R144.reuse ;  /* 0x0000b4009be27a23 */ /* 0x100fe40000010890 */
[--C-:B------:R-:W-:Y:S01]  /*7980*/  FFMA.FTZ R231, R149, c[0x0][0x2d0], -R144.reuse ;  /* 0x0000b40095e77a23 */ /* 0x100fe20000010890 */
[----:B-1----:R-:W-:Y:S01]  /*7990*/  F2FP.PACK_AB R138, R161, R134 ;  /* 0x00000086a18a723e */ /* 0x002fe200000000ff */
[--C-:B------:R-:W-:Y:S02]  /*79a0*/  FFMA.FTZ R232, R147, c[0x0][0x2d0], -R144.reuse ;  /* 0x0000b40093e87a23 */ /* 0x100fe40000010890 */
[----:B------:R-:W-:Y:S01]  /*79b0*/  LDSM.16.MT88.4 R148, [R189+0x3900] ;  /* 0x00390000bd94783b */ /* 0x000fe20000004200 */
[--C-:B------:R-:W-:Y:S02]  /*79c0*/  FFMA.FTZ R233, R145, c[0x0][0x2d0], -R144.reuse ;  /* 0x0000b40091e97a23 */ /* 0x100fe40000010890 */
[----:B------:R-:W1:Y:S01]  /*79d0*/  MUFU.EX2 R164, R164 ;  /* 0x000000a400a47308 */ /* 0x000e620000000800 */
[----:B------:R-:W-:Y:S02]  /*79e0*/  FFMA.FTZ R153, R146, c[0x0][0x2d0], -R153 ;  /* 0x0000b40092997a23 */ /* 0x000fe40000010899 */
[--C-:B------:R-:W-:Y:S02]  /*79f0*/  FFMA.FTZ R170, R217, c[0x0][0x2d0], -R144.reuse ;  /* 0x0000b400d9aa7a23 */ /* 0x100fe40000010890 */
[C---:B--2---:R-:W-:Y:S02]  /*7a00*/  FMUL.FTZ R4, R3.reuse, R128 ;  /* 0x0000008003047220 */ /* 0x044fe40000410000 */
        /* <DEDUP_REMOVED lines=12> */
[--C-:B------:R-:W-:Y:S02]  /*7ad0*/  FFMA.FTZ R217, R143, c[0x0][0x2d0], -R144.reuse ;  /* 0x0000b4008fd97a23 */ /* 0x100fe40000010890 */
[----:B------:R-:W-:Y:S01]  /*7ae0*/  LDSM.16.MT88.4 R140, [R189+0x2900] ;  /* 0x00290000bd8c783b */ /* 0x000fe20000004200 */
[C---:B------:R-:W-:Y:S02]  /*7af0*/  FMUL.FTZ R36, R3.reuse, R36 ;  /* 0x0000002403247220 */ /* 0x040fe40000410000 */
[----:B------:R-:W1:Y:S01]  /*7b00*/  MUFU.EX2 R2, R2 ;  /* 0x0000000200027308 */ /* 0x000e620000000800 */
        /* <DEDUP_REMOVED lines=8> */
[----:B--2---:R-:W-:Y:S01]  /*7b90*/  F2FP.PACK_AB R139, R162, R163 ;  /* 0x000000a3a28b723e */ /* 0x004fe200000000ff */
[C---:B------:R-:W-:Y:S02]  /*7ba0*/  FMUL.FTZ R52, R3.reuse, R52 ;  /* 0x0000003403347220 */ /* 0x040fe40000410000 */
[C---:B------:R-:W-:Y:S02]  /*7bb0*/  FMUL.FTZ R53, R3.reuse, R53 ;  /* 0x0000003503357220 */ /* 0x040fe40000410000 */
[C---:B------:R-:W-:Y:S01]  /*7bc0*/  FMUL.FTZ R56, R3.reuse, R56 ;  /* 0x0000003803387220 */ /* 0x040fe20000410000 */
[----:B------:R-:W-:Y:S01]  /*7bd0*/  MUFU.EX2 R166, R166 ;  /* 0x000000a600a67308 */ /* 0x000fe20000000800 */
[C---:B------:R-:W-:Y:S02]  /*7be0*/  FMUL.FTZ R57, R3.reuse, R57 ;  /* 0x0000003903397220 */ /* 0x040fe40000410000 */
[C---:B------:R-:W-:Y:S02]  /*7bf0*/  FMUL.FTZ R60, R3.reuse, R60 ;  /* 0x0000003c033c7220 */ /* 0x040fe40000410000 */
[C---:B-1----:R-:W-:Y:S02]  /*7c00*/  FMUL.FTZ R6, R2.reuse, R130 ;  /* 0x0000008202067220 */ /* 0x042fe40000410000 */
[C---:B------:R-:W-:Y:S02]  /*7c10*/  FMUL.FTZ R7, R2.reuse, R131 ;  /* 0x0000008302077220 */ /* 0x040fe40000410000 */
[----:B------:R-:W-:Y:S01]  /*7c20*/  LDSM.16.MT88.4 R128, [R190+0x2900] ;  /* 0x00290000be80783b */ /* 0x000fe20000004200 */
[C---:B------:R-:W-:Y:S01]  /*7c30*/  FMUL.FTZ R10, R2.reuse, R102 ;  /* 0x00000066020a7220 */ /* 0x040fe20000410000 */
[----:B------:R-:W1:Y:S01]  /*7c40*/  MUFU.EX2 R167, R167 ;  /* 0x000000a700a77308 */ /* 0x000e620000000800 */
[C---:B------:R-:W-:Y:S02]  /*7c50*/  FMUL.FTZ R11, R2.reuse, R103 ;  /* 0x00000067020b7220 */ /* 0x040fe40000410000 */
[C---:B---3--:R-:W-:Y:S03]  /*7c60*/  HMMA.16816.F32 R4, R136.reuse, R12, R4 ;  /* 0x0000000c8804723c */ /* 0x048fe60000001804 */
        /* <DEDUP_REMOVED lines=101> */
[----:B------:R-:W-:Y:S02]  /*82c0*/  FMUL.FTZ R85, R3, R85 ;  /* 0x0000005503557220 */ /* 0x000fe40000410000 */
[C---:B------:R-:W-:Y:S01]  /*82d0*/  FMUL.FTZ R86, R2.reuse, R86 ;  /* 0x0000005602567220 */ /* 0x040fe20000410000 */
[C---:B--2---:R-:W-:Y:S03]  /*82e0*/  HMMA.16816.F32 R76, R136.reuse, R100, R76 ;  /* 0x00000064884c723c */ /* 0x044fe6000000184c */
[C---:B------:R-:W-:Y:S01]  /*82f0*/  FMUL.FTZ R87, R2.reuse, R87 ;  /* 0x0000005702577220 */ /* 0x040fe20000410000 */
[----:B------:R-:W-:Y:S01]  /*8300*/  MUFU.EX2 R232, R232 ;  /* 0x000000e800e87308 */ /* 0x000fe20000000800 */
[--C-:B------:R-:W-:Y:S02]  /*8310*/  FFMA.FTZ R171, R171, c[0x0][0x2d0], -R144.reuse ;  /* 0x0000b400abab7a23 */ /* 0x100fe40000010890 */
[C---:B------:R-:W-:Y:S01]  /*8320*/  FMUL.FTZ R88, R3.reuse, R88 ;  /* 0x0000005803587220 */ /* 0x040fe20000410000 */
[C---:B------:R-:W-:Y:S04]  /*8330*/  HMMA.16816.F32 R80, R136.reuse, R102, R80 ;  /* 0x000000668850723c */ /* 0x040fe80000001850 */
[----:B------:R-:W-:Y:S01]  /*8340*/  FMUL.FTZ R89, R3, R89 ;  /* 0x0000005903597220 */ /* 0x000fe20000410000 */
[----:B------:R-:W-:Y:S01]  /*8350*/  F2FP.PACK_AB R100, R167, R166 ;  /* 0x000000a6a764723e */ /* 0x000fe200000000ff */
[C---:B------:R-:W-:Y:S01]  /*8360*/  FMUL.FTZ R90, R2.reuse, R90 ;  /* 0x0000005a025a7220 */ /* 0x040fe20000410000 */
[----:B---3--:R-:W-:Y:S01]  /*8370*/  F2FP.PACK_AB R102, R169, R168 ;  /* 0x000000a8a966723e */ /* 0x008fe200000000ff */
[C---:B----4-:R-:W-:Y:S01]  /*8380*/  HMMA.16816.F32 R84, R136.reuse, R104, R84 ;  /* 0x000000688854723c */ /* 0x050fe20000001854 */
[----:B------:R-:W2:Y:S03]  /*8390*/  MUFU.EX2 R171, R171 ;  /* 0x000000ab00ab7308 */ /* 0x000ea60000000800 */
[----:B------:R-:W-:Y:S01]  /*83a0*/  FMUL.FTZ R91, R2, R91 ;  /* 0x0000005b025b7220 */ /* 0x000fe20000410000 */
[----:B-----5:R-:W-:Y:S01]  /*83b0*/  F2FP.PACK_AB R103, R218, R217 ;  /* 0x000000d9da67723e */ /* 0x020fe200000000ff */
[C---:B------:R-:W-:Y:S02]  /*83c0*/  FMUL.FTZ R92, R3.reuse, R92 ;  /* 0x0000005c035c7220 */ /* 0x040fe40000410000 */
[C---:B------:R-:W-:Y:S03]  /*83d0*/  FMUL.FTZ R93, R3.reuse, R93 ;  /* 0x0000005d035d7220 */ /* 0x040fe60000410000 */
[C---:B------:R-:W-:Y:S01]  /*83e0*/  HMMA.16816.F32 R88, R136.reuse, R106, R88 ;  /* 0x0000006a8858723c */ /* 0x040fe20000001858 */
[----:B------:R-:W3:Y:S01]  /*83f0*/  LDSM.16.MT88.4 R104, [R189+0x900] ;  /* 0x00090000bd68783b */ /* 0x000ee20000004200 */
[----:B------:R-:W-:Y:S01]  /*8400*/  MUFU.EX2 R233, R233 ;  /* 0x000000e900e97308 */ /* 0x000fe20000000800 */
[C---:B------:R-:W-:Y:S02]  /*8410*/  FMUL.FTZ R94, R2.reuse, R94 ;  /* 0x0000005e025e7220 */ /* 0x040fe40000410000 */
[C---:B------:R-:W-:Y:S02]  /*8420*/  FMUL.FTZ R95, R2.reuse, R95 ;  /* 0x0000005f025f7220 */ /* 0x040fe40000410000 */
[C---:B------:R-:W-:Y:S02]  /*8430*/  FMUL.FTZ R96, R3.reuse, R96 ;  /* 0x0000006003607220 */ /* 0x040fe40000410000 */
[----:B------:R-:W-:Y:S03]  /*8440*/  FMUL.FTZ R97, R3, R97 ;  /* 0x0000006103617220 */ /* 0x000fe60000410000 */
[C---:B-1----:R-:W-:Y:S03]  /*8450*/  HMMA.16816.F32 R92, R136.reuse, R108, R92 ;  /* 0x0000006c885c723c */ /* 0x042fe6000000185c */
[C---:B------:R-:W-:Y:S01]  /*8460*/  FMUL.FTZ R98, R2.reuse, R98 ;  /* 0x0000006202627220 */ /* 0x040fe20000410000 */
[----:B--2---:R-:W-:Y:S01]  /*8470*/  F2FP.PACK_AB R101, R171, R170 ;  /* 0x000000aaab65723e */ /* 0x004fe200000000ff */
[C---:B------:R-:W-:Y:S02]  /*8480*/  FMUL.FTZ R99, R2.reuse, R99 ;  /* 0x0000006302637220 */ /* 0x040fe40000410000 */
        /* <DEDUP_REMOVED lines=147> */
.L_x_262:
[----:B------:R-:W1:Y:S01]  /*8dc0*/  S2UR UR23, SR_CTAID.X ;  /* 0x00000000001779c3 */ /* 0x000e620000002500 */
[----:B------:R-:W-:Y:S01]  /*8dd0*/  ULDC.64 UR4, c[0x0][0x2c8] ;  /* 0x0000b20000047ab9 */ /* 0x000fe20000000a00 */
[----:B------:R-:W-:Y:S01]  /*8de0*/  PLOP3.LUT P0, PT, PT, PT, UP1, 0x40, 0x0 ;  /* 0x000000000000781c */ /* 0x000fe20003f0e818 */
[----:B-1----:R-:W-:-:S04]  /*8df0*/  ULEA UR23, UR23, 0x7f, 0x7 ;  /* 0x0000007f17177891 */ /* 0x002fc8000f8e383f */
[----:B------:R-:W-:Y:S02]  /*8e00*/  UIMAD.WIDE.U32 UR28, UR23, UR4, URZ ;  /* 0x00000004171c72a5 */ /* 0x000fe4000f8e003f */
[----:B------:R-:W-:Y:S02]  /*8e10*/  UIADD3 UR4, UR8, 0x1, -UR12 ;  /* 0x0000000108047890 */ /* 0x000fe4000fffe80c */
[----:B------:R-:W-:-:S03]  /*8e20*/  UMOV UR26, UR23 ;  /* 0x00000017001a7c82 */ /* 0x000fc60008000000 */
[----:B------:R-:W-:Y:S02]  /*8e30*/  @UP2 UMOV UR23, UR29 ;  /* 0x0000001d00172c82 */ /* 0x000fe40008000000 */
[----:B------:R-:W-:-:S03]  /*8e40*/  @UP2 USHF.R.U32.HI UR26, URZ, UR5, UR23 ;  /* 0x000000053f1a2299 */ /* 0x000fc60008011617 */
[----:B------:R-:W-:Y:S02]  /*8e50*/  ULDC UR23, c[0x0][0x324] ;  /* 0x0000c90000177ab9 */ /* 0x000fe40000000800 */
[----:B------:R-:W-:-:S04]  /*8e60*/  UIADD3 UR26, UR4, UR26, URZ ;  /* 0x0000001a041a7290 */ /* 0x000fc8000fffe03f */
[----:B------:R-:W-:Y:S01]  /*8e70*/  UIADD3 UR23, UR26, -UR23, URZ ;  /* 0x800000171a177290 */ /* 0x000fe2000fffe03f */
[----:B------:R-:W-:Y:S05]  /*8e80*/  @P0 BRA `(.L_x_274) ;  /* 0x0000018000000947 */ /* 0x000fea0003800000 */
[----:B------:R-:W-:-:S06]  /*8e90*/  UISETP.GT.AND UP0, UPT, UR26, -0x1, UPT ;  /* 0xffffffff1a00788c */ /* 0x000fcc000bf04270 */
[----:B------:R-:W-:-:S13]  /*8ea0*/  PLOP3.LUT P0, PT, PT, PT, UP0, 0x80, 0x0 ;  /* 0x000000000000781c */ /* 0x000fda0003f0f008 */
[----:B------:R-:W-:Y:S05]  /*8eb0*/  @P0 BRA `(.L_x_275) ;  /* 0x000000a000000947 */ /* 0x000fea0003800000 */
[----:B------:R-:W-:Y:S02]  /*8ec0*/  UMOV UR5, 0x1 ;  /* 0x0000000100057882 */ /* 0x000fe40000000000 */
[----:B------:R-:W-:Y:S02]  /*8ed0*/  ULDC UR4, c[0x0][0x32c] ;  /* 0x0000cb0000047ab9 */ /* 0x000fe40000000800 */
[----:B------:R-:W-:Y:S02]  /*8ee0*/  UISETP.NE.AND UP0, UPT, UR5, UR4, UPT ;  /* 0x000000040500728c */ /* 0x000fe4000bf05270 */
[----:B------:R-:W-:Y:S02]  /*8ef0*/  ULOP3.LUT UR26, URZ, UR26, URZ, 0x33, !UPT ;  /* 0x0000001a3f1a7292 */ /* 0x000fe4000f8e333f */
[----:B------:R-:W-:Y:S02]  /*8f00*/  ULDC.64 UR4, c[0x0][0x330] ;  /* 0x0000cc0000047ab9 */ /* 0x000fe40000000a00 */
[----:B------:R-:W-:-:S07]  /*8f10*/  UIMAD.WIDE.U32 UR28, UR26, UR4, URZ ;  /* 0x000000041a1c72a5 */ /* 0x000fce000f8e003f */
[----:B------:R-:W-:Y:S02]  /*8f20*/  @UP0 UMOV UR27, UR29 ;  /* 0x0000001d001b0c82 */ /* 0x000fe40008000000 */
[----:B------:R-:W-:-:S04]  /*8f30*/  @UP0 USHF.R.U32.HI UR26, URZ, UR5, UR27 ;  /* 0x000000053f1a0299 */ /* 0x000fc8000801161b */
[----:B------:R-:W-:Y:S01]  /*8f40*/  ULOP3.LUT UR26, URZ, UR26, URZ, 0x33, !UPT ;  /* 0x0000001a3f1a7292 */ /* 0x000fe2000f8e333f */
[----:B------:R-:W-:Y:S05]  /*8f50*/  BRA `(.L_x_276) ;  /* 0x0000007000007947 */ /* 0x000fea0003800000 */
.L_x_275:
[----:B------:R-:W-:Y:S02]  /*8f60*/  UMOV UR5, 0x1 ;  /* 0x0000000100057882 */ /* 0x000fe40000000000 */
[----:B------:R-:W-:Y:S02]  /*8f70*/  ULDC UR4, c[0x0][0x32c] ;  /* 0x0000cb0000047ab9 */ /* 0x000fe40000000800 */
[----:B------:R-:W-:-:S03]  /*8f80*/  UISETP.NE.AND UP0, UPT, UR5, UR4, UPT ;  /* 0x000000040500728c */ /* 0x000fc6000bf05270 */
[----:B------:R-:W-:Y:S02]  /*8f90*/  ULDC.64 UR4, c[0x0][0x330] ;  /* 0x0000cc0000047ab9 */ /* 0x000fe40000000a00 */
[----:B------:R-:W-:-:S07]  /*8fa0*/  UIMAD.WIDE.U32 UR28, UR26, UR4, URZ ;  /* 0x000000041a1c72a5 */ /* 0x000fce000f8e003f */
[----:B------:R-:W-:Y:S02]  /*8fb0*/  @UP0 UMOV UR27, UR29 ;  /* 0x0000001d001b0c82 */ /* 0x000fe40008000000 */
[----:B------:R-:W-:Y:S02]  /*8fc0*/  @UP0 USHF.R.U32.HI UR26, URZ, UR5, UR27 ;  /* 0x000000053f1a0299 */ /* 0x000fe4000801161b */
.L_x_276:
[----:B------:R-:W-:Y:S02]  /*8fd0*/  ULDC UR4, c[0x0][0x32c] ;  /* 0x0000cb0000047ab9 */ /* 0x000fe40000000800 */
[----:B------:R-:W-:-:S04]  /*8fe0*/  UIMAD UR4, UR26, UR4, URZ ;  /* 0x000000041a0472a4 */ /* 0x000fc8000f8e023f */
[----:B------:R-:W-:-:S04]  /*8ff0*/  UISETP.LT.AND UP0, UPT, UR23, UR4, UPT ;  /* 0x000000041700728c */ /* 0x000fc8000bf01270 */
[----:B------:R-:W-:-:S04]  /*9000*/  USEL UR23, UR23, UR4, !UP0 ;  /* 0x0000000417177287 */ /* 0x000fc8000c000000 */
.L_x_274:
        /* <DEDUP_REMOVED lines=19> */
.L_x_280:
        /* <DEDUP_REMOVED lines=56> */
.L_x_278:
        /* <DEDUP_REMOVED lines=173> */
[----:B------:R-:W-:Y:S04]  /*9f90*/  IADD3 R139, -R213, 0x10, RZ ;  /* 0x00000010d58b7810 */ /* 0x000fe80007ffe1ff */
[----:B------:R-:W-:Y:S02]  /*9fa0*/  LOP3.LUT R139, R139, 0xf, RZ, 0xc0, !PT ;  /* 0x0000000f8b8b7812 */ /* 0x000fe400078ec0ff */
[----:B--2---:R-:W-:Y:S01]  /*9fb0*/  SHF.R.S32.HI R0, RZ, 0x1f, R200 ;  /* 0x0000001fff007819 */ /* 0x004fe200000114c8 */
[----:B------:R-:W-:Y:S04]  /*9fc0*/  IMAD.WIDE.U32 R136, R200, c[0x0][0x1f0], R136 ;  /* 0x00007c00c8887a25 */ /* 0x000fe800078e0088 */
[----:B------:R-:W-:Y:S01]  /*9fd0*/  IMAD R0, R0, c[0x0][0x1f0], RZ ;  /* 0x00007c0000007a24 */ /* 0x000fe200078e02ff */
[----:B------:R-:W-:Y:S03]  /*9fe0*/  IADD3 R135, P0, R136, UR16, RZ ;  /* 0x0000001088877c10 */ /* 0x000fe6000ff1e0ff */
[----:B------:R-:W-:Y:S05]  /*9ff0*/  IMAD R0, R200, c[0x0][0x1f4], R0 ;  /* 0x00007d00c8007a24 */ /* 0x000fea00078e0200 */
        /* <DEDUP_REMOVED lines=27> */
.L_x_279:
        /* <DEDUP_REMOVED lines=59> */
[----:B------:R-:W-:Y:S02]  /*a560*/  FMUL.FTZ R133, R2, c[0x0][0x2d0] ;  /* 0x0000b40002857a20 */ /* 0x000fe40000410000 */
[--C-:B------:R-:W-:Y:S01]  /*a570*/  FFMA.FTZ R5, R5, c[0x0][0x2d0], -R163.reuse ;  /* 0x0000b40005057a23 */ /* 0x100fe200000108a3 */
[----:B------:R-:W-:Y:S01]  /*a580*/  MUFU.EX2 R7, R7 ;  /* 0x0000000700077308 */ /* 0x000fe20000000800 */
[--C-:B------:R-:W-:Y:S02]  /*a590*/  FFMA.FTZ R134, R8, c[0x0][0x2d0], -R163.reuse ;  /* 0x0000b40008867a23 */ /* 0x100fe400000108a3 */
[----:B------:R-:W-:Y:S02]  /*a5a0*/  FFMA.FTZ R135, R9, c[0x0][0x2d0], -R163 ;  /* 0x0000b40009877a23 */ /* 0x000fe400000108a3 */
[----:B------:R-:W-:Y:S02]  /*a5b0*/  FFMA.FTZ R162, R11, c[0x0][0x2d0], -R161 ;  /* 0x0000b4000ba27a23 */ /* 0x000fe400000108a1 */
[--C-:B------:R-:W-:Y:S02]  /*a5c0*/  FFMA.FTZ R164, R12, c[0x0][0x2d0], -R163.reuse ;  /* 0x0000b4000ca47a23 */ /* 0x100fe400000108a3 */
[----:B------:R-:W-:Y:S01]  /*a5d0*/  FFMA.FTZ R165, R13, c[0x0][0x2d0], -R163 ;  /* 0x0000b4000da57a23 */ /* 0x000fe200000108a3 */
[----:B------:R2:W3:Y:S01]  /*a5e0*/  MUFU.EX2 R2, R133 ;  /* 0x0000008500027308 */ /* 0x0004e20000000800 */
[--C-:B------:R-:W-:Y:S02]  /*a5f0*/  FFMA.FTZ R166, R14, c[0x0][0x2d0], -R161.reuse ;  /* 0x0000b4000ea67a23 */ /* 0x100fe400000108a1 */
[----:B------:R-:W-:Y:S02]  /*a600*/  FFMA.FTZ R167, R15, c[0x0][0x2d0], -R161 ;  /* 0x0000b4000fa77a23 */ /* 0x000fe400000108a1 */
[----:B------:R-:W-:Y:S01]  /*a610*/  LDSM.16.MT88.4 R12, [R188+0x4100] ;  /* 0x00410000bc0c783b */ /* 0x000fe20000004200 */
[--C-:B------:R-:W-:Y:S02]  /*a620*/  FFMA.FTZ R168, R16, c[0x0][0x2d0], -R163.reuse ;  /* 0x0000b40010a87a23 */ /* 0x100fe400000108a3 */
[----:B------:R-:W-:Y:S02]  /*a630*/  FFMA.FTZ R169, R17, c[0x0][0x2d0], -R163 ;  /* 0x0000b40011a97a23 */ /* 0x000fe400000108a3 */
[----:B------:R-:W-:Y:S01]  /*a640*/  MUFU.EX2 R160, R160 ;  /* 0x000000a000a07308 */ /* 0x000fe20000000800 */
[--C-:B------:R-:W-:Y:S02]  /*a650*/  FFMA.FTZ R170, R18, c[0x0][0x2d0], -R161.reuse ;  /* 0x0000b40012aa7a23 */ /* 0x100fe400000108a1 */
[----:B------:R-:W-:Y:S02]  /*a660*/  FFMA.FTZ R171, R19, c[0x0][0x2d0], -R161 ;  /* 0x0000b40013ab7a23 */ /* 0x000fe400000108a1 */
[----:B------:R-:W-:Y:S01]  /*a670*/  LDSM.16.MT88.4 R16, [R190+0x900] ;  /* 0x00090000be10783b */ /* 0x000fe20000004200 */
[--C-:B------:R-:W-:Y:S02]  /*a680*/  FFMA.FTZ R172, R28, c[0x0][0x2d0], -R163.reuse ;  /* 0x0000b4001cac7a23 */ /* 0x100fe400000108a3 */
[----:B------:R-:W-:Y:S02]  /*a690*/  FFMA.FTZ R173, R29, c[0x0][0x2d0], -R163 ;  /* 0x0000b4001dad7a23 */ /* 0x000fe400000108a3 */
[----:B------:R-:W-:Y:S01]  /*a6a0*/  MUFU.EX2 R5, R5 ;  /* 0x0000000500057308 */ /* 0x000fe20000000800 */
[--C-:B------:R-:W-:Y:S02]  /*a6b0*/  FFMA.FTZ R174, R30, c[0x0][0x2d0], -R161.reuse ;  /* 0x0000b4001eae7a23 */ /* 0x100fe400000108a1 */
[--C-:B------:R-:W-:Y:S02]  /*a6c0*/  FFMA.FTZ R175, R31, c[0x0][0x2d0], -R161.reuse ;  /* 0x0000b4001faf7a23 */ /* 0x100fe400000108a1 */
[----:B--2---:R-:W-:Y:S01]  /*a6d0*/  FFMA.FTZ R133, R10, c[0x0][0x2d0], -R161 ;  /* 0x0000b4000a857a23 */ /* 0x004fe200000108a1 */
[----:B------:R-:W-:Y:S01]  /*a6e0*/  LDSM.16.MT88.4 R28, [R189+0x1900] ;  /* 0x00190000bd1c783b */ /* 0x000fe20000004200 */
[C---:B---3--:R-:W-:Y:S02]  /*a6f0*/  FMUL.FTZ R10, R2.reuse, R130 ;  /* 0x00000082020a7220 */ /* 0x048fe40000410000 */
        /* <DEDUP_REMOVED lines=9> */
[C---:B------:R-:W-:Y:S02]  /*a790*/  FMUL.FTZ R114, R2.reuse, R114 ;  /* 0x0000007202727220 */ /* 0x040fe40000410000 */
[----:B------:R-:W-:Y:S02]  /*a7a0*/  FMUL.FTZ R115, R2, R115 ;  /* 0x0000007302737220 */ /* 0x000fe40000410000 */
[----:B------:R-:W-:Y:S02]  /*a7b0*/  FFMA.FTZ R221, R32, c[0x0][0x2d0], -R163 ;  /* 0x0000b40020dd7a23 */ /* 0x000fe400000108a3 */
[----:B------:R-:W-:Y:S01]  /*a7c0*/  FFMA.FTZ R223, R34, c[0x0][0x2d0], -R161 ;  /* 0x0000b40022df7a23 */ /* 0x000fe200000108a1 */
        /* <DEDUP_REMOVED lines=21> */
[----:B------:R-:W-:Y:S01]  /*a920*/  FMUL.FTZ R58, R2, R58 ;  /* 0x0000003a023a7220 */ /* 0x000fe20000410000 */
[----:B---3--:R-:W-:Y:S01]  /*a930*/  F2FP.PACK_AB R131, R162, R133 ;  /* 0x00000085a283723e */ /* 0x008fe200000000ff */
[C---:B------:R-:W-:Y:S02]  /*a940*/  FMUL.FTZ R59, R2.reuse, R59 ;  /* 0x0000003b023b7220 */ /* 0x040fe40000410000 */
[C---:B------:R-:W-:Y:S02]  /*a950*/  FMUL.FTZ R62, R2.reuse, R62 ;  /* 0x0000003e023e7220 */ /* 0x040fe40000410000 */
[C---:B------:R-:W-:Y:S01]  /*a960*/  FMUL.FTZ R63, R2.reuse, R63 ;  /* 0x0000003f023f7220 */ /* 0x040fe20000410000 */
[----:B------:R-:W3:Y:S01]  /*a970*/  MUFU.EX2 R165, R165 ;  /* 0x000000a500a57308 */ /* 0x000ee20000000800 */
[C---:B------:R-:W-:Y:S02]  /*a980*/  FMUL.FTZ R66, R2.reuse, R66 ;  /* 0x0000004202427220 */ /* 0x040fe40000410000 */
[C---:B------:R-:W-:Y:S02]  /*a990*/  FMUL.FTZ R67, R2.reuse, R67 ;  /* 0x0000004302437220 */ /* 0x040fe40000410000 */
[----:B--2---:R-:W-:Y:S01]  /*a9a0*/  FMUL.FTZ R8, R3, R128 ;  /* 0x0000008003087220 */ /* 0x004fe20000410000 */
[----:B------:R-:W-:Y:S01]  /*a9b0*/  F2FP.PACK_AB R128, R5, R160 ;  /* 0x000000a00580723e */ /* 0x000fe200000000ff */
[----:B------:R-:W-:Y:S01]  /*a9c0*/  FMUL.FTZ R9, R3, R129 ;  /* 0x0000008103097220 */ /* 0x000fe20000410000 */
[----:B------:R-:W-:Y:S01]  /*a9d0*/  F2FP.PACK_AB R129, R7, R6 ;  /* 0x000000060781723e */ /* 0x000fe200000000ff */
[C---:B------:R-:W-:Y:S01]  /*a9e0*/  FMUL.FTZ R100, R3.reuse, R100 ;  /* 0x0000006403647220 */ /* 0x040fe20000410000 */
[----:B------:R-:W-:Y:S01]  /*a9f0*/  MUFU.EX2 R166, R166 ;  /* 0x000000a600a67308 */ /* 0x000fe20000000800 */
[C---:B------:R-:W-:Y:S02]  /*aa00*/  FMUL.FTZ R101, R3.reuse, R101 ;  /* 0x0000006503657220 */ /* 0x040fe40000410000 */
[C---:B------:R-:W-:Y:S02]  /*aa10*/  FMUL.FTZ R104, R3.reuse, R104 ;  /* 0x0000006803687220 */ /* 0x040fe40000410000 */
[C---:B-1----:R-:W-:Y:S05]  /*aa20*/  HMMA.16816.F32 R8, R128.reuse, R136, R8 ;  /* 0x000000888008723c */ /* 0x042fea0000001808 */
[C---:B------:R-:W-:Y:S01]  /*aa30*/  FMUL.FTZ R105, R3.reuse, R105 ;  /* 0x0000006903697220 */ /* 0x040fe20000410000 */
[----:B------:R-:W1:Y:S01]  /*aa40*/  MUFU.EX2 R167, R167 ;  /* 0x000000a700a77308 */ /* 0x000e620000000800 */
[C---:B------:R-:W-:Y:S01]  /*aa50*/  FMUL.FTZ R108, R3.reuse, R108 ;  /* 0x0000006c036c7220 */ /* 0x040fe20000410000 */
[C---:B------:R-:W-:Y:S01]  /*aa60*/  HMMA.16816.F32 R100, R128.reuse, R138, R100 ;  /* 0x0000008a8064723c */ /* 0x040fe20000001864 */
[----:B------:R-:W2:Y:S03]  /*aa70*/  LDSM.16.MT88.4 R136, [R188+0x100] ;  /* 0x00010000bc88783b */ /* 0x000ea60000004200 */
[C---:B------:R-:W-:Y:S02]  /*aa80*/  FMUL.FTZ R109, R3.reuse, R109 ;  /* 0x0000006d036d7220 */ /* 0x040fe40000410000 */
[C---:B------:R-:W-:Y:S02]  /*aa90*/  FMUL.FTZ R112, R3.reuse, R112 ;  /* 0x0000007003707220 */ /* 0x040fe40000410000 */
[C---:B------:R-:W-:Y:S01]  /*aaa0*/  HMMA.16816.F32 R104, R128.reuse, R140, R104 ;  /* 0x0000008c8068723c */ /* 0x040fe20000001868 */
[----:B------:R-:W-:Y:S03]  /*aab0*/  MUFU.EX2 R168, R168 ;  /* 0x000000a800a87308 */ /* 0x000fe60000000800 */
[C---:B------:R-:W-:Y:S02]  /*aac0*/  FMUL.FTZ R113, R3.reuse, R113 ;  /* 0x0000007103717220 */ /* 0x040fe40000410000 */
[C---:B------:R-:W-:Y:S02]  /*aad0*/  FMUL.FTZ R116, R3.reuse, R116 ;  /* 0x0000007403747220 */ /* 0x040fe40000410000 */
[C---:B------:R-:W-:Y:S01]  /*aae0*/  HMMA.16816.F32 R108, R128.reuse, R142, R108 ;  /* 0x0000008e806c723c */ /* 0x040fe2000000186c */
[----:B------:R-:W4:Y:S02]  /*aaf0*/  LDSM.16.MT88.4 R140, [R195+0x2100] ;  /* 0x00210000c38c783b */ /* 0x000f240000004200 */
[----:B------:R-:W5:Y:S01]  /*ab00*/  MUFU.EX2 R169, R169 ;  /* 0x000000a900a97308 */ /* 0x000f620000000800 */
        /* <DEDUP_REMOVED lines=10> */
[----:B------:R-:W1:Y:S01]  /*abb0*/  MUFU.EX2 R171, R171 ;  /* 0x000000ab00ab7308 */ /* 0x000e620000000800 */
        /* <DEDUP_REMOVED lines=27> */
[C---:B------:R-:W-:Y:S01]  /*ad70*/  FMUL.FTZ R65, R3.reuse, R65 ;  /* 0x0000004103417220 */ /* 0x040fe20000410000 */
        /* <DEDUP_REMOVED lines=14> */
[----:B------:R-:W4:Y:S03]  /*ae60*/  LDSM.16.MT88.4 R140, [R189+0x4100] ;  /* 0x00410000bd8c783b */ /* 0x000f260000004200 */
[C---:B------:R-:W-:Y:S02]  /*ae70*/  FMUL.FTZ R75, R2.reuse, R75 ;  /* 0x0000004b024b7220 */ /* 0x040fe40000410000 */
[C---:B------:R-:W-:Y:S02]  /*ae80*/  FMUL.FTZ R76, R3.reuse, R76 ;  /* 0x0000004c034c7220 */ /* 0x040fe40000410000 */
[C---:B-1----:R-:W-:Y:S04]  /*ae90*/  HMMA.16816.F32 R68, R128.reuse, R144, R68 ;  /* 0x000000908044723c */ /* 0x042fe80000001844 */
[C---:B------:R-:W-:Y:S02]  /*aea0*/  FMUL.FTZ R77, R3.reuse, R77 ;  /* 0x0000004d034d7220 */ /* 0x040fe40000410000 */
[C---:B------:R-:W-:Y:S02]  /*aeb0*/  FMUL.FTZ R78, R2.reuse, R78 ;  /* 0x0000004e024e7220 */ /* 0x040fe40000410000 */
[C---:B------:R-:W-:Y:S01]  /*aec0*/  HMMA.16816.F32 R72, R128.reuse, R146, R72 ;  /* 0x000000928048723c */ /* 0x040fe20000001848 */
[----:B------:R-:W-:Y:S03]  /*aed0*/  LDSM.16.MT88.4 R144, [R188+0x900] ;  /* 0x00090000bc90783b */ /* 0x000fe60000004200 */
[C---:B------:R-:W-:Y:S02]  /*aee0*/  FMUL.FTZ R79, R2.reuse, R79 ;  /* 0x0000004f024f7220 */ /* 0x040fe40000410000 */
[C---:B------:R-:W-:Y:S02]  /*aef0*/  FMUL.FTZ R80, R3.reuse, R80 ;  /* 0x0000005003507220 */ /* 0x040fe40000410000 */
[C---:B------:R-:W-:Y:S03]  /*af00*/  FMUL.FTZ R81, R3.reuse, R81 ;  /* 0x0000005103517220 */ /* 0x040fe60000410000 */
[C---:B--2---:R-:W-:Y:S03]  /*af10*/  HMMA.16816.F32 R76, R128.reuse, R136, R76 ;  /* 0x00000088804c723c */ /* 0x044fe6000000184c */
        /* <DEDUP_REMOVED lines=10> */
[C---:B----4-:R-:W-:Y:S03]  /*afc0*/  HMMA.16816.F32 R84, R128.reuse, R140, R84 ;  /* 0x0000008c8054723c */ /* 0x050fe60000001854 */
        /* <DEDUP_REMOVED lines=9> */
[----:B------:R-:W-:Y:S03]  /*b060*/  FMUL.FTZ R97, R3, R97 ;  /* 0x0000006103617220 */ /* 0x000fe60000410000 */
[C---:B------:R-:W-:Y:S03]  /*b070*/  HMMA.16816.F32 R92, R128.reuse, R12, R92 ;  /* 0x0000000c805c723c */ /* 0x040fe6000000185c */
[C---:B------:R-:W-:Y:S02]  /*b080*/  FMUL.FTZ R98, R2.reuse, R98 ;  /* 0x0000006202627220 */ /* 0x040fe40000410000 */
[C---:B------:R-:W-:Y:S02]  /*b090*/  FMUL.FTZ R99, R2.reuse, R99 ;  /* 0x0000006302637220 */ /* 0x040fe40000410000 */
[----:B---3--:R-:W-:Y:S01]  /*b0a0*/  F2FP.PACK_AB R12, R165, R164 ;  /* 0x000000a4a50c723e */ /* 0x008fe200000000ff */
[----:B------:R-:W-:Y:S01]  /*b0b0*/  FFMA.FTZ R160, R3, R206, R160 ;  /* 0x000000ce03a07223 */ /* 0x000fe200000100a0 */
[----:B------:R-:W-:Y:S03]  /*b0c0*/  F2FP.PACK_AB R13, R167, R166 ;  /* 0x000000a6a70d723e */ /* 0x000fe600000000ff */
        /* <DEDUP_REMOVED lines=9> */
[----:B------:R-:W-:Y:S01]  /*b160*/  FADD.FTZ R5, R133, R6 ;  /* 0x0000000685057221 */ /* 0x000fe20000010000 */
[----:B------:R-:W-:Y:S01]  /*b170*/  MOV R133, R132 ;  /* 0x0000008400857202 */ /* 0x000fe20000000f00 */
[C---:B-1----:R-:W-:Y:S05]  /*b180*/  HMMA.16816.F32 R8, R12.reuse, R136, R8 ;  /* 0x000000880c08723c */ /* 0x042fea0000001808 */
[----:B------:R-:W-:Y:S02]  /*b190*/  FADD.FTZ R135, R135, R134 ;  /* 0x0000008687877221 */ /* 0x000fe40000010000 */
[----:B------:R-:W-:Y:S01]  /*b1a0*/  FADD.FTZ R5, R162, R5 ;  /* 0x00000005a2057221 */ /* 0x000fe20000010000 */
[C---:B------:R-:W-:Y:S01]  /*b1b0*/  HMMA.16816.F32 R100, R12.reuse, R138, R100 ;  /* 0x0000008a0c64723c */ /* 0x040fe20000001864 */
[----:B------:R-:W-:Y:S03]  /*b1c0*/  LDSM.16.MT88.4 R136, [R190+0x4900] ;  /* 0x00490000be88783b */ /* 0x000fe60000004200 */
[----:B------:R-:W-:Y:S02]  /*b1d0*/  FADD.FTZ R164, R164, R135 ;  /* 0x00000087a4a47221 */ /* 0x000fe40000010000 */
[----:B------:R-:W-:Y:S02]  /*b1e0*/  FADD.FTZ R166, R166, R5 ;  /* 0x00000005a6a67221 */ /* 0x000fe40000010000 */
[C---:B------:R-:W-:Y:S04]  /*b1f0*/  HMMA.16816.F32 R104, R12.reuse, R16, R104 ;  /* 0x000000100c68723c */ /* 0x040fe80000001868 */
[----:B------:R-:W-:Y:S02]  /*b200*/  FADD.FTZ R165, R165, R164 ;  /* 0x000000a4a5a57221 */ /* 0x000fe40000010000 */
[----:B------:R-:W-:Y:S02]  /*b210*/  FADD.FTZ R167, R167, R166 ;  /* 0x000000a6a7a77221 */ /* 0x000fe40000010000 */
[C---:B------:R-:W-:Y:S01]  /*b220*/  HMMA.16816.F32 R108, R12.reuse, R18, R108 ;  /* 0x000000120c6c723c */ /* 0x040fe2000000186c */
[----:B------:R-:W1:Y:S03]  /*b230*/  LDSM.16.MT88.4 R16, [R195+0x4900] ;  /* 0x00490000c310783b */ /* 0x000e660000004200 */
[----:B------:R-:W-:Y:S02]  /*b240*/  FADD.FTZ R168, R168, R165 ;  /* 0x000000a5a8a87221 */ /* 0x000fe40000010000 */
[----:B------:R-:W-:Y:S02]  /*b250*/  FADD.FTZ R170, R170, R167 ;  /* 0x000000a7aaaa7221 */ /* 0x000fe40000010000 */
[C---:B--2---:R-:W-:Y:S04]  /*b260*/  HMMA.16816.F32 R112, R12.reuse, R140, R112 ;  /* 0x0000008c0c70723c */ /* 0x044fe80000001870 */
[----:B------:R-:W-:Y:S02]  /*b270*/  FADD.FTZ R169, R169, R168 ;  /* 0x000000a8a9a97221 */ /* 0x000fe40000010000 */
[----:B------:R-:W-:Y:S02]  /*b280*/  FADD.FTZ R171, R171, R170 ;  /* 0x000000aaabab7221 */ /* 0x000fe40000010000 */
        /* <DEDUP_REMOVED lines=30> */
[C---:B-1----:R-:W-:Y:S01]  /*b470*/  HMMA.16816.F32 R68, R12.reuse, R16, R68 ;  /* 0x000000100c44723c */ /* 0x042fe20000001844 */
[----:B------:R-:W-:Y:S06]  /*b480*/  LDSM.16.MT88.4 R24, [R189+0x1100] ;  /* 0x00110000bd18783b */ /* 0x000fec0000004200 */
[----:B------:R-:W-:Y:S01]  /*b490*/  MUFU.EX2 R156, R156 ;  /* 0x0000009c009c7308 */ /* 0x000fe20000000800 */
[C---:B------:R-:W-:Y:S01]  /*b4a0*/  HMMA.16816.F32 R72, R12.reuse, R18, R72 ;  /* 0x000000120c48723c */ /* 0x040fe20000001848 */
[----:B------:R-:W1:Y:S07]  /*b4b0*/  LDSM.16.MT88.4 R16, [R195+0x1100] ;  /* 0x00110000c310783b */ /* 0x000e6e0000004200 */
[C---:B------:R-:W-:Y:S01]  /*b4c0*/  HMMA.16816.F32 R76, R12.reuse, R136, R76 ;  /* 0x000000880c4c723c */ /* 0x040fe2000000184c */
[----:B------:R-:W-:Y:S01]  /*b4d0*/  LDSM.16.MT88.4 R32, [R188+0x1900] ;  /* 0x00190000bc20783b */ /* 0x000fe20000004200 */
[----:B------:R-:W1:Y:S06]  /*b4e0*/  MUFU.EX2 R157, R157 ;  /* 0x0000009d009d7308 */ /* 0x000e6c0000000800 */
[C---:B------:R-:W-:Y:S01]  /*b4f0*/  HMMA.16816.F32 R80, R12.reuse, R138, R80 ;  /* 0x0000008a0c50723c */ /* 0x040fe20000001850 */
[----:B------:R-:W1:Y:S03]  /*b500*/  LDSM.16.MT88.4 R136, [R188+0x1100] ;  /* 0x00110000bc88783b */ /* 0x000e660000004200 */
[----:B------:R-:W-:Y:S04]  /*b510*/  MUFU.EX2 R158, R158 ;  /* 0x0000009e009e7308 */ /* 0x000fe80000000800 */
[C---:B--2---:R-:W-:Y:S06]  /*b520*/  HMMA.16816.F32 R84, R12.reuse, R140, R84 ;  /* 0x0000008c0c54723c */ /* 0x044fec0000001854 */
[----:B------:R-:W2:Y:S02]  /*b530*/  MUFU.EX2 R159, R159 ;  /* 0x0000009f009f7308 */ /* 0x000ea40000000800 */
[C---:B------:R-:W-:Y:S01]  /*b540*/  HMMA.16816.F32 R88, R12.reuse, R142, R88 ;  /* 0x0000008e0c58723c */ /* 0x040fe20000001858 */
[----:B------:R-:W2:Y:S07]  /*b550*/  LDSM.16.MT88.4 R140, [R195+0x3100] ;  /* 0x00310000c38c783b */ /* 0x000eae0000004200 */
        /* <DEDUP_REMOVED lines=8> */
[----:B-1----:R-:W-:Y:S01]  /*b5e0*/  F2FP.PACK_AB R14, R157, R156 ;  /* 0x0000009c9d0e723e */ /* 0x002fe200000000ff */
[----:B------:R-:W-:Y:S01]  /*b5f0*/  FADD.FTZ R154, R154, R171 ;  /* 0x000000ab9a9a7221 */ /* 0x000fe20000010000 */
[----:B--2---:R-:W-:Y:S01]  /*b600*/  F2FP.PACK_AB R15, R159, R158 ;  /* 0x0000009e9f0f723e */ /* 0x004fe200000000ff */
        /* <DEDUP_REMOVED lines=82> */
.L_x_277:
        /* <DEDUP_REMOVED lines=12> */
.L_x_291:
        /* <DEDUP_REMOVED lines=9> */
[C---:B------:R-:W-:Y:S02]  /*bc80*/  IMAD R4, R200.reuse, c[0x0][0x21c], R4 ;  /* 0x00008700c8047a24 */ /* 0x040fe400078e0204 */
        /* <DEDUP_REMOVED lines=238> */
.L_x_282:
        /* <DEDUP_REMOVED lines=32> */
.L_x_285:
[----:B------:R-:W-:Y:S04]  /*cd70*/  MOV R132, 0x1 ;  /* 0x0000000100847802 */ /* 0x000fe80000000f00 */
[----:B------:R-:W-:Y:S11]  /*cd80*/  ISETP.NE.AND P0, PT, R132, c[0x0][0x32c], PT ;  /* 0x0000cb0084007a0c */ /* 0x000ff60003f05270 */
[----:B------:R-:W-:Y:S02]  /*cd90*/  @!UPT UIADD3 URZ, URZ, URZ, URZ ;  /* 0x0000003f3f3ff290 */ /* 0x000fe4000fffe03f */
[----:B------:R-:W-:Y:S05]  /*cda0*/  @P0 IMAD.HI.U32 R132, R141, c[0x0][0x330], RZ ;  /* 0x0000cc008d840a27 */ /* 0x000fea00078e00ff */
[----:B------:R-:W-:Y:S02]  /*cdb0*/  @P0 SHF.R.U32.HI R141, RZ, c[0x0][0x334], R132 ;  /* 0x0000cd00ff8d0a19 */ /* 0x000fe40000011684 */
.L_x_286:
[----:B------:R-:W-:Y:S05]  /*cdc0*/  BSYNC B0 ;  /* 0x0000000000007941 */ /* 0x000fea0003800000 */
.L_x_284:
[----:B------:R-:W-:Y:S04]  /*cdd0*/  IMAD.MOV.U32 R132, RZ, RZ, c[0x0][0x32c] ;  /* 0x0000cb00ff847624 */ /* 0x000fe800078e00ff */
[----:B------:R-:W-:Y:S04]  /*cde0*/  IMAD R141, R141, R132, -UR4 ;  /* 0x800000048d8d7e24 */ /* 0x000fe8000f8e0284 */
[----:B------:R-:W-:Y:S05]  /*cdf0*/  IMAD.IADD R134, R141, 0x1, -R204 ;  /* 0x000000018d867824 */ /* 0x000fea00078e0acc */
[----:B------:R-:W-:Y:S02]  /*ce00*/  IADD3 R132, R134, c[0x0][0x32c], RZ ;  /* 0x0000cb0086847a10 */ /* 0x000fe40007ffe0ff */
[----:B------:R-:W-:Y:S02]  /*ce10*/  IMNMX R135, R135, R134, !PT ;  /* 0x0000008687877217 */ /* 0x000fe40007800200 */
[----:B------:R-:W-:Y:S02]  /*ce20*/  IMNMX R137, R137, R132, PT ;  /* 0x0000008489897217 */ /* 0x000fe40003800200 */
.L_x_283:
        /* <DEDUP_REMOVED lines=84> */
.L_x_289:
[----:B------:R-:W-:Y:S04]  /*d370*/  MOV R5, 0x1 ;  /* 0x0000000100057802 */ /* 0x000fe80000000f00 */
[----:B------:R-:W-:Y:S11]  /*d380*/  ISETP.NE.AND P0, PT, R5, c[0x0][0x32c], PT ;  /* 0x0000cb0005007a0c */ /* 0x000ff60003f05270 */
[----:B------:R-:W-:Y:S02]  /*d390*/  @!UPT UIADD3 URZ, URZ, URZ, URZ ;  /* 0x0000003f3f3ff290 */ /* 0x000fe4000fffe03f */
[----:B------:R-:W-:Y:S05]  /*d3a0*/  @P0 IMAD.HI.U32 R5, R8, c[0x0][0x330], RZ ;  /* 0x0000cc0008050a27 */ /* 0x000fea00078e00ff */
[----:B------:R-:W-:Y:S02]  /*d3b0*/  @P0 SHF.R.U32.HI R8, RZ, c[0x0][0x334], R5 ;  /* 0x0000cd00ff080a19 */ /* 0x000fe40000011605 */
.L_x_290:
[----:B------:R-:W-:Y:S05]  /*d3c0*/  BSYNC B0 ;  /* 0x0000000000007941 */ /* 0x000fea0003800000 */
.L_x_288:
[----:B------:R-:W-:Y:S04]  /*d3d0*/  IMAD.MOV.U32 R5, RZ, RZ, c[0x0][0x32c] ;  /* 0x0000cb00ff057624 */ /* 0x000fe800078e00ff */
[----:B------:R-:W-:Y:S04]  /*d3e0*/  IMAD R5, R8, R5, -UR4 ;  /* 0x8000000408057e24 */ /* 0x000fe8000f8e0205 */
[----:B------:R-:W-:Y:S05]  /*d3f0*/  IMAD.IADD R9, R5, 0x1, -R204 ;  /* 0x0000000105097824 */ /* 0x000fea00078e0acc */
[----:B------:R-:W-:Y:S02]  /*d400*/  IADD3 R5, R9, c[0x0][0x32c], RZ ;  /* 0x0000cb0009057a10 */ /* 0x000fe40007ffe0ff */
[----:B------:R-:W-:Y:S02]  /*d410*/  IMNMX R0, R0, R9, !PT ;  /* 0x0000000900007217 */ /* 0x000fe40007800200 */
[----:B------:R-:W-:Y:S02]  /*d420*/  IMNMX R4, R4, R5, PT ;  /* 0x0000000504047217 */ /* 0x000fe40003800200 */
.L_x_287:
        /* <DEDUP_REMOVED lines=19> */
[----:B------:R-:W-:Y:S02]  /*d560*/  PLOP3.LUT P6, PT, PT, PT, UP0, 0x80, 0x0 ;  /* 0x000000000000781c */ /* 0x000fe40003fcf008 */
[----:B------:R-:W-:Y:S02]  /*d570*/  ISETP.LT.OR P0, PT, R4, 0xa, P0 ;  /* 0x0000000a0400780c */ /* 0x000fe40000701670 */
        /* <DEDUP_REMOVED lines=455> */
.L_x_281:
[----:B------:R-:W1:Y:S01]  /*f1f0*/  SHFL.BFLY PT, R3, R206, 0x2, 0x1f ;  /* 0x0c401f00ce037f89 */ /* 0x000e6200000e0000 */
[----:B------:R-:W-:-:S02]  /*f200*/  MOV R4, RZ ;  /* 0x000000ff00047202 */ /* 0x000fc40000000f00 */
[----:B------:R-:W-:Y:S01]  /*f210*/  PLOP3.LUT P2, PT, PT, PT, PT, 0x8, 0x0 ;  /* 0x000000000000781c */ /* 0x000fe20003f4e170 */
[----:B------:R-:W2:Y:S01]  /*f220*/  SHFL.BFLY PT, R2, R207, 0x2, 0x1f ;  /* 0x0c401f00cf027f89 */ /* 0x000ea200000e0000 */
[----:B-1----:R-:W-:Y:S01]  /*f230*/  FADD.FTZ R6, R3, R206 ;  /* 0x000000ce03067221 */ /* 0x002fe20000010000 */
[----:B------:R-:W-:Y:S01]  /*f240*/  MOV R3, RZ ;  /* 0x000000ff00037202 */ /* 0x000fe20000000f00 */
[----:B--2---:R-:W-:-:S03]  /*f250*/  FADD.FTZ R7, R2, R207 ;  /* 0x000000cf02077221 */ /* 0x004fc60000010000 */
[----:B------:R-:W1:Y:S04]  /*f260*/  SHFL.BFLY PT, R5, R6, 0x1, 0x1f ;  /* 0x0c201f0006057f89 */ /* 0x000e6800000e0000 */
[----:B------:R-:W2:Y:S01]  /*f270*/  SHFL.BFLY PT, R2, R7, 0x1, 0x1f ;  /* 0x0c201f0007027f89 */ /* 0x000ea200000e0000 */
[----:B-1----:R-:W-:Y:S01]  /*f280*/  FADD.FTZ R5, R6, R5 ;  /* 0x0000000506057221 */ /* 0x002fe20000010000 */
[----:B------:R-:W-:Y:S01]  /*f290*/  MOV R6, 0xff800000 ;  /* 0xff80000000067802 */ /* 0x000fe20000000f00 */
        /* <DEDUP_REMOVED lines=19> */
[C---:B------:R-:W-:Y:S02]  /*f3d0*/  FMUL.FTZ R109, R4.reuse, R109 ;  /* 0x0000006d046d7220 */ /* 0x040fe40000410000 */
        /* <DEDUP_REMOVED lines=92> */
.L_x_243:
        /* <DEDUP_REMOVED lines=64> */
[----:B------:R-:W-:Y:S02]  /*fda0*/  F2FP.PACK_AB R54, R55, R54 ;  /* 0x000000363736723e */ /* 0x000fe400000000ff */
        /* <DEDUP_REMOVED lines=9> */
[----:B------:R-:W-:Y:S01]  /*fe40*/  F2FP.PACK_AB R62, R63, R62 ;  /* 0x0000003e3f3e723e */ /* 0x000fe200000000ff */
[----:B------:R-:W-:Y:S01]  /*fe50*/  IMAD.U32 R12, RZ, RZ, UR4 ;  /* 0x00000004ff0c7e24 */ /* 0x000fe2000f8e00ff */
        /* <DEDUP_REMOVED lines=55> */
[----:B------:R-:W-:Y:S04]  /*101d0*/  STS [R9+0x8000], R80 ;  /* 0x0080005009007388 */ /* 0x000fe80000000800 */
        /* <DEDUP_REMOVED lines=14> */
[----:B--2---:R-:W2:Y:S02]  /*102c0*/  @P1 LDG.E R4, [R12.64] ;  /* 0x000000140c041981 */ /* 0x004ea4000c1e1900 */
[----:B------:R-:W-:-:S03]  /*102d0*/  ULDC.64 UR4, c[0x0][0x508] ;  /* 0x0001420000047ab9 */ /* 0x000fc60000000a00 */
[----:B------:R-:W-:-:S05]  /*102e0*/  PLOP3.LUT P0, PT, PT, PT, UP0, 0x80, 0x0 ;  /* 0x000000000000781c */ /* 0x000fca0003f0f008 */
[----:B------:R-:W-:Y:S01]  /*102f0*/  @UP0 UIMAD.WIDE UR4, UR13, UR6, UR4 ;  /* 0x000000060d0402a5 */ /* 0x000fe2000f8e0204 */
[----:B---3--:R-:W-:-:S05]  /*10300*/  IMAD.MOV.U32 R9, RZ, RZ, c[0x0][0x388] ;  /* 0x0000e200ff097624 */ /* 0x008fca00078e00ff */
[----:B------:R-:W-:Y:S02]  /*10310*/  IMAD.U32 R14, RZ, RZ, UR4 ;  /* 0x00000004ff0e7e24 */ /* 0x000fe4000f8e00ff */
        /* <DEDUP_REMOVED lines=13> */
.L_x_293:
[----:B-1----:R-:W-:Y:S01]  /*103f0*/  SHF.R.S32.HI R13, RZ, 0x1f, R2 ;  /* 0x0000001fff0d7819 */ /* 0x002fe20000011402 */
        /* <DEDUP_REMOVED lines=25> */
[----:B------:R-:W-:Y:S01]  /*10590*/  UIMAD.WIDE.U32 UR14, UR10, UR6, UR14 ;  /* 0x000000060a0e72a5 */ /* 0x000fe2000f8e000e */
[-C--:B------:R-:W-:Y:S01]  /*105a0*/  LEA.HI R4, R5, R0.reuse, RZ, 0x3 ;  /* 0x0000000005047211 */ /* 0x080fe200078f18ff */
[----:B------:R-:W-:Y:S01]  /*105b0*/  UIMAD UR9, UR10, UR7, UR9 ;  /* 0x000000070a0972a4 */ /* 0x000fe2000f8e0209 */
[----:B------:R-:W-:Y:S01]  /*105c0*/  IMAD R8, R11, 0x8, R2 ;  /* 0x000000080b087824 */ /* 0x000fe200078e0202 */
[----:B------:R-:W-:Y:S01]  /*105d0*/  UIMAD.WIDE.U32 UR16, UR18, UR4, URZ ;  /* 0x00000004121072a5 */ /* 0x000fe2000f8e003f */
[----:B------:R-:W-:Y:S01]  /*105e0*/  LEA.HI R5, R5, R0, RZ, 0x6 ;  /* 0x0000000005057211 */ /* 0x000fe200078f30ff */
[----:B------:R-:W-:-:S02]  /*105f0*/  ULDC.64 UR6, c[0x0][0x498] ;  /* 0x0001260000067ab9 */ /* 0x000fc40000000a00 */
[----:B-1----:R-:W-:Y:S01]  /*10600*/  LEA R8, R57, R8, 0x7 ;  /* 0x0000000839087211 */ /* 0x002fe200078e38ff */
[----:B------:R-:W-:Y:S02]  /*10610*/  UIMAD UR12, UR18, UR5, UR12 ;  /* 0x00000005120c72a4 */ /* 0x000fe4000f8e020c */
[----:B------:R-:W-:Y:S02]  /*10620*/  USEL UR13, UR13, URZ, !UP1 ;  /* 0x0000003f0d0d7287 */ /* 0x000fe4000c800000 */
[----:B------:R-:W-:Y:S01]  /*10630*/  @P1 IMAD.HI.U32 R3, R8, c[0x0][0x4ec], RZ ;  /* 0x00013b0008031a27 */ /* 0x000fe200078e00ff */
[----:B------:R-:W-:Y:S02]  /*10640*/  UIMAD UR18, UR11, UR6, URZ ;  /* 0x000000060b1272a4 */ /* 0x000fe4000f8e023f */
[----:B------:R-:W-:Y:S01]  /*10650*/  UIADD3 UR15, UR15, UR9, URZ ;  /* 0x000000090f0f7290 */ /* 0x000fe2000fffe03f */
[----:B------:R-:W-:Y:S01]  /*10660*/  IMAD.MOV.U32 R14, RZ, RZ, R8 ;  /* 0x000000ffff0e7224 */ /* 0x000fe200078e0008 */
[----:B------:R-:W-:Y:S01]  /*10670*/  @P1 SHF.R.U32.HI R14, RZ, c[0x0][0x4f0], R3 ;  /* 0x00013c00ff0e1a19 */ /* 0x000fe20000011603 */
[----:B------:R-:W-:Y:S01]  /*10680*/  UIMAD UR7, UR13, UR7, UR18 ;  /* 0x000000070d0772a4 */ /* 0x000fe2000f8e0212 */
[----:B------:R-:W-:Y:S01]  /*10690*/  LOP3.LUT R3, R4, 0xfffffff8, RZ, 0xc0, !PT ;  /* 0xfffffff804037812 */ /* 0x000fe200078ec0ff */
[----:B------:R-:W-:Y:S01]  /*106a0*/  UIMAD.WIDE.U32 UR14, UR13, UR6, UR14 ;  /* 0x000000060d0e72a5 */ /* 0x000fe2000f8e000e */
[--C-:B------:R-:W-:Y:S01]  /*106b0*/  SHF.R.S32.HI R13, RZ, 0x1f, R14.reuse ;  /* 0x0000001fff0d7819 */ /* 0x100fe2000001140e */
[----:B------:R-:W-:Y:S01]  /*106c0*/  IMAD.MOV R11, RZ, RZ, -R14 ;  /* 0x000000ffff0b7224 */ /* 0x000fe200078e0a0e */
[----:B------:R-:W-:Y:S01]  /*106d0*/  SHF.R.S32.HI R4, RZ, 0x3, R4 ;  /* 0x00000003ff047819 */ /* 0x000fe20000011404 */
[----:B------:R-:W-:Y:S01]  /*106e0*/  IMAD.IADD R3, R0, 0x1, -R3 ;  /* 0x0000000100037824 */ /* 0x000fe200078e0a03 */
[----:B------:R-:W-:Y:S01]  /*106f0*/  ULDC.64 UR4, c[0x0][0x3e8] ;  /* 0x0000fa0000047ab9 */ /* 0x000fe20000000a00 */
[----:B------:R-:W-:Y:S01]  /*10700*/  IMAD R8, R11, c[0x0][0x4e8], R8 ;  /* 0x00013a000b087a24 */ /* 0x000fe200078e0208 */
[----:B------:R-:W-:Y:S01]  /*10710*/  IADD3 R14, P0, R14, UR14, RZ ;  /* 0x0000000e0e0e7c10 */ /* 0x000fe2000ff1e0ff */
[----:B------:R-:W-:Y:S01]  /*10720*/  IMAD.U32 R0, RZ, RZ, UR7 ;  /* 0x00000007ff007e24 */ /* 0x000fe2000f8e00ff */
[----:B------:R-:W-:Y:S01]  /*10730*/  UIMAD UR8, UR8, UR4, URZ ;  /* 0x00000004080872a4 */ /* 0x000fe2000f8e023f */
[----:B------:R-:W-:Y:S01]  /*10740*/  IMAD.SHL.U32 R17, R4, 0x40, RZ ;  /* 0x0000004004117824 */ /* 0x000fe200078e00ff */
[----:B------:R-:W-:Y:S01]  /*10750*/  SHF.R.S32.HI R11, RZ, 0x1f, R8 ;  /* 0x0000001fff0b7819 */ /* 0x000fe20000011408 */
[----:B------:R-:W-:Y:S01]  /*10760*/  UIADD3 UR17, UR17, UR12, URZ ;  /* 0x0000000c11117290 */ /* 0x000fe2000fffe03f */
[----:B------:R-:W-:Y:S01]  /*10770*/  IADD3.X R15, R13, UR15, R0, P0, !PT ;  /* 0x0000000f0d0f7c10 */ /* 0x000fe200087fe400 */
[----:B------:R-:W-:Y:S01]  /*10780*/  UIMAD UR5, UR10, UR5, UR8 ;  /* 0x000000050a0572a4 */ /* 0x000fe2000f8e0208 */
[----:B------:R-:W-:Y:S01]  /*10790*/  LEA R0, R3, R4, 0x5 ;  /* 0x0000000403007211 */ /* 0x000fe200078e28ff */
[----:B------:R-:W-:Y:S01]  /*107a0*/  IMAD R11, R11, c[0x0][0x488], RZ ;  /* 0x000122000b0b7a24 */ /* 0x000fe200078e02ff */
[----:B------:R-:W-:Y:S01]  /*107b0*/  UIMAD.WIDE.U32 UR16, UR10, UR4, UR16 ;  /* 0x000000040a1072a5 */ /* 0x000fe2000f8e0010 */
[----:B------:R-:W-:Y:S01]  /*107c0*/  IMAD.WIDE.U32 R14, R8, c[0x0][0x488], R14 ;  /* 0x00012200080e7a25 */ /* 0x000fe200078e000e */
[----:B------:R-:W-:Y:S01]  /*107d0*/  ULDC.64 UR6, c[0x0][0x3f0] ;  /* 0x0000fc0000067ab9 */ /* 0x000fe20000000a00 */
[----:B------:R-:W-:Y:S01]  /*107e0*/  LOP3.LUT R17, R17, 0x1c0, RZ, 0xc0, !PT ;  /* 0x000001c011117812 */ /* 0x000fe200078ec0ff */
[----:B------:R-:W-:Y:S01]  /*107f0*/  UIMAD UR11, UR11, UR6, URZ ;  /* 0x000000060b0b72a4 */ /* 0x000fe2000f8e023f */
[----:B------:R-:W-:Y:S01]  /*10800*/  IMAD R13, R57, 0x80, R0 ;  /* 0x00000080390d7824 */ /* 0x000fe200078e0200 */
[----:B------:R-:W-:Y:S01]  /*10810*/  LEA R12, P0, R14, c[0x0][0x450], 0x2 ;  /* 0x000114000e0c7a11 */ /* 0x000fe200078010ff */
[----:B------:R-:W-:Y:S01]  /*10820*/  IMAD R11, R8, c[0x0][0x48c], R11 ;  /* 0x00012300080b7a24 */ /* 0x000fe200078e020b */
[----:B------:R-:W-:Y:S01]  /*10830*/  UIADD3 UR17, UR17, UR5, URZ ;  /* 0x0000000511117290 */ /* 0x000fe2000fffe03f */
[----:B------:R-:W-:Y:S01]  /*10840*/  @P1 IMAD.HI.U32 R16, R13, c[0x0][0x4ec], RZ ;  /* 0x00013b000d101a27 */ /* 0x000fe200078e00ff */
[----:B------:R-:W-:Y:S01]  /*10850*/  UIMAD UR7, UR13, UR7, UR11 ;  /* 0x000000070d0772a4 */ /* 0x000fe2000f8e020b */
[----:B------:R-:W-:Y:S01]  /*10860*/  SHFL.IDX PT, R48, R12, RZ, 0x1c1f ;  /* 0x001c1fff0c307589 */ /* 0x000fe200000e0000 */
[----:B------:R-:W-:Y:S01]  /*10870*/  UIMAD.WIDE.U32 UR16, UR13, UR6, UR16 ;  /* 0x000000060d1072a5 */ /* 0x000fe2000f8e0010 */
[----:B------:R-:W-:-:S02]  /*10880*/  IMAD.IADD R11, R15, 0x1, R11 ;  /* 0x000000010f0b7824 */ /* 0x000fc400078e020b */
[----:B------:R-:W-:Y:S01]  /*10890*/  IMAD.MOV.U32 R8, RZ, RZ, R13 ;  /* 0x000000ffff087224 */ /* 0x000fe200078e000d */
[----:B------:R-:W-:Y:S01]  /*108a0*/  @P1 SHF.R.U32.HI R8, RZ, c[0x0][0x4f0], R16 ;  /* 0x00013c00ff081a19 */ /* 0x000fe20000011610 */
[----:B------:R-:W-:Y:S01]  /*108b0*/  IMAD.SHL.U32 R0, R3, 0x8, RZ ;  /* 0x0000000803007824 */ /* 0x000fe200078e00ff */
[----:B------:R-:W-:Y:S01]  /*108c0*/  LEA.HI.X R11, R14, c[0x0][0x454], R11, 0x2, P0 ;  /* 0x000115000e0b7a11 */ /* 0x000fe200000f140b */
[----:B------:R-:W-:Y:S01]  /*108d0*/  SHFL.IDX PT, R34, R12, 0x1, 0x1c1f ;  /* 0x003c1f000c227f89 */ /* 0x000fe200000e0000 */
[----:B------:R-:W-:Y:S01]  /*108e0*/  SHF.R.U32.HI R3, RZ, 0x3, R17 ;  /* 0x00000003ff037819 */ /* 0x000fe20000011611 */
[----:B------:R-:W-:Y:S01]  /*108f0*/  IMAD.MOV R32, RZ, RZ, -R8 ;  /* 0x000000ffff207224 */ /* 0x000fe200078e0a08 */
[----:B------:R-:W-:Y:S01]  /*10900*/  LOP3.LUT R10, R17, 0x38, R0, 0xf8, !PT ;  /* 0x00000038110a7812 */ /* 0x000fe200078ef800 */
[----:B------:R-:W1:Y:S01]  /*10910*/  SHFL.IDX PT, R49, R11, RZ, 0x1c1f ;  /* 0x001c1fff0b317589 */ /* 0x000e6200000e0000 */
[----:B------:R-:W-:Y:S01]  /*10920*/  UIADD3 UR7, UR17, UR7, URZ ;  /* 0x0000000711077290 */ /* 0x000fe2000fffe03f */
[----:B------:R-:W-:Y:S01]  /*10930*/  IMAD R32, R32, c[0x0][0x4e8], R13 ;  /* 0x00013a0020207a24 */ /* 0x000fe200078e020d */
[----:B------:R-:W-:Y:S01]  /*10940*/  LOP3.LUT R3, R10, R3, RZ, 0x3c, !PT ;  /* 0x000000030a037212 */ /* 0x000fe200078e3cff */
[----:B------:R-:W2:Y:S01]  /*10950*/  SHFL.IDX PT, R35, R11, 0x1, 0x1c1f ;  /* 0x003c1f000b237f89 */ /* 0x000ea200000e0000 */
[----:B------:R-:W-:Y:S01]  /*10960*/  IMAD R13, R57, 0x80, R2 ;  /* 0x00000080390d7824 */ /* 0x000fe200078e0202 */
[----:B------:R-:W-:Y:S01]  /*10970*/  SHF.R.S32.HI R10, RZ, 0x1f, R8 ;  /* 0x0000001fff0a7819 */ /* 0x000fe20000011408 */
[----:B-----5:R-:W-:Y:S01]  /*10980*/  IMAD R2, R9, c[0x0][0x4e8], RZ ;  /* 0x00013a0009027a24 */ /* 0x020fe200078e02ff */
[----:B------:R-:W-:Y:S01]  /*10990*/  MOV R14, UR16 ;  /* 0x00000010000e7c02 */ /* 0x000fe20008000f00 */
[----:B------:R-:W-:Y:S01]  /*109a0*/  IMAD.U32 R15, RZ, RZ, UR17 ;  /* 0x00000011ff0f7e24 */ /* 0x000fe2000f8e00ff */
[C---:B------:R-:W-:Y:S01]  /*109b0*/  IADD3 R9, R13.reuse, 0x8, RZ ;  /* 0x000000080d097810 */ /* 0x040fe20007ffe0ff */
[----:B------:R-:W-:Y:S01]  /*109c0*/  IMAD.U32 R15, RZ, RZ, UR7 ;  /* 0x00000007ff0f7e24 */ /* 0x000fe2000f8e00ff */
[-C--:B------:R-:W-:Y:S01]  /*109d0*/  ISETP.GE.OR P0, PT, R13, R2.reuse, P2 ;  /* 0x000000020d00720c */ /* 0x080fe20001706670 */
[----:B------:R-:W-:Y:S01]  /*109e0*/  IMAD R17, R10, c[0x0][0x3e0], RZ ;  /* 0x0000f8000a117a24 */ /* 0x000fe200078e02ff */
[----:B------:R-:W-:Y:S01]  /*109f0*/  ISETP.GE.OR P2, PT, R9, R2, P2 ;  /* 0x000000020900720c */ /* 0x000fe20001746670 */
[----:B------:R-:W-:-:S02]  /*10a00*/  IMAD.SHL.U32 R10, R5, 0x8, RZ ;  /* 0x00000008050a7824 */ /* 0x000fc400078e00ff */
        /* <DEDUP_REMOVED lines=9> */
[C---:B------:R-:W-:Y:S01]  /*10aa0*/  IMAD R3, R32.reuse, c[0x0][0x3dc], R5 ;  /* 0x0000f70020037a24 */ /* 0x040fe200078e0205 */
[----:B--2---:R1:W-:Y:S01]  /*10ab0*/  @!P2 ST.E [R34.64], R7 ;  /* 0x000000072200a985 */ /* 0x0043e2000c101914 */
[----:B------:R-:W-:-:S03]  /*10ac0*/  IMAD.WIDE.U32 R32, R32, c[0x0][0x3d8], R14 ;  /* 0x0000f60020207a25 */ /* 0x000fc600078e000e */
[----:B------:R1:W2:Y:S01]  /*10ad0*/  LDS.128 R44, [R58+0x1080] ;  /* 0x001080003a2c7984 */ /* 0x0002a20000000c00 */
[----:B------:R-:W-:Y:S01]  /*10ae0*/  IMAD.IADD R3, R33, 0x1, R3 ;  /* 0x0000000121037824 */ /* 0x000fe200078e0203 */
[C---:B------:R-:W-:Y:S02]  /*10af0*/  LEA R56, P0, R32.reuse, c[0x0][0x380], 0x1 ;  /* 0x0000e00020387a11 */ /* 0x040fe400078008ff */
[----:B------:R1:W3:Y:S02]  /*10b00*/  LDS.128 R40, [R58+0x2080] ;  /* 0x002080003a287984 */ /* 0x0002e40000000c00 */
[----:B------:R-:W-:Y:S02]  /*10b10*/  LEA.HI.X R55, R32, c[0x0][0x384], R3, 0x1, P0 ;  /* 0x0000e10020377a11 */ /* 0x000fe400000f0c03 */
[----:B------:R1:W4:Y:S01]  /*10b20*/  LDS.128 R36, [R58+0x3080] ;  /* 0x003080003a247984 */ /* 0x0003220000000c00 */
[----:B------:R-:W-:-:S03]  /*10b30*/  ISETP.GE.AND P0, PT, R57, R2, PT ;  /* 0x000000023900720c */ /* 0x000fc60003f06270 */
        /* <DEDUP_REMOVED lines=29> */
.L_x_295:
[----:B--2---:R-:W-:Y:S05]  /*10d10*/  BSYNC B0 ;  /* 0x0000000000007941 */ /* 0x004fea0003800000 */
.L_x_294:
        /* <DEDUP_REMOVED lines=23> */
.L_x_297:
[----:B------:R-:W-:Y:S05]  /*10e90*/  BSYNC B0 ;  /* 0x0000000000007941 */ /* 0x000fea0003800000 */
.L_x_296:
[----:B------:R-:W-:Y:S01]  /*10ea0*/  IADD3 R3, R57, 0x40, RZ ;  /* 0x0000004039037810 */ /* 0x000fe20007ffe0ff */
[----:B--2---:R2:W1:Y:S01]  /*10eb0*/  SHFL.IDX PT, R17, R55, 0x2, 0x181f ;  /* 0x00581f0037117f89 */ /* 0x00446200000e0000 */
        /* <DEDUP_REMOVED lines=21> */
.L_x_299:
[----:B------:R-:W-:Y:S05]  /*11010*/  BSYNC B0 ;  /* 0x0000000000007941 */ /* 0x000fea0003800000 */
.L_x_298:
        /* <DEDUP_REMOVED lines=24> */
.L_x_292:
        /* <DEDUP_REMOVED lines=31> */
.L_x_300:
[----:B-1----:R-:W1:Y:S01]  /*11390*/  S2R R7, SR_TID.X ;  /* 0x0000000000077919 */ /* 0x002e620000002100 */
[----:B------:R-:W-:Y:S01]  /*113a0*/  USHF.R.S32.HI UR6, URZ, 0x1f, UR13 ;  /* 0x0000001f3f067899 */ /* 0x000fe2000801140d */
[----:B------:R-:W-:Y:S01]  /*113b0*/  BSSY B0, `(.L_x_301) ;  /* 0x0000029000007945 */ /* 0x000fe20003800000 */
[----:B------:R-:W-:-:S02]  /*113c0*/  USEL UR13, UR13, URZ, !UP1 ;  /* 0x0000003f0d0d7287 */ /* 0x000fc4000c800000 */
[----:B------:R-:W-:Y:S01]  /*113d0*/  USEL UR6, UR6, URZ, !UP1 ;  /* 0x0000003f06067287 */ /* 0x000fe2000c800000 */
[----:B-1----:R-:W-:-:S13]  /*113e0*/  ISETP.GT.AND P0, PT, R7, 0x7f, PT ;  /* 0x0000007f0700780c */ /* 0x002fda0003f04270 */
        /* <DEDUP_REMOVED lines=22> */
[----:B------:R-:W-:-:S03]  /*11550*/  IADD3 R4, -R8, RZ, RZ ;  /* 0x000000ff08047210 */ /* 0x000fc60007ffe1ff */
[----:B------:R-:W-:Y:S02]  /*11560*/  IMAD.U32 R0, RZ, RZ, UR5 ;  /* 0x00000005ff007e24 */ /* 0x000fe4000f8e00ff */
[----:B------:R-:W-:Y:S01]  /*11570*/  IMAD R4, R4, c[0x0][0x4e8], R5 ;  /* 0x00013a0004047a24 */ /* 0x000fe200078e0205 */
[----:B------:R-:W-:Y:S02]  /*11580*/  SHF.R.S32.HI R5, RZ, 0x1f, R8 ;  /* 0x0000001fff057819 */ /* 0x000fe40000011408 */
[----:B------:R-:W-:Y:S02]  /*11590*/  IADD3 R8, P0, R8, UR16, RZ ;  /* 0x0000001008087c10 */ /* 0x000fe4000ff1e0ff */
[----:B------:R-:W-:Y:S02]  /*115a0*/  SHF.R.S32.HI R2, RZ, 0x1f, R4 ;  /* 0x0000001fff027819 */ /* 0x000fe40000011404 */
[----:B------:R-:W-:-:S03]  /*115b0*/  IADD3.X R9, R5, UR17, R0, P0, !PT ;  /* 0x0000001105097c10 */ /* 0x000fc600087fe400 */
[----:B------:R-:W-:Y:S02]  /*115c0*/  IMAD R5, R2, c[0x0][0x488], RZ ;  /* 0x0001220002057a24 */ /* 0x000fe400078e02ff */
[----:B------:R-:W-:-:S04]  /*115d0*/  IMAD.WIDE.U32 R8, R4, c[0x0][0x488], R8 ;  /* 0x0001220004087a25 */ /* 0x000fc800078e0008 */
[----:B------:R-:W-:Y:S01]  /*115e0*/  IMAD R0, R4, c[0x0][0x48c], R5 ;  /* 0x0001230004007a24 */ /* 0x000fe200078e0205 */
[----:B------:R-:W-:-:S04]  /*115f0*/  LEA R4, P0, R8, c[0x0][0x450], 0x2 ;  /* 0x0001140008047a11 */ /* 0x000fc800078010ff */
[----:B------:R-:W-:Y:S01]  /*11600*/  IADD3 R5, R9, R0, RZ ;  /* 0x0000000009057210 */ /* 0x000fe20007ffe0ff */
[----:B------:R-:W-:-:S03]  /*11610*/  IMAD.MOV.U32 R9, RZ, RZ, -0x800000 ;  /* 0xff800000ff097424 */ /* 0x000fc600078e00ff */
[----:B------:R-:W-:-:S05]  /*11620*/  LEA.HI.X R5, R8, c[0x0][0x454], R5, 0x2, P0 ;  /* 0x0001150008057a11 */ /* 0x000fca00000f1405 */
[----:B------:R1:W-:Y:S02]  /*11630*/  STG.E [R4.64], R9 ;  /* 0x0000000904007986 */ /* 0x0003e4000c101914 */
.L_x_302:
[----:B------:R-:W-:Y:S05]  /*11640*/  BSYNC B0 ;  /* 0x0000000000007941 */ /* 0x000fea0003800000 */
.L_x_301:
        /* <DEDUP_REMOVED lines=17> */
[C---:B------:R-:W-:Y:S02]  /*11760*/  LEA R0, R7.reuse, R4, 0x5 ;  /* 0x0000000407007211 */ /* 0x040fe400078e28ff */
[----:B------:R-:W-:Y:S01]  /*11770*/  UIMAD UR7, UR10, UR5, UR7 ;  /* 0x000000050a0772a4 */ /* 0x000fe2000f8e0207 */
[----:B------:R-:W-:Y:S01]  /*11780*/  SHF.L.U32 R7, R7, 0x3, RZ ;  /* 0x0000000307077819 */ /* 0x000fe200000006ff */
[----:B------:R-:W-:Y:S01]  /*11790*/  UIMAD.WIDE.U32 UR10, UR10, UR4, UR16 ;  /* 0x000000040a0a72a5 */ /* 0x000fe2000f8e0010 */
[----:B-1----:R-:W-:-:S02]  /*117a0*/  IMAD R0, R5, 0x80, R0 ;  /* 0x0000008005007824 */ /* 0x002fc400078e0200 */
[----:B------:R-:W-:Y:S01]  /*117b0*/  ULDC.64 UR4, c[0x0][0x3f0] ;  /* 0x0000fc0000047ab9 */ /* 0x000fe20000000a00 */
[----:B------:R-:W-:Y:S01]  /*117c0*/  IMAD R4, R5, 0x80, R4 ;  /* 0x0000008005047824 */ /* 0x000fe200078e0204 */
[----:B------:R-:W-:Y:S01]  /*117d0*/  UIMAD UR6, UR6, UR4, URZ ;  /* 0x00000004060672a4 */ /* 0x000fe2000f8e023f */
[----:B------:R-:W-:Y:S01]  /*117e0*/  @P0 IMAD.HI.U32 R2, R0, c[0x0][0x4ec], RZ ;  /* 0x00013b0000020a27 */ /* 0x000fe200078e00ff */
[----:B------:R-:W-:Y:S01]  /*117f0*/  UIADD3 UR11, UR7, UR11, URZ ;  /* 0x0000000b070b7290 */ /* 0x000fe2000fffe03f */
[----:B------:R-:W-:Y:S01]  /*11800*/  MOV R8, R0 ;  /* 0x0000000000087202 */ /* 0x000fe20000000f00 */
[----:B------:R-:W-:Y:S01]  /*11810*/  UIMAD UR5, UR13, UR5, UR6 ;  /* 0x000000050d0572a4 */ /* 0x000fe2000f8e0206 */
[----:B------:R-:W-:Y:S01]  /*11820*/  IADD3 R5, R7, 0x80, RZ ;  /* 0x0000008007057810 */ /* 0x000fe20007ffe0ff */
[----:B------:R-:W-:Y:S01]  /*11830*/  UIMAD.WIDE.U32 UR10, UR13, UR4, UR10 ;  /* 0x000000040d0a72a5 */ /* 0x000fe2000f8e000a */
[----:B------:R-:W-:-:S03]  /*11840*/  @P0 SHF.R.U32.HI R8, RZ, c[0x0][0x4f0], R2 ;  /* 0x00013c00ff080a19 */ /* 0x000fc60000011602 */
[----:B------:R-:W-:Y:S01]  /*11850*/  UIADD3 UR5, UR11, UR5, URZ ;  /* 0x000000050b057290 */ /* 0x000fe2000fffe03f */
[--C-:B------:R-:W-:Y:S01]  /*11860*/  SHF.R.S32.HI R9, RZ, 0x1f, R8.reuse ;  /* 0x0000001fff097819 */ /* 0x100fe20000011408 */
[----:B------:R-:W-:Y:S01]  /*11870*/  IMAD.MOV R11, RZ, RZ, -R8 ;  /* 0x000000ffff0b7224 */ /* 0x000fe200078e0a08 */
[----:B------:R-:W-:-:S03]  /*11880*/  MOV R10, UR10 ;  /* 0x0000000a000a7c02 */ /* 0x000fc60008000f00 */
[----:B------:R-:W-:Y:S02]  /*11890*/  IMAD R6, R11, c[0x0][0x4e8], R0 ;  /* 0x00013a000b067a24 */ /* 0x000fe400078e0200 */
[----:B------:R-:W-:Y:S01]  /*118a0*/  IMAD.U32 R11, RZ, RZ, UR11 ;  /* 0x0000000bff0b7e24 */ /* 0x000fe2000f8e00ff */
[----:B------:R-:W-:Y:S01]  /*118b0*/  MOV R11, UR5 ;  /* 0x00000005000b7c02 */ /* 0x000fe20008000f00 */
[----:B------:R-:W-:Y:S01]  /*118c0*/  IMAD R9, R9, c[0x0][0x3e0], RZ ;  /* 0x0000f80009097a24 */ /* 0x000fe200078e02ff */
[----:B------:R-:W-:-:S03]  /*118d0*/  SHF.R.S32.HI R2, RZ, 0x1f, R6 ;  /* 0x0000001fff027819 */ /* 0x000fc60000011406 */
[C---:B------:R-:W-:Y:S02]  /*118e0*/  IMAD R0, R8.reuse, c[0x0][0x3e4], R9 ;  /* 0x0000f90008007a24 */ /* 0x040fe400078e0209 */
        /* <DEDUP_REMOVED lines=8> */
[----:B------:R-:W-:Y:S02]  /*11970*/  LEA.HI.X R8, R10, c[0x0][0x384], R11, 0x1, P0 ;  /* 0x0000e1000a087a11 */ /* 0x000fe400000f0c0b */
[----:B------:R-:W-:Y:S01]  /*11980*/  ISETP.GE.AND P0, PT, R4, R3, PT ;  /* 0x000000030400720c */ /* 0x000fe20003f06270 */
[----:B------:R1:W2:Y:S04]  /*11990*/  SHFL.IDX PT, R10, R9, RZ, 0x181f ;  /* 0x00181fff090a7589 */ /* 0x0002a800000e0000 */
        /* <DEDUP_REMOVED lines=17> */
.L_x_304:
[----:B------:R-:W-:Y:S05]  /*11ab0*/  BSYNC B0 ;  /* 0x0000000000007941 */ /* 0x000fea0003800000 */
.L_x_303:
        /* <DEDUP_REMOVED lines=21> */
.L_x_306:
[----:B------:R-:W-:Y:S05]  /*11c10*/  BSYNC B0 ;  /* 0x0000000000007941 */ /* 0x000fea0003800000 */
.L_x_305:
        /* <DEDUP_REMOVED lines=21> */
.L_x_308:
[----:B------:R-:W-:Y:S05]  /*11d70*/  BSYNC B0 ;  /* 0x0000000000007941 */ /* 0x000fea0003800000 */
.L_x_307:
        /* <DEDUP_REMOVED lines=22> */
.L_x_309:
        /* <DEDUP_REMOVED lines=10> */
.L_x_1498:


//--------------------- .text._ZN7cutlass13device_kernelIN5flash19enable_sm80_to_sm89INS1_16FlashAttnFwdSm80INS1_25CollectiveMainloopFwdSm80ILi8ELi1ELb0EN4cute5tupleIJNS5_1CILi128EEENS7_ILi64EEENS7_ILi192EEEEEELi192ENS_6half_tEfNS_4arch4Sm80ELb0ELb1ELb0ELb1ELb1ELb1ELb1ELb0EEENS1_21CollectiveEpilogueFwdINS6_IJS8_SA_S9_EEENS6_IJNS7_ILi1EEESI_SI_EEESC_SE_Li256ELb1ELb1ELb0ELb0EEENS1_19SingleTileSchedulerILb1ELb0ELb1ELi128EEEEEEEEEvNT_6ParamsE --------------------------
	.section	.text._ZN7cutlass13device_kernelIN5flash19enable_sm80_to_sm89INS1_16FlashAttnFwdSm80INS1_25CollectiveMainloopFwdSm80ILi8ELi1ELb0EN4cute5tupleIJNS5_1CILi128EEENS7_ILi64EEENS7_ILi192EEEEEELi192ENS_6half_tEfNS_4arch4Sm80ELb0ELb1ELb0ELb1ELb1ELb1ELb1ELb0EEENS1_21CollectiveEpilogueFwdINS6_IJS8_SA_S9_EEENS6_IJNS7_ILi1EEESI_SI_EEESC_SE_Li256ELb1ELb1ELb0ELb0EEENS1_19SingleTileSchedulerILb1ELb0ELb1ELi128EEEEEEEEEvNT_6ParamsE,"ax",@progbits
	.sectioninfo	@"SHI_REGISTERS=242"
	.align	128
.text._ZN7cutlass13device_kernelIN5flash19enable_sm80_to_sm89INS1_16FlashAttnFwdSm80INS1_25CollectiveMainloopFwdSm80ILi8ELi1ELb0EN4cute5tupleIJNS5_1CILi128EEENS7_ILi64EEENS7_ILi192EEEEEELi192ENS_6half_tEfNS_4arch4Sm80ELb0ELb1ELb0ELb1ELb1ELb1ELb1ELb0EEENS1_21CollectiveEpilogueFwdINS6_IJS8_SA_S9_EEENS6_IJNS7_ILi1EEESI_SI_EEESC_SE_Li256ELb1ELb1ELb0ELb0EEENS1_19SingleTileSchedulerILb1ELb0ELb1ELi128EEEEEEEEEvNT_6ParamsE:
        .type           _ZN7cutlass13device_kernelIN5flash19enable_sm80_to_sm89INS1_16FlashAttnFwdSm80INS1_25CollectiveMainloopFwdSm80ILi8ELi1ELb0EN4cute5tupleIJNS5_1CILi128EEENS7_ILi64EEENS7_ILi192EEEEEELi192ENS_6half_tEfNS_4arch4Sm80ELb0ELb1ELb0ELb1ELb1ELb1ELb1ELb0EEENS1_21CollectiveEpilogueFwdINS6_IJS8_SA_S9_EEENS6_IJNS7_ILi1EEESI_SI_EEESC_SE_Li256ELb1ELb1ELb0ELb0EEENS1_19SingleTileSchedulerILb1ELb0ELb1ELi128EEEEEEEEEvNT_6ParamsE,@function
        .size           _ZN7cutlass13device_kernelIN5flash19enable_sm80_to_sm89INS1_16FlashAttnFwdSm80INS1_25CollectiveMainloopFwdSm80ILi8ELi1ELb0EN4cute5tupleIJNS5_1CILi128EEENS7_ILi64EEENS7_ILi192EEEEEELi192ENS_6half_tEfNS_4arch4Sm80ELb0ELb1ELb0ELb1ELb1ELb1ELb1ELb0EEENS1_21CollectiveEpilogueFwdINS6_IJS8_SA_S9_EEENS6_IJNS7_ILi1EEESI_SI_EEESC_SE_Li256ELb1ELb1ELb0ELb0EEENS1_19SingleTileSchedulerILb1ELb0ELb1ELi128EEEEEEEEEvNT_6ParamsE,(.L_x_1499 - _ZN7cutlass13device_kernelIN5flash19enable_sm80_to_sm89INS1_16FlashAttnFwdSm80INS1_25CollectiveMainloopFwdSm80ILi8ELi1ELb0EN4cute5tupleIJNS5_1CILi128EEENS7_ILi64EEENS7_ILi192EEEEEELi192ENS_6half_tEfNS_4arch4Sm80ELb0ELb1ELb0ELb1ELb1ELb1ELb1ELb0EEENS1_21CollectiveEpilogueFwdINS6_IJS8_SA_S9_EEENS6_IJNS7_ILi1EEESI_SI_EEESC_SE_Li256ELb1ELb1ELb0ELb0EEENS1_19SingleTileSchedulerILb1ELb0ELb1ELi128EEEEEEEEEvNT_6ParamsE)
        .other          _ZN7cutlass13device_kernelIN5flash19enable_sm80_to_sm89INS1_16FlashAttnFwdSm80INS1_25CollectiveMainloopFwdSm80ILi8ELi1ELb0EN4cute5tupleIJNS5_1CILi128EEENS7_ILi64EEENS7_ILi192EEEEEELi192ENS_6half_tEfNS_4arch4Sm80ELb0ELb1ELb0ELb1ELb1ELb1ELb1ELb0EEENS1_21CollectiveEpilogueFwdINS6_IJS8_SA_S9_EEENS6_IJNS7_ILi1EEESI_SI_EEESC_SE_Li256ELb1ELb1ELb0ELb0EEENS1_19SingleTileSchedulerILb1ELb0ELb1ELi128EEEEEEEEEvNT_6ParamsE,@"STO_CUDA_ENTRY STV_DEFAULT"
_ZN7cutlass13device_kernelIN5flash19enable_sm80_to_sm89INS1_16FlashAttnFwdSm80INS1_25CollectiveMainloopFwdSm80ILi8ELi1ELb0EN4cute5tupleIJNS5_1CILi128EEENS7_ILi64EEENS7_ILi192EEEEEELi192ENS_6half_tEfNS_4arch4Sm80ELb0ELb1ELb0ELb1ELb1ELb1ELb1ELb0EEENS1_21CollectiveEpilogueFwdINS6_IJS8_SA_S9_EEENS6_IJNS7_ILi1EEESI_SI_EEESC_SE_Li256ELb1ELb1ELb0ELb0EEENS1_19SingleTileSchedulerILb1ELb0ELb1ELi128EEEEEEEEEvNT_6ParamsE:
        /* <DEDUP_REMOVED lines=20> */
.L_x_311:
        /* <DEDUP_REMOVED lines=13> */
.L_x_313:
[----:B------:R-:W-:Y:S02]  /*0210*/  ULDC UR5, c[0x0][0x54c] ;  /* 0x0001530000057ab9 */ /* 0x000fe40000000800 */
.L_x_312:
[----:B------:R-:W-:Y:S02]  /*0220*/  ULDC UR4, c[0x0][0x548] ;  /* 0x0001520000047ab9 */ /* 0x000fe40000000800 */
[----:B------:R-:W-:-:S02]  /*0230*/  USHF.L.U32 UR17, UR15, 0x7, URZ ;  /* 0x000000070f117899 */ /* 0x000fc4000800063f */
[----:B------:R-:W-:-:S04]  /*0240*/  UIMAD UR4, UR5, UR4, URZ ;  /* 0x00000004050472a4 */ /* 0x000fc8000f8e023f */
[----:B------:R-:W-:-:S04]  /*0250*/  UISETP.GE.AND UP0, UPT, UR17, UR4, UPT ;  /* 0x000000041100728c */ /* 0x000fc8000bf06270 */
[----:B------:R-:W-:Y:S01]  /*0260*/  USEL UR20, UR20, 0xffffffff, !UP0 ;  /* 0xffffffff14147887 */ /* 0x000fe2000c000000 */
[----:B------:R-:W-:Y:S05]  /*0270*/  BRA `(.L_x_314) ;  /* 0x000001b000007947 */ /* 0x000fea0003800000 */
.L_x_310:
        /* <DEDUP_REMOVED lines=8> */
.L_x_315:
        /* <DEDUP_REMOVED lines=13> */
.L_x_317:
[----:B------:R-:W-:Y:S02]  /*03d0*/  ULDC UR5, c[0x0][0x54c] ;  /* 0x0001530000057ab9 */ /* 0x000fe40000000800 */
.L_x_316:
[----:B------:R-:W-:Y:S02]  /*03e0*/  ULDC UR4, c[0x0][0x548] ;  /* 0x0001520000047ab9 */ /* 0x000fe40000000800 */
[----:B------:R-:W-:-:S02]  /*03f0*/  USHF.L.U32 UR17, UR15, 0x7, URZ ;  /* 0x000000070f117899 */ /* 0x000fc4000800063f */
[----:B------:R-:W-:-:S04]  /*0400*/  UIMAD UR4, UR5, UR4, URZ ;  /* 0x00000004050472a4 */ /* 0x000fc8000f8e023f */
[----:B------:R-:W-:-:S04]  /*0410*/  UISETP.GE.AND UP0, UPT, UR17, UR4, UPT ;  /* 0x000000041100728c */ /* 0x000fc8000bf06270 */
[----:B------:R-:W-:-:S06]  /*0420*/  USEL UR20, UR20, 0xffffffff, !UP0 ;  /* 0xffffffff14147887 */ /* 0x000fcc000c000000 */
.L_x_314:
[----:B------:R-:W-:-:S13]  /*0430*/  ISETP.LE.AND P0, PT, RZ, UR20, PT ;  /* 0x00000014ff007c0c */ /* 0x000fda000bf03270 */
[----:B------:R-:W-:Y:S05]  /*0440*/  @!P0 EXIT ;  /* 0x000000000000894d */ /* 0x000fea0003800000 */
[----:B------:R-:W-:Y:S01]  /*0450*/  ULDC.64 UR4, c[0x0][0x370] ;  /* 0x0000dc0000047ab9 */ /* 0x000fe20000000a00 */
[----:B------:R-:W-:Y:S01]  /*0460*/  ISETP.NE.U32.AND P0, PT, RZ, c[0x0][0x348], PT ;  /* 0x0000d200ff007a0c */ /* 0x000fe20003f05070 */
[----:B------:R-:W-:Y:S02]  /*0470*/  UISETP.NE.U32.AND UP1, UPT, URZ, UR4, UPT ;  /* 0x000000043f00728c */ /* 0x000fe4000bf25070 */
[----:B------:R-:W-:Y:S01]  /*0480*/  ULDC.64 UR8, c[0x0][0x358] ;  /* 0x0000d60000087ab9 */ /* 0x000fe20000000a00 */
[----:B------:R-:W-:Y:S01]  /*0490*/  ISETP.NE.AND.EX P3, PT, RZ, c[0x0][0x34c], PT, P0 ;  /* 0x0000d300ff007a0c */ /* 0x000fe20003f65300 */
[----:B------:R-:W-:Y:S02]  /*04a0*/  UISETP.NE.AND.EX UP1, UPT, URZ, UR5, UPT, UP1 ;  /* 0x000000053f00728c */ /* 0x000fe4000bf25310 */
[----:B------:R-:W-:Y:S02]  /*04b0*/  UISETP.NE.U32.AND UP4, UPT, URZ, UR8, UPT ;  /* 0x000000083f00728c */ /* 0x000fe4000bf85070 */
[----:B------:R-:W-:-:S02]  /*04c0*/  ULDC.64 UR4, c[0x0][0x360] ;  /* 0x0000d80000047ab9 */ /* 0x000fc40000000a00 */
[----:B------:R-:W-:Y:S02]  /*04d0*/  UISETP.NE.U32.AND UP0, UPT, URZ, UR4, UPT ;  /* 0x000000043f00728c */ /* 0x000fe4000bf05070 */
[----:B------:R-:W-:Y:S02]  /*04e0*/  ULDC.64 UR10, c[0x0][0x348] ;  /* 0x0000d200000a7ab9 */ /* 0x000fe40000000a00 */
[----:B------:R-:W-:Y:S02]  /*04f0*/  UISETP.NE.AND.EX UP0, UPT, URZ, UR5, UPT, UP0 ;  /* 0x000000053f00728c */ /* 0x000fe4000bf05300 */
[----:B------:R-:W-:Y:S02]  /*0500*/  UIMAD.WIDE UR10, UR20, UR6, UR10 ;  /* 0x00000006140a72a5 */ /* 0x000fe4000f8e020a */
[----:B------:R-:W-:Y:S01]  /*0510*/  UISETP.NE.AND.EX UP4, UPT, URZ, UR9, UPT, UP4 ;  /* 0x000000093f00728c */ /* 0x000fe2000bf85340 */
[----:B------:R-:W-:Y:S01]  /*0520*/  ISETP.NE.U32.AND P4, PT, RZ, c[0x0][0x350], PT ;  /* 0x0000d400ff007a0c */ /* 0x000fe20003f85070 */
[----:B------:R-:W-:Y:S01]  /*0530*/  ULDC.64 UR4, c[0x0][0x360] ;  /* 0x0000d80000047ab9 */ /* 0x000fe20000000a00 */
[----:B------:R-:W-:Y:S01]  /*0540*/  PLOP3.LUT P1, PT, PT, PT, UP0, 0x80, 0x0 ;  /* 0x000000000000781c */ /* 0x000fe20003f2f008 */
[----:B------:R-:W-:Y:S01]  /*0550*/  IMAD.U32 R8, RZ, RZ, UR10 ;  /* 0x0000000aff087e24 */ /* 0x000fe2000f8e00ff */
[----:B------:R-:W-:Y:S01]  /*0560*/  ULDC.64 UR8, c[0x0][0x358] ;  /* 0x0000d60000087ab9 */ /* 0x000fe20000000a00 */
[----:B------:R-:W-:Y:S01]  /*0570*/  IMAD.U32 R9, RZ, RZ, UR11 ;  /* 0x0000000bff097e24 */ /* 0x000fe2000f8e00ff */
[----:B------:R-:W-:Y:S01]  /*0580*/  ULDC.64 UR10, c[0x0][0x350] ;  /* 0x0000d400000a7ab9 */ /* 0x000fe20000000a00 */
[----:B------:R-:W-:Y:S01]  /*0590*/  ISETP.NE.AND.EX P4, PT, RZ, c[0x0][0x354], PT, P4 ;  /* 0x0000d500ff007a0c */ /* 0x000fe20003f85340 */
[----:B------:R-:W-:Y:S01]  /*05a0*/  ULDC.64 UR12, c[0x0][0x370] ;  /* 0x0000dc00000c7ab9 */ /* 0x000fe20000000a00 */
[----:B------:R-:W-:Y:S01]  /*05b0*/  PLOP3.LUT P0, PT, PT, PT, UP4, 0x80, 0x0 ;  /* 0x000000000000781c */ /* 0x000fe20003f0f048 */
[----:B------:R-:W-:Y:S01]  /*05c0*/  UIMAD.WIDE UR10, UR20, UR6, UR10 ;  /* 0x00000006140a72a5 */ /* 0x000fe2000f8e020a */
[----:B------:R-:W2:Y:S01]  /*05d0*/  @P3 LDG.E R0, [R8.64] ;  /* 0x0000001608003981 */ /* 0x000ea2000c1e1900 */
[----:B------:R-:W-:Y:S01]  /*05e0*/  @UP0 UIMAD.WIDE UR4, UR20, UR6, UR4 ;  /* 0x00000006140402a5 */ /* 0x000fe2000f8e0204 */
[----:B------:R-:W-:Y:S01]  /*05f0*/  MOV R202, c[0x0][0x168] ;  /* 0x00005a0000ca7a02 */ /* 0x000fe20000000f00 */
[----:B------:R-:W-:Y:S01]  /*0600*/  UIMAD.WIDE UR8, UR20, UR6, UR8 ;  /* 0x00000006140872a5 */ /* 0x000fe2000f8e0208 */
[----:B------:R-:W-:-:S02]  /*0610*/  IMAD.MOV.U32 R82, RZ, RZ, RZ ;  /* 0x000000ffff527224 */ /* 0x000fc400078e00ff */
[----:B------:R-:W-:Y:S01]  /*0620*/  IMAD.MOV.U32 R144, RZ, RZ, RZ ;  /* 0x000000ffff907224 */ /* 0x000fe200078e00ff */
[----:B------:R-:W-:Y:S01]  /*0630*/  MOV R11, UR5 ;  /* 0x00000005000b7c02 */ /* 0x000fe20008000f00 */
[----:B------:R-:W-:Y:S01]  /*0640*/  IMAD.U32 R10, RZ, RZ, UR4 ;  /* 0x00000004ff0a7e24 */ /* 0x000fe2000f8e00ff */
[----:B------:R-:W-:Y:S01]  /*0650*/  MOV R2, UR8 ;  /* 0x0000000800027c02 */ /* 0x000fe20008000f00 */
[----:B------:R-:W-:Y:S01]  /*0660*/  IMAD.U32 R6, RZ, RZ, UR10 ;  /* 0x0000000aff067e24 */ /* 0x000fe2000f8e00ff */
[----:B------:R-:W1:Y:S01]  /*0670*/  S2UR UR14, SR_CTAID.Y ;  /* 0x00000000000e79c3 */ /* 0x000e620000002600 */
[----:B------:R-:W-:Y:S01]  /*0680*/  IMAD.U32 R7, RZ, RZ, UR11 ;  /* 0x0000000bff077e24 */ /* 0x000fe2000f8e00ff */
[----:B------:R3:W5:Y:S01]  /*0690*/  @P1 LDG.E R202, [R10.64] ;  /* 0x000000160aca1981 */ /* 0x000762000c1e1900 */
[----:B------:R-:W-:Y:S01]  /*06a0*/  IMAD.U32 R3, RZ, RZ, UR9 ;  /* 0x00000009ff037e24 */ /* 0x000fe2000f8e00ff */
[----:B------:R-:W-:Y:S01]  /*06b0*/  PLOP3.LUT P2, PT, PT, PT, UP1, 0x80, 0x0 ;  /* 0x000000000000781c */ /* 0x000fe20003f4f018 */
[----:B------:R-:W-:Y:S01]  /*06c0*/  @UP1 UIMAD.WIDE UR12, UR20, UR6, UR12 ;  /* 0x00000006140c12a5 */ /* 0x000fe2000f8e020c */
[----:B------:R3:W5:Y:S01]  /*06d0*/  @P4 LDG.E R82, [R6.64] ;  /* 0x0000001606524981 */ /* 0x000762000c1e1900 */
[----:B------:R-:W-:-:S03]  /*06e0*/  IMAD.MOV.U32 R200, RZ, RZ, RZ ;  /* 0x000000ffffc87224 */ /* 0x000fc600078e00ff */
[----:B------:R3:W5:Y:S01]  /*06f0*/  @P0 LDG.E R144, [R2.64] ;  /* 0x0000001602900981 */ /* 0x000762000c1e1900 */
[----:B------:R-:W-:Y:S01]  /*0700*/  ULDC UR5, c[0x0][0x2ac] ;  /* 0x0000ab0000057ab9 */ /* 0x000fe20000000800 */
[----:B------:R-:W-:Y:S01]  /*0710*/  MOV R4, UR12 ;  /* 0x0000000c00047c02 */ /* 0x000fe20008000f00 */
[----:B------:R-:W-:Y:S01]  /*0720*/  ULDC UR4, c[0x0][0x1d0] ;  /* 0x0000740000047ab9 */ /* 0x000fe20000000800 */
[----:B------:R-:W-:Y:S01]  /*0730*/  IMAD.U32 R5, RZ, RZ, UR13 ;  /* 0x0000000dff057e24 */ /* 0x000fe2000f8e00ff */
[----:B------:R-:W-:Y:S02]  /*0740*/  UIMAD UR4, UR5, UR4, URZ ;  /* 0x00000004050472a4 */ /* 0x000fe4000f8e023f */
[----:B------:R-:W-:Y:S02]  /*0750*/  UMOV UR18, URZ ;  /* 0x0000003f00127c82 */ /* 0x000fe40008000000 */
[----:B------:R4:W5:Y:S01]  /*0760*/  @P2 LDG.E R200, [R4.64] ;  /* 0x0000001604c82981 */ /* 0x000962000c1e1900 */
[----:B------:R-:W-:-:S02]  /*0770*/  ULDC UR19, c[0x0][0x228] ;  /* 0x00008a0000137ab9 */ /* 0x000fc40000000800 */
[----:B-1----:R-:W-:Y:S01]  /*0780*/  USHF.R.S32.HI UR13, URZ, 0x1f, UR14 ;  /* 0x0000001f3f0d7899 */ /* 0x002fe2000801140e */
[----:B----4-:R-:W-:Y:S01]  /*0790*/  MOV R5, UR4 ;  /* 0x0000000400057c02 */ /* 0x010fe20008000f00 */
[----:B--2---:R3:W1:Y:S01]  /*07a0*/  @P3 R2UR UR18, R0 ;  /* 0x00000000001233c2 */ /* 0x00466200000e0000 */
[----:B------:R-:W-:Y:S07]  /*07b0*/  @P1 BRA `(.L_x_318) ;  /* 0x0000004000001947 */ /* 0x000fee0003800000 */
[----:B------:R-:W-:Y:S05]  /*07c0*/  @!P3 BRA `(.L_x_318) ;  /* 0x000000300000b947 */ /* 0x000fea0003800000 */
[----:B-----5:R-:W2:Y:S04]  /*07d0*/  LDG.E R202, [R8.64] ;  /* 0x0000001608ca7981 */ /* 0x020ea8000c1e1900 */
[----:B---3--:R-:W2:Y:S02]  /*07e0*/  LDG.E R11, [R8.64+0x4] ;  /* 0x00000416080b7981 */ /* 0x008ea4000c1e1900 */
[----:B--2---:R-:W-:Y:S02]  /*07f0*/  IADD3 R202, -R202, R11, RZ ;  /* 0x0000000bcaca7210 */ /* 0x004fe40007ffe1ff */
.L_x_318:
        /* <DEDUP_REMOVED lines=9> */
.L_x_319:
[----:B------:R-:W-:Y:S05]  /*0890*/  @!P4 BRA `(.L_x_320) ;  /* 0x000000300000c947 */ /* 0x000fea0003800000 */
[----:B------:R-:W2:Y:S04]  /*08a0*/  LDG.E R5, [R6.64] ;  /* 0x0000001606057981 */ /* 0x000ea8000c1e1900 */
[----:B---3--:R-:W2:Y:S02]  /*08b0*/  LDG.E R0, [R6.64+0x4] ;  /* 0x0000041606007981 */ /* 0x008ea4000c1e1900 */
[----:B--2---:R-:W-:Y:S02]  /*08c0*/  IADD3 R5, -R5, R0, RZ ;  /* 0x0000000005057210 */ /* 0x004fe40007ffe1ff */
.L_x_320:
[----:B--2---:R-:W2:Y:S01]  /*08d0*/  @P0 LDG.E R4, [R2.64] ;  /* 0x0000001602040981 */ /* 0x004ea2000c1e1900 */
[----:B------:R-:W-:-:S03]  /*08e0*/  ULDC.64 UR4, c[0x0][0x378] ;  /* 0x0000de0000047ab9 */ /* 0x000fc60000000a00 */
[----:B---3--:R-:W3:Y:S01]  /*08f0*/  @P0 LDG.E R6, [R2.64+0x4] ;  /* 0x0000041602060981 */ /* 0x008ee2000c1e1900 */
[----:B------:R-:W-:Y:S01]  /*0900*/  UISETP.NE.U32.AND UP0, UPT, URZ, UR4, UPT ;  /* 0x000000043f00728c */ /* 0x000fe2000bf05070 */
[----:B-----5:R-:W-:-:S03]  /*0910*/  IMAD.MOV.U32 R76, RZ, RZ, R5 ;  /* 0x000000ffff4c7224 */ /* 0x020fc600078e0005 */
[----:B------:R-:W-:-:S03]  /*0920*/  UISETP.NE.AND.EX UP0, UPT, URZ, UR5, UPT, UP0 ;  /* 0x000000053f00728c */ /* 0x000fc6000bf05300 */
[----:B------:R-:W-:-:S03]  /*0930*/  ULDC.64 UR4, c[0x0][0x378] ;  /* 0x0000de0000047ab9 */ /* 0x000fc60000000a00 */
[----:B------:R-:W-:-:S05]  /*0940*/  PLOP3.LUT P1, PT, PT, PT, UP0, 0x80, 0x0 ;  /* 0x000000000000781c */ /* 0x000fca0003f2f008 */
[----:B------:R-:W-:-:S06]  /*0950*/  @UP0 UIMAD.WIDE UR4, UR20, UR6, UR4 ;  /* 0x00000006140402a5 */ /* 0x000fcc000f8e0204 */
[----:B------:R-:W-:Y:S02]  /*0960*/  IMAD.U32 R8, RZ, RZ, UR4 ;  /* 0x00000004ff087e24 */ /* 0x000fe4000f8e00ff */
[----:B------:R-:W-:-:S05]  /*0970*/  IMAD.U32 R9, RZ, RZ, UR5 ;  /* 0x00000005ff097e24 */ /* 0x000fca000f8e00ff */
[----:B------:R4:W5:Y:S01]  /*0980*/  @P1 LDG.E R76, [R8.64] ;  /* 0x00000016084c1981 */ /* 0x000962000c1e1900 */
[----:B------:R-:W-:Y:S01]  /*0990*/  ULDC UR4, c[0x0][0x2c4] ;  /* 0x0000b10000047ab9 */ /* 0x000fe20000000800 */
[----:B------:R-:W-:Y:S01]  /*09a0*/  IMAD.IADD R0, R5, 0x1, -R200 ;  /* 0x0000000105007824 */ /* 0x000fe200078e0ac8 */
[----:B------:R-:W-:-:S03]  /*09b0*/  UISETP.NE.AND UP3, UPT, UR4, 0x1, UPT ;  /* 0x000000010400788c */ /* 0x000fc6000bf65270 */
[----:B------:R-:W-:-:S08]  /*09c0*/  ULDC.64 UR4, c[0x0][0x2c8] ;  /* 0x0000b20000047ab9 */ /* 0x000fd00000000a00 */
[----:B------:R-:W-:Y:S01]  /*09d0*/  @UP3 UIADD3 UR8, UR17, 0x7f, URZ ;  /* 0x0000007f11083890 */ /* 0x000fe2000fffe03f */
[----:B--2---:R-:W2:Y:S08]  /*09e0*/  @P0 R2UR UR7, R4 ;  /* 0x00000000040703c2 */ /* 0x004eb000000e0000 */
[----:B---3--:R-:W2:Y:S02]  /*09f0*/  @P0 R2UR UR9, R6 ;  /* 0x00000000060903c2 */ /* 0x008ea400000e0000 */
[----:B--2---:R-:W-:-:S02]  /*0a00*/  @UP4 UIADD3 UR19, -UR7, UR9, URZ ;  /* 0x0000000907134290 */ /* 0x004fc4000fffe13f */
[----:B------:R-:W-:Y:S02]  /*0a10*/  UIMAD.WIDE.U32 UR8, UR8, UR4, URZ ;  /* 0x00000004080872a5 */ /* 0x000fe4000f8e003f */
[----:B------:R-:W-:Y:S02]  /*0a20*/  UIADD3 UR4, UR17, 0x7f, URZ ;  /* 0x0000007f11047890 */ /* 0x000fe4000fffe03f */
[----:B------:R-:W-:Y:S01]  /*0a30*/  IADD3 R199, R0, UR19, RZ ;  /* 0x0000001300c77c10 */ /* 0x000fe2000fffe0ff */
[----:B------:R-:W-:Y:S02]  /*0a40*/  @UP3 USHF.R.U32.HI UR4, URZ, UR5, UR9 ;  /* 0x000000053f043299 */ /* 0x000fe40008011609 */
[----:B------:R-:W-:Y:S01]  /*0a50*/  ULDC UR8, c[0x0][0x32c] ;  /* 0x0000cb0000087ab9 */ /* 0x000fe20000000800 */
[----:B------:R-:W-:Y:S01]  /*0a60*/  IADD3 R91, R199, 0x1, -R202 ;  /* 0x00000001c75b7810 */ /* 0x000fe20007ffe8ca */
[----:B------:R-:W-:-:S03]  /*0a70*/  UISETP.GE.AND UP2, UPT, UR8, 0x1, UPT ;  /* 0x000000010800788c */ /* 0x000fc6000bf46270 */
[----:B------:R-:W-:-:S03]  /*0a80*/  IADD3 R2, R91, UR4, RZ ;  /* 0x000000045b027c10 */ /* 0x000fc6000fffe0ff */
[----:B------:R-:W-:Y:S02]  /*0a90*/  PLOP3.LUT P0, PT, PT, PT, UP2, 0x40, 0x0 ;  /* 0x000000000000781c */ /* 0x000fe40003f0e828 */
[----:B------:R-:W-:-:S04]  /*0aa0*/  IADD3 R3, R2, c[0x0][0x328], RZ ;  /* 0x0000ca0002037a10 */ /* 0x000fc80007ffe0ff */
[----:B------:R4:W2:Y:S07]  /*0ab0*/  R2UR UR7, R3 ;  /* 0x00000000030773c2 */ /* 0x0008ae00000e0000 */
[----:B--2-4-:R-:W-:Y:S05]  /*0ac0*/  @P0 BRA `(.L_x_321) ;  /* 0x0000014000000947 */ /* 0x014fea0003800000 */
[C---:B------:R-:W-:Y:S02]  /*0ad0*/  ISETP.GT.AND P0, PT, R2.reuse, RZ, PT ;  /* 0x000000ff0200720c */ /* 0x040fe40003f04270 */
[----:B------:R-:W-:-:S04]  /*0ae0*/  IADD3 R3, R2, -0x1, RZ ;  /* 0xffffffff02037810 */ /* 0x000fc80007ffe0ff */
[----:B------:R2:W3:Y:S07]  /*0af0*/  R2UR UR9, R3 ;  /* 0x00000000030973c2 */ /* 0x0004ee00000e0000 */
[----:B--23--:R-:W-:Y:S05]  /*0b00*/  @P0 BRA `(.L_x_322) ;  /* 0x0000008000000947 */ /* 0x00cfea0003800000 */
[----:B------:R-:W2:Y:S01]  /*0b10*/  R2UR UR9, R2 ;  /* 0x00000000020973c2 */ /* 0x000ea200000e0000 */
[----:B------:R-:W-:Y:S02]  /*0b20*/  UISETP.NE.AND UP0, UPT, UR8, 0x1, UPT ;  /* 0x000000010800788c */ /* 0x000fe4000bf05270 */
[----:B------:R-:W-:-:S02]  /*0b30*/  ULDC.64 UR4, c[0x0][0x330] ;  /* 0x0000cc0000047ab9 */ /* 0x000fc40000000a00 */
[----:B--2---:R-:W-:-:S04]  /*0b40*/  UIADD3 UR9, -UR9, URZ, URZ ;  /* 0x0000003f09097290 */ /* 0x004fc8000fffe13f */
[----:B------:R-:W-:-:S04]  /*0b50*/  UIMAD.WIDE.U32 UR10, UR9, UR4, URZ ;  /* 0x00000004090a72a5 */ /* 0x000fc8000f8e003f */
[----:B------:R-:W-:-:S04]  /*0b60*/  @UP0 USHF.R.U32.HI UR9, URZ, UR5, UR11 ;  /* 0x000000053f090299 */ /* 0x000fc8000801160b */
[----:B------:R-:W-:Y:S01]  /*0b70*/  ULOP3.LUT UR9, URZ, UR9, URZ, 0x33, !UPT ;  /* 0x000000093f097292 */ /* 0x000fe2000f8e333f */
[----:B------:R-:W-:Y:S05]  /*0b80*/  BRA `(.L_x_323) ;  /* 0x0000004000007947 */ /* 0x000fea0003800000 */
.L_x_322:
[----:B------:R-:W-:Y:S02]  /*0b90*/  UISETP.NE.AND UP0, UPT, UR8, 0x1, UPT ;  /* 0x000000010800788c */ /* 0x000fe4000bf05270 */
[----:B------:R-:W-:Y:S02]  /*0ba0*/  ULDC.64 UR4, c[0x0][0x330] ;  /* 0x0000cc0000047ab9 */ /* 0x000fe40000000a00 */
[----:B------:R-:W-:-:S07]  /*0bb0*/  UIMAD.WIDE.U32 UR10, UR9, UR4, URZ ;  /* 0x00000004090a72a5 */ /* 0x000fce000f8e003f */
[----:B------:R-:W-:Y:S02]  /*0bc0*/  @UP0 USHF.R.U32.HI UR9, URZ, UR5, UR11 ;  /* 0x000000053f090299 */ /* 0x000fe4000801160b */
.L_x_323:
[----:B------:R-:W-:Y:S02]  /*0bd0*/  ULDC UR4, c[0x0][0x32c] ;  /* 0x0000cb0000047ab9 */ /* 0x000fe40000000800 */
[----:B------:R-:W-:-:S04]  /*0be0*/  UIMAD UR4, UR9, UR8, UR4 ;  /* 0x00000008090472a4 */ /* 0x000fc8000f8e0204 */
[----:B------:R-:W-:-:S04]  /*0bf0*/  UISETP.LT.AND UP0, UPT, UR7, UR4, UPT ;  /* 0x000000040700728c */ /* 0x000fc8000bf01270 */
[----:B------:R-:W-:-:S03]  /*0c00*/  USEL UR7, UR7, UR4, UP0 ;  /* 0x0000000407077287 */ /* 0x000fc60008000000 */
.L_x_321:
[----:B------:R-:W-:Y:S01]  /*0c10*/  ULDC.64 UR4, c[0x0][0x2c8] ;  /* 0x0000b20000047ab9 */ /* 0x000fe20000000a00 */
[C---:B------:R-:W-:Y:S01]  /*0c20*/  IMAD.IADD R90, R199.reuse, 0x1, -R202 ;  /* 0x00000001c75a7824 */ /* 0x040fe200078e0aca */
[----:B------:R-:W-:Y:S01]  /*0c30*/  UIMAD.WIDE.U32 UR10, UR17, UR4, URZ ;  /* 0x00000004110a72a5 */ /* 0x000fe2000f8e003f */
[----:B------:R-:W-:Y:S02]  /*0c40*/  PLOP3.LUT P0, PT, PT, PT, UP2, 0x40, 0x0 ;  /* 0x000000000000781c */ /* 0x000fe40003f0e828 */
[----:B------:R-:W-:Y:S01]  /*0c50*/  UMOV UR4, UR17 ;  /* 0x0000001100047c82 */ /* 0x000fe20008000000 */
[----:B------:R-:W-:-:S03]  /*0c60*/  IADD3 R4, R199, 0x3f, RZ ;  /* 0x0000003fc7047810 */ /* 0x000fc60007ffe0ff */
[----:B------:R-:W-:Y:S01]  /*0c70*/  @UP3 UMOV UR9, UR11 ;  /* 0x0000000b00093c82 */ /* 0x000fe20008000000 */
[----:B------:R-:W-:Y:S01]  /*0c80*/  SHF.R.S32.HI R3, RZ, 0x1f, R4 ;  /* 0x0000001fff037819 */ /* 0x000fe20000011404 */
[----:B------:R-:W-:-:S03]  /*0c90*/  @UP3 USHF.R.U32.HI UR4, URZ, UR5, UR9 ;  /* 0x000000053f043299 */ /* 0x000fc60008011609 */
[----:B------:R-:W-:-:S03]  /*0ca0*/  LEA.HI R3, R3, R4, RZ, 0x6 ;  /* 0x0000000403037211 */ /* 0x000fc600078f30ff */
[----:B------:R-:W-:Y:S02]  /*0cb0*/  IADD3 R2, R90, UR4, RZ ;  /* 0x000000045a027c10 */ /* 0x000fe4000fffe0ff */
[----:B------:R-:W-:Y:S02]  /*0cc0*/  SHF.R.S32.HI R89, RZ, 0x6, R3 ;  /* 0x00000006ff597819 */ /* 0x000fe40000011403 */
[----:B------:R-:W-:-:S04]  /*0cd0*/  IADD3 R6, R2, -c[0x0][0x324], RZ ;  /* 0x8000c90002067a10 */ /* 0x000fc80007ffe0ff */
[----:B------:R2:W3:Y:S02]  /*0ce0*/  R2UR UR9, R6 ;  /* 0x00000000060973c2 */ /* 0x0004e400000e0000 */
[----:B--23--:R-:W-:Y:S05]  /*0cf0*/  @P0 BRA `(.L_x_324) ;  /* 0x0000015000000947 */ /* 0x00cfea0003800000 */
[----:B------:R-:W2:Y:S02]  /*0d00*/  R2UR UR10, R2 ;  /* 0x00000000020a73c2 */ /* 0x000ea400000e0000 */
[----:B--2---:R-:W-:-:S06]  /*0d10*/  UISETP.GT.AND UP0, UPT, UR10, -0x1, UPT ;  /* 0xffffffff0a00788c */ /* 0x004fcc000bf04270 */
        /* <DEDUP_REMOVED lines=10> */
.L_x_325:
[----:B------:R-:W-:Y:S02]  /*0dc0*/  UISETP.NE.AND UP0, UPT, UR8, 0x1, UPT ;  /* 0x000000010800788c */ /* 0x000fe4000bf05270 */
[----:B------:R-:W-:Y:S02]  /*0dd0*/  ULDC.64 UR4, c[0x0][0x330] ;  /* 0x0000cc0000047ab9 */ /* 0x000fe40000000a00 */
[----:B------:R-:W-:-:S07]  /*0de0*/  UIMAD.WIDE.U32 UR24, UR10, UR4, URZ ;  /* 0x000000040a1872a5 */ /* 0x000fce000f8e003f */
[----:B------:R-:W-:Y:S02]  /*0df0*/  @UP0 UMOV UR11, UR25 ;  /* 0x00000019000b0c82 */ /* 0x000fe40008000000 */
[----:B------:R-:W-:Y:S02]  /*0e00*/  @UP0 USHF.R.U32.HI UR10, URZ, UR5, UR11 ;  /* 0x000000053f0a0299 */ /* 0x000fe4000801160b */
.L_x_326:
[----:B------:R-:W-:Y:S02]  /*0e10*/  ULDC UR4, c[0x0][0x32c] ;  /* 0x0000cb0000047ab9 */ /* 0x000fe40000000800 */
[----:B------:R-:W-:-:S04]  /*0e20*/  UIMAD UR4, UR10, UR4, URZ ;  /* 0x000000040a0472a4 */ /* 0x000fc8000f8e023f */
[----:B------:R-:W-:-:S04]  /*0e30*/  UISETP.LT.AND UP0, UPT, UR9, UR4, UPT ;  /* 0x000000040900728c */ /* 0x000fc8000bf01270 */
[----:B------:R-:W-:-:S03]  /*0e40*/  USEL UR9, UR9, UR4, !UP0 ;  /* 0x0000000409097287 */ /* 0x000fc6000c000000 */
.L_x_324:
[----:B------:R-:W2:Y:S01]  /*0e50*/  R2UR UR4, R89 ;  /* 0x00000000590473c2 */ /* 0x000ea200000e0000 */
[----:B------:R-:W-:Y:S02]  /*0e60*/  UIADD3 UR10, UR7, 0x3f, URZ ;  /* 0x0000003f070a7890 */ /* 0x000fe4000fffe03f */
[----:B------:R-:W-:Y:S02]  /*0e70*/  USHF.R.S32.HI UR7, URZ, 0x1f, UR9 ;  /* 0x0000001f3f077899 */ /* 0x000fe40008011409 */
[----:B------:R-:W-:Y:S02]  /*0e80*/  USHF.R.S32.HI UR8, URZ, 0x1f, UR10 ;  /* 0x0000001f3f087899 */ /* 0x000fe4000801140a */
[----:B------:R-:W-:Y:S01]  /*0e90*/  ULEA.HI UR7, UR7, UR9, URZ, 0x6 ;  /* 0x0000000907077291 */ /* 0x000fe2000f8f303f */
[----:B------:R-:W3:Y:S01]  /*0ea0*/  R2UR UR5, R0 ;  /* 0x00000000000573c2 */ /* 0x000ee200000e0000 */
[----:B------:R-:W-:Y:S02]  /*0eb0*/  ULEA.HI UR8, UR8, UR10, URZ, 0x6 ;  /* 0x0000000a08087291 */ /* 0x000fe4000f8f303f */
[----:B------:R-:W-:-:S02]  /*0ec0*/  USHF.R.S32.HI UR7, URZ, 0x6, UR7 ;  /* 0x000000063f077899 */ /* 0x000fc40008011407 */
[----:B------:R-:W-:Y:S02]  /*0ed0*/  USHF.R.S32.HI UR8, URZ, 0x6, UR8 ;  /* 0x000000063f087899 */ /* 0x000fe40008011408 */
[----:B------:R-:W-:-:S04]  /*0ee0*/  UISETP.LT.AND UP1, UPT, URZ, UR7, UPT ;  /* 0x000000073f00728c */ /* 0x000fc8000bf21270 */
[----:B------:R-:W-:Y:S02]  /*0ef0*/  USEL UR7, URZ, UR7, !UP1 ;  /* 0x000000073f077287 */ /* 0x000fe4000c800000 */
[----:B--2---:R-:W-:-:S04]  /*0f00*/  UISETP.LT.AND UP0, UPT, UR8, UR4, UPT ;  /* 0x000000040800728c */ /* 0x004fc8000bf01270 */
[----:B------:R-:W-:Y:S02]  /*0f10*/  USEL UR4, UR8, UR4, UP0 ;  /* 0x0000000408047287 */ /* 0x000fe40008000000 */
[----:B---3--:R-:W-:Y:S02]  /*0f20*/  ULEA UR7, UR7, -UR5, 0x6 ;  /* 0x8000000507077291 */ /* 0x008fe4000f8e303f */
[----:B------:R-:W-:Y:S02]  /*0f30*/  ULEA UR4, UR4, -UR5, 0x6 ;  /* 0x8000000504047291 */ /* 0x000fe4000f8e303f */
[----:B------:R-:W-:Y:S02]  /*0f40*/  UISETP.LT.AND UP1, UPT, URZ, UR7, UPT ;  /* 0x000000073f00728c */ /* 0x000fe4000bf21270 */
[----:B------:R-:W-:Y:S02]  /*0f50*/  UISETP.LT.AND UP0, UPT, UR4, UR19, UPT ;  /* 0x000000130400728c */ /* 0x000fe4000bf01270 */
[----:B------:R-:W-:-:S02]  /*0f60*/  USEL UR7, URZ, UR7, !UP1 ;  /* 0x000000073f077287 */ /* 0x000fc4000c800000 */
[----:B------:R-:W-:Y:S02]  /*0f70*/  USEL UR4, UR4, UR19, UP0 ;  /* 0x0000001304047287 */ /* 0x000fe40008000000 */
[----:B------:R-:W-:Y:S02]  /*0f80*/  USHF.R.U32.HI UR8, URZ, 0x6, UR7 ;  /* 0x000000063f087899 */ /* 0x000fe40008011607 */
[----:B------:R-:W-:-:S05]  /*0f90*/  UISETP.GT.AND UP0, UPT, UR4, UR7, UPT ;  /* 0x000000070400728c */ /* 0x000fca000bf04270 */
[----:B------:R-:W-:-:S06]  /*0fa0*/  UMOV UR7, UR8 ;  /* 0x0000000800077c82 */ /* 0x000fcc0008000000 */
[----:B------:R-:W-:-:S04]  /*0fb0*/  @UP0 UIADD3 UR5, UR4, 0x3f, URZ ;  /* 0x0000003f04050890 */ /* 0x000fc8000fffe03f */
[----:B------:R-:W-:-:S04]  /*0fc0*/  @UP0 USHF.R.S32.HI UR4, URZ, 0x1f, UR5 ;  /* 0x0000001f3f040899 */ /* 0x000fc80008011405 */
[----:B------:R-:W-:-:S04]  /*0fd0*/  @UP0 ULEA.HI UR4, UR4, UR5, URZ, 0x6 ;  /* 0x0000000504040291 */ /* 0x000fc8000f8f303f */
[----:B------:R-:W-:-:S04]  /*0fe0*/  @UP0 USHF.R.S32.HI UR7, URZ, 0x6, UR4 ;  /* 0x000000063f070899 */ /* 0x000fc80008011404 */
[----:B------:R-:W-:-:S06]  /*0ff0*/  UISETP.GT.AND UP0, UPT, UR7, UR8, UPT ;  /* 0x000000080700728c */ /* 0x000fcc000bf04270 */
[----:B------:R-:W-:-:S13]  /*1000*/  PLOP3.LUT P0, PT, PT, PT, UP0, 0x80, 0x0 ;  /* 0x000000000000781c */ /* 0x000fda0003f0f008 */
        /* <DEDUP_REMOVED lines=10> */
[----:B------:R-:W-:Y:S01]  /*10b0*/  UIADD3 UR16, UR7, -0x1, URZ ;  /* 0xffffffff07107890 */ /* 0x000fe2000fffe03f */
[----:B------:R-:W-:Y:S01]  /*10c0*/  IMAD.IADD R82, R82, 0x1, R5 ;  /* 0x0000000152527824 */ /* 0x000fe200078e0205 */
[----:B------:R-:W-:Y:S01]  /*10d0*/  SHF.R.S32.HI R4, RZ, 0x1f, R144 ;  /* 0x0000001fff047819 */ /* 0x000fe20000011490 */
[----:B------:R2:W3:Y:S01]  /*10e0*/  @P2 LDG.E R3, [R2.64] ;  /* 0x0000001602032981 */ /* 0x0004e2000c1e1900 */
[-C--:B------:R-:W-:Y:S01]  /*10f0*/  LEA.HI R8, R108, R71.reuse, RZ, 0x3 ;  /* 0x000000476c087211 */ /* 0x080fe200078f18ff */
[----:B------:R-:W-:Y:S01]  /*1100*/  UMOV UR6, 0x5 ;  /* 0x0000000500067882 */ /* 0x000fe20000000000 */
[----:B------:R-:W-:Y:S01]  /*1110*/  IMAD.U32 R7, RZ, RZ, UR16 ;  /* 0x00000010ff077e24 */ /* 0x000fe2000f8e00ff */
[----:B------:R-:W-:Y:S01]  /*1120*/  ULDC UR11, c[0x0][0x23c] ;  /* 0x00008f00000b7ab9 */ /* 0x000fe20000000800 */
[----:B------:R-:W-:Y:S01]  /*1130*/  SHF.R.S32.HI R5, RZ, 0x3, R8 ;  /* 0x00000003ff057819 */ /* 0x000fe20000011408 */
[----:B------:R-:W-:Y:S01]  /*1140*/  ULDC.64 UR4, c[0x0][0x238] ;  /* 0x00008e0000047ab9 */ /* 0x000fe20000000a00 */
[----:B------:R-:W-:Y:S01]  /*1150*/  LOP3.LUT R8, R8, 0x1ffffff8, RZ, 0xc0, !PT ;  /* 0x1ffffff808087812 */ /* 0x000fe200078ec0ff */
[----:B------:R-:W-:Y:S01]  /*1160*/  UMOV UR28, 0x6 ;  /* 0x00000006001c7882 */ /* 0x000fe20000000000 */
[C---:B------:R-:W-:Y:S01]  /*1170*/  IADD3 R88, -R5.reuse, UR19, RZ ;  /* 0x0000001305587c10 */ /* 0x040fe2000fffe1ff */
[----:B------:R-:W-:Y:S01]  /*1180*/  USHF.L.U64.HI UR11, UR4, UR6, UR11 ;  /* 0x00000006040b7299 */ /* 0x000fe2000801020b */
[----:B------:R-:W-:Y:S01]  /*1190*/  IADD3 R144, P0, R5, R144, RZ ;  /* 0x0000009005907210 */ /* 0x000fe20007f1e0ff */
[----:B------:R-:W-:Y:S01]  /*11a0*/  IMAD.IADD R8, R71, 0x1, -R8 ;  /* 0x0000000147087824 */ /* 0x000fe200078e0a08 */
[----:B------:R-:W-:Y:S01]  /*11b0*/  USHF.L.U64.HI UR9, UR4, UR28, UR5 ;  /* 0x0000001c04097299 */ /* 0x000fe20008010205 */
[----:B------:R-:W-:Y:S01]  /*11c0*/  IMAD R0, R7, -0x40, R88 ;  /* 0xffffffc007007824 */ /* 0x000fe200078e0258 */
[----:B------:R-:W-:Y:S01]  /*11d0*/  LEA.HI.X.SX32 R145, R5, R4, 0x1, P0 ;  /* 0x0000000405917211 */ /* 0x000fe200000f0eff */
[----:B------:R-:W-:Y:S01]  /*11e0*/  IMAD.SHL.U32 R8, R8, 0x8, RZ ;  /* 0x0000000808087824 */ /* 0x000fe200078e00ff */
[----:B------:R-:W-:Y:S01]  /*11f0*/  USHF.L.U32 UR10, UR4, 0x6, URZ ;  /* 0x00000006040a7899 */ /* 0x000fe2000800063f */
[----:B------:R-:W-:Y:S01]  /*1200*/  IMAD.U32 R142, RZ, RZ, UR14 ;  /* 0x0000000eff8e7e24 */ /* 0x000fe2000f8e00ff */
[C---:B------:R-:W-:Y:S01]  /*1210*/  ISETP.GE.AND P1, PT, R0.reuse, 0x1, PT ;  /* 0x000000010000780c */ /* 0x040fe20003f26270 */
[----:B------:R-:W-:Y:S01]  /*1220*/  IMAD R7, R145, c[0x0][0x238], RZ ;  /* 0x00008e0091077a24 */ /* 0x000fe200078e02ff */
[----:B------:R-:W-:Y:S01]  /*1230*/  ISETP.GT.AND P0, PT, R0, 0x20, PT ;  /* 0x000000200000780c */ /* 0x000fe20003f04270 */
[----:B------:R-:W-:Y:S01]  /*1240*/  USHF.L.U32 UR12, UR4, 0x5, URZ ;  /* 0x00000005040c7899 */ /* 0x000fe2000800063f */
[----:B------:R-:W-:Y:S01]  /*1250*/  IADD3 R0, R8, 0x40, RZ ;  /* 0x0000004008007810 */ /* 0x000fe20007ffe0ff */
[----:B------:R-:W-:Y:S01]  /*1260*/  ULDC.64 UR6, c[0x0][0x240] ;  /* 0x0000900000067ab9 */ /* 0x000fe20000000a00 */
[--C-:B------:R-:W-:Y:S01]  /*1270*/  SHF.R.S32.HI R9, RZ, 0x1f, R8.reuse ;  /* 0x0000001fff097819 */ /* 0x100fe20000011408 */
[----:B------:R-:W-:Y:S01]  /*1280*/  ULDC.64 UR4, c[0x0][0x260] ;  /* 0x0000980000047ab9 */ /* 0x000fe20000000a00 */
[----:B------:R-:W-:Y:S01]  /*1290*/  ISETP.GE.AND P6, PT, R0, c[0x0][0x1d4], PT ;  /* 0x0000750000007a0c */ /* 0x000fe20003fc6270 */
[C---:B------:R-:W-:Y:S01]  /*12a0*/  IMAD R0, R144.reuse, c[0x0][0x23c], R7 ;  /* 0x00008f0090007a24 */ /* 0x040fe200078e0207 */
[----:B------:R-:W-:Y:S01]  /*12b0*/  UIMAD UR6, UR13, UR6, URZ ;  /* 0x000000060d0672a4 */ /* 0x000fe2000f8e023f */
[----:B------:R-:W-:Y:S01]  /*12c0*/  IMAD.WIDE.U32 R6, R144, c[0x0][0x238], R8 ;  /* 0x00008e0090067a25 */ /* 0x000fe200078e0008 */
[----:B------:R-:W-:Y:S01]  /*12d0*/  UIMAD UR4, UR13, UR4, URZ ;  /* 0x000000040d0472a4 */ /* 0x000fe2000f8e023f */
[-C--:B------:R-:W-:Y:S01]  /*12e0*/  LEA.HI R4, R108, R71.reuse, RZ, 0x2 ;  /* 0x000000476c047211 */ /* 0x080fe200078f10ff */
[----:B------:R-:W-:Y:S01]  /*12f0*/  USHF.R.S32.HI UR21, URZ, 0x1f, UR20 ;  /* 0x0000001f3f157899 */ /* 0x000fe20008011414 */
[----:B------:R-:W-:Y:S01]  /*1300*/  IMAD.IADD R7, R7, 0x1, R0 ;  /* 0x0000000107077824 */ /* 0x000fe200078e0200 */
[----:B------:R-:W-:Y:S01]  /*1310*/  UIMAD UR7, UR14, UR7, UR6 ;  /* 0x000000070e0772a4 */ /* 0x000fe2000f8e0206 */
[----:B--2---:R-:W-:Y:S01]  /*1320*/  IMAD.SHL.U32 R2, R5, 0x40, RZ ;  /* 0x0000004005027824 */ /* 0x004fe200078e00ff */
[----:B------:R-:W-:Y:S01]  /*1330*/  USEL UR25, UR20, URZ, !UP4 ;  /* 0x0000003f14197287 */ /* 0x000fe2000e000000 */
[----:B------:R-:W-:Y:S01]  /*1340*/  IMAD.WIDE.U32 R142, R142, c[0x0][0x240], R6 ;  /* 0x000090008e8e7a25 */ /* 0x000fe200078e0006 */
[----:B------:R-:W-:Y:S01]  /*1350*/  USEL UR24, UR21, URZ, !UP4 ;  /* 0x0000003f15187287 */ /* 0x000fe2000e000000 */
[----:B------:R-:W-:Y:S01]  /*1360*/  LOP3.LUT R0, R4, 0xfffffffc, RZ, 0xc0, !PT ;  /* 0xfffffffc04007812 */ /* 0x000fe200078ec0ff */
[----:B------:R-:W-:Y:S01]  /*1370*/  UIMAD UR6, UR14, UR5, UR4 ;  /* 0x000000050e0672a4 */ /* 0x000fe2000f8e0204 */
[----:B------:R-:W-:Y:S01]  /*1380*/  LOP3.LUT R5, R2, 0x1c0, RZ, 0xc0, !PT ;  /* 0x000001c002057812 */ /* 0x000fe200078ec0ff */
[----:B------:R-:W-:Y:S01]  /*1390*/  IMAD.U32 R140, RZ, RZ, UR25 ;  /* 0x00000019ff8c7e24 */ /* 0x000fe2000f8e00ff */
[----:B------:R-:W-:Y:S01]  /*13a0*/  ULDC.64 UR4, c[0x0][0x248] ;  /* 0x0000920000047ab9 */ /* 0x000fe20000000a00 */
[----:B------:R-:W-:Y:S01]  /*13b0*/  IADD3 R143, R143, UR7, RZ ;  /* 0x000000078f8f7c10 */ /* 0x000fe2000fffe0ff */
[----:B------:R-:W-:Y:S01]  /*13c0*/  UIMAD UR4, UR24, UR4, URZ ;  /* 0x00000004180472a4 */ /* 0x000fe2000f8e023f */
[----:B------:R-:W-:Y:S01]  /*13d0*/  LOP3.LUT R2, R5, 0x38, R8, 0xf8, !PT ;  /* 0x0000003805027812 */ /* 0x000fe200078ef808 */
[----:B------:R-:W-:Y:S01]  /*13e0*/  USHF.R.S32.HI UR7, URZ, 0x1f, UR16 ;  /* 0x0000001f3f077899 */ /* 0x000fe20008011410 */
[----:B------:R-:W-:Y:S01]  /*13f0*/  SHF.R.U32.HI R5, RZ, 0x3, R5 ;  /* 0x00000003ff057819 */ /* 0x000fe20000011605 */
[----:B------:R-:W-:Y:S01]  /*1400*/  UIMAD UR5, UR25, UR5, UR4 ;  /* 0x00000005190572a4 */ /* 0x000fe2000f8e0204 */
[----:B------:R-:W-:Y:S01]  /*1410*/  IMAD.WIDE.U32 R142, R140, c[0x0][0x248], R142 ;  /* 0x000092008c8e7a25 */ /* 0x000fe200078e008e */
[----:B------:R-:W-:Y:S01]  /*1420*/  LEA.HI R122, R108, R71, RZ, 0x6 ;  /* 0x000000476c7a7211 */ /* 0x000fe200078f30ff */
[----:B------:R-:W-:Y:S01]  /*1430*/  UIMAD UR4, UR9, UR16, URZ ;  /* 0x00000010090472a4 */ /* 0x000fe2000f8e023f */
[----:B------:R-:W-:Y:S01]  /*1440*/  LOP3.LUT R5, R2, R5, RZ, 0x3c, !PT ;  /* 0x0000000502057212 */ /* 0x000fe200078e3cff */
[----:B------:R-:W-:Y:S01]  /*1450*/  IMAD.U32 R77, RZ, RZ, UR10 ;  /* 0x0000000aff4d7e24 */ /* 0x000fe2000f8e00ff */
[----:B------:R-:W-:Y:S01]  /*1460*/  IADD3 R147, R143, UR5, RZ ;  /* 0x000000058f937c10 */ /* 0x000fe2000fffe0ff */
[----:B------:R-:W-:Y:S01]  /*1470*/  IMAD.MOV.U32 R146, RZ, RZ, R142 ;  /* 0x000000ffff927224 */ /* 0x000fe200078e008e */
[----:B------:R-:W-:Y:S01]  /*1480*/  IADD3 R2, R8, 0x80, RZ ;  /* 0x0000008008027810 */ /* 0x000fe20007ffe0ff */
[----:B------:R-:W-:Y:S01]  /*1490*/  IMAD.IADD R0, R71, 0x1, -R0 ;  /* 0x0000000147007824 */ /* 0x000fe200078e0a00 */
[----:B------:R-:W-:Y:S01]  /*14a0*/  UIMAD UR4, UR7, UR10, UR4 ;  /* 0x0000000a070472a4 */ /* 0x000fe2000f8e0204 */
[----:B------:R-:W-:Y:S01]  /*14b0*/  IMAD.SHL.U32 R122, R122, 0x8, RZ ;  /* 0x000000087a7a7824 */ /* 0x000fe200078e00ff */
[----:B------:R-:W-:Y:S01]  /*14c0*/  ISETP.GE.AND P4, PT, R8, c[0x0][0x1d4], PT ;  /* 0x0000750008007a0c */ /* 0x000fe20003f86270 */
[----:B------:R-:W-:Y:S01]  /*14d0*/  IMAD.WIDE.U32 R6, R77, UR16, R146 ;  /* 0x000000104d067c25 */ /* 0x000fe2000f8e0092 */
[----:B------:R-:W-:-:S02]  /*14e0*/  ISETP.GE.AND P5, PT, R2, c[0x0][0x1d4], PT ;  /* 0x0000750002007a0c */ /* 0x000fc40003fa6270 */
[----:B------:R-:W-:Y:S01]  /*14f0*/  LOP3.LUT R122, R5, 0xfffffe00, R122, 0xf8, !PT ;  /* 0xfffffe00057a7812 */ /* 0x000fe200078ef87a */
[----:B------:R-:W-:Y:S01]  /*1500*/  IMAD.SHL.U32 R18, R0, 0x4, RZ ;  /* 0x0000000400127824 */ /* 0x000fe200078e00ff */
[----:B------:R-:W-:Y:S01]  /*1510*/  IADD3 R2, R7, UR4, RZ ;  /* 0x0000000407027c10 */ /* 0x000fe2000fffe0ff */
[----:B------:R-:W-:Y:S01]  /*1520*/  IMAD.U32 R10, RZ, RZ, UR14 ;  /* 0x0000000eff0a7e24 */ /* 0x000fe2000f8e00ff */
[----:B------:R-:W-:Y:S01]  /*1530*/  @P1 LEA R24, P3, R6, c[0x0][0x220], 0x1 ;  /* 0x0000880006181a11 */ /* 0x000fe200078608ff */
[----:B------:R-:W-:Y:S01]  /*1540*/  IMAD.SHL.U32 R122, R122, 0x2, RZ ;  /* 0x000000027a7a7824 */ /* 0x000fe200078e00ff */
[----:B------:R-:W-:Y:S01]  /*1550*/  IADD3 R15, R18, 0x20, RZ ;  /* 0x00000020120f7810 */ /* 0x000fe20007ffe0ff */
[----:B------:R-:W-:Y:S01]  /*1560*/  IMAD.WIDE.U32 R10, R10, c[0x0][0x260], R8 ;  /* 0x000098000a0a7a25 */ /* 0x000fe200078e0008 */
[C---:B------:R-:W-:Y:S01]  /*1570*/  @P1 LEA.HI.X R25, R6.reuse, c[0x0][0x224], R2, 0x1, P3 ;  /* 0x0000890006191a11 */ /* 0x040fe200018f0c02 */
[----:B------:R-:W-:Y:S01]  /*1580*/  ULDC.64 UR4, c[0x0][0x280] ;  /* 0x0000a00000047ab9 */ /* 0x000fe20000000a00 */
[----:B------:R-:W-:Y:S01]  /*1590*/  @P0 IADD3 R5, P3, R6, UR12, RZ ;  /* 0x0000000c06050c10 */ /* 0x000fe2000ff7e0ff */
[----:B------:R-:W-:Y:S01]  /*15a0*/  IMAD.IADD R12, R18, 0x1, R15 ;  /* 0x00000001120c7824 */ /* 0x000fe200078e020f */
[--C-:B------:R-:W-:Y:S01]  /*15b0*/  SHF.R.S32.HI R127, RZ, 0x2, R4.reuse ;  /* 0x00000002ff7f7819 */ /* 0x100fe20000011404 */
[----:B------:R-:W-:Y:S01]  /*15c0*/  @!PT LDS RZ, [RZ] ;  /* 0x00000000fffff984 */ /* 0x000fe20000000800 */
[----:B------:R-:W-:Y:S01]  /*15d0*/  @!PT LDS RZ, [RZ] ;  /* 0x00000000fffff984 */ /* 0x000fe20000000800 */
[----:B------:R-:W-:Y:S01]  /*15e0*/  @!PT LDS RZ, [RZ] ;  /* 0x00000000fffff984 */ /* 0x000fe20000000800 */
[----:B------:R2:W-:Y:S01]  /*15f0*/  @P1 LDGSTS.E.BYPASS.LTC128B.128 [R122+0x6100], [R24.64], !P4 ;  /* 0x06100000187a1fae */ /* 0x0005e2000e101d56 */
[----:B------:R-:W-:Y:S01]  /*1600*/  @P0 IADD3.X R2, R2, UR11, RZ, P3, !PT ;  /* 0x0000000b02020c10 */ /* 0x000fe20009ffe4ff */
[C---:B------:R-:W-:Y:S01]  /*1610*/  IMAD.SHL.U32 R16, R0.reuse, 0x8, RZ ;  /* 0x0000000800107824 */ /* 0x040fe200078e00ff */
[C---:B------:R-:W-:Y:S01]  /*1620*/  @P0 LEA R8, P3, R5.reuse, c[0x0][0x220], 0x1 ;  /* 0x0000880005080a11 */ /* 0x040fe200078608ff */
[----:B------:R2:W-:Y:S01]  /*1630*/  @P1 LDGSTS.E.BYPASS.LTC128B.128 [R122+0x8100], [R24.64+0x80], !P6 ;  /* 0x08100080187a1fae */ /* 0x0005e2000f101d56 */
[----:B------:R-:W-:Y:S01]  /*1640*/  SHF.R.S32.HI R4, RZ, 0x1f, R4 ;  /* 0x0000001fff047819 */ /* 0x000fe20000011404 */
[----:B------:R-:W-:Y:S01]  /*1650*/  IMAD R121, R0, 0x40, R127 ;  /* 0x0000004000797824 */ /* 0x000fe200078e027f */
[----:B------:R-:W-:Y:S01]  /*1660*/  IADD3 R14, R18, 0x40, RZ ;  /* 0x00000040120e7810 */ /* 0x000fe20007ffe0ff */
[----:B------:R2:W-:Y:S01]  /*1670*/  @P1 LDGSTS.E.BYPASS.LTC128B.128 [R122+0xa100], [R24.64+0x100], !P5 ;  /* 0x0a100100187a1fae */ /* 0x0005e2000e901d56 */
[----:B------:R-:W-:Y:S01]  /*1680*/  ISETP.GE.AND P1, PT, R12, c[0x0][0x27c], PT ;  /* 0x00009f000c007a0c */ /* 0x000fe20003f26270 */
[----:B------:R-:W-:Y:S01]  /*1690*/  USHF.L.U64.HI UR26, UR4, UR28, UR5 ;  /* 0x0000001c041a7299 */ /* 0x000fe20008010205 */
[----:B------:R-:W-:Y:S01]  /*16a0*/  @P0 LEA.HI.X R9, R5, c[0x0][0x224], R2, 0x1, P3 ;  /* 0x0000890005090a11 */ /* 0x000fe200018f0c02 */
[----:B------:R-:W-:Y:S01]  /*16b0*/  IMAD.IADD R13, R18, 0x1, R14 ;  /* 0x00000001120d7824 */ /* 0x000fe200078e020e */
[----:B------:R-:W-:Y:S01]  /*16c0*/  SEL R5, RZ, c[0x0][0x27c], !P1 ;  /* 0x00009f00ff057a07 */ /* 0x000fe20004800000 */
[----:B------:R-:W-:Y:S01]  /*16d0*/  USHF.L.U32 UR27, UR4, 0x6, URZ ;  /* 0x00000006041b7899 */ /* 0x000fe2000800063f */
[----:B------:R-:W-:Y:S01]  /*16e0*/  LEA.HI R4, R4, R127, RZ, 0x3 ;  /* 0x0000007f04047211 */ /* 0x000fe200078f18ff */
[----:B------:R4:W-:Y:S01]  /*16f0*/  @P0 LDGSTS.E.BYPASS.LTC128B.128 [R122+0x7100], [R8.64], !P4 ;  /* 0x07100000087a0fae */ /* 0x0009e2000e101d56 */
[----:B------:R-:W-:Y:S01]  /*1700*/  P2R R129, PR, RZ, 0x2 ;  /* 0x00000002ff817803 */ /* 0x000fe20000000000 */
[----:B------:R-:W-:Y:S01]  /*1710*/  IMAD.IADD R5, R5, 0x1, R12 ;  /* 0x0000000105057824 */ /* 0x000fe200078e020c */
[----:B------:R-:W-:Y:S01]  /*1720*/  LOP3.LUT R4, R4, 0xfffffff8, RZ, 0xc0, !PT ;  /* 0xfffffff804047812 */ /* 0x000fe200078ec0ff */
[----:B------:R4:W-:Y:S01]  /*1730*/  @P0 LDGSTS.E.BYPASS.LTC128B.128 [R122+0x9100], [R8.64+0x80], !P6 ;  /* 0x09100080087a0fae */ /* 0x0009e2000f101d56 */
[----:B------:R-:W-:Y:S01]  /*1740*/  ISETP.GE.AND P1, PT, R13, c[0x0][0x27c], PT ;  /* 0x00009f000d007a0c */ /* 0x000fe20003f26270 */
[----:B------:R-:W-:Y:S01]  /*1750*/  ULDC.64 UR4, c[0x0][0x290] ;  /* 0x0000a40000047ab9 */ /* 0x000fe20000000a00 */
[----:B------:R-:W-:Y:S01]  /*1760*/  ISETP.GE.AND P3, PT, R16, c[0x0][0x27c], PT ;  /* 0x00009f0010007a0c */ /* 0x000fe20003f66270 */
[----:B------:R-:W-:Y:S01]  /*1770*/  IMAD.IADD R123, R127, 0x1, -R4 ;  /* 0x000000017f7b7824 */ /* 0x000fe200078e0a04 */
[----:B------:R-:W-:Y:S01]  /*1780*/  SHF.R.S32.HI R2, RZ, 0x1f, R5 ;  /* 0x0000001fff027819 */ /* 0x000fe20000011405 */
[----:B------:R4:W-:Y:S01]  /*1790*/  @P0 LDGSTS.E.BYPASS.LTC128B.128 [R122+0xb100], [R8.64+0x100], !P5 ;  /* 0x0b100100087a0fae */ /* 0x0009e2000e901d56 */
[----:B------:R-:W-:Y:S01]  /*17a0*/  SEL R4, RZ, c[0x0][0x27c], !P1 ;  /* 0x00009f00ff047a07 */ /* 0x000fe20004800000 */
[----:B------:R-:W-:Y:S01]  /*17b0*/  USHF.L.U64.HI UR28, UR4, UR28, UR5 ;  /* 0x0000001c041c7299 */ /* 0x000fe20008010205 */
[----:B------:R-:W-:Y:S01]  /*17c0*/  SEL R7, RZ, c[0x0][0x27c], !P3 ;  /* 0x00009f00ff077a07 */ /* 0x000fe20005800000 */
[----:B------:R-:W-:Y:S01]  /*17d0*/  USHF.L.U32 UR29, UR4, 0x6, URZ ;  /* 0x00000006041d7899 */ /* 0x000fe2000800063f */
[CC--:B------:R-:W-:Y:S01]  /*17e0*/  LEA.HI R96, R2.reuse, R5.reuse, RZ, 0x3 ;  /* 0x0000000502607211 */ /* 0x0c0fe200078f18ff */
[----:B------:R-:W0:Y:S01]  /*17f0*/  LDGDEPBAR ;  /* 0x00000000000079af */ /* 0x000e220000000000 */
[----:B------:R-:W-:Y:S01]  /*1800*/  LEA.HI R2, R2, R5, RZ, 0x6 ;  /* 0x0000000502027211 */ /* 0x000fe200078f30ff */
[----:B------:R-:W-:Y:S01]  /*1810*/  IMAD.IADD R5, R4, 0x1, R13 ;  /* 0x0000000104057824 */ /* 0x000fe200078e020d */
[C---:B------:R-:W-:Y:S01]  /*1820*/  LOP3.LUT P0, RZ, R123.reuse, 0x4, RZ, 0xc0, !PT ;  /* 0x000000047bff7812 */ /* 0x040fe2000780c0ff */
[C---:B------:R-:W-:Y:S01]  /*1830*/  IMAD.IADD R7, R16.reuse, 0x1, R7 ;  /* 0x0000000110077824 */ /* 0x040fe200078e0207 */
[----:B------:R-:W-:Y:S01]  /*1840*/  IADD3 R126, R16, 0x60, RZ ;  /* 0x00000060107e7810 */ /* 0x000fe20007ffe0ff */
[----:B------:R-:W-:Y:S01]  /*1850*/  IMAD.SHL.U32 R123, R123, 0x40, RZ ;  /* 0x000000407b7b7824 */ /* 0x000fe200078e00ff */
[----:B------:R-:W-:Y:S01]  /*1860*/  SHF.R.S32.HI R104, RZ, 0x1f, R5 ;  /* 0x0000001fff687819 */ /* 0x000fe20000011405 */
[----:B------:R-:W-:Y:S01]  /*1870*/  IMAD.SHL.U32 R2, R2, 0x40, RZ ;  /* 0x0000004002027824 */ /* 0x000fe200078e00ff */
[----:B------:R-:W-:Y:S01]  /*1880*/  SHF.R.S32.HI R106, RZ, 0x1f, R7 ;  /* 0x0000001fff6a7819 */ /* 0x000fe20000011407 */
[----:B------:R-:W-:Y:S01]  /*1890*/  ULDC.64 UR4, c[0x0][0x1e8] ;  /* 0x00007a0000047ab9 */ /* 0x000fe20000000a00 */
[CC--:B------:R-:W-:Y:S01]  /*18a0*/  LEA.HI R98, R104.reuse, R5.reuse, RZ, 0x3 ;  /* 0x0000000568627211 */ /* 0x0c0fe200078f18ff */
[----:B------:R-:W-:Y:S01]  /*18b0*/  UIMAD UR34, UR13, UR4, URZ ;  /* 0x000000040d2272a4 */ /* 0x000fe2000f8e023f */
[----:B------:R-:W-:Y:S01]  /*18c0*/  LEA.HI R104, R104, R5, RZ, 0x6 ;  /* 0x0000000568687211 */ /* 0x000fe200078f30ff */
[----:B------:R-:W-:Y:S01]  /*18d0*/  UIMAD.WIDE.U32 UR30, UR14, UR4, URZ ;  /* 0x000000040e1e72a5 */ /* 0x000fe2000f8e003f */
[----:B------:R-:W-:Y:S01]  /*18e0*/  LEA.HI R94, R106, R7, RZ, 0x3 ;  /* 0x000000076a5e7211 */ /* 0x000fe200078f18ff */
[----:B------:R-:W-:Y:S01]  /*18f0*/  UIMAD UR34, UR14, UR5, UR34 ;  /* 0x000000050e2272a4 */ /* 0x000fe2000f8e0222 */
[----:B------:R-:W-:Y:S01]  /*1900*/  LEA.HI R108, R108, R71, RZ, 0x5 ;  /* 0x000000476c6c7211 */ /* 0x000fe200078f28ff */
[----:B------:R-:W-:Y:S01]  /*1910*/  IMAD.SHL.U32 R104, R104, 0x40, RZ ;  /* 0x0000004068687824 */ /* 0x000fe200078e00ff */
[----:B------:R-:W-:Y:S01]  /*1920*/  SHF.R.S32.HI R5, RZ, 0x1f, R126 ;  /* 0x0000001fff057819 */ /* 0x000fe2000001147e */
[----:B------:R-:W-:Y:S01]  /*1930*/  ULDC.64 UR4, c[0x0][0x210] ;  /* 0x0000840000047ab9 */ /* 0x000fe20000000a00 */
[----:B------:R-:W-:Y:S01]  /*1940*/  LEA.HI R106, R106, R7, RZ, 0x6 ;  /* 0x000000076a6a7211 */ /* 0x000fe200078f30ff */
[----:B------:R-:W-:Y:S01]  /*1950*/  IMAD.SHL.U32 R108, R108, 0x10, RZ ;  /* 0x000000106c6c7824 */ /* 0x000fe200078e00ff */
[----:B------:R-:W-:Y:S01]  /*1960*/  SHF.R.S32.HI R0, RZ, 0x1f, R13 ;  /* 0x0000001fff007819 */ /* 0x000fe2000001140d */
[----:B------:R-:W-:Y:S01]  /*1970*/  UIMAD UR35, UR13, UR4, URZ ;  /* 0x000000040d2372a4 */ /* 0x000fe2000f8e023f */
[----:B------:R-:W-:Y:S01]  /*1980*/  LOP3.LUT R123, R123, 0x1c0, RZ, 0xc0, !PT ;  /* 0x000001c07b7b7812 */ /* 0x000fe200078ec0ff */
[----:B------:R-:W-:Y:S01]  /*1990*/  IMAD.SHL.U32 R106, R106, 0x40, RZ ;  /* 0x000000406a6a7824 */ /* 0x000fe200078e00ff */
[----:B------:R-:W-:Y:S01]  /*19a0*/  LEA.HI R118, R5, R126, RZ, 0x3 ;  /* 0x0000007e05767211 */ /* 0x000fe200078f18ff */
[----:B------:R-:W-:Y:S01]  /*19b0*/  IMAD.MOV.U32 R78, RZ, RZ, c[0x0][0x27c] ;  /* 0x00009f00ff4e7624 */ /* 0x000fe200078e00ff */
[----:B------:R-:W-:Y:S01]  /*19c0*/  SHF.R.S32.HI R5, RZ, 0x1f, R12 ;  /* 0x0000001fff057819 */ /* 0x000fe2000001140c */
[----:B------:R-:W-:Y:S01]  /*19d0*/  IMAD.MOV.U32 R92, RZ, RZ, c[0x0][0x2b8] ;  /* 0x0000ae00ff5c7624 */ /* 0x000fe200078e00ff */
[----:B------:R-:W-:Y:S01]  /*19e0*/  LEA.HI R119, R0, R13, RZ, 0x3 ;  /* 0x0000000d00777211 */ /* 0x000fe200078f18ff */
[----:B------:R-:W-:Y:S01]  /*19f0*/  UIMAD.WIDE.U32 UR32, UR14, UR4, URZ ;  /* 0x000000040e2072a5 */ /* 0x000fe2000f8e003f */
[----:B------:R-:W-:Y:S01]  /*1a00*/  SHF.R.U32.HI R109, RZ, 0x3, R123 ;  /* 0x00000003ff6d7819 */ /* 0x000fe2000001167b */
[----:B------:R-:W-:Y:S01]  /*1a10*/  IMAD.MOV.U32 R107, RZ, RZ, c[0x0][0x27c] ;  /* 0x00009f00ff6b7624 */ /* 0x000fe200078e00ff */
[----:B------:R-:W-:-:S02]  /*1a20*/  LOP3.LUT R0, R123, 0x18, R16, 0xf8, !PT ;  /* 0x000000187b007812 */ /* 0x000fc400078ef810 */
[----:B------:R-:W-:Y:S01]  /*1a30*/  LOP3.LUT R4, R123, 0x38, R94, 0xf8, !PT ;  /* 0x000000387b047812 */ /* 0x000fe200078ef85e */
[----:B------:R-:W-:Y:S01]  /*1a40*/  IMAD.SHL.U32 R107, R107, 0x2, RZ ;  /* 0x000000026b6b7824 */ /* 0x000fe200078e00ff */
[----:B------:R-:W-:Y:S02]  /*1a50*/  SHF.R.S32.HI R132, RZ, 0x1f, R127 ;  /* 0x0000001fff847819 */ /* 0x000fe4000001147f */
[----:B------:R-:W-:Y:S02]  /*1a60*/  LEA.HI R120, R5, R12, RZ, 0x3 ;  /* 0x0000000c05787211 */ /* 0x000fe400078f18ff */
[----:B------:R-:W-:Y:S01]  /*1a70*/  LOP3.LUT R108, R108, 0xfffffe00, RZ, 0xc0, !PT ;  /* 0xfffffe006c6c7812 */ /* 0x000fe200078ec0ff */
[C---:B------:R-:W-:Y:S01]  /*1a80*/  IMAD R134, R132.reuse, c[0x0][0x280], RZ ;  /* 0x0000a00084867a24 */ /* 0x040fe200078e02ff */
[----:B------:R-:W-:Y:S01]  /*1a90*/  LOP3.LUT R6, R123, 0x38, R96, 0xf8, !PT ;  /* 0x000000387b067812 */ /* 0x000fe200078ef860 */
[----:B------:R-:W-:Y:S01]  /*1aa0*/  IMAD R132, R132, c[0x0][0x290], RZ ;  /* 0x0000a40084847a24 */ /* 0x000fe200078e02ff */
[----:B------:R-:W-:Y:S01]  /*1ab0*/  LOP3.LUT R5, R0, R109, RZ, 0x3c, !PT ;  /* 0x0000006d00057212 */ /* 0x000fe200078e3cff */
[C---:B------:R-:W-:Y:S01]  /*1ac0*/  IMAD R134, R127.reuse, c[0x0][0x284], R134 ;  /* 0x0000a1007f867a24 */ /* 0x040fe200078e0286 */
[----:B------:R-:W-:Y:S01]  /*1ad0*/  LOP3.LUT R106, R106, 0x7ffff000, RZ, 0xc0, !PT ;  /* 0x7ffff0006a6a7812 */ /* 0x000fe200078ec0ff */
[----:B------:R-:W-:Y:S01]  /*1ae0*/  IMAD R132, R127, c[0x0][0x294], R132 ;  /* 0x0000a5007f847a24 */ /* 0x000fe200078e0284 */
[----:B------:R-:W-:Y:S01]  /*1af0*/  SHF.R.S32.HI R19, RZ, 0x1f, R18 ;  /* 0x0000001fff137819 */ /* 0x000fe20000011412 */
[----:B------:R-:W-:Y:S01]  /*1b00*/  IMAD.IADD R116, R5, 0x1, R108 ;  /* 0x0000000105747824 */ /* 0x000fe200078e026c */
[----:B------:R-:W-:-:S02]  /*1b10*/  SHF.R.S32.HI R17, RZ, 0x1f, R16 ;  /* 0x0000001fff117819 */ /* 0x000fc40000011410 */
[----:B------:R-:W-:Y:S01]  /*1b20*/  LOP3.LUT R2, R2, 0x7ffff000, RZ, 0xc0, !PT ;  /* 0x7ffff00002027812 */ /* 0x000fe200078ec0ff */
[C-C-:B------:R-:W-:Y:S01]  /*1b30*/  IMAD.WIDE.U32 R138, R127.reuse, c[0x0][0x280], R18.reuse ;  /* 0x0000a0007f8a7a25 */ /* 0x140fe200078e0012 */
[----:B------:R-:W-:Y:S02]  /*1b40*/  LOP3.LUT R105, R6, R109, RZ, 0x3c, !PT ;  /* 0x0000006d06697212 */ /* 0x000fe400078e3cff */
[C---:B------:R-:W-:Y:S01]  /*1b50*/  IADD3 R125, R16.reuse, 0x80, RZ ;  /* 0x00000080107d7810 */ /* 0x040fe20007ffe0ff */
[C---:B------:R-:W-:Y:S01]  /*1b60*/  IMAD.WIDE.U32 R136, R127.reuse, c[0x0][0x290], R18 ;  /* 0x0000a4007f887a25 */ /* 0x040fe200078e0012 */
[----:B------:R-:W-:Y:S02]  /*1b70*/  IADD3 R124, R16, 0xa0, RZ ;  /* 0x000000a0107c7810 */ /* 0x000fe40007ffe0ff */
[----:B------:R-:W-:Y:S01]  /*1b80*/  LOP3.LUT R104, R104, 0x7ffff000, RZ, 0xc0, !PT ;  /* 0x7ffff00068687812 */ /* 0x000fe200078ec0ff */
[----:B------:R-:W-:Y:S01]  /*1b90*/  IMAD.WIDE.U32 R22, R127, c[0x0][0x280], R16 ;  /* 0x0000a0007f167a25 */ /* 0x000fe200078e0010 */
[----:B-----5:R-:W-:-:S02]  /*1ba0*/  SHF.R.S32.HI R83, RZ, 0x1f, R76 ;  /* 0x0000001fff537819 */ /* 0x020fc4000001144c */
[----:B------:R-:W-:Y:S01]  /*1bb0*/  IADD3 R11, R11, UR6, RZ ;  /* 0x000000060b0b7c10 */ /* 0x000fe2000fffe0ff */
[----:B------:R-:W-:Y:S01]  /*1bc0*/  IMAD.WIDE.U32 R20, R127, c[0x0][0x290], R16 ;  /* 0x0000a4007f147a25 */ /* 0x000fe200078e0010 */
[----:B------:R-:W-:Y:S01]  /*1bd0*/  IADD3 R105, R105, R2, R108 ;  /* 0x0000000269697210 */ /* 0x000fe20007ffe06c */
[----:B------:R-:W-:Y:S01]  /*1be0*/  ULDC.64 UR6, c[0x0][0x268] ;  /* 0x00009a0000067ab9 */ /* 0x000fe20000000a00 */
[----:B------:R-:W-:Y:S01]  /*1bf0*/  SHF.R.S32.HI R2, RZ, 0x1f, R125 ;  /* 0x0000001fff027819 */ /* 0x000fe2000001147d */
[----:B------:R-:W-:Y:S01]  /*1c00*/  UIMAD UR24, UR24, UR6, URZ ;  /* 0x00000006181872a4 */ /* 0x000fe2000f8e023f */
[----:B------:R-:W-:Y:S01]  /*1c10*/  SHF.R.S32.HI R7, RZ, 0x1f, R124 ;  /* 0x0000001fff077819 */ /* 0x000fe2000001147c */
[----:B------:R-:W-:Y:S01]  /*1c20*/  IMAD.IADD R139, R139, 0x1, R134 ;  /* 0x000000018b8b7824 */ /* 0x000fe200078e0286 */
[----:B------:R-:W-:Y:S01]  /*1c30*/  LEA R116, R116, 0x100, 0x1 ;  /* 0x0000010074747811 */ /* 0x000fe200078e08ff */
[----:B------:R-:W-:Y:S01]  /*1c40*/  IMAD.IADD R137, R137, 0x1, R132 ;  /* 0x0000000189897824 */ /* 0x000fe200078e0284 */
[----:B------:R-:W-:Y:S01]  /*1c50*/  SHF.R.S32.HI R117, RZ, 0x3, R94 ;  /* 0x00000003ff757819 */ /* 0x000fe2000001145e */
[----:B------:R-:W-:Y:S01]  /*1c60*/  IMAD.IADD R135, R134, 0x1, R23 ;  /* 0x0000000186877824 */ /* 0x000fe200078e0217 */
[----:B------:R-:W-:Y:S01]  /*1c70*/  SHF.R.S32.HI R114, RZ, 0x3, R96 ;  /* 0x00000003ff727819 */ /* 0x000fe20000011460 */
[----:B------:R-:W-:Y:S01]  /*1c80*/  IMAD.IADD R133, R132, 0x1, R21 ;  /* 0x0000000184857824 */ /* 0x000fe200078e0215 */
[----:B------:R-:W-:Y:S01]  /*1c90*/  SHF.R.S32.HI R111, RZ, 0x3, R98 ;  /* 0x00000003ff6f7819 */ /* 0x000fe20000011462 */
[----:B------:R-:W-:Y:S01]  /*1ca0*/  IMAD.MOV.U32 R134, RZ, RZ, R22 ;  /* 0x000000ffff867224 */ /* 0x000fe200078e0016 */
[----:B------:R-:W-:Y:S01]  /*1cb0*/  LOP3.LUT R94, R94, 0xfffffff8, RZ, 0xc0, !PT ;  /* 0xfffffff85e5e7812 */ /* 0x000fe200078ec0ff */
[----:B------:R-:W-:Y:S01]  /*1cc0*/  IMAD.MOV.U32 R132, RZ, RZ, R20 ;  /* 0x000000ffff847224 */ /* 0x000fe200078e0014 */
[----:B------:R-:W-:Y:S01]  /*1cd0*/  LOP3.LUT R96, R96, 0xfffffff8, RZ, 0xc0, !PT ;  /* 0xfffffff860607812 */ /* 0x000fe200078ec0ff */
[----:B------:R-:W-:Y:S01]  /*1ce0*/  UIMAD UR6, UR14, UR5, UR35 ;  /* 0x000000050e0672a4 */ /* 0x000fe2000f8e0223 */
[----:B------:R-:W-:Y:S01]  /*1cf0*/  LEA.HI R113, R2, R125, RZ, 0x3 ;  /* 0x0000007d02717211 */ /* 0x000fe200078f18ff */
[----:B------:R-:W-:Y:S01]  /*1d00*/  UIMAD UR7, UR25, UR7, UR24 ;  /* 0x00000007190772a4 */ /* 0x000fe2000f8e0218 */
[----:B------:R-:W-:Y:S01]  /*1d10*/  LEA.HI R112, R7, R124, RZ, 0x3 ;  /* 0x0000007c07707211 */ /* 0x000fe200078f18ff */
[----:B------:R-:W-:Y:S01]  /*1d20*/  ULDC.64 UR4, c[0x0][0x2b0] ;  /* 0x0000ac0000047ab9 */ /* 0x000fe20000000a00 */
[----:B------:R-:W-:Y:S01]  /*1d30*/  IADD3 R115, R116, 0x40, RZ ;  /* 0x0000004074737810 */ /* 0x000fe20007ffe0ff */
[----:B------:R-:W-:Y:S01]  /*1d40*/  IMAD.WIDE.U32 R140, R140, c[0x0][0x268], R10 ;  /* 0x00009a008c8c7a25 */ /* 0x000fe200078e000a */
[----:B------:R-:W-:Y:S01]  /*1d50*/  @P0 IADD3 R115, R116, -0x40, RZ ;  /* 0xffffffc074730810 */ /* 0x000fe20007ffe0ff */
[----:B------:R-:W-:Y:S01]  /*1d60*/  UIADD3 UR25, UR33, UR6, URZ ;  /* 0x0000000621197290 */ /* 0x000fe2000fffe03f */
[----:B------:R-:W-:Y:S01]  /*1d70*/  P2R R128, PR, RZ, 0x2 ;  /* 0x00000002ff807803 */ /* 0x000fe20000000000 */
[C---:B------:R-:W-:Y:S01]  /*1d80*/  IMAD.WIDE.U32 R136, R76.reuse, c[0x0][0x290], R136 ;  /* 0x0000a4004c887a25 */ /* 0x040fe200078e0088 */
[----:B------:R-:W-:Y:S01]  /*1d90*/  SHF.R.S32.HI R93, RZ, 0x1f, R94 ;  /* 0x0000001fff5d7819 */ /* 0x000fe2000001145e */
[----:B------:R-:W-:Y:S01]  /*1da0*/  UIADD3 UR24, UR31, UR34, URZ ;  /* 0x000000221f187290 */ /* 0x000fe2000fffe03f */
[----:B------:R-:W-:Y:S01]  /*1db0*/  SHF.R.S32.HI R95, RZ, 0x1f, R96 ;  /* 0x0000001fff5f7819 */ /* 0x000fe20000011460 */
[----:B------:R-:W-:Y:S01]  /*1dc0*/  IMAD.WIDE.U32 R138, R76, c[0x0][0x280], R138 ;  /* 0x0000a0004c8a7a25 */ /* 0x000fe200078e008a */
[----:B------:R-:W-:Y:S01]  /*1dd0*/  ISETP.GE.AND P0, PT, R78, 0x1, PT ;  /* 0x000000014e00780c */ /* 0x000fe20003f06270 */
[----:B------:R-:W-:Y:S01]  /*1de0*/  ULDC.U8 UR6, c[0x0][0x298] ;  /* 0x0000a60000067ab9 */ /* 0x000fe20000000000 */
[----:B------:R-:W-:Y:S01]  /*1df0*/  LOP3.LUT R118, R118, 0xfffffff8, RZ, 0xc0, !PT ;  /* 0xfffffff876767812 */ /* 0x000fe200078ec0ff */
[----:B------:R-:W-:Y:S01]  /*1e00*/  IMAD.WIDE.U32 R134, R76, c[0x0][0x280], R134 ;  /* 0x0000a0004c867a25 */ /* 0x000fe200078e0086 */
[----:B------:R-:W-:-:S02]  /*1e10*/  LOP3.LUT R113, R113, 0xfffffff8, RZ, 0xc0, !PT ;  /* 0xfffffff871717812 */ /* 0x000fc400078ec0ff */
[----:B------:R-:W-:Y:S01]  /*1e20*/  LOP3.LUT R112, R112, 0xfffffff8, RZ, 0xc0, !PT ;  /* 0xfffffff870707812 */ /* 0x000fe200078ec0ff */
[----:B------:R-:W-:Y:S01]  /*1e30*/  IMAD.WIDE.U32 R132, R76, c[0x0][0x290], R132 ;  /* 0x0000a4004c847a25 */ /* 0x000fe200078e0084 */
[----:B------:R-:W-:Y:S02]  /*1e40*/  LOP3.LUT R120, R120, 0xfffffff8, RZ, 0xc0, !PT ;  /* 0xfffffff878787812 */ /* 0x000fe400078ec0ff */
[----:B------:R-:W-:Y:S01]  /*1e50*/  LOP3.LUT R119, R119, 0xfffffff8, RZ, 0xc0, !PT ;  /* 0xfffffff877777812 */ /* 0x000fe200078ec0ff */
[----:B------:R-:W-:Y:S01]  /*1e60*/  IMAD.SHL.U32 R105, R105, 0x2, RZ ;  /* 0x0000000269697824 */ /* 0x000fe200078e00ff */
[----:B------:R-:W-:Y:S02]  /*1e70*/  ISETP.NE.AND P1, PT, R92, 0x1, PT ;  /* 0x000000015c00780c */ /* 0x000fe40003f25270 */
[C---:B------:R-:W-:Y:S01]  /*1e80*/  SHF.L.U64.HI R93, R94.reuse, 0x1, R93 ;  /* 0x000000015e5d7819 */ /* 0x040fe2000001025d */
[----:B------:R-:W-:Y:S01]  /*1e90*/  IMAD.SHL.U32 R94, R94, 0x2, RZ ;  /* 0x000000025e5e7824 */ /* 0x000fe200078e00ff */
[C---:B------:R-:W-:Y:S01]  /*1ea0*/  SHF.L.U64.HI R95, R96.reuse, 0x1, R95 ;  /* 0x00000001605f7819 */ /* 0x040fe2000001025f */
[----:B------:R-:W-:Y:S01]  /*1eb0*/  IMAD.SHL.U32 R96, R96, 0x2, RZ ;  /* 0x0000000260607824 */ /* 0x000fe200078e00ff */
[----:B------:R-:W-:-:S02]  /*1ec0*/  P2R R0, PR, RZ, 0x1 ;  /* 0x00000001ff007803 */ /* 0x000fc40000000000 */
[----:B------:R-:W-:Y:S02]  /*1ed0*/  P2R R131, PR, RZ, 0x10 ;  /* 0x00000010ff837803 */ /* 0x000fe40000000000 */
[----:B------:R-:W-:Y:S02]  /*1ee0*/  P2R R130, PR, RZ, 0x8 ;  /* 0x00000008ff827803 */ /* 0x000fe40000000000 */
[C---:B------:R-:W-:Y:S02]  /*1ef0*/  IADD3 R11, R18.reuse, 0x50, RZ ;  /* 0x00000050120b7810 */ /* 0x040fe40007ffe0ff */
[C---:B------:R-:W-:Y:S02]  /*1f00*/  IADD3 R10, R18.reuse, 0x10, RZ ;  /* 0x00000010120a7810 */ /* 0x040fe40007ffe0ff */
[----:B----4-:R-:W-:Y:S02]  /*1f10*/  IADD3 R9, R18, 0x30, RZ ;  /* 0x0000003012097810 */ /* 0x010fe40007ffe0ff */
[----:B------:R-:W-:-:S02]  /*1f20*/  SHF.R.S32.HI R101, RZ, 0x1f, R118 ;  /* 0x0000001fff657819 */ /* 0x000fc40000011476 */
[----:B------:R-:W-:Y:S02]  /*1f30*/  SHF.R.S32.HI R100, RZ, 0x1f, R113 ;  /* 0x0000001fff647819 */ /* 0x000fe40000011471 */
[----:B------:R-:W-:Y:S02]  /*1f40*/  SHF.R.S32.HI R99, RZ, 0x1f, R112 ;  /* 0x0000001fff637819 */ /* 0x000fe40000011470 */
[----:B------:R-:W-:Y:S02]  /*1f50*/  SHF.R.S32.HI R103, RZ, 0x1f, R120 ;  /* 0x0000001fff677819 */ /* 0x000fe40000011478 */
[----:B------:R-:W-:Y:S02]  /*1f60*/  SHF.R.S32.HI R102, RZ, 0x1f, R119 ;  /* 0x0000001fff667819 */ /* 0x000fe40000011477 */
[----:B------:R-:W-:Y:S02]  /*1f70*/  IADD3 R87, R141, UR7, RZ ;  /* 0x000000078d577c10 */ /* 0x000fe4000fffe0ff */
[----:B------:R-:W-:Y:S01]  /*1f80*/  P2R R0, PR, RZ, 0x2 ;  /* 0x00000002ff007803 */ /* 0x000fe20000000000 */
[----:B---3--:R3:W4:Y:S02]  /*1f90*/  @P2 R2UR UR36, R3 ;  /* 0x00000000032423c2 */ /* 0x00872400000e0000 */
[-C--:B---3--:R-:W-:Y:S01]  /*1fa0*/  LOP3.LUT R3, R4, R109.reuse, RZ, 0x3c, !PT ;  /* 0x0000006d04037212 */ /* 0x088fe200078e3cff */
[----:B----4-:R-:W-:Y:S01]  /*1fb0*/  @UP0 USHF.R.S32.HI UR39, URZ, 0x1f, UR36 ;  /* 0x0000001f3f270899 */ /* 0x010fe20008011424 */
[----:B------:R-:W-:Y:S01]  /*1fc0*/  LOP3.LUT R4, R123, 0x38, R98, 0xf8, !PT ;  /* 0x000000387b047812 */ /* 0x000fe200078ef862 */
[----:B------:R-:W-:Y:S01]  /*1fd0*/  @UP0 UMOV UR38, UR36 ;  /* 0x0000002400260c82 */ /* 0x000fe20008000000 */
[--C-:B------:R-:W-:Y:S01]  /*1fe0*/  IADD3 R106, R3, R106, R108.reuse ;  /* 0x0000006a036a7210 */ /* 0x100fe20007ffe06c */
[----:B------:R-:W-:Y:S01]  /*1ff0*/  @!UP0 UMOV UR38, UR20 ;  /* 0x0000001400268c82 */ /* 0x000fe20008000000 */
[----:B------:R-:W-:Y:S01]  /*2000*/  LOP3.LUT R3, R4, R109, RZ, 0x3c, !PT ;  /* 0x0000006d04037212 */ /* 0x000fe200078e3cff */
[----:B------:R-:W-:Y:S01]  /*2010*/  UIMAD.WIDE.U32 UR36, UR38, UR4, URZ ;  /* 0x00000004262472a5 */ /* 0x000fe2000f8e003f */
[----:B------:R-:W-:Y:S01]  /*2020*/  LOP3.LUT R98, R98, 0xfffffff8, RZ, 0xc0, !PT ;  /* 0xfffffff862627812 */ /* 0x000fe200078ec0ff */
[----:B------:R-:W-:Y:S01]  /*2030*/  @!UP0 UMOV UR39, UR21 ;  /* 0x0000001500278c82 */ /* 0x000fe20008000000 */
[----:B------:R-:W-:Y:S01]  /*2040*/  IADD3 R104, R3, R104, R108 ;  /* 0x0000006803687210 */ /* 0x000fe20007ffe06c */
[C---:B------:R-:W-:Y:S01]  /*2050*/  IMAD R3, R83.reuse, c[0x0][0x280], RZ ;  /* 0x0000a00053037a24 */ /* 0x040fe200078e02ff */
[----:B------:R-:W-:Y:S01]  /*2060*/  UIMAD UR21, UR39, UR4, URZ ;  /* 0x00000004271572a4 */ /* 0x000fe2000f8e023f */
[----:B------:R-:W-:Y:S01]  /*2070*/  IMAD R83, R83, c[0x0][0x290], RZ ;  /* 0x0000a40053537a24 */ /* 0x000fe200078e02ff */
[----:B------:R-:W-:Y:S01]  /*2080*/  SHF.R.S32.HI R97, RZ, 0x1f, R98 ;  /* 0x0000001fff617819 */ /* 0x000fe20000011462 */
[C---:B------:R-:W-:Y:S01]  /*2090*/  IMAD R3, R76.reuse, c[0x0][0x284], R3 ;  /* 0x0000a1004c037a24 */ /* 0x040fe200078e0203 */
[----:B------:R-:W-:Y:S01]  /*20a0*/  UIMAD UR5, UR38, UR5, UR21 ;  /* 0x00000005260572a4 */ /* 0x000fe2000f8e0215 */
[----:B------:R-:W-:Y:S01]  /*20b0*/  IMAD R83, R76, c[0x0][0x294], R83 ;  /* 0x0000a5004c537a24 */ /* 0x000fe200078e0253 */
[----:B------:R-:W-:Y:S01]  /*20c0*/  SHF.L.U64.HI R97, R98, 0x1, R97 ;  /* 0x0000000162617819 */ /* 0x000fe20000010261 */
[----:B------:R-:W-:Y:S01]  /*20d0*/  IMAD.IADD R86, R139, 0x1, R3 ;  /* 0x000000018b567824 */ /* 0x000fe200078e0203 */
[----:B------:R-:W-:Y:S01]  /*20e0*/  UIADD3 UR5, UR37, UR5, URZ ;  /* 0x0000000525057290 */ /* 0x000fe2000fffe03f */
[----:B------:R-:W-:-:S02]  /*20f0*/  IMAD.IADD R85, R137, 0x1, R83 ;  /* 0x0000000189557824 */ /* 0x000fc400078e0253 */
[----:B------:R-:W-:Y:S02]  /*2100*/  IMAD.IADD R84, R3, 0x1, R135 ;  /* 0x0000000103547824 */ /* 0x000fe400078e0287 */
[----:B------:R-:W-:Y:S02]  /*2110*/  IMAD.IADD R83, R83, 0x1, R133 ;  /* 0x0000000153537824 */ /* 0x000fe400078e0285 */
[----:B------:R-:W-:Y:S02]  /*2120*/  IMAD.SHL.U32 R106, R106, 0x2, RZ ;  /* 0x000000026a6a7824 */ /* 0x000fe400078e00ff */
[----:B------:R-:W-:Y:S02]  /*2130*/  IMAD.SHL.U32 R98, R98, 0x2, RZ ;  /* 0x0000000262627824 */ /* 0x000fe400078e00ff */
[----:B------:R-:W-:Y:S01]  /*2140*/  IMAD.SHL.U32 R104, R104, 0x2, RZ ;  /* 0x0000000268687824 */ /* 0x000fe200078e00ff */
[----:B--2---:R-:W-:Y:S06]  /*2150*/  BAR.SYNC.DEFER_BLOCKING 0x0 ;  /* 0x0000000000007b1d */ /* 0x004fec0000010000 */
.L_x_352:
[----:B------:R-:W-:Y:S01]  /*2160*/  IMAD.MOV.U32 R110, RZ, RZ, RZ ;  /* 0x000000ffff6e7224 */ /* 0x000fe200078e00ff */
[----:B------:R-:W-:Y:S01]  /*2170*/  ISETP.NE.AND P1, PT, R92, 0x1, PT ;  /* 0x000000015c00780c */ /* 0x000fe20003f25270 */
[----:B------:R-:W-:Y:S01]  /*2180*/  USHF.L.U32 UR4, UR16, 0x6, URZ ;  /* 0x0000000610047899 */ /* 0x000fe2000800063f */
[----:B------:R-:W-:Y:S01]  /*2190*/  ISETP.GE.AND P2, PT, R78, 0x1, PT ;  /* 0x000000014e00780c */ /* 0x000fe20003f46270 */
[----:B------:R-:W-:Y:S04]  /*21a0*/  DEPBAR.LE SB0, 0x0 ;  /* 0x000080000000791a */ /* 0x000fe80000000000 */
[----:B--2---:R-:W-:Y:S01]  /*21b0*/  IADD3 R3, R121, UR4, RZ ;  /* 0x0000000479037c10 */ /* 0x004fe2000fffe0ff */
[----:B------:R-:W-:Y:S03]  /*21c0*/  BSSY B1, `(.L_x_328) ;  /* 0x00003db000017945 */ /* 0x000fe60003800000 */
[----:B------:R-:W-:Y:S01]  /*21d0*/  ISETP.GE.AND P0, PT, R3, UR19, PT ;  /* 0x0000001303007c0c */ /* 0x000fe2000bf06270 */
[----:B------:R-:W-:Y:S03]  /*21e0*/  IMAD.IADD R81, R82, 0x1, R3 ;  /* 0x0000000152517824 */ /* 0x000fe600078e0203 */
[----:B------:R-:W-:Y:S01]  /*21f0*/  ISETP.GT.OR P0, PT, R121, 0x3f, P0 ;  /* 0x0000003f7900780c */ /* 0x000fe20000704670 */
[----:B------:R-:W-:Y:S04]  /*2200*/  @P1 IMAD.HI.U32 R2, R81, c[0x0][0x2bc], RZ ;  /* 0x0000af0051021a27 */ /* 0x000fe800078e00ff */
[--C-:B------:R-:W-:Y:S01]  /*2210*/  IMAD.MOV.U32 R0, RZ, RZ, R81.reuse ;  /* 0x000000ffff007224 */ /* 0x100fe200078e0051 */
[----:B------:R-:W-:Y:S07]  /*2220*/  @P1 SHF.R.U32.HI R0, RZ, c[0x0][0x2c0], R2 ;  /* 0x0000b000ff001a19 */ /* 0x000fee0000011602 */
[C---:B------:R-:W-:Y:S04]  /*2230*/  @!P0 IADD3 R3, P1, R0.reuse, UR36, RZ ;  /* 0x0000002400038c10 */ /* 0x040fe8000ff3e0ff */
[----:B------:R-:W-:Y:S01]  /*2240*/  @!P0 LEA.HI.X.SX32 R2, R0, UR5, 0x1, P1 ;  /* 0x0000000500028c11 */ /* 0x000fe200088f0eff */
[----:B------:R-:W-:Y:S01]  /*2250*/  IMAD.MOV R0, RZ, RZ, -R0 ;  /* 0x000000ffff007224 */ /* 0x000fe200078e0a00 */
[C---:B------:R-:W-:Y:S03]  /*2260*/  @!P0 LEA R6, P1, R3.reuse, c[0x0][0x2a0], 0x2 ;  /* 0x0000a80003068a11 */ /* 0x040fe600078210ff */
        /* <DEDUP_REMOVED lines=17> */
[----:B------:R-:W-:-:S05]  /*2380*/  @!P2 BRA `(.L_x_329) ;  /* 0x000039700000a947 */ /* 0x000fca0003800000 */
[----:B------:R-:W-:Y:S01]  /*2390*/  USHF.R.S32.HI UR34, URZ, 0x1f, UR16 ;  /* 0x0000001f3f227899 */ /* 0x000fe20008011410 */
[----:B------:R-:W-:Y:S01]  /*23a0*/  ISETP.NE.AND P0, PT, RZ, UR6, PT ;  /* 0x00000006ff007c0c */ /* 0x000fe2000bf05270 */
[----:B------:R-:W-:Y:S02]  /*23b0*/  UIMAD UR21, UR26, UR16, URZ ;  /* 0x000000101a1572a4 */ /* 0x000fe4000f8e023f */
[----:B------:R-:W-:Y:S02]  /*23c0*/  UIMAD UR7, UR28, UR16, URZ ;  /* 0x000000101c0772a4 */ /* 0x000fe4000f8e023f */
[----:B------:R-:W-:Y:S02]  /*23d0*/  UIADD3 UR35, -UR4, UR19, URZ ;  /* 0x0000001304237290 */ /* 0x000fe4000fffe13f */
[----:B------:R-:W-:Y:S02]  /*23e0*/  UIMAD.WIDE.U32 UR40, UR27, UR16, URZ ;  /* 0x000000101b2872a5 */ /* 0x000fe4000f8e003f */
[----:B------:R-:W-:Y:S02]  /*23f0*/  UIMAD.WIDE.U32 UR38, UR29, UR16, URZ ;  /* 0x000000101d2672a5 */ /* 0x000fe4000f8e003f */
[----:B------:R-:W-:Y:S02]  /*2400*/  UIMAD UR21, UR34, UR27, UR21 ;  /* 0x0000001b221572a4 */ /* 0x000fe4000f8e0215 */
[----:B------:R-:W-:Y:S02]  /*2410*/  UIMAD UR7, UR34, UR29, UR7 ;  /* 0x0000001d220772a4 */ /* 0x000fe4000f8e0207 */
[----:B------:R-:W-:Y:S02]  /*2420*/  UISETP.LT.AND UP0, UPT, UR35, 0x40, UPT ;  /* 0x000000402300788c */ /* 0x000fe4000bf01270 */
[----:B------:R-:W-:Y:S02]  /*2430*/  UIADD3 UR21, UR41, UR21, URZ ;  /* 0x0000001529157290 */ /* 0x000fe4000fffe03f */
[----:B------:R-:W-:Y:S02]  /*2440*/  UIADD3 UR7, UR39, UR7, URZ ;  /* 0x0000000727077290 */ /* 0x000fe4000fffe03f */
[----:B------:R-:W-:Y:S01]  /*2450*/  USEL UR35, UR35, 0x40, UP0 ;  /* 0x0000004023237887 */ /* 0x000fe20008000000 */
[----:B------:R-:W-:-:S05]  /*2460*/  @!P0 BRA `(.L_x_330) ;  /* 0x00001c0000008947 */ /* 0x000fca0003800000 */
[----:B------:R-:W-:Y:S01]  /*2470*/  ISETP.GE.AND P1, PT, R127, UR35, PT ;  /* 0x000000237f007c0c */ /* 0x000fe2000bf26270 */
        /* <DEDUP_REMOVED lines=14> */
[----:B------:R-:W-:Y:S01]  /*2560*/  IADD3 R5, P0, R138, UR40, RZ ;  /* 0x000000288a057c10 */ /* 0x000fe2000ff1e0ff */
[----:B------:R-:W-:Y:S01]  /*2570*/  CS2R R62, SRZ ;  /* 0x00000000003e7805 */ /* 0x000fe2000001ff00 */
[----:B------:R-:W-:Y:S01]  /*2580*/  CS2R R34, SRZ ;  /* 0x0000000000227805 */ /* 0x000fe2000001ff00 */
[----:B------:R-:W-:Y:S01]  /*2590*/  CS2R R60, SRZ ;  /* 0x00000000003c7805 */ /* 0x000fe2000001ff00 */
[----:B------:R-:W-:Y:S01]  /*25a0*/  IADD3.X R4, R86, UR21, RZ, P0, !PT ;  /* 0x0000001556047c10 */ /* 0x000fe200087fe4ff */
[----:B------:R-:W-:Y:S01]  /*25b0*/  CS2R R38, SRZ ;  /* 0x0000000000267805 */ /* 0x000fe2000001ff00 */
[----:B------:R-:W-:Y:S01]  /*25c0*/  IADD3 R8, P0, R136, UR38, RZ ;  /* 0x0000002688087c10 */ /* 0x000fe2000ff1e0ff */
[----:B------:R-:W-:Y:S01]  /*25d0*/  CS2R R58, SRZ ;  /* 0x00000000003a7805 */ /* 0x000fe2000001ff00 */
[----:B------:R-:W-:Y:S01]  /*25e0*/  CS2R R32, SRZ ;  /* 0x0000000000207805 */ /* 0x000fe2000001ff00 */
[----:B------:R-:W-:Y:S01]  /*25f0*/  CS2R R54, SRZ ;  /* 0x0000000000367805 */ /* 0x000fe2000001ff00 */
[----:B------:R-:W-:Y:S01]  /*2600*/  IADD3.X R3, R85, UR7, RZ, P0, !PT ;  /* 0x0000000755037c10 */ /* 0x000fe200087fe4ff */
[----:B------:R-:W-:Y:S01]  /*2610*/  CS2R R28, SRZ ;  /* 0x00000000001c7805 */ /* 0x000fe2000001ff00 */
        /* <DEDUP_REMOVED lines=32> */
.L_x_332:
[----:B------:R-:W-:Y:S05]  /*2820*/  BSYNC B0 ;  /* 0x0000000000007941 */ /* 0x000fea0003800000 */
.L_x_331:
[----:B------:R3:W4:Y:S04]  /*2830*/  SHFL.IDX PT, R67, R2, RZ, 0x1c1f ;  /* 0x001c1fff02437589 */ /* 0x00072800000e0000 */
[----:B------:R3:W2:Y:S01]  /*2840*/  SHFL.IDX PT, R65, R0, RZ, 0x1c1f ;  /* 0x001c1fff00417589 */ /* 0x0006a200000e0000 */
[----:B------:R-:W-:-:S05]  /*2850*/  @P1 BRA `(.L_x_333) ;  /* 0x0000371000001947 */ /* 0x000fca0003800000 */
[----:B------:R-:W-:Y:S01]  /*2860*/  ISETP.GE.AND P0, PT, R16, c[0x0][0x1d4], PT ;  /* 0x0000750010007a0c */ /* 0x000fe20003f06270 */
[----:B-----5:R-:W-:Y:S01]  /*2870*/  IMAD.MOV.U32 R21, RZ, RZ, R52 ;  /* 0x000000ffff157224 */ /* 0x020fe200078e0034 */
[----:B------:R-:W-:Y:S01]  /*2880*/  MOV R20, R53 ;  /* 0x0000003500147202 */ /* 0x000fe20000000f00 */
[----:B---3--:R-:W-:Y:S01]  /*2890*/  IMAD.MOV.U32 R2, RZ, RZ, R24 ;  /* 0x000000ffff027224 */ /* 0x008fe200078e0018 */
        /* <DEDUP_REMOVED lines=29> */
[C---:B------:R-:W-:Y:S01]  /*2a70*/  LEA R74, P0, R16.reuse, R65, 0x1 ;  /* 0x00000041104a7211 */ /* 0x040fe200078008ff */
[----:B------:R-:W2:Y:S01]  /*2a80*/  LDS.128 R20, [R116+0x6000] ;  /* 0x0060000074147984 */ /* 0x000ea20000000c00 */
[----:B------:R-:W-:Y:S01]  /*2a90*/  MOV R40, R34 ;  /* 0x0000002200287202 */ /* 0x000fe20000000f00 */
[----:B------:R-:W-:Y:S01]  /*2aa0*/  IMAD.MOV.U32 R42, RZ, RZ, R62 ;  /* 0x000000ffff2a7224 */ /* 0x000fe200078e003e */
[----:B----4-:R-:W-:Y:S02]  /*2ab0*/  LEA.HI.X R75, R16, R67, R17, 0x1, P0 ;  /* 0x00000043104b7211 */ /* 0x010fe400000f0c11 */
        /* <DEDUP_REMOVED lines=13> */
[----:B--2---:R-:W-:Y:S02]  /*2b90*/  @!P0 MOV R31, R20 ;  /* 0x00000014001f8202 */ /* 0x004fe40000000f00 */
        /* <DEDUP_REMOVED lines=38> */
.L_x_335:
[----:B------:R-:W-:Y:S05]  /*2e00*/  BSYNC B0 ;  /* 0x0000000000007941 */ /* 0x000fea0003800000 */
.L_x_334:
[----:B------:R-:W-:Y:S01]  /*2e10*/  ISETP.GE.AND P0, PT, R12, c[0x0][0x1d4], PT ;  /* 0x000075000c007a0c */ /* 0x000fe20003f06270 */
[----:B------:R-:W-:Y:S01]  /*2e20*/  @!UPT UIADD3 URZ, URZ, URZ, URZ ;  /* 0x0000003f3f3ff290 */ /* 0x000fe2000fffe03f */
[----:B------:R-:W-:Y:S11]  /*2e30*/  BSSY B0, `(.L_x_336) ;  /* 0x0000038000007945 */ /* 0x000ff60003800000 */
[----:B------:R-:W-:-:S05]  /*2e40*/  @P0 BRA `(.L_x_337) ;  /* 0x0000036000000947 */ /* 0x000fca0003800000 */
[C---:B------:R-:W-:Y:S01]  /*2e50*/  LEA R68, P0, R120.reuse, R65, 0x1 ;  /* 0x0000004178447211 */ /* 0x040fe200078008ff */
[----:B--2---:R-:W2:Y:S03]  /*2e60*/  LDS.128 R20, [R115+0x6000] ;  /* 0x0060000073147984 */ /* 0x004ea60000000c00 */
[----:B----4-:R-:W-:Y:S02]  /*2e70*/  LEA.HI.X R69, R120, R67, R103, 0x1, P0 ;  /* 0x0000004378457211 */ /* 0x010fe400000f0c67 */
        /* <DEDUP_REMOVED lines=14> */
[----:B--2---:R-:W-:Y:S02]  /*2f60*/  @!P0 MOV R34, R20 ;  /* 0x0000001400228202 */ /* 0x004fe40000000f00 */
        /* <DEDUP_REMOVED lines=36> */
.L_x_337:
[----:B------:R-:W-:Y:S05]  /*31b0*/  BSYNC B0 ;  /* 0x0000000000007941 */ /* 0x000fea0003800000 */
.L_x_336:
        /* <DEDUP_REMOVED lines=58> */
.L_x_339:
[----:B------:R-:W-:Y:S05]  /*3560*/  BSYNC B0 ;  /* 0x0000000000007941 */ /* 0x000fea0003800000 */
.L_x_338:
        /* <DEDUP_REMOVED lines=58> */
.L_x_341:
[----:B------:R-:W-:Y:S05]  /*3910*/  BSYNC B0 ;  /* 0x0000000000007941 */ /* 0x000fea0003800000 */
.L_x_340:
        /* <DEDUP_REMOVED lines=58> */
.L_x_343:
[----:B------:R-:W-:Y:S05]  /*3cc0*/  BSYNC B0 ;  /* 0x0000000000007941 */ /* 0x000fea0003800000 */
.L_x_342:
[----:B------:R-:W-:Y:S11]  /*3cd0*/  ISETP.GE.AND P0, PT, R124, c[0x0][0x1d4], PT ;  /* 0x000075007c007a0c */ /* 0x000ff60003f06270 */
[----:B------:R-:W-:Y:S02]  /*3ce0*/  @!UPT UIADD3 URZ, URZ, URZ, URZ ;  /* 0x0000003f3f3ff290 */ /* 0x000fe4000fffe03f */
[----:B------:R-:W-:-:S05]  /*3cf0*/  @P0 BRA `(.L_x_333) ;  /* 0x0000227000000947 */ /* 0x000fca0003800000 */
[C---:B------:R-:W-:Y:S01]  /*3d00*/  LEA R34, P0, R112.reuse, R65, 0x1 ;  /* 0x0000004170227211 */ /* 0x040fe200078008ff */
[----:B--2---:R-:W2:Y:S03]  /*3d10*/  LDS.128 R20, [R115+0xa000] ;  /* 0x00a0000073147984 */ /* 0x004ea60000000c00 */
[----:B----4-:R-:W-:Y:S02]  /*3d20*/  LEA.HI.X R35, R112, R67, R99, 0x1, P0 ;  /* 0x0000004370237211 */ /* 0x010fe400000f0c63 */
        /* <DEDUP_REMOVED lines=52> */
.L_x_330:
        /* <DEDUP_REMOVED lines=47> */
.L_x_345:
[----:B------:R-:W-:Y:S05]  /*4360*/  BSYNC B0 ;  /* 0x0000000000007941 */ /* 0x000fea0003800000 */
.L_x_344:
[----:B------:R3:W4:Y:S04]  /*4370*/  SHFL.IDX PT, R149, R2, RZ, 0x1c1f ;  /* 0x001c1fff02957589 */ /* 0x00072800000e0000 */
[----:B------:R3:W2:Y:S01]  /*4380*/  SHFL.IDX PT, R148, R0, RZ, 0x1c1f ;  /* 0x001c1fff00947589 */ /* 0x0006a200000e0000 */
[----:B------:R-:W-:-:S05]  /*4390*/  @P1 BRA `(.L_x_333) ;  /* 0x00001bd000001947 */ /* 0x000fca0003800000 */
[----:B------:R-:W-:Y:S01]  /*43a0*/  ISETP.GE.AND P0, PT, R16, c[0x0][0x1d4], PT ;  /* 0x0000750010007a0c */ /* 0x000fe20003f06270 */
[----:B-----5:R-:W-:Y:S01]  /*43b0*/  IMAD.MOV.U32 R8, RZ, RZ, R62 ;  /* 0x000000ffff087224 */ /* 0x020fe200078e003e */
[----:B--2---:R-:W-:Y:S01]  /*43c0*/  MOV R4, R22 ;  /* 0x0000001600047202 */ /* 0x004fe20000000f00 */
[----:B------:R-:W-:Y:S01]  /*43d0*/  IMAD.MOV.U32 R7, RZ, RZ, R63 ;  /* 0x000000ffff077224 */ /* 0x000fe200078e003f */
[----:B---3--:R-:W-:Y:S01]  /*43e0*/  MOV R0, R21 ;  /* 0x0000001500007202 */ /* 0x008fe20000000f00 */
[----:B------:R-:W-:Y:S01]  /*43f0*/  IMAD.MOV.U32 R6, RZ, RZ, R60 ;  /* 0x000000ffff067224 */ /* 0x000fe200078e003c */
[----:B------:R-:W-:Y:S01]  /*4400*/  IADD3 R150, -R107, c[0x0][0x1d4], RZ ;  /* 0x000075006b967a10 */ /* 0x000fe20007ffe1ff */
        /* <DEDUP_REMOVED lines=22> */
[----:B------:R-:W-:Y:S01]  /*4570*/  ISETP.NE.AND P2, PT, R130, RZ, PT ;  /* 0x000000ff8200720c */ /* 0x000fe20003f45270 */
[----:B------:R-:W2:Y:S01]  /*4580*/  LDS.128 R24, [R106+0x6100] ;  /* 0x006100006a187984 */ /* 0x000ea20000000c00 */
        /* <DEDUP_REMOVED lines=30> */
[----:B--2---:R-:W-:Y:S01]  /*4770*/  @!P0 IMAD.MOV.U32 R46, RZ, RZ, R24 ;  /* 0x000000ffff2e8224 */ /* 0x004fe200078e0018 */
[----:B------:R-:W-:Y:S01]  /*4780*/  @!P0 SHF.R.U32.HI R43, RZ, 0x10, R37 ;  /* 0x00000010ff2b8819 */ /* 0x000fe20000011625 */
[----:B------:R-:W-:Y:S01]  /*4790*/  IMAD.MOV.U32 R37, RZ, RZ, R38 ;  /* 0x000000ffff257224 */ /* 0x000fe200078e0026 */
[----:B------:R-:W-:Y:S01]  /*47a0*/  SHF.L.U32 R152, R153, 0x1, RZ ;  /* 0x0000000199987819 */ /* 0x000fe200000006ff */
[----:B------:R-:W-:Y:S01]  /*47b0*/  @!P0 HADD2.F32 R59, -RZ, R59.H0_H0 ;  /* 0x2000003bff3b8230 */ /* 0x000fe20000004100 */
[--C-:B------:R-:W-:Y:S01]  /*47c0*/  @!P0 SHF.R.U64 R38, R38, 0x10, R39.reuse ;  /* 0x0000001026268819 */ /* 0x100fe20000001227 */
[--C-:B------:R-:W-:Y:S01]  /*47d0*/  @!P0 HADD2.F32 R41, -RZ, R46.reuse.H0_H0 ;  /* 0x2000002eff298230 */ /* 0x100fe20000004100 */
[----:B------:R-:W-:Y:S01]  /*47e0*/  MOV R36, R39 ;  /* 0x0000002700247202 */ /* 0x000fe20000000f00 */
[----:B------:R-:W2:Y:S01]  /*47f0*/  LDS.128 R72, [R152+0x6100] ;  /* 0x0061000098487984 */ /* 0x000ea20000000c00 */
[----:B------:R-:W-:Y:S01]  /*4800*/  @!P0 HADD2.F32 R42, -RZ, R46.H1_H1 ;  /* 0x3000002eff2a8230 */ /* 0x000fe20000004100 */
[----:B------:R-:W-:Y:S01]  /*4810*/  @!P0 SHF.R.U32.HI R39, RZ, 0x10, R39 ;  /* 0x00000010ff278819 */ /* 0x000fe20000011627 */
[----:B------:R-:W-:Y:S01]  /*4820*/  @!P0 FMUL.FTZ R0, R41, R44 ;  /* 0x0000002c29008220 */ /* 0x000fe20000410000 */
[----:B------:R-:W-:Y:S02]  /*4830*/  @!P0 HADD2.F32 R43, -RZ, R43.H0_H0 ;  /* 0x2000002bff2b8230 */ /* 0x000fe40000004100 */
[C---:B------:R-:W-:Y:S01]  /*4840*/  @!P0 FMUL.FTZ R2, R42.reuse, R45 ;  /* 0x0000002d2a028220 */ /* 0x040fe20000410000 */
[----:B------:R-:W-:Y:S02]  /*4850*/  @!P0 HADD2.F32 R38, -RZ, R38.H0_H0 ;  /* 0x20000026ff268230 */ /* 0x000fe40000004100 */
[----:B------:R-:W-:Y:S01]  /*4860*/  @!P0 HADD2.F32 R39, -RZ, R39.H0_H0 ;  /* 0x20000027ff278230 */ /* 0x000fe20000004100 */
[----:B--2---:R-:W-:Y:S01]  /*4870*/  @!P0 IMAD.MOV.U32 R50, RZ, RZ, R73 ;  /* 0x000000ffff328224 */ /* 0x004fe200078e0049 */
        /* <DEDUP_REMOVED lines=71> */
[----:B------:R-:W-:Y:S04]  /*4cf0*/  IADD3 R152, P0, R148, R94, RZ ;  /* 0x0000005e94987210 */ /* 0x000fe80007f1e0ff */
[----:B----4-:R-:W-:Y:S02]  /*4d00*/  IADD3.X R153, R149, R93, RZ, P0, !PT ;  /* 0x0000005d95997210 */ /* 0x010fe400007fe4ff */
[C---:B------:R-:W-:Y:S03]  /*4d10*/  ISETP.GE.AND P0, PT, R151.reuse, c[0x0][0x1d4], PT ;  /* 0x0000750097007a0c */ /* 0x040fe60003f06270 */
[----:B------:R2:W-:Y:S10]  /*4d20*/  ST.E.128 [R152.64], R24 ;  /* 0x0000001898007985 */ /* 0x0005f4000c101d16 */
[----:B------:R-:W-:Y:S05]  /*4d30*/  @!P0 IMAD.WIDE R154, R151, 0x2, R148 ;  /* 0x00000002979a8825 */ /* 0x000fea00078e0294 */
[----:B------:R2:W-:Y:S02]  /*4d40*/  @!P0 ST.E.128 [R154.64], R72 ;  /* 0x000000489a008985 */ /* 0x0005e4000c101d16 */
.L_x_347:
[----:B------:R-:W-:Y:S05]  /*4d50*/  BSYNC B0 ;  /* 0x0000000000007941 */ /* 0x000fea0003800000 */
.L_x_346:
[----:B------:R-:W-:Y:S01]  /*4d60*/  ISETP.GE.AND P0, PT, R12, c[0x0][0x1d4], PT ;  /* 0x000075000c007a0c */ /* 0x000fe20003f06270 */
[----:B------:R-:W-:Y:S01]  /*4d70*/  @!UPT UIADD3 URZ, URZ, URZ, URZ ;  /* 0x0000003f3f3ff290 */ /* 0x000fe2000fffe03f */
[----:B------:R-:W-:Y:S11]  /*4d80*/  BSSY B0, `(.L_x_348) ;  /* 0x0000079000007945 */ /* 0x000ff60003800000 */
[----:B------:R-:W-:-:S05]  /*4d90*/  @P0 BRA `(.L_x_349) ;  /* 0x0000077000000947 */ /* 0x000fca0003800000 */
[----:B------:R-:W-:Y:S01]  /*4da0*/  ISETP.NE.AND P1, PT, R129, RZ, PT ;  /* 0x000000ff8100720c */ /* 0x000fe20003f25270 */
[----:B--2---:R-:W2:Y:S01]  /*4db0*/  LDS.128 R24, [R105+0x6100] ;  /* 0x0061000069187984 */ /* 0x004ea20000000c00 */
        /* <DEDUP_REMOVED lines=24> */
[----:B--2---:R-:W-:Y:S01]  /*4f40*/  @!P0 IMAD.MOV.U32 R39, RZ, RZ, R24 ;  /* 0x000000ffff278224 */ /* 0x004fe200078e0018 */
[----:B------:R-:W-:Y:S02]  /*4f50*/  @!P0 SHF.R.U32.HI R64, RZ, 0x10, R65 ;  /* 0x00000010ff408819 */ /* 0x000fe40000011641 */
[----:B------:R-:W-:Y:S02]  /*4f60*/  SHF.L.U32 R57, R59, 0x1, RZ ;  /* 0x000000013b397819 */ /* 0x000fe400000006ff */
[--C-:B------:R-:W-:Y:S01]  /*4f70*/  @!P0 HADD2.F32 R31, -RZ, R39.reuse.H0_H0 ;  /* 0x20000027ff1f8230 */ /* 0x100fe20000004100 */
[--C-:B------:R-:W-:Y:S01]  /*4f80*/  @!P0 SHF.R.U32.HI R51, RZ, 0x10, R67.reuse ;  /* 0x00000010ff338819 */ /* 0x100fe20000011643 */
[----:B------:R-:W-:Y:S01]  /*4f90*/  @!P0 HADD2.F32 R36, -RZ, R39.H1_H1 ;  /* 0x30000027ff248230 */ /* 0x000fe20000004100 */
[----:B------:R-:W2:Y:S01]  /*4fa0*/  LDS.128 R52, [R57+0x6100] ;  /* 0x0061000039347984 */ /* 0x000ea20000000c00 */
[----:B------:R-:W-:Y:S01]  /*4fb0*/  @!P0 SHF.R.U64 R47, R66, 0x10, R67 ;  /* 0x00000010422f8819 */ /* 0x000fe20000001243 */
[----:B------:R-:W-:Y:S01]  /*4fc0*/  @!P0 FMUL.FTZ R0, R31, R38 ;  /* 0x000000261f008220 */ /* 0x000fe20000410000 */
[----:B------:R-:W-:Y:S01]  /*4fd0*/  @!P0 HADD2.F32 R51, -RZ, R51.H0_H0 ;  /* 0x20000033ff338230 */ /* 0x000fe20000004100 */
[-C--:B------:R-:W-:Y:S02]  /*4fe0*/  @!P0 FMUL.FTZ R2, R36, R37.reuse ;  /* 0x0000002524028220 */ /* 0x080fe40000410000 */
[----:B------:R-:W-:Y:S01]  /*4ff0*/  @!P0 HADD2.F32 R47, -RZ, R47.H0_H0 ;  /* 0x2000002fff2f8230 */ /* 0x000fe20000004100 */
[----:B--2---:R-:W-:Y:S01]  /*5000*/  @!P0 IMAD.MOV.U32 R44, RZ, RZ, R53 ;  /* 0x000000ffff2c8224 */ /* 0x004fe200078e0035 */
        /* <DEDUP_REMOVED lines=80> */
.L_x_349:
[----:B------:R-:W-:Y:S05]  /*5510*/  BSYNC B0 ;  /* 0x0000000000007941 */ /* 0x000fea0003800000 */
.L_x_348:
[----:B------:R-:W-:Y:S11]  /*5520*/  ISETP.GE.AND P0, PT, R13, c[0x0][0x1d4], PT ;  /* 0x000075000d007a0c */ /* 0x000ff60003f06270 */
[----:B------:R-:W-:Y:S02]  /*5530*/  @!UPT UIADD3 URZ, URZ, URZ, URZ ;  /* 0x0000003f3f3ff290 */ /* 0x000fe4000fffe03f */
[----:B------:R-:W-:-:S05]  /*5540*/  @P0 BRA `(.L_x_333) ;  /* 0x00000a2000000947 */ /* 0x000fca0003800000 */
[----:B------:R-:W-:Y:S01]  /*5550*/  ISETP.NE.AND P1, PT, R128, RZ, PT ;  /* 0x000000ff8000720c */ /* 0x000fe20003f25270 */
[----:B--2---:R-:W2:Y:S01]  /*5560*/  LDS.128 R24, [R104+0x6100] ;  /* 0x0061000068187984 */ /* 0x004ea20000000c00 */
[----:B------:R-:W-:Y:S02]  /*5570*/  IADD3 R52, P0, R148, R98, RZ ;  /* 0x0000006294347210 */ /* 0x000fe40007f1e0ff */
[----:B------:R-:W-:Y:S02]  /*5580*/  SEL R47, R107, R150, !P1 ;  /* 0x000000966b2f7207 */ /* 0x000fe40004800000 */
[----:B----4-:R-:W-:Y:S02]  /*5590*/  IADD3.X R53, R149, R97, RZ, P0, !PT ;  /* 0x0000006195357210 */ /* 0x010fe400007fe4ff */
        /* <DEDUP_REMOVED lines=20> */
[----:B--2---:R-:W-:Y:S01]  /*56e0*/  @!P0 MOV R31, R24 ;  /* 0x00000018001f8202 */ /* 0x004fe20000000f00 */
[----:B------:R-:W-:Y:S01]  /*56f0*/  IMAD.SHL.U32 R46, R54, 0x2, RZ ;  /* 0x00000002362e7824 */ /* 0x000fe200078e00ff */
[----:B------:R-:W-:Y:S02]  /*5700*/  @!P0 SHF.R.U64 R22, R22, 0x10, R23 ;  /* 0x0000001016168819 */ /* 0x000fe40000001217 */
[--C-:B------:R-:W-:Y:S01]  /*5710*/  @!P0 SHF.R.U64 R37, R60, 0x10, R61.reuse ;  /* 0x000000103c258819 */ /* 0x100fe2000000123d */
[--C-:B------:R-:W-:Y:S01]  /*5720*/  @!P0 HADD2.F32 R23, -RZ, R31.reuse.H0_H0 ;  /* 0x2000001fff178230 */ /* 0x100fe20000004100 */
[----:B------:R-:W2:Y:S01]  /*5730*/  LDS.128 R48, [R46+0x6100] ;  /* 0x006100002e307984 */ /* 0x000ea20000000c00 */
        /* <DEDUP_REMOVED lines=9> */
[----:B--2---:R-:W-:Y:S01]  /*57d0*/  @!P0 IMAD.MOV.U32 R36, RZ, RZ, R48 ;  /* 0x000000ffff248224 */ /* 0x004fe200078e0030 */
        /* <DEDUP_REMOVED lines=82> */
.L_x_329:
[----:B------:R2:W3:Y:S01]  /*5d00*/  SHFL.IDX PT, R3, R2, RZ, 0x1c1f ;  /* 0x001c1fff02037589 */ /* 0x0004e200000e0000 */
[----:B------:R-:W-:Y:S03]  /*5d10*/  UIADD3 UR35, -UR4, UR19, URZ ;  /* 0x0000001304237290 */ /* 0x000fe6000fffe13f */
[----:B------:R2:W4:Y:S01]  /*5d20*/  SHFL.IDX PT, R25, R0, RZ, 0x1c1f ;  /* 0x001c1fff00197589 */ /* 0x00052200000e0000 */
[----:B------:R-:W-:Y:S04]  /*5d30*/  UISETP.LT.AND UP0, UPT, UR35, 0x40, UPT ;  /* 0x000000402300788c */ /* 0x000fe8000bf01270 */
[----:B------:R-:W-:Y:S06]  /*5d40*/  USEL UR35, UR35, 0x40, UP0 ;  /* 0x0000004023237887 */ /* 0x000fec0008000000 */
[----:B------:R-:W-:Y:S11]  /*5d50*/  ISETP.LT.AND P0, PT, R127, UR35, PT ;  /* 0x000000237f007c0c */ /* 0x000ff6000bf01270 */
[----:B------:R-:W-:Y:S02]  /*5d60*/  @!UPT UIADD3 URZ, URZ, URZ, URZ ;  /* 0x0000003f3f3ff290 */ /* 0x000fe4000fffe03f */
[----:B------:R-:W-:-:S05]  /*5d70*/  @!P0 BRA `(.L_x_333) ;  /* 0x000001f000008947 */ /* 0x000fca0003800000 */
[----:B--234-:R-:W-:Y:S02]  /*5d80*/  ISETP.GE.AND P2, PT, R16, c[0x0][0x1d4], PT ;  /* 0x0000750010007a0c */ /* 0x01cfe40003f46270 */
[----:B------:R-:W-:Y:S02]  /*5d90*/  ISETP.GE.AND P1, PT, R12, c[0x0][0x1d4], PT ;  /* 0x000075000c007a0c */ /* 0x000fe40003f26270 */
[----:B------:R-:W-:Y:S02]  /*5da0*/  ISETP.GE.AND P4, PT, R13, c[0x0][0x1d4], PT ;  /* 0x000075000d007a0c */ /* 0x000fe40003f86270 */
[----:B------:R-:W-:Y:S07]  /*5db0*/  ISETP.GE.AND P3, PT, R126, c[0x0][0x1d4], PT ;  /* 0x000075007e007a0c */ /* 0x000fee0003f66270 */
[----:B------:R-:W2:Y:S01]  /*5dc0*/  @!P2 LDS.128 R20, [R116+0x6000] ;  /* 0x006000007414a984 */ /* 0x000ea20000000c00 */
        /* <DEDUP_REMOVED lines=8> */
[----:B--2---:R-:W-:Y:S04]  /*5e50*/  @!P2 ST.E.128 [R26.64], R20 ;  /* 0x000000141a00a985 */ /* 0x004fe8000c101d16 */
[----:B------:R-:W2:Y:S04]  /*5e60*/  @!P1 LDS.128 R4, [R115+0x6000] ;  /* 0x0060000073049984 */ /* 0x000ea80000000c00 */
[----:B--2---:R-:W-:Y:S01]  /*5e70*/  @!P1 ST.E.128 [R38.64], R4 ;  /* 0x0000000426009985 */ /* 0x004fe2000c101d16 */
[----:B------:R-:W-:Y:S03]  /*5e80*/  ISETP.GE.AND P1, PT, R125, c[0x0][0x1d4], PT ;  /* 0x000075007d007a0c */ /* 0x000fe60003f26270 */
[----:B------:R-:W2:Y:S10]  /*5e90*/  @!P4 LDS.128 R28, [R116+0x8000] ;  /* 0x00800000741cc984 */ /* 0x000eb40000000c00 */
[C---:B------:R-:W-:Y:S04]  /*5ea0*/  @!P1 LEA R32, P0, R113.reuse, R25, 0x1 ;  /* 0x0000001971209211 */ /* 0x040fe800078008ff */
[----:B------:R-:W-:Y:S02]  /*5eb0*/  @!P1 LEA.HI.X R33, R113, R3, R100, 0x1, P0 ;  /* 0x0000000371219211 */ /* 0x000fe400000f0c64 */
[----:B------:R-:W-:Y:S11]  /*5ec0*/  ISETP.GE.AND P0, PT, R124, c[0x0][0x1d4], PT ;  /* 0x000075007c007a0c */ /* 0x000ff60003f06270 */
[----:B------:R-:W-:Y:S02]  /*5ed0*/  @!UPT UIADD3 URZ, URZ, URZ, URZ ;  /* 0x0000003f3f3ff290 */ /* 0x000fe4000fffe03f */
[C---:B------:R-:W-:Y:S04]  /*5ee0*/  @!P0 LEA R2, P2, R112.reuse, R25, 0x1 ;  /* 0x0000001970028211 */ /* 0x040fe800078408ff */
[----:B------:R-:W-:Y:S01]  /*5ef0*/  @!P0 LEA.HI.X R3, R112, R3, R99, 0x1, P2 ;  /* 0x0000000370038211 */ /* 0x000fe200010f0c63 */
[----:B--2---:R-:W-:Y:S04]  /*5f00*/  @!P4 ST.E.128 [R36.64], R28 ;  /* 0x0000001c2400c985 */ /* 0x004fe8000c101d16 */
[----:B------:R-:W2:Y:S04]  /*5f10*/  @!P3 LDS.128 R24, [R115+0x8000] ;  /* 0x008000007318b984 */ /* 0x000ea80000000c00 */
[----:B--2---:R-:W-:Y:S04]  /*5f20*/  @!P3 ST.E.128 [R34.64], R24 ;  /* 0x000000182200b985 */ /* 0x004fe8000c101d16 */
[----:B------:R-:W2:Y:S04]  /*5f30*/  @!P1 LDS.128 R20, [R116+0xa000] ;  /* 0x00a0000074149984 */ /* 0x000ea80000000c00 */
[----:B--2---:R-:W-:Y:S04]  /*5f40*/  @!P1 ST.E.128 [R32.64], R20 ;  /* 0x0000001420009985 */ /* 0x004fe8000c101d16 */
[----:B------:R-:W2:Y:S04]  /*5f50*/  @!P0 LDS.128 R4, [R115+0xa000] ;  /* 0x00a0000073048984 */ /* 0x000ea80000000c00 */
[----:B--2---:R2:W-:Y:S02]  /*5f60*/  @!P0 ST.E.128 [R2.64], R4 ;  /* 0x0000000402008985 */ /* 0x0045e4000c101d16 */
.L_x_333:
[----:B--234-:R-:W-:Y:S05]  /*5f70*/  BSYNC B1 ;  /* 0x0000000000017941 */ /* 0x01cfea0003800000 */
.L_x_328:
[----:B------:R-:W-:Y:S01]  /*5f80*/  IMAD.U32 R3, RZ, RZ, UR16 ;  /* 0x00000010ff037e24 */ /* 0x000fe2000f8e00ff */
[----:B------:R-:W-:Y:S01]  /*5f90*/  IADD3 R0, R88, -UR4, RZ ;  /* 0x8000000458007c10 */ /* 0x000fe2000fffe0ff */
[----:B------:R-:W-:Y:S01]  /*5fa0*/  IMAD R80, R80, c[0x0][0x208], RZ ;  /* 0x0000820050507a24 */ /* 0x000fe200078e02ff */
[----:B------:R-:W-:Y:S01]  /*5fb0*/  ISETP.NE.AND P3, PT, R131, RZ, PT ;  /* 0x000000ff8300720c */ /* 0x000fe20003f65270 */
[----:B------:R-:W-:Y:S01]  /*5fc0*/  IMAD.WIDE.U32 R4, R81, c[0x0][0x208], RZ ;  /* 0x0000820051047a25 */ /* 0x000fe200078e00ff */
[----:B------:R-:W-:Y:S01]  /*5fd0*/  LEA R6, P0, R3, R144, 0x6 ;  /* 0x0000009003067211 */ /* 0x000fe200078030ff */
[----:B------:R-:W-:Y:S02]  /*5fe0*/  BSSY B0, `(.L_x_350) ;  /* 0x000004f000007945 */ /* 0x000fe40003800000 */
[----:B------:R-:W-:Y:S01]  /*5ff0*/  IMAD R80, R81, c[0x0][0x20c], R80 ;  /* 0x0000830051507a24 */ /* 0x000fe200078e0250 */
[----:B------:R-:W-:Y:S01]  /*6000*/  LEA.HI.X.SX32 R7, R3, R145, 0x6, P0 ;  /* 0x0000009103077211 */ /* 0x000fe200000f36ff */
[----:B------:R-:W-:Y:S01]  /*6010*/  IMAD R79, R79, c[0x0][0x218], RZ ;  /* 0x000086004f4f7a24 */ /* 0x000fe200078e02ff */
[----:B------:R-:W-:Y:S02]  /*6020*/  ISETP.GE.AND P0, PT, R0, 0x21, PT ;  /* 0x000000210000780c */ /* 0x000fe40003f06270 */
[----:B------:R-:W-:Y:S01]  /*6030*/  IADD3 R5, R5, R80, RZ ;  /* 0x0000005005057210 */ /* 0x000fe20007ffe0ff */
[C---:B------:R-:W-:Y:S04]  /*6040*/  IMAD R79, R110.reuse, c[0x0][0x21c], R79 ;  /* 0x000087006e4f7a24 */ /* 0x040fe800078e024f */
[----:B------:R-:W-:Y:S06]  /*6050*/  IMAD.WIDE.U32 R4, R110, c[0x0][0x218], R4 ;  /* 0x000086006e047a25 */ /* 0x000fec00078e0004 */
[----:B------:R-:W-:Y:S05]  /*6060*/  @P0 IADD3 R3, P1, R6, 0x20, RZ ;  /* 0x0000002006030810 */ /* 0x000fea0007f3e0ff */
[----:B------:R-:W-:Y:S01]  /*6070*/  @P0 IMAD.X R2, RZ, RZ, R7, P1 ;  /* 0x000000ffff020224 */ /* 0x000fe200008e0607 */
[----:B------:R-:W-:Y:S03]  /*6080*/  IADD3 R4, P1, R4, UR32, RZ ;  /* 0x0000002004047c10 */ /* 0x000fe6000ff3e0ff */
[----:B------:R-:W-:Y:S01]  /*6090*/  @P0 IMAD R2, R2, c[0x0][0x258], RZ ;  /* 0x0000960002020a24 */ /* 0x000fe200078e02ff */
[----:B------:R-:W-:Y:S01]  /*60a0*/  IADD3.X R79, R5, UR25, R79, P1, !PT ;  /* 0x00000019054f7c10 */ /* 0x000fe20008ffe44f */
[----:B------:R-:W-:Y:S01]  /*60b0*/  @P0 IMAD.MOV.U32 R5, RZ, RZ, R87 ;  /* 0x000000ffff050224 */ /* 0x000fe200078e0057 */
[----:B------:R-:W-:Y:S01]  /*60c0*/  ISETP.GE.AND P1, PT, R0, 0x1, PT ;  /* 0x000000010000780c */ /* 0x000fe20003f26270 */
[----:B------:R-:W-:Y:S11]  /*60d0*/  @P0 IMAD R2, R3, c[0x0][0x25c], R2 ;  /* 0x0000970003020a24 */ /* 0x000ff600078e0202 */
[----:B------:R-:W-:Y:S01]  /*60e0*/  @!UPT UIADD3 URZ, URZ, URZ, URZ ;  /* 0x0000003f3f3ff290 */ /* 0x000fe2000fffe03f */
[----:B-----5:R-:W-:Y:S01]  /*60f0*/  @P1 MOV R21, R87 ;  /* 0x0000005700151202 */ /* 0x020fe20000000f00 */
[----:B------:R-:W-:Y:S02]  /*6100*/  @P1 IMAD R0, R7, c[0x0][0x258], RZ ;  /* 0x0000960007001a24 */ /* 0x000fe400078e02ff */
[----:B------:R-:W-:Y:S02]  /*6110*/  @P1 IMAD.MOV.U32 R20, RZ, RZ, R140 ;  /* 0x000000ffff141224 */ /* 0x000fe400078e008c */
[C---:B------:R-:W-:Y:S02]  /*6120*/  @P1 IMAD R0, R6.reuse, c[0x0][0x25c], R0 ;  /* 0x0000970006001a24 */ /* 0x040fe400078e0200 */
[----:B------:R-:W-:Y:S04]  /*6130*/  @P1 IMAD.WIDE.U32 R20, R6, c[0x0][0x258], R20 ;  /* 0x0000960006141a25 */ /* 0x000fe800078e0014 */
[----:B------:R-:W-:Y:S01]  /*6140*/  @P1 IMAD.IADD R0, R21, 0x1, R0 ;  /* 0x0000000115001824 */ /* 0x000fe200078e0200 */
[C---:B------:R-:W-:Y:S04]  /*6150*/  @P1 LEA R6, P2, R20.reuse, c[0x0][0x250], 0x1 ;  /* 0x0000940014061a11 */ /* 0x040fe800078408ff */
[----:B------:R-:W-:Y:S02]  /*6160*/  @P1 LEA.HI.X R7, R20, c[0x0][0x254], R0, 0x1, P2 ;  /* 0x0000950014071a11 */ /* 0x000fe400010f0c00 */
[C---:B------:R-:W-:Y:S03]  /*6170*/  LEA R0, P2, R4.reuse, c[0x0][0x1f8], 0x1 ;  /* 0x00007e0004007a11 */ /* 0x040fe600078408ff */
[----:B------:R-:W-:Y:S01]  /*6180*/  @!PT LDS RZ, [RZ] ;  /* 0x00000000fffff984 */ /* 0x000fe20000000800 */
[----:B------:R-:W-:Y:S01]  /*6190*/  @!PT LDS RZ, [RZ] ;  /* 0x00000000fffff984 */ /* 0x000fe20000000800 */
[----:B------:R-:W-:Y:S01]  /*61a0*/  @!PT LDS RZ, [RZ] ;  /* 0x00000000fffff984 */ /* 0x000fe20000000800 */
[----:B------:R2:W-:Y:S01]  /*61b0*/  @P1 LDGSTS.E.BYPASS.LTC128B.128 [R122+0x100], [R6.64], !P3 ;  /* 0x00100000067a1fae */ /* 0x0005e2000d901d56 */
[----:B------:R-:W-:Y:S02]  /*61c0*/  LEA.HI.X R25, R4, c[0x0][0x1fc], R79, 0x1, P2 ;  /* 0x00007f0004197a11 */ /* 0x000fe400010f0c4f */
[----:B------:R-:W-:Y:S01]  /*61d0*/  @P0 MOV R4, R140 ;  /* 0x0000008c00040202 */ /* 0x000fe20000000f00 */
[----:B------:R2:W-:Y:S04]  /*61e0*/  @P1 LDGSTS.E.BYPASS.LTC128B.128 [R122+0x2100], [R6.64+0x80], !P6 ;  /* 0x02100080067a1fae */ /* 0x0005e8000f101d56 */
[----:B------:R2:W-:Y:S01]  /*61f0*/  @P1 LDGSTS.E.BYPASS.LTC128B.128 [R122+0x4100], [R6.64+0x100], !P5 ;  /* 0x04100100067a1fae */ /* 0x0005e2000e901d56 */
[----:B------:R-:W-:Y:S03]  /*6200*/  @P0 IMAD.WIDE.U32 R4, R3, c[0x0][0x258], R4 ;  /* 0x0000960003040a25 */ /* 0x000fe600078e0004 */
[----:B------:R2:W3:Y:S02]  /*6210*/  SHFL.IDX PT, R3, R0, RZ, 0x1c1f ;  /* 0x001c1fff00037589 */ /* 0x0004e400000e0000 */
[C---:B------:R-:W-:Y:S02]  /*6220*/  @P0 LEA R20, P2, R4.reuse, c[0x0][0x250], 0x1 ;  /* 0x0000940004140a11 */ /* 0x040fe400078408ff */
[----:B------:R-:W4:Y:S01]  /*6230*/  SHFL.IDX PT, R25, R25, RZ, 0x1c1f ;  /* 0x001c1fff19197589 */ /* 0x000f2200000e0000 */
[----:B------:R-:W-:Y:S04]  /*6240*/  @P0 IADD3 R2, R5, R2, RZ ;  /* 0x0000000205020210 */ /* 0x000fe80007ffe0ff */
[----:B------:R-:W-:Y:S05]  /*6250*/  @P0 LEA.HI.X R21, R4, c[0x0][0x254], R2, 0x1, P2 ;  /* 0x0000950004150a11 */ /* 0x000fea00010f0c02 */
[----:B------:R2:W-:Y:S04]  /*6260*/  @P0 LDGSTS.E.BYPASS.LTC128B.128 [R122+0x1100], [R20.64], !P3 ;  /* 0x01100000147a0fae */ /* 0x0005e8000d901d56 */
[----:B------:R2:W-:Y:S04]  /*6270*/  @P0 LDGSTS.E.BYPASS.LTC128B.128 [R122+0x3100], [R20.64+0x80], !P6 ;  /* 0x03100080147a0fae */ /* 0x0005e8000f101d56 */
[----:B------:R2:W-:Y:S01]  /*6280*/  @P0 LDGSTS.E.BYPASS.LTC128B.128 [R122+0x5100], [R20.64+0x100], !P5 ;  /* 0x05100100147a0fae */ /* 0x0005e2000e901d56 */
[----:B------:R-:W-:Y:S03]  /*6290*/  ISETP.LT.AND P0, PT, R127, UR35, PT ;  /* 0x000000237f007c0c */ /* 0x000fe6000bf01270 */
[----:B------:R-:W0:Y:S01]  /*62a0*/  LDGDEPBAR ;  /* 0x00000000000079af */ /* 0x000e220000000000 */
[----:B------:R-:W-:Y:S04]  /*62b0*/  DEPBAR.LE SB0, 0x0 ;  /* 0x000080000000791a */ /* 0x000fe80000000000 */
[----:B------:R-:W-:Y:S06]  /*62c0*/  BAR.SYNC.DEFER_BLOCKING 0x0 ;  /* 0x0000000000007b1d */ /* 0x000fec0000010000 */
[----:B------:R-:W-:-:S05]  /*62d0*/  @!P0 BRA `(.L_x_351) ;  /* 0x000001f000008947 */ /* 0x000fca0003800000 */
[----:B--234-:R-:W-:Y:S02]  /*62e0*/  ISETP.GE.AND P2, PT, R16, c[0x0][0x1d4], PT ;  /* 0x0000750010007a0c */ /* 0x01cfe40003f46270 */
[----:B------:R-:W-:Y:S02]  /*62f0*/  ISETP.GE.AND P1, PT, R12, c[0x0][0x1d4], PT ;  /* 0x000075000c007a0c */ /* 0x000fe40003f26270 */
[----:B------:R-:W-:Y:S02]  /*6300*/  ISETP.GE.AND P4, PT, R13, c[0x0][0x1d4], PT ;  /* 0x000075000d007a0c */ /* 0x000fe40003f86270 */
[----:B------:R-:W-:Y:S07]  /*6310*/  ISETP.GE.AND P3, PT, R126, c[0x0][0x1d4], PT ;  /* 0x000075007e007a0c */ /* 0x000fee0003f66270 */
[----:B------:R-:W2:Y:S01]  /*6320*/  @!P2 LDS.128 R20, [R116] ;  /* 0x000000007414a984 */ /* 0x000ea20000000c00 */
        /* <DEDUP_REMOVED lines=9> */
[----:B------:R-:W2:Y:S04]  /*63c0*/  @!P1 LDS.128 R4, [R115] ;  /* 0x0000000073049984 */ /* 0x000ea80000000c00 */
        /* <DEDUP_REMOVED lines=16> */
.L_x_351:
[----:B--234-:R-:W-:Y:S05]  /*64d0*/  BSYNC B0 ;  /* 0x0000000000007941 */ /* 0x01cfea0003800000 */
.L_x_350:
[----:B------:R-:W-:Y:S01]  /*64e0*/  ISETP.NE.AND P2, PT, R131, RZ, PT ;  /* 0x000000ff8300720c */ /* 0x000fe20003f45270 */
[----:B------:R-:W-:Y:S01]  /*64f0*/  UISETP.GT.AND UP0, UPT, UR16, UR8, UPT ;  /* 0x000000081000728c */ /* 0x000fe2000bf04270 */
[----:B------:R-:W-:Y:S01]  /*6500*/  IMAD.U32 R0, RZ, RZ, UR11 ;  /* 0x0000000bff007e24 */ /* 0x000fe2000f8e00ff */
[----:B------:R-:W-:Y:S04]  /*6510*/  UIADD3 UR16, UR16, -0x1, URZ ;  /* 0xffffffff10107890 */ /* 0x000fe8000fffe03f */
[----:B------:R-:W-:Y:S05]  /*6520*/  PLOP3.LUT P0, PT, PT, PT, UP0, 0x80, 0x0 ;  /* 0x000000000000781c */ /* 0x000fea0003f0f008 */
[----:B------:R-:W-:Y:S02]  /*6530*/  @UP0 USHF.R.S32.HI UR7, URZ, 0x1f, UR16 ;  /* 0x0000001f3f070899 */ /* 0x000fe40008011410 */
[----:B------:R-:W-:Y:S04]  /*6540*/  @UP0 UIMAD UR4, UR9, UR16, URZ ;  /* 0x00000010090402a4 */ /* 0x000fe8000f8e023f */
[----:B------:R-:W-:Y:S02]  /*6550*/  @UP0 UIMAD UR4, UR7, UR10, UR4 ;  /* 0x0000000a070402a4 */ /* 0x000fe4000f8e0204 */
[----:B------:R-:W-:Y:S02]  /*6560*/  @P0 IMAD.MOV.U32 R2, RZ, RZ, R142 ;  /* 0x000000ffff020224 */ /* 0x000fe400078e008e */
[----:B------:R-:W-:Y:S01]  /*6570*/  @P0 IMAD.MOV.U32 R3, RZ, RZ, R147 ;  /* 0x000000ffff030224 */ /* 0x000fe200078e0093 */
[----:B------:R-:W-:Y:S11]  /*6580*/  PLOP3.LUT P0, PT, PT, PT, UP0, 0x80, 0x0 ;  /* 0x000000000000781c */ /* 0x000ff60003f0f008 */
[----:B------:R-:W-:Y:S02]  /*6590*/  @!UPT UIADD3 URZ, URZ, URZ, URZ ;  /* 0x0000003f3f3ff290 */ /* 0x000fe4000fffe03f */
[----:B------:R-:W-:Y:S01]  /*65a0*/  @P0 IMAD.WIDE.U32 R2, R77, UR16, R2 ;  /* 0x000000104d020c25 */ /* 0x000fe2000f8e0002 */
[----:B------:R-:W-:Y:S11]  /*65b0*/  PLOP3.LUT P0, PT, PT, PT, UP0, 0x80, 0x0 ;  /* 0x000000000000781c */ /* 0x000ff60003f0f008 */
[----:B------:R-:W-:Y:S02]  /*65c0*/  @!UPT UIADD3 URZ, URZ, URZ, URZ ;  /* 0x0000003f3f3ff290 */ /* 0x000fe4000fffe03f */
[----:B------:R-:W-:Y:S01]  /*65d0*/  @P0 IADD3 R5, R3, UR4, RZ ;  /* 0x0000000403050c10 */ /* 0x000fe2000fffe0ff */
[----:B------:R-:W-:Y:S01]  /*65e0*/  IMAD.U32 R3, RZ, RZ, UR12 ;  /* 0x0000000cff037e24 */ /* 0x000fe2000f8e00ff */
[----:B------:R-:W-:Y:S11]  /*65f0*/  PLOP3.LUT P0, PT, PT, PT, UP0, 0x80, 0x0 ;  /* 0x000000000000781c */ /* 0x000ff60003f0f008 */
[----:B------:R-:W-:Y:S02]  /*6600*/  @!UPT UIADD3 URZ, URZ, URZ, URZ ;  /* 0x0000003f3f3ff290 */ /* 0x000fe4000fffe03f */
[C---:B------:R-:W-:Y:S02]  /*6610*/  @P0 LEA R4, P1, R2.reuse, c[0x0][0x220], 0x1 ;  /* 0x0000880002040a11 */ /* 0x040fe400078208ff */
[----:B------:R-:W-:Y:S11]  /*6620*/  PLOP3.LUT P0, PT, PT, PT, UP0, 0x80, 0x0 ;  /* 0x000000000000781c */ /* 0x000ff60003f0f008 */
[----:B------:R-:W-:Y:S02]  /*6630*/  @!UPT UIADD3 URZ, URZ, URZ, URZ ;  /* 0x0000003f3f3ff290 */ /* 0x000fe4000fffe03f */
[----:B------:R-:W-:Y:S02]  /*6640*/  @P0 LEA.HI.X R5, R2, c[0x0][0x224], R5, 0x1, P1 ;  /* 0x0000890002050a11 */ /* 0x000fe400008f0c05 */
[----:B------:R-:W-:Y:S11]  /*6650*/  PLOP3.LUT P0, PT, PT, PT, UP0, 0x80, 0x0 ;  /* 0x000000000000781c */ /* 0x000ff60003f0f008 */
[----:B------:R-:W-:Y:S02]  /*6660*/  @!UPT UIADD3 URZ, URZ, URZ, URZ ;  /* 0x0000003f3f3ff290 */ /* 0x000fe4000fffe03f */
[C---:B------:R-:W-:Y:S02]  /*6670*/  @P0 LEA R2, P1, R3.reuse, R4, 0x1 ;  /* 0x0000000403020211 */ /* 0x040fe400078208ff */
[----:B------:R-:W-:Y:S11]  /*6680*/  PLOP3.LUT P0, PT, PT, PT, UP0, 0x80, 0x0 ;  /* 0x000000000000781c */ /* 0x000ff60003f0f008 */
[----:B------:R-:W-:Y:S02]  /*6690*/  @!UPT UIADD3 URZ, URZ, URZ, URZ ;  /* 0x0000003f3f3ff290 */ /* 0x000fe4000fffe03f */
[----:B------:R-:W-:Y:S02]  /*66a0*/  @P0 LEA.HI.X R3, R3, R5, R0, 0x1, P1 ;  /* 0x0000000503030211 */ /* 0x000fe400008f0c00 */
[----:B------:R-:W-:Y:S02]  /*66b0*/  PLOP3.LUT P0, PT, PT, PT, UP0, 0x80, 0x0 ;  /* 0x000000000000781c */ /* 0x000fe40003f0f008 */
[----:B------:R-:W-:Y:S02]  /*66c0*/  PLOP3.LUT P0, PT, PT, PT, UP0, 0x80, 0x0 ;  /* 0x000000000000781c */ /* 0x000fe40003f0f008 */
[----:B------:R-:W-:Y:S11]  /*66d0*/  PLOP3.LUT P0, PT, PT, PT, UP0, 0x80, 0x0 ;  /* 0x000000000000781c */ /* 0x000ff60003f0f008 */
[----:B------:R-:W-:Y:S02]  /*66e0*/  @!UPT UIADD3 URZ, URZ, URZ, URZ ;  /* 0x0000003f3f3ff290 */ /* 0x000fe4000fffe03f */
[----:B------:R-:W-:Y:S01]  /*66f0*/  @!PT LDS RZ, [RZ] ;  /* 0x00000000fffff984 */ /* 0x000fe20000000800 */
[----:B------:R-:W-:Y:S01]  /*6700*/  @!PT LDS RZ, [RZ] ;  /* 0x00000000fffff984 */ /* 0x000fe20000000800 */
[----:B------:R-:W-:Y:S01]  /*6710*/  @!PT LDS RZ, [RZ] ;  /* 0x00000000fffff984 */ /* 0x000fe20000000800 */
[----:B------:R2:W-:Y:S01]  /*6720*/  @P0 LDGSTS.E.BYPASS.LTC128B.128 [R122+0x6100], [R4.64], !P2 ;  /* 0x06100000047a0fae */ /* 0x0005e2000d101d56 */
[----:B------:R-:W-:Y:S11]  /*6730*/  PLOP3.LUT P0, PT, PT, PT, UP0, 0x80, 0x0 ;  /* 0x000000000000781c */ /* 0x000ff60003f0f008 */
[----:B------:R-:W-:Y:S02]  /*6740*/  @!UPT UIADD3 URZ, URZ, URZ, URZ ;  /* 0x0000003f3f3ff290 */ /* 0x000fe4000fffe03f */
[----:B------:R2:W-:Y:S01]  /*6750*/  @P0 LDGSTS.E.BYPASS.LTC128B.128 [R122+0x8100], [R4.64+0x80], !P6 ;  /* 0x08100080047a0fae */ /* 0x0005e2000f101d56 */
[----:B------:R-:W-:Y:S11]  /*6760*/  PLOP3.LUT P0, PT, PT, PT, UP0, 0x80, 0x0 ;  /* 0x000000000000781c */ /* 0x000ff60003f0f008 */
[----:B------:R-:W-:Y:S02]  /*6770*/  @!UPT UIADD3 URZ, URZ, URZ, URZ ;  /* 0x0000003f3f3ff290 */ /* 0x000fe4000fffe03f */
[----:B------:R2:W-:Y:S01]  /*6780*/  @P0 LDGSTS.E.BYPASS.LTC128B.128 [R122+0xa100], [R4.64+0x100], !P5 ;  /* 0x0a100100047a0fae */ /* 0x0005e2000e901d56 */
[----:B------:R-:W-:Y:S11]  /*6790*/  PLOP3.LUT P0, PT, PT, PT, UP0, 0x80, 0x0 ;  /* 0x000000000000781c */ /* 0x000ff60003f0f008 */
[----:B------:R-:W-:Y:S02]  /*67a0*/  @!UPT UIADD3 URZ, URZ, URZ, URZ ;  /* 0x0000003f3f3ff290 */ /* 0x000fe4000fffe03f */
[----:B------:R2:W-:Y:S01]  /*67b0*/  @P0 LDGSTS.E.BYPASS.LTC128B.128 [R122+0x7100], [R2.64], !P2 ;  /* 0x07100000027a0fae */ /* 0x0005e2000d101d56 */
[----:B------:R-:W-:Y:S11]  /*67c0*/  PLOP3.LUT P0, PT, PT, PT, UP0, 0x80, 0x0 ;  /* 0x000000000000781c */ /* 0x000ff60003f0f008 */
[----:B------:R-:W-:Y:S02]  /*67d0*/  @!UPT UIADD3 URZ, URZ, URZ, URZ ;  /* 0x0000003f3f3ff290 */ /* 0x000fe4000fffe03f */
[----:B------:R2:W-:Y:S01]  /*67e0*/  @P0 LDGSTS.E.BYPASS.LTC128B.128 [R122+0x9100], [R2.64+0x80], !P6 ;  /* 0x09100080027a0fae */ /* 0x0005e2000f101d56 */
[----:B------:R-:W-:Y:S11]  /*67f0*/  PLOP3.LUT P0, PT, PT, PT, UP0, 0x80, 0x0 ;  /* 0x000000000000781c */ /* 0x000ff60003f0f008 */
[----:B------:R-:W-:Y:S02]  /*6800*/  @!UPT UIADD3 URZ, URZ, URZ, URZ ;  /* 0x0000003f3f3ff290 */ /* 0x000fe4000fffe03f */
[----:B------:R2:W-:Y:S01]  /*6810*/  @P0 LDGSTS.E.BYPASS.LTC128B.128 [R122+0xb100], [R2.64+0x100], !P5 ;  /* 0x0b100100027a0fae */ /* 0x0005e2000e901d56 */
[----:B------:R-:W-:Y:S03]  /*6820*/  PLOP3.LUT P0, PT, PT, PT, UP0, 0x80, 0x0 ;  /* 0x000000000000781c */ /* 0x000fe60003f0f008 */
[----:B------:R-:W0:Y:S10]  /*6830*/  LDGDEPBAR ;  /* 0x00000000000079af */ /* 0x000e340000000000 */
[----:B------:R-:W-:-:S05]  /*6840*/  @P0 BRA `(.L_x_352) ;  /* 0xffffb91000000947 */ /* 0x000fca000383ffff */
[----:B------:R-:W-:Y:S06]  /*6850*/  BAR.SYNC.DEFER_BLOCKING 0x0 ;  /* 0x0000000000007b1d */ /* 0x000fec0000010000 */
.L_x_327:
[----:B------:R-:W-:Y:S01]  /*6860*/  UIADD3 UR6, UR17, 0x7f, URZ ;  /* 0x0000007f11067890 */ /* 0x000fe2000fffe03f */
[----:B------:R-:W-:Y:S01]  /*6870*/  PLOP3.LUT P0, PT, PT, PT, UP2, 0x40, 0x0 ;  /* 0x000000000000781c */ /* 0x000fe20003f0e828 */
[----:B------:R-:W-:-:S02]  /*6880*/  ULDC.64 UR4, c[0x0][0x2c8] ;  /* 0x0000b20000047ab9 */ /* 0x000fc40000000a00 */
[----:B------:R-:W-:-:S04]  /*6890*/  UIMAD.WIDE.U32 UR8, UR6, UR4, URZ ;  /* 0x00000004060872a5 */ /* 0x000fc8000f8e003f */
[----:B------:R-:W-:-:S06]  /*68a0*/  @UP3 USHF.R.U32.HI UR6, URZ, UR5, UR9 ;  /* 0x000000053f063299 */ /* 0x000fcc0008011609 */
[----:B--2---:R-:W-:-:S04]  /*68b0*/  IADD3 R3, R91, UR6, RZ ;  /* 0x000000065b037c10 */ /* 0x004fc8000fffe0ff */
[----:B------:R-:W-:Y:S01]  /*68c0*/  IADD3 R4, R3, c[0x0][0x328], RZ ;  /* 0x0000ca0003047a10 */ /* 0x000fe20007ffe0ff */
[----:B------:R-:W-:Y:S05]  /*68d0*/  @P0 BRA `(.L_x_353) ;  /* 0x000000f000000947 */ /* 0x000fea0003800000 */
[C---:B------:R-:W-:Y:S01]  /*68e0*/  ISETP.GT.AND P0, PT, R3.reuse, RZ, PT ;  /* 0x000000ff0300720c */ /* 0x040fe20003f04270 */
[----:B------:R-:W-:Y:S01]  /*68f0*/  IMAD.MOV.U32 R0, RZ, RZ, c[0x0][0x32c] ;  /* 0x0000cb00ff007624 */ /* 0x000fe200078e00ff */
[----:B------:R-:W-:-:S11]  /*6900*/  IADD3 R5, R3, -0x1, RZ ;  /* 0xffffffff03057810 */ /* 0x000fd60007ffe0ff */
[----:B------:R-:W-:Y:S05]  /*6910*/  @P0 BRA `(.L_x_354) ;  /* 0x0000006000000947 */ /* 0x000fea0003800000 */
[----:B------:R-:W-:Y:S01]  /*6920*/  ISETP.NE.AND P0, PT, R0, 0x1, PT ;  /* 0x000000010000780c */ /* 0x000fe20003f05270 */
[----:B------:R-:W-:-:S12]  /*6930*/  IMAD.MOV R3, RZ, RZ, -R3 ;  /* 0x000000ffff037224 */ /* 0x000fd800078e0a03 */
[----:B------:R-:W-:-:S05]  /*6940*/  @P0 IMAD.HI.U32 R2, R3, c[0x0][0x330], RZ ;  /* 0x0000cc0003020a27 */ /* 0x000fca00078e00ff */
[----:B------:R-:W-:-:S04]  /*6950*/  @P0 SHF.R.U32.HI R3, RZ, c[0x0][0x334], R2 ;  /* 0x0000cd00ff030a19 */ /* 0x000fc80000011602 */
[----:B------:R-:W-:Y:S01]  /*6960*/  LOP3.LUT R5, RZ, R3, RZ, 0x33, !PT ;  /* 0x00000003ff057212 */ /* 0x000fe200078e33ff */
[----:B------:R-:W-:Y:S05]  /*6970*/  BRA `(.L_x_355) ;  /* 0x0000003000007947 */ /* 0x000fea0003800000 */
.L_x_354:
[----:B------:R-:W-:-:S13]  /*6980*/  ISETP.NE.AND P0, PT, R0, 0x1, PT ;  /* 0x000000010000780c */ /* 0x000fda0003f05270 */
[----:B------:R-:W-:-:S05]  /*6990*/  @P0 IMAD.HI.U32 R2, R5, c[0x0][0x330], RZ ;  /* 0x0000cc0005020a27 */ /* 0x000fca00078e00ff */
[----:B------:R-:W-:-:S05]  /*69a0*/  @P0 SHF.R.U32.HI R5, RZ, c[0x0][0x334], R2 ;  /* 0x0000cd00ff050a19 */ /* 0x000fca0000011602 */
.L_x_355:
[----:B------:R-:W-:-:S05]  /*69b0*/  IMAD R5, R5, R0, c[0x0][0x32c] ;  /* 0x0000cb0005057624 */ /* 0x000fca00078e0200 */
[----:B------:R-:W-:-:S03]  /*69c0*/  IMNMX R4, R4, R5, PT ;  /* 0x0000000504047217 */ /* 0x000fc60003800200 */
.L_x_353:
[----:B------:R-:W-:Y:S01]  /*69d0*/  ULDC.64 UR4, c[0x0][0x2c8] ;  /* 0x0000b20000047ab9 */ /* 0x000fe20000000a00 */
[----:B------:R-:W-:Y:S01]  /*69e0*/  IADD3 R3, R4, 0x3f, RZ ;  /* 0x0000003f04037810 */ /* 0x000fe20007ffe0ff */
[----:B------:R-:W-:Y:S01]  /*69f0*/  UIMAD.WIDE.U32 UR6, UR17, UR4, URZ ;  /* 0x00000004110672a5 */ /* 0x000fe2000f8e003f */
[----:B------:R-:W-:Y:S02]  /*6a00*/  PLOP3.LUT P0, PT, PT, PT, UP2, 0x40, 0x0 ;  /* 0x000000000000781c */ /* 0x000fe40003f0e828 */
[----:B------:R-:W-:Y:S01]  /*6a10*/  SHF.R.S32.HI R0, RZ, 0x1f, R3 ;  /* 0x0000001fff007819 */ /* 0x000fe20000011403 */
[----:B------:R-:W-:Y:S02]  /*6a20*/  UMOV UR4, UR17 ;  /* 0x0000001100047c82 */ /* 0x000fe40008000000 */
[----:B------:R-:W-:Y:S01]  /*6a30*/  @UP3 USHF.R.U32.HI UR4, URZ, UR5, UR7 ;  /* 0x000000053f043299 */ /* 0x000fe20008011607 */
[----:B------:R-:W-:-:S04]  /*6a40*/  LEA.HI R0, R0, R3, RZ, 0x6 ;  /* 0x0000000300007211 */ /* 0x000fc800078f30ff */
[----:B------:R-:W-:Y:S02]  /*6a50*/  SHF.R.S32.HI R10, RZ, 0x6, R0 ;  /* 0x00000006ff0a7819 */ /* 0x000fe40000011400 */
[----:B------:R-:W-:Y:S02]  /*6a60*/  IADD3 R2, R90, UR4, RZ ;  /* 0x000000045a027c10 */ /* 0x000fe4000fffe0ff */
[----:B------:R-:W-:Y:S02]  /*6a70*/  IMNMX R10, R10, R89, PT ;  /* 0x000000590a0a7217 */ /* 0x000fe40003800200 */
[----:B------:R-:W-:Y:S01]  /*6a80*/  IADD3 R203, R2, -c[0x0][0x324], RZ ;  /* 0x8000c90002cb7a10 */ /* 0x000fe20007ffe0ff */
[----:B------:R-:W-:Y:S05]  /*6a90*/  @P0 BRA `(.L_x_356) ;  /* 0x000000f000000947 */ /* 0x000fea0003800000 */
        /* <DEDUP_REMOVED lines=9> */
.L_x_357:
[----:B------:R-:W-:-:S04]  /*6b30*/  MOV R0, c[0x0][0x32c] ;  /* 0x0000cb0000007a02 */ /* 0x000fc80000000f00 */
[----:B------:R-:W-:-:S13]  /*6b40*/  ISETP.NE.AND P0, PT, R0, 0x1, PT ;  /* 0x000000010000780c */ /* 0x000fda0003f05270 */
[----:B------:R-:W-:-:S05]  /*6b50*/  @P0 IMAD.HI.U32 R0, R2, c[0x0][0x330], RZ ;  /* 0x0000cc0002000a27 */ /* 0x000fca00078e00ff */
[----:B------:R-:W-:-:S05]  /*6b60*/  @P0 SHF.R.U32.HI R2, RZ, c[0x0][0x334], R0 ;  /* 0x0000cd00ff020a19 */ /* 0x000fca0000011600 */
.L_x_358:
[----:B------:R-:W-:-:S05]  /*6b70*/  IMAD R2, R2, c[0x0][0x32c], RZ ;  /* 0x0000cb0002027a24 */ /* 0x000fca00078e02ff */
[----:B------:R-:W-:-:S04]  /*6b80*/  IMNMX R203, R203, R2, !PT ;  /* 0x00000002cbcb7217 */ /* 0x000fc80007800200 */
.L_x_356:
[----:B------:R-:W-:Y:S01]  /*6b90*/  SHF.R.S32.HI R0, RZ, 0x1f, R203 ;  /* 0x0000001fff007819 */ /* 0x000fe200000114cb */
[----:B------:R-:W-:Y:S01]  /*6ba0*/  IMAD.MOV.U32 R3, RZ, RZ, RZ ;  /* 0x000000ffff037224 */ /* 0x000fe200078e00ff */
[----:B------:R-:W-:Y:S01]  /*6bb0*/  PLOP3.LUT P2, PT, PT, PT, PT, 0x80, 0x0 ;  /* 0x000000000000781c */ /* 0x000fe20003f4f070 */
[----:B------:R-:W-:Y:S01]  /*6bc0*/  IMAD.MOV.U32 R98, RZ, RZ, RZ ;  /* 0x000000ffff627224 */ /* 0x000fe200078e00ff */
[----:B------:R-:W-:Y:S01]  /*6bd0*/  LEA.HI R203, R0, R203, RZ, 0x6 ;  /* 0x000000cb00cb7211 */ /* 0x000fe200078f30ff */
[----:B------:R-:W-:Y:S01]  /*6be0*/  CS2R R96, SRZ ;  /* 0x0000000000607805 */ /* 0x000fe2000001ff00 */
[----:B------:R-:W-:Y:S01]  /*6bf0*/  CS2R R94, SRZ ;  /* 0x00000000005e7805 */ /* 0x000fe2000001ff00 */
[----:B------:R-:W-:Y:S01]  /*6c00*/  CS2R R92, SRZ ;  /* 0x00000000005c7805 */ /* 0x000fe2000001ff00 */
[----:B------:R-:W-:Y:S01]  /*6c10*/  SHF.R.S32.HI R203, RZ, 0x6, R203 ;  /* 0x00000006ffcb7819 */ /* 0x000fe200000114cb */
[----:B------:R-:W-:Y:S01]  /*6c20*/  CS2R R90, SRZ ;  /* 0x00000000005a7805 */ /* 0x000fe2000001ff00 */
[----:B------:R-:W-:Y:S01]  /*6c30*/  CS2R R88, SRZ ;  /* 0x0000000000587805 */ /* 0x000fe2000001ff00 */
[----:B------:R-:W-:Y:S01]  /*6c40*/  CS2R R86, SRZ ;  /* 0x0000000000567805 */ /* 0x000fe2000001ff00 */
[----:B------:R-:W-:Y:S01]  /*6c50*/  IMNMX R203, RZ, R203, !PT ;  /* 0x000000cbffcb7217 */ /* 0x000fe20007800200 */
[----:B------:R-:W-:Y:S01]  /*6c60*/  CS2R R84, SRZ ;  /* 0x0000000000547805 */ /* 0x000fe2000001ff00 */
[----:B------:R-:W-:Y:S01]  /*6c70*/  CS2R R82, SRZ ;  /* 0x0000000000527805 */ /* 0x000fe2000001ff00 */
[----:B------:R-:W-:Y:S01]  /*6c80*/  CS2R R80, SRZ ;  /* 0x0000000000507805 */ /* 0x000fe2000001ff00 */
[----:B------:R-:W-:Y:S01]  /*6c90*/  ISETP.GT.AND P0, PT, R10, R203, PT ;  /* 0x000000cb0a00720c */ /* 0x000fe20003f04270 */
        /* <DEDUP_REMOVED lines=43> */
[----:B------:R-:W-:Y:S02]  /*6f50*/  UISETP.NE.U32.AND UP1, UPT, URZ, UR4, UPT ;  /* 0x000000043f00728c */ /* 0x000fe4000bf25070 */
        /* <DEDUP_REMOVED lines=8> */
[----:B-1----:R-:W-:Y:S02]  /*6fe0*/  USHF.R.S32.HI UR6, URZ, 0x1f, UR18 ;  /* 0x0000001f3f067899 */ /* 0x002fe40008011412 */
        /* <DEDUP_REMOVED lines=9> */
[----:B------:R-:W-:Y:S01]  /*7080*/  BSSY B0, `(.L_x_360) ;  /* 0x000005b000007945 */ /* 0x000fe20003800000 */
[----:B------:R-:W-:Y:S01]  /*7090*/  ULDC.64 UR6, c[0x0][0x348] ;  /* 0x0000d20000067ab9 */ /* 0x000fe20000000a00 */
[----:B------:R-:W-:Y:S01]  /*70a0*/  IMAD.IADD R46, R71, 0x1, -R46 ;  /* 0x00000001472e7824 */ /* 0x000fe200078e0a2e */
[----:B------:R-:W-:Y:S01]  /*70b0*/  UISETP.NE.U32.AND UP0, UPT, URZ, UR6, UPT ;  /* 0x000000063f00728c */ /* 0x000fe2000bf05070 */
[----:B------:R-:W-:Y:S01]  /*70c0*/  PLOP3.LUT P0, PT, PT, PT, UP3, 0x80, 0x0 ;  /* 0x000000000000781c */ /* 0x000fe20003f0f038 */
[----:B------:R-:W-:Y:S01]  /*70d0*/  ULDC.64 UR4, c[0x0][0x1b8] ;  /* 0x00006e0000047ab9 */ /* 0x000fe20000000a00 */
[----:B------:R-:W-:Y:S01]  /*70e0*/  IMAD R207, R46, 0x20, R53 ;  /* 0x000000202ecf7824 */ /* 0x000fe200078e0235 */
[----:B------:R-:W-:Y:S01]  /*70f0*/  UISETP.NE.AND.EX UP0, UPT, URZ, UR7, UPT, UP0 ;  /* 0x000000073f00728c */ /* 0x000fe2000bf05300 */
[----:B------:R-:W-:Y:S01]  /*7100*/  LEA.HI R56, R68, R71, RZ, 0x4 ;  /* 0x0000004744387211 */ /* 0x000fe200078f20ff */
[----:B------:R-:W-:Y:S01]  /*7110*/  USHF.R.S32.HI UR7, URZ, 0x1f, UR20 ;  /* 0x0000001f3f077899 */ /* 0x000fe20008011414 */
[----:B------:R-:W-:Y:S01]  /*7120*/  IMAD.SHL.U32 R214, R46, 0x8, RZ ;  /* 0x000000082ed67824 */ /* 0x000fe200078e00ff */
[----:B------:R-:W-:Y:S01]  /*7130*/  UIADD3 UR9, UR9, UR18, URZ ;  /* 0x0000001209097290 */ /* 0x000fe2000fffe03f */
[----:B------:R-:W-:Y:S01]  /*7140*/  IADD3 R0, R207, UR17, RZ ;  /* 0x00000011cf007c10 */ /* 0x000fe2000fffe0ff */
[----:B------:R-:W-:-:S02]  /*7150*/  UIMAD UR6, UR13, UR4, URZ ;  /* 0x000000040d0672a4 */ /* 0x000fc4000f8e023f */
[----:B------:R-:W-:Y:S01]  /*7160*/  USEL UR7, UR7, URZ, !UP0 ;  /* 0x0000003f07077287 */ /* 0x000fe2000c000000 */
[----:B------:R-:W-:Y:S01]  /*7170*/  IADD3 R45, R214, 0x80, RZ ;  /* 0x00000080d62d7810 */ /* 0x000fe20007ffe0ff */
[----:B------:R-:W-:Y:S01]  /*7180*/  UIMAD UR6, UR14, UR5, UR6 ;  /* 0x000000050e0672a4 */ /* 0x000fe2000f8e0206 */
[----:B-1----:R-:W-:Y:S01]  /*7190*/  @P1 IMAD.HI.U32 R3, R0, c[0x0][0x2c8], RZ ;  /* 0x0000b20000031a27 */ /* 0x002fe200078e00ff */
[----:B------:R-:W-:Y:S01]  /*71a0*/  UIMAD.WIDE.U32 UR10, UR14, UR4, UR8 ;  /* 0x000000040e0a72a5 */ /* 0x000fe2000f8e0008 */
[C---:B------:R-:W-:Y:S01]  /*71b0*/  IADD3 R206, R214.reuse, 0x40, RZ ;  /* 0x00000040d6ce7810 */ /* 0x040fe20007ffe0ff */
[----:B------:R-:W-:Y:S01]  /*71c0*/  USEL UR8, UR20, URZ, !UP0 ;  /* 0x0000003f14087287 */ /* 0x000fe2000c000000 */
[--C-:B------:R-:W-:Y:S01]  /*71d0*/  IMAD.MOV.U32 R5, RZ, RZ, R0.reuse ;  /* 0x000000ffff057224 */ /* 0x100fe200078e0000 */
[----:B------:R-:W-:Y:S01]  /*71e0*/  ULDC.64 UR4, c[0x0][0x1c0] ;  /* 0x0000700000047ab9 */ /* 0x000fe20000000a00 */
[----:B------:R-:W-:Y:S01]  /*71f0*/  @P0 SHF.R.U32.HI R5, RZ, c[0x0][0x2cc], R3 ;  /* 0x0000b300ff050a19 */ /* 0x000fe20000011603 */
[----:B------:R-:W-:Y:S01]  /*7200*/  UIMAD UR7, UR7, UR4, URZ ;  /* 0x00000004070772a4 */ /* 0x000fe2000f8e023f */
[----:B------:R-:W-:Y:S01]  /*7210*/  ISETP.GE.AND P5, PT, R214, c[0x0][0x198], PT ;  /* 0x00006600d6007a0c */ /* 0x000fe20003fa6270 */
[----:B------:R-:W-:Y:S01]  /*7220*/  UIADD3 UR11, UR11, UR6, URZ ;  /* 0x000000060b0b7290 */ /* 0x000fe2000fffe03f */
[--C-:B------:R-:W-:Y:S01]  /*7230*/  SHF.R.S32.HI R4, RZ, 0x1f, R5.reuse ;  /* 0x0000001fff047819 */ /* 0x100fe20000011405 */
[----:B------:R-:W-:Y:S01]  /*7240*/  UIMAD UR5, UR8, UR5, UR7 ;  /* 0x00000005080572a4 */ /* 0x000fe2000f8e0207 */
[----:B------:R-:W-:Y:S01]  /*7250*/  IMAD.MOV R3, RZ, RZ, -R5 ;  /* 0x000000ffff037224 */ /* 0x000fe200078e0a05 */
[----:B------:R-:W-:Y:S01]  /*7260*/  UIMAD.WIDE.U32 UR8, UR8, UR4, UR10 ;  /* 0x00000004080872a5 */ /* 0x000fe2000f8e000a */
[----:B------:R-:W-:Y:S01]  /*7270*/  ISETP.GE.AND P4, PT, R45, c[0x0][0x198], PT ;  /* 0x000066002d007a0c */ /* 0x000fe20003f86270 */
[----:B------:R-:W-:Y:S01]  /*7280*/  IMAD R4, R4, c[0x0][0x1b0], RZ ;  /* 0x00006c0004047a24 */ /* 0x000fe200078e02ff */
[----:B------:R-:W-:Y:S01]  /*7290*/  ISETP.GE.AND P3, PT, R206, c[0x0][0x198], PT ;  /* 0x00006600ce007a0c */ /* 0x000fe20003f66270 */
[----:B------:R-:W-:Y:S01]  /*72a0*/  UIADD3 UR5, UR9, UR5, URZ ;  /* 0x0000000509057290 */ /* 0x000fe2000fffe03f */
[----:B------:R-:W-:-:S02]  /*72b0*/  IMAD R3, R3, c[0x0][0x2c4], R0 ;  /* 0x0000b10003037a24 */ /* 0x000fc400078e0200 */
[----:B------:R-:W-:Y:S02]  /*72c0*/  IMAD.U32 R7, RZ, RZ, UR9 ;  /* 0x00000009ff077e24 */ /* 0x000fe4000f8e00ff */
[----:B------:R-:W-:Y:S01]  /*72d0*/  IMAD.U32 R6, RZ, RZ, UR8 ;  /* 0x00000008ff067e24 */ /* 0x000fe2000f8e00ff */
[----:B------:R-:W-:Y:S01]  /*72e0*/  SHF.R.S32.HI R0, RZ, 0x1f, R3 ;  /* 0x0000001fff007819 */ /* 0x000fe20000011403 */
[----:B------:R-:W-:Y:S02]  /*72f0*/  IMAD.U32 R7, RZ, RZ, UR5 ;  /* 0x00000005ff077e24 */ /* 0x000fe4000f8e00ff */
[C---:B------:R-:W-:Y:S02]  /*7300*/  IMAD R4, R5.reuse, c[0x0][0x1b4], R4 ;  /* 0x00006d0005047a24 */ /* 0x040fe400078e0204 */
[----:B------:R-:W-:-:S04]  /*7310*/  IMAD.WIDE.U32 R6, R5, c[0x0][0x1b0], R6 ;  /* 0x00006c0005067a25 */ /* 0x000fc800078e0006 */
[----:B------:R-:W-:Y:S02]  /*7320*/  IMAD R0, R0, c[0x0][0x1a8], RZ ;  /* 0x00006a0000007a24 */ /* 0x000fe400078e02ff */
[----:B------:R-:W-:Y:S02]  /*7330*/  IMAD.IADD R5, R7, 0x1, R4 ;  /* 0x0000000107057824 */ /* 0x000fe400078e0204 */
[----:B------:R-:W-:Y:S02]  /*7340*/  IMAD.MOV.U32 R4, RZ, RZ, R6 ;  /* 0x000000ffff047224 */ /* 0x000fe400078e0006 */
[C---:B------:R-:W-:Y:S01]  /*7350*/  IMAD R7, R3.reuse, c[0x0][0x1ac], R0 ;  /* 0x00006b0003077a24 */ /* 0x040fe200078e0200 */
[----:B------:R-:W-:Y:S01]  /*7360*/  LOP3.LUT R0, R56, 0xfffffff0, RZ, 0xc0, !PT ;  /* 0xfffffff038007812 */ /* 0x000fe200078ec0ff */
[----:B------:R-:W-:-:S04]  /*7370*/  IMAD.WIDE.U32 R4, R3, c[0x0][0x1a8], R4 ;  /* 0x00006a0003047a25 */ /* 0x000fc800078e0004 */
[----:B------:R-:W-:Y:S01]  /*7380*/  IMAD.IADD R5, R5, 0x1, R7 ;  /* 0x0000000105057824 */ /* 0x000fe200078e0207 */
[C---:B------:R-:W-:Y:S01]  /*7390*/  LEA R11, P0, R4.reuse, c[0x0][0x160], 0x1 ;  /* 0x00005800040b7a11 */ /* 0x040fe200078008ff */
[----:B------:R-:W-:Y:S02]  /*73a0*/  IMAD.IADD R3, R71, 0x1, -R0 ;  /* 0x0000000147037824 */ /* 0x000fe400078e0a00 */
[----:B------:R-:W-:Y:S01]  /*73b0*/  IMAD.SHL.U32 R7, R53, 0x40, RZ ;  /* 0x0000004035077824 */ /* 0x000fe200078e00ff */
[----:B------:R-:W-:Y:S01]  /*73c0*/  LEA.HI.X R5, R4, c[0x0][0x164], R5, 0x1, P0 ;  /* 0x0000590004057a11 */ /* 0x000fe200000f0c05 */
[----:B------:R-:W-:Y:S01]  /*73d0*/  IMAD R4, R202, c[0x0][0x2c4], RZ ;  /* 0x0000b100ca047a24 */ /* 0x000fe200078e02ff */
[----:B------:R-:W-:Y:S01]  /*73e0*/  SHF.R.S32.HI R0, RZ, 0x1f, R3 ;  /* 0x0000001fff007819 */ /* 0x000fe20000011403 */
[----:B------:R1:W3:Y:S01]  /*73f0*/  SHFL.IDX PT, R12, R11, RZ, 0x181f ;  /* 0x00181fff0b0c7589 */ /* 0x0002e200000e0000 */
[----:B------:R-:W-:Y:S02]  /*7400*/  LOP3.LUT R7, R7, 0x1c0, RZ, 0xc0, !PT ;  /* 0x000001c007077812 */ /* 0x000fe400078ec0ff */
[----:B------:R-:W-:Y:S01]  /*7410*/  LEA.HI R47, R0, R3, RZ, 0x3 ;  /* 0x00000003002f7211 */ /* 0x000fe200078f18ff */
[----:B------:R1:W4:Y:S01]  /*7420*/  SHFL.IDX PT, R13, R5, RZ, 0x181f ;  /* 0x00181fff050d7589 */ /* 0x00032200000e0000 */
[----:B------:R-:W-:-:S02]  /*7430*/  SHF.R.U32.HI R9, RZ, 0x3, R7 ;  /* 0x00000003ff097819 */ /* 0x000fc40000011607 */
[----:B------:R-:W-:Y:S02]  /*7440*/  LOP3.LUT R0, R7, 0x38, R214, 0xf8, !PT ;  /* 0x0000003807007812 */ /* 0x000fe400078ef8d6 */
[----:B------:R-:W-:Y:S02]  /*7450*/  IADD3 R7, R53, UR17, RZ ;  /* 0x0000001135077c10 */ /* 0x000fe4000fffe0ff */
[----:B------:R-:W-:Y:S02]  /*7460*/  LOP3.LUT R52, R47, 0xfffffff8, RZ, 0xc0, !PT ;  /* 0xfffffff82f347812 */ /* 0x000fe400078ec0ff */
[----:B------:R-:W-:Y:S02]  /*7470*/  ISETP.GE.AND P0, PT, R7, R4, PT ;  /* 0x000000040700720c */ /* 0x000fe40003f06270 */
[----:B------:R-:W-:Y:S01]  /*7480*/  LOP3.LUT R9, R0, R9, RZ, 0x3c, !PT ;  /* 0x0000000900097212 */ /* 0x000fe200078e3cff */
[----:B------:R-:W-:Y:S01]  /*7490*/  IMAD.IADD R52, R3, 0x1, -R52 ;  /* 0x0000000103347824 */ /* 0x000fe200078e0a34 */
[----:B------:R-:W-:Y:S01]  /*74a0*/  LEA.HI R0, R68, R71, RZ, 0x6 ;  /* 0x0000004744007211 */ /* 0x000fe200078f30ff */
[----:B------:R-:W-:-:S04]  /*74b0*/  IMAD.MOV.U32 R3, RZ, RZ, 0x20 ;  /* 0x00000020ff037424 */ /* 0x000fc800078e00ff */
[----:B------:R-:W-:-:S05]  /*74c0*/  IMAD.SHL.U32 R0, R0, 0x8, RZ ;  /* 0x0000000800007824 */ /* 0x000fca00078e00ff */
[----:B------:R-:W-:Y:S01]  /*74d0*/  LOP3.LUT R0, R9, 0xfffffe00, R0, 0xf8, !PT ;  /* 0xfffffe0009007812 */ /* 0x000fe200078ef800 */
[----:B--2---:R2:W1:Y:S01]  /*74e0*/  @P2 R2UR UR7, R2 ;  /* 0x00000000020723c2 */ /* 0x00446200000e0000 */
[----:B------:R-:W-:Y:S01]  /*74f0*/  R2P PR, R52, 0x6 ;  /* 0x0000000634007804 */ /* 0x000fe20000000000 */
[----:B-1----:R-:W-:-:S04]  /*7500*/  @!UP1 UMOV UR7, UR20 ;  /* 0x0000001400079c82 */ /* 0x002fc80008000000 */
[----:B------:R-:W-:Y:S01]  /*7510*/  SEL R3, R3, 0xffffffe0, !P2 ;  /* 0xffffffe003037807 */ /* 0x000fe20005000000 */
[----:B--2---:R-:W-:-:S05]  /*7520*/  IMAD.MOV.U32 R2, RZ, RZ, 0x10 ;  /* 0x00000010ff027424 */ /* 0x004fca00078e00ff */
[----:B------:R-:W-:Y:S01]  /*7530*/  SEL R2, R2, 0xfffffff0, !P1 ;  /* 0xfffffff002027807 */ /* 0x000fe20004800000 */
[----:B------:R-:W-:Y:S05]  /*7540*/  @P0 BRA `(.L_x_361) ;  /* 0x000000e000000947 */ /* 0x000fea0003800000 */
[----:B---34-:R-:W-:Y:S01]  /*7550*/  SHF.R.S32.HI R9, RZ, 0x1f, R206 ;  /* 0x0000001fff097819 */ /* 0x018fe200000114ce */
        /* <DEDUP_REMOVED lines=13> */
.L_x_361:
[----:B---34-:R-:W-:Y:S05]  /*7630*/  BSYNC B0 ;  /* 0x0000000000007941 */ /* 0x018fea0003800000 */
.L_x_360:
[----:B-1----:R-:W-:Y:S01]  /*7640*/  IADD3 R9, R7, 0x20, RZ ;  /* 0x0000002007097810 */ /* 0x002fe20007ffe0ff */
        /* <DEDUP_REMOVED lines=19> */
.L_x_363:
[----:B------:R-:W-:Y:S05]  /*7780*/  BSYNC B0 ;  /* 0x0000000000007941 */ /* 0x000fea0003800000 */
.L_x_362:
        /* <DEDUP_REMOVED lines=20> */
.L_x_365:
[----:B------:R-:W-:Y:S05]  /*78d0*/  BSYNC B0 ;  /* 0x0000000000007941 */ /* 0x000fea0003800000 */
.L_x_364:
[----:B------:R-:W-:Y:S01]  /*78e0*/  IADD3 R7, R7, 0x60, RZ ;  /* 0x0000006007077810 */ /* 0x000fe20007ffe0ff */
[----:B---3--:R3:W-:Y:S01]  /*78f0*/  SHFL.IDX PT, R14, R11, 0x3, 0x181f ;  /* 0x00781f000b0e7f89 */ /* 0x0087e200000e0000 */
[----:B------:R-:W-:Y:S01]  /*7900*/  IMAD.MOV.U32 R201, RZ, RZ, c[0x0][0x2b8] ;  /* 0x0000ae00ffc97624 */ /* 0x000fe200078e00ff */
[----:B------:R-:W-:Y:S01]  /*7910*/  IADD3 R86, R10, -0x1, RZ ;  /* 0xffffffff0a567810 */ /* 0x000fe20007ffe0ff */
[----:B------:R-:W-:Y:S01]  /*7920*/  USHF.R.S32.HI UR6, URZ, 0x1f, UR7 ;  /* 0x0000001f3f067899 */ /* 0x000fe20008011407 */
[----:B------:R-:W-:Y:S01]  /*7930*/  ISETP.GE.AND P0, PT, R7, R4, PT ;  /* 0x000000040700720c */ /* 0x000fe20003f06270 */
[----:B------:R-:W1:Y:S01]  /*7940*/  SHFL.IDX PT, R15, R5, 0x3, 0x181f ;  /* 0x00781f00050f7f89 */ /* 0x000e6200000e0000 */
[----:B------:R-:W-:Y:S01]  /*7950*/  ISETP.NE.AND P2, PT, R201, 0x1, PT ;  /* 0x00000001c900780c */ /* 0x000fe20003f45270 */
[----:B------:R-:W-:Y:S01]  /*7960*/  IMAD.SHL.U32 R8, R86, 0x40, RZ ;  /* 0x0000004056087824 */ /* 0x000fe200078e00ff */
[----:B------:R-:W-:Y:S01]  /*7970*/  ULDC.64 UR4, c[0x0][0x2b0] ;  /* 0x0000ac0000047ab9 */ /* 0x000fe20000000a00 */
[----:B------:R-:W-:Y:S01]  /*7980*/  IMAD.MOV.U32 R204, RZ, RZ, RZ ;  /* 0x000000ffffcc7224 */ /* 0x000fe200078e00ff */
[----:B------:R-:W-:Y:S01]  /*7990*/  UIMAD UR6, UR6, UR4, URZ ;  /* 0x00000004060672a4 */ /* 0x000fe2000f8e023f */
[----:B------:R-:W-:Y:S01]  /*79a0*/  IMAD.IADD R6, R207, 0x1, R8 ;  /* 0x00000001cf067824 */ /* 0x000fe200078e0208 */
[----:B------:R-:W-:-:S02]  /*79b0*/  UIMAD.WIDE.U32 UR8, UR7, UR4, URZ ;  /* 0x00000004070872a5 */ /* 0x000fc4000f8e003f */
[----:B------:R-:W-:Y:S01]  /*79c0*/  UIMAD UR6, UR7, UR5, UR6 ;  /* 0x00000005070672a4 */ /* 0x000fe2000f8e0206 */
[C---:B------:R-:W-:Y:S01]  /*79d0*/  IMAD.IADD R205, R6.reuse, 0x1, R200 ;  /* 0x0000000106cd7824 */ /* 0x040fe200078e02c8 */
[----:B------:R-:W-:Y:S01]  /*79e0*/  ISETP.GE.AND P1, PT, R6, R199, PT ;  /* 0x000000c70600720c */ /* 0x000fe20003f26270 */
[----:B------:R-:W-:Y:S01]  /*79f0*/  ULDC.64 UR4, c[0x0][0x1e8] ;  /* 0x00007a0000047ab9 */ /* 0x000fe20000000a00 */
[----:B------:R-:W-:Y:S01]  /*7a00*/  @!P0 SHF.R.S32.HI R12, RZ, 0x1f, R45 ;  /* 0x0000001fff0c8819 */ /* 0x000fe2000001142d */
[----:B------:R-:W-:Y:S01]  /*7a10*/  @P2 IMAD.HI.U32 R6, R205, c[0x0][0x2bc], RZ ;  /* 0x0000af00cd062a27 */ /* 0x000fe200078e00ff */
[----:B------:R-:W-:Y:S01]  /*7a20*/  ISETP.GT.OR P1, PT, R207, 0x3f, P1 ;  /* 0x0000003fcf00780c */ /* 0x000fe20000f24670 */
[----:B------:R-:W-:Y:S01]  /*7a30*/  UIADD3 UR6, UR9, UR6, URZ ;  /* 0x0000000609067290 */ /* 0x000fe2000fffe03f */
[----:B------:R-:W-:Y:S01]  /*7a40*/  @!P0 LEA.HI R9, R12, R45, RZ, 0x3 ;  /* 0x0000002d0c098211 */ /* 0x000fe200078f18ff */
[----:B------:R-:W-:Y:S01]  /*7a50*/  IMAD.MOV.U32 R7, RZ, RZ, R205 ;  /* 0x000000ffff077224 */ /* 0x000fe200078e00cd */
[----:B-123--:R-:W-:-:S02]  /*7a60*/  @!P0 SHF.R.S32.HI R11, RZ, 0x1f, R206 ;  /* 0x0000001fff0b8819 */ /* 0x00efc400000114ce */
[----:B------:R-:W-:Y:S02]  /*7a70*/  @!P0 LOP3.LUT R9, R9, 0xfffffff8, RZ, 0xc0, !PT ;  /* 0xfffffff809098812 */ /* 0x000fe400078ec0ff */
[----:B------:R-:W-:Y:S01]  /*7a80*/  @!P0 LEA.HI R11, R11, R206, RZ, 0x3 ;  /* 0x000000ce0b0b8211 */ /* 0x000fe200078f18ff */
[----:B------:R-:W-:Y:S01]  /*7a90*/  @!P0 IMAD.WIDE R16, R214, 0x2, R14 ;  /* 0x00000002d6108825 */ /* 0x000fe200078e020e */
[----:B------:R-:W-:Y:S02]  /*7aa0*/  @P2 SHF.R.U32.HI R7, RZ, c[0x0][0x2c0], R6 ;  /* 0x0000b000ff072a19 */ /* 0x000fe40000011606 */
[----:B------:R-:W-:Y:S01]  /*7ab0*/  @!P0 LOP3.LUT R11, R11, 0xfffffff8, RZ, 0xc0, !PT ;  /* 0xfffffff80b0b8812 */ /* 0x000fe200078ec0ff */
[----:B------:R-:W-:Y:S01]  /*7ac0*/  @!P0 IMAD.SHL.U32 R6, R0, 0x2, RZ ;  /* 0x0000000200068824 */ /* 0x000fe200078e00ff */
[----:B------:R-:W-:-:S03]  /*7ad0*/  LOP3.LUT R5, R5, 0xfffffffd, RZ, 0xc0, !PT ;  /* 0xfffffffd05057812 */ /* 0x000fc600078ec0ff */
[--C-:B------:R-:W-:Y:S01]  /*7ae0*/  @!P0 IMAD.WIDE R20, R11, 0x2, R14.reuse ;  /* 0x000000020b148825 */ /* 0x100fe200078e020e */
[----:B------:R-:W-:Y:S01]  /*7af0*/  @!PT LDS RZ, [RZ] ;  /* 0x00000000fffff984 */ /* 0x000fe20000000800 */
[----:B------:R1:W-:Y:S01]  /*7b00*/  @!P0 LDGSTS.E.BYPASS.LTC128B.128 [R6+0xf100], [R16.64], !P5 ;  /* 0x0f10000010068fae */ /* 0x0003e2000e901d56 */
[----:B------:R-:W-:Y:S02]  /*7b10*/  @P2 LOP3.LUT R5, R5, 0x2, RZ, 0xfc, !PT ;  /* 0x0000000205052812 */ /* 0x000fe400078efcff */
[----:B------:R-:W-:Y:S01]  /*7b20*/  @!P0 IMAD.WIDE R14, R9, 0x2, R14 ;  /* 0x00000002090e8825 */ /* 0x000fe200078e020e */
[----:B------:R1:W-:Y:S01]  /*7b30*/  @!P0 LDGSTS.E.BYPASS.LTC128B.128 [R6+0x13100], [R20.64], !P3 ;  /* 0x1310000014068fae */ /* 0x0003e2000d901d56 */
[----:B------:R-:W-:-:S03]  /*7b40*/  @!P1 IADD3 R12, P2, R7, UR8, RZ ;  /* 0x00000008070c9c10 */ /* 0x000fc6000ff5e0ff */
[----:B------:R1:W-:Y:S01]  /*7b50*/  @!P0 LDGSTS.E.BYPASS.LTC128B.128 [R6+0x17100], [R14.64], !P4 ;  /* 0x171000000e068fae */ /* 0x0003e2000e101d56 */
[----:B------:R-:W-:Y:S02]  /*7b60*/  @!P1 LEA.HI.X.SX32 R11, R7, UR6, 0x1, P2 ;  /* 0x00000006070b9c11 */ /* 0x000fe400090f0eff */
[C---:B------:R-:W-:Y:S01]  /*7b70*/  @!P1 LEA R18, P2, R12.reuse, c[0x0][0x2a0], 0x2 ;  /* 0x0000a8000c129a11 */ /* 0x040fe200078410ff */
[----:B------:R-:W0:Y:S03]  /*7b80*/  LDGDEPBAR ;  /* 0x00000000000079af */ /* 0x000e260000000000 */
[----:B------:R-:W-:Y:S01]  /*7b90*/  @!P1 LEA.HI.X R19, R12, c[0x0][0x2a4], R11, 0x2, P2 ;  /* 0x0000a9000c139a11 */ /* 0x000fe200010f140b */
[----:B------:R-:W-:Y:S06]  /*7ba0*/  BAR.SYNC.DEFER_BLOCKING 0x0 ;  /* 0x0000000000007b1d */ /* 0x000fec0000010000 */
[----:B------:R-:W2:Y:S01]  /*7bb0*/  @!P1 LDG.E R204, [R18.64] ;  /* 0x0000001612cc9981 */ /* 0x000ea2000c1e1900 */
[----:B------:R-:W-:Y:S01]  /*7bc0*/  IMAD.MOV R12, RZ, RZ, -R7 ;  /* 0x000000ffff0c7224 */ /* 0x000fe200078e0a07 */
[----:B------:R-:W-:Y:S01]  /*7bd0*/  UIMAD UR7, UR13, UR4, URZ ;  /* 0x000000040d0772a4 */ /* 0x000fe2000f8e023f */
[----:B------:R-:W-:Y:S01]  /*7be0*/  IADD3 R44, -R53, R199, -R8 ;  /* 0x000000c7352c7210 */ /* 0x000fe20007ffe908 */
[----:B------:R-:W-:Y:S01]  /*7bf0*/  UIMAD.WIDE.U32 UR10, UR14, UR4, URZ ;  /* 0x000000040e0a72a5 */ /* 0x000fe2000f8e003f */
[----:B------:R-:W-:Y:S01]  /*7c00*/  IMAD R205, R12, c[0x0][0x2b8], R205 ;  /* 0x0000ae000ccd7a24 */ /* 0x000fe200078e02cd */
[----:B------:R-:W-:Y:S01]  /*7c10*/  UIMAD UR7, UR14, UR5, UR7 ;  /* 0x000000050e0772a4 */ /* 0x000fe2000f8e0207 */
[----:B------:R-:W-:-:S02]  /*7c20*/  ISETP.GE.AND P1, PT, R44, 0x1, PT ;  /* 0x000000012c00780c */ /* 0x000fc40003f26270 */
[----:B----4-:R-:W-:Y:S01]  /*7c30*/  IMAD.WIDE.U32 R12, R205, c[0x0][0x1e0], RZ ;  /* 0x00007800cd0c7a25 */ /* 0x010fe200078e00ff */
[----:B------:R-:W-:Y:S01]  /*7c40*/  SHF.R.S32.HI R55, RZ, 0x1f, R205 ;  /* 0x0000001fff377819 */ /* 0x000fe200000114cd */
[----:B------:R-:W-:Y:S01]  /*7c50*/  UIADD3 UR7, UR11, UR7, URZ ;  /* 0x000000070b077290 */ /* 0x000fe2000fffe03f */
[----:B------:R-:W-:Y:S01]  /*7c60*/  ISETP.GE.AND P5, PT, R206, c[0x0][0x1d4], PT ;  /* 0x00007500ce007a0c */ /* 0x000fe20003fa6270 */
[----:B-1----:R-:W-:Y:S01]  /*7c70*/  IMAD.MOV.U32 R6, RZ, RZ, R12 ;  /* 0x000000ffff067224 */ /* 0x002fe200078e000c */
[----:B------:R-:W-:Y:S01]  /*7c80*/  LOP3.LUT R5, R5, 0xfffffffe, RZ, 0xc0, !PT ;  /* 0xfffffffe05057812 */ /* 0x000fe200078ec0ff */
[----:B------:R-:W-:Y:S01]  /*7c90*/  IMAD R16, R55, c[0x0][0x1e0], RZ ;  /* 0x0000780037107a24 */ /* 0x000fe200078e02ff */
[----:B------:R-:W-:Y:S01]  /*7ca0*/  ISETP.GE.AND P4, PT, R214, c[0x0][0x1d4], PT ;  /* 0x00007500d6007a0c */ /* 0x000fe20003f86270 */
[----:B------:R-:W-:Y:S01]  /*7cb0*/  ULDC.64 UR4, c[0x0][0x210] ;  /* 0x0000840000047ab9 */ /* 0x000fe20000000a00 */
[----:B------:R-:W-:Y:S01]  /*7cc0*/  ISETP.GE.AND P6, PT, R45, c[0x0][0x1d4], PT ;  /* 0x000075002d007a0c */ /* 0x000fe20003fc6270 */
[----:B------:R-:W-:Y:S01]  /*7cd0*/  IMAD R7, R205, c[0x0][0x1e4], R16 ;  /* 0x00007900cd077a24 */ /* 0x000fe200078e0210 */
[----:B------:R-:W-:Y:S01]  /*7ce0*/  @P1 SHF.R.S32.HI R11, RZ, 0x1f, R206 ;  /* 0x0000001fff0b1819 */ /* 0x000fe200000114ce */
[----:B------:R-:W-:Y:S01]  /*7cf0*/  @P1 IMAD.SHL.U32 R12, R0, 0x2, RZ ;  /* 0x00000002000c1824 */ /* 0x000fe200078e00ff */
[----:B------:R-:W-:Y:S01]  /*7d00*/  UIMAD UR13, UR13, UR4, URZ ;  /* 0x000000040d0d72a4 */ /* 0x000fe2000f8e023f */
[----:B------:R-:W-:Y:S01]  /*7d10*/  IMAD.IADD R7, R13, 0x1, R7 ;  /* 0x000000010d077824 */ /* 0x000fe200078e0207 */
[----:B------:R-:W-:Y:S01]  /*7d20*/  @P1 LEA.HI R11, R11, R206, RZ, 0x3 ;  /* 0x000000ce0b0b1211 */ /* 0x000fe200078f18ff */
[----:B------:R-:W-:Y:S01]  /*7d30*/  UIMAD.WIDE.U32 UR18, UR14, UR4, URZ ;  /* 0x000000040e1272a5 */ /* 0x000fe2000f8e003f */
[----:B------:R-:W-:Y:S01]  /*7d40*/  @P5 LOP3.LUT R5, R5, 0x1, RZ, 0xfc, !PT ;  /* 0x0000000105055812 */ /* 0x000fe200078efcff */
[----:B------:R-:W-:Y:S01]  /*7d50*/  UIMAD UR5, UR14, UR5, UR13 ;  /* 0x000000050e0572a4 */ /* 0x000fe2000f8e020d */
[----:B------:R-:W-:-:S02]  /*7d60*/  @P1 LOP3.LUT R11, R11, 0xfffffff8, RZ, 0xc0, !PT ;  /* 0xfffffff80b0b1812 */ /* 0x000fc400078ec0ff */
[----:B------:R-:W-:Y:S01]  /*7d70*/  ISETP.GT.AND P3, PT, R207, 0x3f, PT ;  /* 0x0000003fcf00780c */ /* 0x000fe20003f64270 */
[----:B------:R-:W-:Y:S01]  /*7d80*/  UIADD3 UR12, UR19, UR5, URZ ;  /* 0x00000005130c7290 */ /* 0x000fe2000fffe03f */
[----:B------:R-:W-:Y:S02]  /*7d90*/  SEL R84, RZ, 0x10, P6 ;  /* 0x00000010ff547807 */ /* 0x000fe40003000000 */
[----:B--2---:R-:W-:Y:S01]  /*7da0*/  SHF.R.S32.HI R54, RZ, 0x1f, R204 ;  /* 0x0000001fff367819 */ /* 0x004fe200000114cc */
[----:B------:R-:W-:-:S04]  /*7db0*/  IMAD.WIDE.U32 R6, R204, c[0x0][0x1f0], R6 ;  /* 0x00007c00cc067a25 */ /* 0x000fc800078e0006 */
[----:B------:R-:W-:Y:S01]  /*7dc0*/  IMAD R9, R54, c[0x0][0x1f0], RZ ;  /* 0x00007c0036097a24 */ /* 0x000fe200078e02ff */
[----:B------:R-:W-:-:S03]  /*7dd0*/  IADD3 R6, P0, R6, UR10, RZ ;  /* 0x0000000a06067c10 */ /* 0x000fc6000ff1e0ff */
[----:B------:R-:W-:-:S05]  /*7de0*/  IMAD R9, R204, c[0x0][0x1f4], R9 ;  /* 0x00007d00cc097a24 */ /* 0x000fca00078e0209 */
[----:B------:R-:W-:Y:S02]  /*7df0*/  IADD3.X R9, R7, UR7, R9, P0, !PT ;  /* 0x0000000707097c10 */ /* 0x000fe400087fe409 */
[----:B------:R-:W-:-:S04]  /*7e00*/  LEA R13, P0, R6, c[0x0][0x1c8], 0x1 ;  /* 0x00007200060d7a11 */ /* 0x000fc800078008ff */
[----:B------:R-:W-:Y:S01]  /*7e10*/  LEA.HI.X R9, R6, c[0x0][0x1cc], R9, 0x1, P0 ;  /* 0x0000730006097a11 */ /* 0x000fe200000f0c09 */
[----:B------:R-:W-:Y:S01]  /*7e20*/  SHFL.IDX PT, R16, R13, RZ, 0x181f ;  /* 0x00181fff0d107589 */ /* 0x000fe200000e0000 */
[----:B------:R-:W-:Y:S02]  /*7e30*/  ISETP.GE.AND P0, PT, R44, 0x21, PT ;  /* 0x000000212c00780c */ /* 0x000fe40003f06270 */
[--C-:B------:R-:W-:Y:S01]  /*7e40*/  @P1 SHF.R.S32.HI R6, RZ, 0x1f, R45.reuse ;  /* 0x0000001fff061819 */ /* 0x100fe2000001142d */
[----:B------:R-:W-:Y:S04]  /*7e50*/  SHFL.IDX PT, R17, R9, RZ, 0x181f ;  /* 0x00181fff09117589 */ /* 0x000fe800000e0000 */
[----:B------:R-:W-:Y:S04]  /*7e60*/  SHFL.IDX PT, R14, R13, 0x1, 0x181f ;  /* 0x00381f000d0e7f89 */ /* 0x000fe800000e0000 */
[----:B------:R1:W2:Y:S02]  /*7e70*/  SHFL.IDX PT, R15, R9, 0x1, 0x181f ;  /* 0x00381f00090f7f89 */ /* 0x0002a400000e0000 */
[----:B------:R-:W-:Y:S01]  /*7e80*/  @P0 SHF.R.S32.HI R5, RZ, 0x1f, R206 ;  /* 0x0000001fff050819 */ /* 0x000fe200000114ce */
[----:B------:R-:W-:Y:S01]  /*7e90*/  @P0 IMAD.SHL.U32 R7, R0, 0x2, RZ ;  /* 0x0000000200070824 */ /* 0x000fe200078e00ff */
[----:B------:R-:W-:-:S02]  /*7ea0*/  @P0 SHF.R.S32.HI R18, RZ, 0x1f, R45 ;  /* 0x0000001fff120819 */ /* 0x000fc4000001142d */
[-C--:B-1----:R-:W-:Y:S01]  /*7eb0*/  @P1 LEA.HI R9, R6, R45.reuse, RZ, 0x3 ;  /* 0x0000002d06091211 */ /* 0x082fe200078f18ff */
[----:B--2---:R-:W-:Y:S01]  /*7ec0*/  @P0 IMAD.WIDE R24, R214, 0x2, R14 ;  /* 0x00000002d6180825 */ /* 0x004fe200078e020e */
[----:B------:R-:W-:Y:S02]  /*7ed0*/  @P0 LEA.HI R6, R5, R206, RZ, 0x3 ;  /* 0x000000ce05060211 */ /* 0x000fe400078f18ff */
[----:B------:R-:W-:Y:S02]  /*7ee0*/  @P1 LOP3.LUT R9, R9, 0xfffffff8, RZ, 0xc0, !PT ;  /* 0xfffffff809091812 */ /* 0x000fe400078ec0ff */
[----:B------:R-:W-:Y:S01]  /*7ef0*/  @P0 LEA.HI R5, R18, R45, RZ, 0x3 ;  /* 0x0000002d12050211 */ /* 0x000fe200078f18ff */
[--C-:B------:R-:W-:Y:S01]  /*7f00*/  @P1 IMAD.WIDE R18, R11, 0x2, R16.reuse ;  /* 0x000000020b121825 */ /* 0x100fe200078e0210 */
[----:B------:R-:W-:Y:S02]  /*7f10*/  @P0 LOP3.LUT R6, R6, 0xfffffff8, RZ, 0xc0, !PT ;  /* 0xfffffff806060812 */ /* 0x000fe400078ec0ff */
[----:B------:R-:W-:Y:S01]  /*7f20*/  @P0 LOP3.LUT R5, R5, 0xfffffff8, RZ, 0xc0, !PT ;  /* 0xfffffff805050812 */ /* 0x000fe200078ec0ff */
[----:B------:R-:W-:Y:S01]  /*7f30*/  @P1 IMAD.WIDE R20, R9, 0x2, R16 ;  /* 0x0000000209141825 */ /* 0x000fe200078e0210 */
[----:B------:R-:W-:-:S03]  /*7f40*/  LEA.HI R9, R68, R71, RZ, 0x5 ;  /* 0x0000004744097211 */ /* 0x000fc600078f28ff */
[----:B------:R-:W-:Y:S01]  /*7f50*/  @P1 IMAD.WIDE R16, R214, 0x2, R16 ;  /* 0x00000002d6101825 */ /* 0x000fe200078e0210 */
[----:B------:R-:W-:-:S03]  /*7f60*/  SHF.R.S32.HI R11, RZ, 0x5, R9 ;  /* 0x00000005ff0b7819 */ /* 0x000fc60000011409 */
[--C-:B------:R-:W-:Y:S01]  /*7f70*/  @P0 IMAD.WIDE R22, R6, 0x2, R14.reuse ;  /* 0x0000000206160825 */ /* 0x100fe200078e020e */
[----:B------:R1:W-:Y:S03]  /*7f80*/  @P1 LDGSTS.E.BYPASS.LTC128B.128 [R12+0x6100], [R16.64], !P4 ;  /* 0x06100000100c1fae */ /* 0x0003e6000e101d56 */
[----:B------:R-:W-:Y:S01]  /*7f90*/  @P0 IMAD.WIDE R14, R5, 0x2, R14 ;  /* 0x00000002050e0825 */ /* 0x000fe200078e020e */
[----:B------:R1:W-:Y:S04]  /*7fa0*/  @P1 LDGSTS.E.BYPASS.LTC128B.128 [R12+0x8100], [R18.64], !P5 ;  /* 0x08100000120c1fae */ /* 0x0003e8000e901d56 */
[----:B------:R1:W-:Y:S04]  /*7fb0*/  @P1 LDGSTS.E.BYPASS.LTC128B.128 [R12+0xa100], [R20.64], !P6 ;  /* 0x0a100000140c1fae */ /* 0x0003e8000f101d56 */
[----:B------:R1:W-:Y:S04]  /*7fc0*/  @P0 LDGSTS.E.BYPASS.LTC128B.128 [R7+0x7100], [R24.64], !P4 ;  /* 0x0710000018070fae */ /* 0x0003e8000e101d56 */
[----:B------:R1:W-:Y:S04]  /*7fd0*/  @P0 LDGSTS.E.BYPASS.LTC128B.128 [R7+0x9100], [R22.64], !P5 ;  /* 0x0910000016070fae */ /* 0x0003e8000e901d56 */
[----:B------:R1:W-:Y:S01]  /*7fe0*/  @P0 LDGSTS.E.BYPASS.LTC128B.128 [R7+0xb100], [R14.64], !P6 ;  /* 0x0b1000000e070fae */ /* 0x0003e2000f101d56 */
[----:B------:R-:W-:-:S03]  /*7ff0*/  ISETP.LT.AND P0, PT, RZ, c[0x0][0x27c], PT ;  /* 0x00009f00ff007a0c */ /* 0x000fc60003f01270 */
[----:B------:R-:W0:Y:S10]  /*8000*/  LDGDEPBAR ;  /* 0x00000000000079af */ /* 0x000e340000000000 */
[----:B------:R-:W-:Y:S05]  /*8010*/  @P0 BRA `(.L_x_366) ;  /* 0x0000002000000947 */ /* 0x000fea0003800000 */
[----:B------:R-:W-:-:S04]  /*8020*/  DEPBAR.LE SB0, 0x1 ;  /* 0x000080400000791a */ /* 0x000fc80000000000 */
[----:B------:R-:W-:Y:S05]  /*8030*/  BRA `(.L_x_367) ;  /* 0x00006e8000007947 */ /* 0x000fea0003800000 */
.L_x_366:
[----:B------:R-:W-:Y:S01]  /*8040*/  ULDC.U8 UR4, c[0x0][0x298] ;  /* 0x0000a60000047ab9 */ /* 0x000fe20000000000 */
[----:B-1---5:R-:W-:Y:S01]  /*8050*/  SHF.R.S32.HI R17, RZ, 0x1f, R76 ;  /* 0x0000001fff117819 */ /* 0x022fe2000001144c */
[----:B------:R-:W-:Y:S01]  /*8060*/  IMAD.WIDE.U32 R12, R76, c[0x0][0x280], RZ ;  /* 0x0000a0004c0c7a25 */ /* 0x000fe200078e00ff */
[----:B------:R-:W-:Y:S01]  /*8070*/  ISETP.NE.AND P0, PT, RZ, UR4, PT ;  /* 0x00000004ff007c0c */ /* 0x000fe2000bf05270 */
[----:B------:R-:W-:Y:S01]  /*8080*/  BSSY B2, `(.L_x_367) ;  /* 0x00006e3000027945 */ /* 0x000fe20003800000 */
[-C--:B------:R-:W-:Y:S01]  /*8090*/  LEA.HI R90, R68, R71.reuse, RZ, 0x2 ;  /* 0x00000047445a7211 */ /* 0x080fe200078f10ff */
[C---:B------:R-:W-:Y:S02]  /*80a0*/  IMAD R19, R17.reuse, c[0x0][0x280], RZ ;  /* 0x0000a00011137a24 */ /* 0x040fe400078e02ff */
[----:B------:R-:W-:Y:S01]  /*80b0*/  IMAD R17, R17, c[0x0][0x290], RZ ;  /* 0x0000a40011117a24 */ /* 0x000fe200078e02ff */
[----:B------:R-:W-:Y:S01]  /*80c0*/  LOP3.LUT R92, R90, 0xfffffffc, RZ, 0xc0, !PT ;  /* 0xfffffffc5a5c7812 */ /* 0x000fe200078ec0ff */
[C---:B------:R-:W-:Y:S01]  /*80d0*/  IMAD R19, R76.reuse, c[0x0][0x284], R19 ;  /* 0x0000a1004c137a24 */ /* 0x040fe200078e0213 */
[----:B------:R-:W-:Y:S01]  /*80e0*/  SHF.R.S32.HI R90, RZ, 0x2, R90 ;  /* 0x00000002ff5a7819 */ /* 0x000fe2000001145a */
[----:B------:R-:W-:Y:S01]  /*80f0*/  IMAD R17, R76, c[0x0][0x294], R17 ;  /* 0x0000a5004c117a24 */ /* 0x000fe200078e0211 */
[----:B------:R-:W-:Y:S01]  /*8100*/  IADD3 R92, -R92, R71, RZ ;  /* 0x000000475c5c7210 */ /* 0x000fe20007ffe1ff */
[----:B------:R-:W-:Y:S01]  /*8110*/  IMAD.WIDE.U32 R76, R76, c[0x0][0x290], RZ ;  /* 0x0000a4004c4c7a25 */ /* 0x000fe200078e00ff */
[----:B------:R-:W-:-:S02]  /*8120*/  IADD3 R5, R90, UR17, RZ ;  /* 0x000000115a057c10 */ /* 0x000fc4000fffe0ff */
[----:B------:R-:W-:Y:S01]  /*8130*/  IADD3 R19, R19, R13, RZ ;  /* 0x0000000d13137210 */ /* 0x000fe20007ffe0ff */
[----:B------:R-:W-:Y:S01]  /*8140*/  IMAD.IADD R17, R17, 0x1, R77 ;  /* 0x0000000111117824 */ /* 0x000fe200078e024d */
[C---:B------:R-:W-:Y:S01]  /*8150*/  SHF.L.U32 R61, R92.reuse, 0x3, RZ ;  /* 0x000000035c3d7819 */ /* 0x040fe200000006ff */
[----:B------:R-:W-:Y:S01]  /*8160*/  IMAD R15, R92, 0x40, R5 ;  /* 0x000000405c0f7824 */ /* 0x000fe200078e0205 */
[----:B------:R-:W-:Y:S05]  /*8170*/  @!P0 BRA `(.L_x_368) ;  /* 0x0000352000008947 */ /* 0x000fea0003800000 */
[----:B------:R-:W-:Y:S01]  /*8180*/  PLOP3.LUT P1, PT, PT, PT, UP3, 0x80, 0x0 ;  /* 0x000000000000781c */ /* 0x000fe20003f2f038 */
[----:B------:R-:W-:Y:S01]  /*8190*/  IMAD.MOV.U32 R18, RZ, RZ, R12 ;  /* 0x000000ffff127224 */ /* 0x000fe200078e000c */
[----:B------:R-:W-:Y:S01]  /*81a0*/  PLOP3.LUT P0, PT, PT, PT, UP3, 0x80, 0x0 ;  /* 0x000000000000781c */ /* 0x000fe20003f0f038 */
[----:B------:R-:W-:Y:S01]  /*81b0*/  BSSY B0, `(.L_x_369) ;  /* 0x0000063000007945 */ /* 0x000fe20003800000 */
[----:B------:R-:W-:Y:S01]  /*81c0*/  MOV R16, R76 ;  /* 0x0000004c00107202 */ /* 0x000fe20000000f00 */
[----:B------:R-:W-:Y:S01]  /*81d0*/  IMAD.SHL.U32 R92, R92, 0x4, RZ ;  /* 0x000000045c5c7824 */ /* 0x000fe200078e00ff */
[----:B------:R-:W-:Y:S01]  /*81e0*/  CS2R R72, SRZ ;  /* 0x0000000000487805 */ /* 0x000fe2000001ff00 */
[----:B------:R-:W-:Y:S01]  /*81f0*/  CS2R R78, SRZ ;  /* 0x00000000004e7805 */ /* 0x000fe2000001ff00 */
[----:B------:R-:W-:Y:S01]  /*8200*/  CS2R R88, SRZ ;  /* 0x0000000000587805 */ /* 0x000fe2000001ff00 */
[----:B------:R-:W-:Y:S01]  /*8210*/  CS2R R100, SRZ ;  /* 0x0000000000647805 */ /* 0x000fe2000001ff00 */
[----:B------:R-:W-:Y:S01]  /*8220*/  CS2R R110, SRZ ;  /* 0x00000000006e7805 */ /* 0x000fe2000001ff00 */
[----:B------:R-:W-:Y:S01]  /*8230*/  CS2R R98, SRZ ;  /* 0x0000000000627805 */ /* 0x000fe2000001ff00 */
[----:B------:R-:W-:Y:S01]  /*8240*/  CS2R R66, SRZ ;  /* 0x0000000000427805 */ /* 0x000fe2000001ff00 */
[----:B------:R-:W-:Y:S01]  /*8250*/  @P1 IMAD.HI.U32 R6, R15, c[0x0][0x2c8], RZ ;  /* 0x0000b2000f061a27 */ /* 0x000fe200078e00ff */
[----:B------:R-:W-:Y:S01]  /*8260*/  CS2R R74, SRZ ;  /* 0x00000000004a7805 */ /* 0x000fe2000001ff00 */
[----:B------:R-:W-:Y:S01]  /*8270*/  CS2R R82, SRZ ;  /* 0x0000000000527805 */ /* 0x000fe2000001ff00 */
[----:B------:R-:W-:Y:S01]  /*8280*/  CS2R R96, SRZ ;  /* 0x0000000000607805 */ /* 0x000fe2000001ff00 */
[----:B------:R-:W-:Y:S01]  /*8290*/  CS2R R108, SRZ ;  /* 0x00000000006c7805 */ /* 0x000fe2000001ff00 */
[----:B------:R-:W-:Y:S01]  /*82a0*/  @P0 SHF.R.U32.HI R15, RZ, c[0x0][0x2cc], R6 ;  /* 0x0000b300ff0f0a19 */ /* 0x000fe20000011606 */
[----:B------:R-:W-:-:S03]  /*82b0*/  CS2R R94, SRZ ;  /* 0x00000000005e7805 */ /* 0x000fc6000001ff00 */
[----:B------:R-:W-:Y:S01]  /*82c0*/  SHF.R.S32.HI R6, RZ, 0x1f, R15 ;  /* 0x0000001fff067819 */ /* 0x000fe2000001140f */
[----:B------:R-:W-:-:S04]  /*82d0*/  IMAD.WIDE.U32 R22, R15, c[0x0][0x280], R18 ;  /* 0x0000a0000f167a25 */ /* 0x000fc800078e0012 */
[C---:B------:R-:W-:Y:S02]  /*82e0*/  IMAD R12, R6.reuse, c[0x0][0x280], RZ ;  /* 0x0000a000060c7a24 */ /* 0x040fe400078e02ff */
[----:B------:R-:W-:Y:S02]  /*82f0*/  IMAD R6, R6, c[0x0][0x290], RZ ;  /* 0x0000a40006067a24 */ /* 0x000fe400078e02ff */
[----:B------:R-:W-:Y:S01]  /*8300*/  IMAD.WIDE.U32 R18, R15, c[0x0][0x290], R16 ;  /* 0x0000a4000f127a25 */ /* 0x000fe200078e0010 */
[----:B------:R-:W-:-:S03]  /*8310*/  LEA R17, P1, R22, c[0x0][0x270], 0x1 ;  /* 0x00009c0016117a11 */ /* 0x000fc600078208ff */
[C---:B------:R-:W-:Y:S01]  /*8320*/  IMAD R12, R15.reuse, c[0x0][0x284], R12 ;  /* 0x0000a1000f0c7a24 */ /* 0x040fe200078e020c */
[----:B------:R-:W-:Y:S01]  /*8330*/  LEA R13, P0, R18, c[0x0][0x288], 0x1 ;  /* 0x0000a200120d7a11 */ /* 0x000fe200078008ff */
[----:B------:R-:W-:Y:S01]  /*8340*/  IMAD R15, R15, c[0x0][0x294], R6 ;  /* 0x0000a5000f0f7a24 */ /* 0x000fe200078e0206 */
[----:B------:R1:W2:Y:S01]  /*8350*/  SHFL.IDX PT, R24, R17, RZ, 0x1c1f ;  /* 0x001c1fff11187589 */ /* 0x0002a200000e0000 */
[----:B------:R-:W-:-:S03]  /*8360*/  IMAD.IADD R7, R23, 0x1, R12 ;  /* 0x0000000117077824 */ /* 0x000fc600078e020c */
[----:B------:R-:W-:Y:S01]  /*8370*/  IADD3 R15, R19, R15, RZ ;  /* 0x0000000f130f7210 */ /* 0x000fe20007ffe0ff */
[----:B------:R1:W3:Y:S01]  /*8380*/  SHFL.IDX PT, R20, R13, RZ, 0x1c1f ;  /* 0x001c1fff0d147589 */ /* 0x0002e200000e0000 */
[----:B------:R-:W-:Y:S02]  /*8390*/  LEA.HI.X R22, R22, c[0x0][0x274], R7, 0x1, P1 ;  /* 0x00009d0016167a11 */ /* 0x000fe400008f0c07 */
[----:B------:R-:W-:Y:S02]  /*83a0*/  LEA.HI.X R16, R18, c[0x0][0x28c], R15, 0x1, P0 ;  /* 0x0000a30012107a11 */ /* 0x000fe400000f0c0f */
[----:B------:R-:W-:Y:S01]  /*83b0*/  ISETP.GE.AND P0, PT, R5, R4, PT ;  /* 0x000000040500720c */ /* 0x000fe20003f06270 */
[----:B------:R1:W4:Y:S01]  /*83c0*/  SHFL.IDX PT, R25, R22, RZ, 0x1c1f ;  /* 0x001c1fff16197589 */ /* 0x00032200000e0000 */
[----:B------:R-:W-:-:S03]  /*83d0*/  CS2R R18, SRZ ;  /* 0x0000000000127805 */ /* 0x000fc6000001ff00 */
[----:B------:R1:W1:Y:S08]  /*83e0*/  SHFL.IDX PT, R21, R16, RZ, 0x1c1f ;  /* 0x001c1fff10157589 */ /* 0x00027000000e0000 */
[----:B------:R-:W-:Y:S05]  /*83f0*/  @P0 BRA `(.L_x_370) ;  /* 0x000003e000000947 */ /* 0x000fea0003800000 */
[C---:B------:R-:W-:Y:S01]  /*8400*/  IADD3 R15, R92.reuse, 0x10, RZ ;  /* 0x000000105c0f7810 */ /* 0x040fe20007ffe0ff */
[----:B------:R-:W-:Y:S01]  /*8410*/  CS2R R98, SRZ ;  /* 0x0000000000627805 */ /* 0x000fe2000001ff00 */
[----:B------:R-:W-:Y:S01]  /*8420*/  ISETP.GE.AND P0, PT, R92, c[0x0][0x27c], PT ;  /* 0x00009f005c007a0c */ /* 0x000fe20003f06270 */
[----:B------:R-:W-:Y:S01]  /*8430*/  CS2R R94, SRZ ;  /* 0x00000000005e7805 */ /* 0x000fe2000001ff00 */
[----:B------:R-:W-:-:S02]  /*8440*/  ISETP.GE.AND P2, PT, R15, c[0x0][0x27c], PT ;  /* 0x00009f000f007a0c */ /* 0x000fc40003f46270 */
[----:B------:R-:W-:-:S04]  /*8450*/  IADD3 R7, R92, 0x20, RZ ;  /* 0x000000205c077810 */ /* 0x000fc80007ffe0ff */
[----:B------:R-:W-:-:S05]  /*8460*/  ISETP.GE.AND P1, PT, R7, c[0x0][0x27c], PT ;  /* 0x00009f0007007a0c */ /* 0x000fca0003f26270 */
[C---:B--2-4-:R-:W-:Y:S02]  /*8470*/  @!P0 IMAD.WIDE R32, R92.reuse, 0x2, R24 ;  /* 0x000000025c208825 */ /* 0x054fe400078e0218 */
[----:B------:R-:W-:Y:S02]  /*8480*/  @!P2 SHF.R.S32.HI R6, RZ, 0x1f, R15 ;  /* 0x0000001fff06a819 */ /* 0x000fe4000001140f */
[----:B-1-3--:R-:W-:Y:S01]  /*8490*/  @!P0 IMAD.WIDE R30, R92, 0x2, R20 ;  /* 0x000000025c1e8825 */ /* 0x00afe200078e0214 */
[----:B------:R1:W5:Y:S01]  /*84a0*/  @!P0 LD.E.64 R98, [R32.64] ;  /* 0x0000001620628980 */ /* 0x000362000c101b00 */
[----:B------:R-:W-:Y:S02]  /*84b0*/  @!P2 LEA.HI R15, R6, R15, RZ, 0x2 ;  /* 0x0000000f060fa211 */ /* 0x000fe400078f10ff */
[----:B------:R-:W-:Y:S01]  /*84c0*/  IADD3 R6, R92, 0x30, RZ ;  /* 0x000000305c067810 */ /* 0x000fe20007ffe0ff */
[----:B------:R2:W5:Y:S03]  /*84d0*/  @!P0 LD.E.64 R94, [R30.64] ;  /* 0x000000161e5e8980 */ /* 0x000566000c101b00 */
[----:B------:R-:W-:-:S02]  /*84e0*/  ISETP.GE.AND P0, PT, R6, c[0x0][0x27c], PT ;  /* 0x00009f0006007a0c */ /* 0x000fc40003f06270 */
[----:B------:R-:W-:Y:S02]  /*84f0*/  @!P1 SHF.R.S32.HI R12, RZ, 0x1f, R7 ;  /* 0x0000001fff0c9819 */ /* 0x000fe40000011407 */
[----:B------:R-:W-:Y:S02]  /*8500*/  @!P2 LOP3.LUT R15, R15, 0xfffffffc, RZ, 0xc0, !PT ;  /* 0xfffffffc0f0fa812 */ /* 0x000fe400078ec0ff */
[----:B------:R-:W-:Y:S01]  /*8510*/  @!P1 LEA.HI R12, R12, R7, RZ, 0x2 ;  /* 0x000000070c0c9211 */ /* 0x000fe200078f10ff */
[----:B------:R-:W-:-:S06]  /*8520*/  CS2R R110, SRZ ;  /* 0x00000000006e7805 */ /* 0x000fcc000001ff00 */
[----:B------:R-:W-:Y:S01]  /*8530*/  @!P0 SHF.R.S32.HI R7, RZ, 0x1f, R6 ;  /* 0x0000001fff078819 */ /* 0x000fe20000011406 */
[----:B------:R-:W-:Y:S01]  /*8540*/  CS2R R108, SRZ ;  /* 0x00000000006c7805 */ /* 0x000fe2000001ff00 */
[----:B------:R-:W-:Y:S02]  /*8550*/  @!P2 IMAD.WIDE R26, R15, 0x2, R24 ;  /* 0x000000020f1aa825 */ /* 0x000fe400078e0218 */
[----:B------:R-:W-:Y:S02]  /*8560*/  @!P0 LEA.HI R7, R7, R6, RZ, 0x2 ;  /* 0x0000000607078211 */ /* 0x000fe400078f10ff */
[----:B------:R-:W-:Y:S01]  /*8570*/  @!P2 IMAD.WIDE R28, R15, 0x2, R20 ;  /* 0x000000020f1ca825 */ /* 0x000fe200078e0214 */
[----:B------:R-:W-:Y:S01]  /*8580*/  @!P1 LOP3.LUT R15, R12, 0xfffffffc, RZ, 0xc0, !PT ;  /* 0xfffffffc0c0f9812 */ /* 0x000fe200078ec0ff */
[----:B------:R3:W5:Y:S01]  /*8590*/  @!P2 LD.E.64 R110, [R26.64] ;  /* 0x000000161a6ea980 */ /* 0x000762000c101b00 */
[----:B------:R-:W-:Y:S01]  /*85a0*/  @!P0 LOP3.LUT R7, R7, 0xfffffffc, RZ, 0xc0, !PT ;  /* 0xfffffffc07078812 */ /* 0x000fe200078ec0ff */
[----:B------:R-:W-:Y:S01]  /*85b0*/  CS2R R100, SRZ ;  /* 0x0000000000647805 */ /* 0x000fe2000001ff00 */
[----:B------:R-:W-:Y:S01]  /*85c0*/  CS2R R96, SRZ ;  /* 0x0000000000607805 */ /* 0x000fe2000001ff00 */
[----:B------:R4:W5:Y:S01]  /*85d0*/  @!P2 LD.E.64 R108, [R28.64] ;  /* 0x000000161c6ca980 */ /* 0x000962000c101b00 */
[----:B-1----:R-:W-:Y:S01]  /*85e0*/  @!P1 IMAD.WIDE R32, R15, 0x2, R24 ;  /* 0x000000020f209825 */ /* 0x002fe200078e0218 */
[----:B------:R-:W-:Y:S01]  /*85f0*/  CS2R R88, SRZ ;  /* 0x0000000000587805 */ /* 0x000fe2000001ff00 */
[----:B------:R-:W-:-:S02]  /*8600*/  CS2R R82, SRZ ;  /* 0x0000000000527805 */ /* 0x000fc4000001ff00 */
[--C-:B--2---:R-:W-:Y:S01]  /*8610*/  @!P0 IMAD.WIDE R30, R7, 0x2, R20.reuse ;  /* 0x00000002071e8825 */ /* 0x104fe200078e0214 */
[----:B------:R-:W-:Y:S01]  /*8620*/  IADD3 R6, R92, 0x50, RZ ;  /* 0x000000505c067810 */ /* 0x000fe20007ffe0ff */
[----:B------:R1:W5:Y:S04]  /*8630*/  @!P1 LD.E.64 R100, [R32.64] ;  /* 0x0000001620649980 */ /* 0x000368000c101b00 */
[----:B------:R1:W5:Y:S01]  /*8640*/  @!P0 LD.E.64 R82, [R30.64] ;  /* 0x000000161e528980 */ /* 0x000362000c101b00 */
[----:B---3--:R-:W-:-:S04]  /*8650*/  @!P1 IMAD.WIDE R26, R15, 0x2, R20 ;  /* 0x000000020f1a9825 */ /* 0x008fc800078e0214 */
[----:B----4-:R-:W-:Y:S01]  /*8660*/  @!P0 IMAD.WIDE R28, R7, 0x2, R24 ;  /* 0x00000002071c8825 */ /* 0x010fe200078e0218 */
[----:B------:R-:W-:Y:S01]  /*8670*/  IADD3 R7, R92, 0x40, RZ ;  /* 0x000000405c077810 */ /* 0x000fe20007ffe0ff */
[----:B------:R2:W5:Y:S03]  /*8680*/  @!P1 LD.E.64 R96, [R26.64] ;  /* 0x000000161a609980 */ /* 0x000566000c101b00 */
[----:B------:R-:W-:Y:S01]  /*8690*/  ISETP.GE.AND P1, PT, R7, c[0x0][0x27c], PT ;  /* 0x00009f0007007a0c */ /* 0x000fe20003f26270 */
[----:B------:R1:W5:Y:S01]  /*86a0*/  @!P0 LD.E.64 R88, [R28.64] ;  /* 0x000000161c588980 */ /* 0x000362000c101b00 */
[----:B------:R-:W-:-:S11]  /*86b0*/  ISETP.GE.AND P0, PT, R6, c[0x0][0x27c], PT ;  /* 0x00009f0006007a0c */ /* 0x000fd60003f06270 */
[----:B------:R-:W-:Y:S02]  /*86c0*/  @!P1 SHF.R.S32.HI R12, RZ, 0x1f, R7 ;  /* 0x0000001fff0c9819 */ /* 0x000fe40000011407 */
[----:B------:R-:W-:Y:S02]  /*86d0*/  @!P0 SHF.R.S32.HI R15, RZ, 0x1f, R6 ;  /* 0x0000001fff0f8819 */ /* 0x000fe40000011406 */
[----:B------:R-:W-:Y:S02]  /*86e0*/  @!P1 LEA.HI R12, R12, R7, RZ, 0x2 ;  /* 0x000000070c0c9211 */ /* 0x000fe400078f10ff */
[----:B------:R-:W-:Y:S02]  /*86f0*/  @!P0 LEA.HI R15, R15, R6, RZ, 0x2 ;  /* 0x000000060f0f8211 */ /* 0x000fe400078f10ff */
[----:B------:R-:W-:Y:S02]  /*8700*/  @!P1 LOP3.LUT R7, R12, 0xfffffffc, RZ, 0xc0, !PT ;  /* 0xfffffffc0c079812 */ /* 0x000fe400078ec0ff */
[----:B------:R-:W-:Y:S01]  /*8710*/  @!P0 LOP3.LUT R15, R15, 0xfffffffc, RZ, 0xc0, !PT ;  /* 0xfffffffc0f0f8812 */ /* 0x000fe200078ec0ff */
[----:B------:R-:W-:Y:S01]  /*8720*/  CS2R R78, SRZ ;  /* 0x00000000004e7805 */ /* 0x000fe2000001ff00 */
[----:B------:R-:W-:Y:S01]  /*8730*/  CS2R R72, SRZ ;  /* 0x0000000000487805 */ /* 0x000fe2000001ff00 */
[----:B--2---:R-:W-:Y:S01]  /*8740*/  @!P1 IMAD.WIDE R26, R7, 0x2, R24 ;  /* 0x00000002071a9825 */ /* 0x004fe200078e0218 */
[----:B------:R-:W-:Y:S01]  /*8750*/  CS2R R74, SRZ ;  /* 0x00000000004a7805 */ /* 0x000fe2000001ff00 */
[----:B------:R-:W-:-:S02]  /*8760*/  CS2R R66, SRZ ;  /* 0x0000000000427805 */ /* 0x000fc4000001ff00 */
[----:B------:R-:W-:Y:S01]  /*8770*/  @!P1 IMAD.WIDE R6, R7, 0x2, R20 ;  /* 0x0000000207069825 */ /* 0x000fe200078e0214 */
[----:B------:R1:W5:Y:S03]  /*8780*/  @!P1 LD.E.64 R78, [R26.64] ;  /* 0x000000161a4e9980 */ /* 0x000366000c101b00 */
[C---:B------:R-:W-:Y:S01]  /*8790*/  @!P0 IMAD.WIDE R24, R15.reuse, 0x2, R24 ;  /* 0x000000020f188825 */ /* 0x040fe200078e0218 */
[----:B------:R1:W5:Y:S03]  /*87a0*/  @!P1 LD.E.64 R74, [R6.64] ;  /* 0x00000016064a9980 */ /* 0x000366000c101b00 */
[----:B------:R-:W-:Y:S01]  /*87b0*/  @!P0 IMAD.WIDE R20, R15, 0x2, R20 ;  /* 0x000000020f148825 */ /* 0x000fe200078e0214 */
[----:B------:R1:W5:Y:S04]  /*87c0*/  @!P0 LD.E.64 R72, [R24.64] ;  /* 0x0000001618488980 */ /* 0x000368000c101b00 */
[----:B------:R1:W5:Y:S02]  /*87d0*/  @!P0 LD.E.64 R66, [R20.64] ;  /* 0x0000001614428980 */ /* 0x000364000c101b00 */
.L_x_370:
[----:B------:R-:W-:Y:S05]  /*87e0*/  BSYNC B0 ;  /* 0x0000000000007941 */ /* 0x000fea0003800000 */
.L_x_369:
[----:B-1----:R-:W-:Y:S01]  /*87f0*/  IADD3 R7, R5, 0x40, RZ ;  /* 0x0000004005077810 */ /* 0x002fe20007ffe0ff */
[----:B-----5:R-:W-:Y:S01]  /*8800*/  IMAD.MOV.U32 R5, RZ, RZ, R72 ;  /* 0x000000ffff057224 */ /* 0x020fe200078e0048 */
[----:B------:R-:W1:Y:S01]  /*8810*/  SHFL.IDX PT, R21, R22, 0x1, 0x1c1f ;  /* 0x003c1f0016157f89 */ /* 0x000e6200000e0000 */
[----:B------:R-:W-:Y:S01]  /*8820*/  IMAD.MOV.U32 R12, RZ, RZ, R73 ;  /* 0x000000ffff0c7224 */ /* 0x000fe200078e0049 */
[----:B------:R-:W-:Y:S01]  /*8830*/  ISETP.GE.AND P0, PT, R7, R4, PT ;  /* 0x000000040700720c */ /* 0x000fe20003f06270 */
[----:B------:R-:W-:Y:S01]  /*8840*/  IMAD.MOV.U32 R7, RZ, RZ, R78 ;  /* 0x000000ffff077224 */ /* 0x000fe200078e004e */
[----:B---3--:R-:W3:Y:S01]  /*8850*/  SHFL.IDX PT, R20, R17, 0x1, 0x1c1f ;  /* 0x003c1f0011147f89 */ /* 0x008ee200000e0000 */
[----:B------:R-:W-:Y:S01]  /*8860*/  IMAD.MOV.U32 R6, RZ, RZ, R79 ;  /* 0x000000ffff067224 */ /* 0x000fe200078e004f */
[----:B------:R-:W-:Y:S01]  /*8870*/  PRMT R57, R12, 0x5410, R5 ;  /* 0x000054100c397816 */ /* 0x000fe20000000005 */
[----:B------:R-:W-:Y:S01]  /*8880*/  IMAD.MOV.U32 R5, RZ, RZ, R88 ;  /* 0x000000ffff057224 */ /* 0x000fe200078e0058 */
[----:B------:R4:W2:Y:S01]  /*8890*/  SHFL.IDX PT, R15, R16, 0x1, 0x1c1f ;  /* 0x003c1f00100f7f89 */ /* 0x0008a200000e0000 */
[----:B------:R-:W-:Y:S01]  /*88a0*/  IMAD.MOV.U32 R12, RZ, RZ, R89 ;  /* 0x000000ffff0c7224 */ /* 0x000fe200078e0059 */
[----:B------:R-:W-:Y:S01]  /*88b0*/  PRMT R64, R6, 0x5410, R7 ;  /* 0x0000541006407816 */ /* 0x000fe20000000007 */
[----:B------:R-:W-:Y:S01]  /*88c0*/  IMAD.MOV.U32 R6, RZ, RZ, R101 ;  /* 0x000000ffff067224 */ /* 0x000fe200078e0065 */
[----:B------:R-:W-:Y:S01]  /*88d0*/  PRMT R69, R69, 0x5410, R5 ;  /* 0x0000541045457816 */ /* 0x000fe20000000005 */
[----:B------:R-:W-:Y:S01]  /*88e0*/  IMAD.MOV.U32 R5, RZ, RZ, R110 ;  /* 0x000000ffff057224 */ /* 0x000fe200078e006e */
[----:B------:R-:W-:Y:S01]  /*88f0*/  MOV R7, R100 ;  /* 0x0000006400077202 */ /* 0x000fe20000000f00 */
[----:B------:R1:W1:Y:S01]  /*8900*/  SHFL.IDX PT, R14, R13, 0x1, 0x1c1f ;  /* 0x003c1f000d0e7f89 */ /* 0x00026200000e0000 */
[----:B------:R-:W-:Y:S01]  /*8910*/  PRMT R69, R12, 0x7610, R69 ;  /* 0x000076100c457816 */ /* 0x000fe20000000045 */
[----:B------:R-:W-:Y:S01]  /*8920*/  IMAD.MOV.U32 R12, RZ, RZ, R111 ;  /* 0x000000ffff0c7224 */ /* 0x000fe200078e006f */
[----:B------:R-:W-:Y:S01]  /*8930*/  PRMT R76, R6, 0x5410, R7 ;  /* 0x00005410064c7816 */ /* 0x000fe20000000007 */
[----:B------:R-:W-:Y:S01]  /*8940*/  IMAD.MOV.U32 R7, RZ, RZ, R98 ;  /* 0x000000ffff077224 */ /* 0x000fe200078e0062 */
[----:B------:R-:W-:Y:S01]  /*8950*/  PRMT R80, R80, 0x5410, R5 ;  /* 0x0000541050507816 */ /* 0x000fe20000000005 */
[----:B------:R-:W-:Y:S01]  /*8960*/  IMAD.MOV.U32 R5, RZ, RZ, R66 ;  /* 0x000000ffff057224 */ /* 0x000fe200078e0042 */
[----:B------:R-:W-:Y:S01]  /*8970*/  MOV R6, R99 ;  /* 0x0000006300067202 */ /* 0x000fe20000000f00 */
[----:B------:R-:W-:Y:S01]  /*8980*/  BSSY B0, `(.L_x_371) ;  /* 0x0000060000007945 */ /* 0x000fe20003800000 */
[----:B------:R-:W-:Y:S01]  /*8990*/  PRMT R80, R12, 0x7610, R80 ;  /* 0x000076100c507816 */ /* 0x000fe20000000050 */
[----:B------:R-:W-:Y:S01]  /*89a0*/  IMAD.MOV.U32 R12, RZ, RZ, R67 ;  /* 0x000000ffff0c7224 */ /* 0x000fe200078e0043 */
[----:B------:R-:W-:Y:S01]  /*89b0*/  PRMT R85, R6, 0x5410, R7 ;  /* 0x0000541006557816 */ /* 0x000fe20000000007 */
[----:B------:R-:W-:Y:S01]  /*89c0*/  IMAD.MOV.U32 R7, RZ, RZ, R74 ;  /* 0x000000ffff077224 */ /* 0x000fe200078e004a */
[----:B------:R-:W-:Y:S01]  /*89d0*/  PRMT R50, R50, 0x5410, R5 ;  /* 0x0000541032327816 */ /* 0x000fe20000000005 */
[----:B------:R-:W-:Y:S01]  /*89e0*/  IMAD.MOV.U32 R6, RZ, RZ, R75 ;  /* 0x000000ffff067224 */ /* 0x000fe200078e004b */
[----:B------:R-:W-:Y:S01]  /*89f0*/  MOV R5, R82 ;  /* 0x0000005200057202 */ /* 0x000fe20000000f00 */
[----:B--2-4-:R-:W-:Y:S01]  /*8a00*/  CS2R R24, SRZ ;  /* 0x0000000000187805 */ /* 0x014fe2000001ff00 */
[----:B------:R-:W-:Y:S01]  /*8a10*/  PRMT R50, R12, 0x7610, R50 ;  /* 0x000076100c327816 */ /* 0x000fe20000000032 */
[----:B------:R-:W-:Y:S01]  /*8a20*/  IMAD.MOV.U32 R12, RZ, RZ, R108 ;  /* 0x000000ffff0c7224 */ /* 0x000fe200078e006c */
[----:B------:R-:W-:Y:S01]  /*8a30*/  PRMT R60, R6, 0x5410, R7 ;  /* 0x00005410063c7816 */ /* 0x000fe20000000007 */
[----:B------:R-:W-:Y:S01]  /*8a40*/  IMAD.MOV.U32 R6, RZ, RZ, R96 ;  /* 0x000000ffff067224 */ /* 0x000fe200078e0060 */
[----:B------:R-:W-:Y:S01]  /*8a50*/  PRMT R65, R65, 0x5410, R5 ;  /* 0x0000541041417816 */ /* 0x000fe20000000005 */
[----:B------:R-:W-:Y:S01]  /*8a60*/  IMAD.MOV.U32 R5, RZ, RZ, R97 ;  /* 0x000000ffff057224 */ /* 0x000fe200078e0061 */
[----:B------:R-:W-:Y:S01]  /*8a70*/  CS2R R30, SRZ ;  /* 0x00000000001e7805 */ /* 0x000fe2000001ff00 */
[----:B------:R-:W-:Y:S01]  /*8a80*/  IMAD.MOV.U32 R7, RZ, RZ, R83 ;  /* 0x000000ffff077224 */ /* 0x000fe200078e0053 */
[----:B------:R-:W-:Y:S01]  /*8a90*/  CS2R R38, SRZ ;  /* 0x0000000000267805 */ /* 0x000fe2000001ff00 */
[----:B------:R-:W-:Y:S01]  /*8aa0*/  CS2R R48, SRZ ;  /* 0x0000000000307805 */ /* 0x000fe2000001ff00 */
[----:B------:R-:W-:Y:S01]  /*8ab0*/  PRMT R70, R5, 0x5410, R6 ;  /* 0x0000541005467816 */ /* 0x000fe20000000006 */
[----:B------:R-:W-:Y:S01]  /*8ac0*/  IMAD.MOV.U32 R6, RZ, RZ, R94 ;  /* 0x000000ffff067224 */ /* 0x000fe200078e005e */
[----:B------:R-:W-:Y:S01]  /*8ad0*/  PRMT R65, R7, 0x7610, R65 ;  /* 0x0000761007417816 */ /* 0x000fe20000000041 */
[----:B------:R-:W-:Y:S01]  /*8ae0*/  IMAD.MOV.U32 R5, RZ, RZ, R95 ;  /* 0x000000ffff057224 */ /* 0x000fe200078e005f */
[----:B------:R-:W-:Y:S01]  /*8af0*/  MOV R7, R109 ;  /* 0x0000006d00077202 */ /* 0x000fe20000000f00 */
[----:B------:R-:W-:Y:S01]  /*8b00*/  CS2R R62, SRZ ;  /* 0x00000000003e7805 */ /* 0x000fe2000001ff00 */
[----:B------:R-:W-:Y:S01]  /*8b10*/  CS2R R16, SRZ ;  /* 0x0000000000107805 */ /* 0x000fe2000001ff00 */
[----:B------:R-:W-:Y:S01]  /*8b20*/  CS2R R22, SRZ ;  /* 0x0000000000167805 */ /* 0x000fe2000001ff00 */
[----:B------:R-:W-:Y:S01]  /*8b30*/  PRMT R77, R7, 0x5410, R12 ;  /* 0x00005410074d7816 */ /* 0x000fe2000000000c */
[----:B------:R-:W-:Y:S01]  /*8b40*/  CS2R R28, SRZ ;  /* 0x00000000001c7805 */ /* 0x000fe2000001ff00 */
[----:B------:R-:W-:Y:S01]  /*8b50*/  PRMT R81, R5, 0x5410, R6 ;  /* 0x0000541005517816 */ /* 0x000fe20000000006 */
[----:B------:R-:W-:Y:S01]  /*8b60*/  CS2R R34, SRZ ;  /* 0x0000000000227805 */ /* 0x000fe2000001ff00 */
[----:B------:R-:W-:Y:S01]  /*8b70*/  CS2R R42, SRZ ;  /* 0x00000000002a7805 */ /* 0x000fe2000001ff00 */
[----:B------:R-:W-:Y:S01]  /*8b80*/  CS2R R58, SRZ ;  /* 0x00000000003a7805 */ /* 0x000fe2000001ff00 */
[----:B------:R-:W-:Y:S05]  /*8b90*/  @P0 BRA `(.L_x_372) ;  /* 0x000003e000000947 */ /* 0x000fea0003800000 */
[C---:B-1-3--:R-:W-:Y:S01]  /*8ba0*/  IADD3 R6, R92.reuse, 0x10, RZ ;  /* 0x000000105c067810 */ /* 0x04afe20007ffe0ff */
[----:B------:R-:W-:Y:S01]  /*8bb0*/  CS2R R62, SRZ ;  /* 0x00000000003e7805 */ /* 0x000fe2000001ff00 */
[----:B------:R-:W-:Y:S01]  /*8bc0*/  ISETP.GE.AND P0, PT, R92, c[0x0][0x27c], PT ;  /* 0x00009f005c007a0c */ /* 0x000fe20003f06270 */
[----:B------:R-:W-:Y:S01]  /*8bd0*/  CS2R R58, SRZ ;  /* 0x00000000003a7805 */ /* 0x000fe2000001ff00 */
[----:B------:R-:W-:-:S02]  /*8be0*/  ISETP.GE.AND P2, PT, R6, c[0x0][0x27c], PT ;  /* 0x00009f0006007a0c */ /* 0x000fc40003f46270 */
[----:B------:R-:W-:-:S09]  /*8bf0*/  IADD3 R12, R92, 0x30, RZ ;  /* 0x000000305c0c7810 */ /* 0x000fd20007ffe0ff */
[C---:B------:R-:W-:Y:S02]  /*8c00*/  @!P0 IMAD.WIDE R24, R92.reuse, 0x2, R20 ;  /* 0x000000025c188825 */ /* 0x040fe400078e0214 */
[----:B------:R-:W-:Y:S02]  /*8c10*/  @!P2 SHF.R.S32.HI R5, RZ, 0x1f, R6 ;  /* 0x0000001fff05a819 */ /* 0x000fe40000011406 */
[C---:B------:R-:W-:Y:S01]  /*8c20*/  @!P0 IMAD.WIDE R22, R92.reuse, 0x2, R14 ;  /* 0x000000025c168825 */ /* 0x040fe200078e020e */
[----:B------:R1:W5:Y:S01]  /*8c30*/  @!P0 LD.E.64 R62, [R24.64] ;  /* 0x00000016183e8980 */ /* 0x000362000c101b00 */
[----:B------:R-:W-:Y:S02]  /*8c40*/  @!P2 LEA.HI R5, R5, R6, RZ, 0x2 ;  /* 0x000000060505a211 */ /* 0x000fe400078f10ff */
[----:B------:R-:W-:Y:S01]  /*8c50*/  IADD3 R6, R92, 0x20, RZ ;  /* 0x000000205c067810 */ /* 0x000fe20007ffe0ff */
[----:B------:R2:W5:Y:S03]  /*8c60*/  @!P0 LD.E.64 R58, [R22.64] ;  /* 0x00000016163a8980 */ /* 0x000566000c101b00 */
[----:B------:R-:W-:-:S02]  /*8c70*/  ISETP.GE.AND P1, PT, R6, c[0x0][0x27c], PT ;  /* 0x00009f0006007a0c */ /* 0x000fc40003f26270 */
[----:B------:R-:W-:Y:S02]  /*8c80*/  ISETP.GE.AND P0, PT, R12, c[0x0][0x27c], PT ;  /* 0x00009f000c007a0c */ /* 0x000fe40003f06270 */
[----:B------:R-:W-:-:S05]  /*8c90*/  @!P2 LOP3.LUT R5, R5, 0xfffffffc, RZ, 0xc0, !PT ;  /* 0xfffffffc0505a812 */ /* 0x000fca00078ec0ff */
[----:B------:R-:W-:-:S04]  /*8ca0*/  @!P2 IMAD.WIDE R16, R5, 0x2, R20 ;  /* 0x000000020510a825 */ /* 0x000fc800078e0214 */
[----:B------:R-:W-:Y:S01]  /*8cb0*/  @!P2 IMAD.WIDE R18, R5, 0x2, R14 ;  /* 0x000000020512a825 */ /* 0x000fe200078e020e */
[----:B------:R-:W-:-:S04]  /*8cc0*/  @!P1 SHF.R.S32.HI R5, RZ, 0x1f, R6 ;  /* 0x0000001fff059819 */ /* 0x000fc80000011406 */
[----:B------:R-:W-:Y:S02]  /*8cd0*/  @!P1 LEA.HI R6, R5, R6, RZ, 0x2 ;  /* 0x0000000605069211 */ /* 0x000fe400078f10ff */
[----:B------:R-:W-:Y:S01]  /*8ce0*/  @!P0 SHF.R.S32.HI R5, RZ, 0x1f, R12 ;  /* 0x0000001fff058819 */ /* 0x000fe2000001140c */
[----:B------:R-:W-:Y:S01]  /*8cf0*/  CS2R R48, SRZ ;  /* 0x0000000000307805 */ /* 0x000fe2000001ff00 */
[----:B------:R-:W-:Y:S02]  /*8d00*/  CS2R R42, SRZ ;  /* 0x00000000002a7805 */ /* 0x000fe4000001ff00 */
[----:B------:R-:W-:Y:S02]  /*8d10*/  @!P0 LEA.HI R5, R5, R12, RZ, 0x2 ;  /* 0x0000000c05058211 */ /* 0x000fe400078f10ff */
[----:B------:R-:W-:Y:S01]  /*8d20*/  @!P1 LOP3.LUT R6, R6, 0xfffffffc, RZ, 0xc0, !PT ;  /* 0xfffffffc06069812 */ /* 0x000fe200078ec0ff */
[----:B------:R-:W-:Y:S01]  /*8d30*/  CS2R R38, SRZ ;  /* 0x0000000000267805 */ /* 0x000fe2000001ff00 */
[----:B------:R-:W-:Y:S01]  /*8d40*/  @!P0 LOP3.LUT R5, R5, 0xfffffffc, RZ, 0xc0, !PT ;  /* 0xfffffffc05058812 */ /* 0x000fe200078ec0ff */
[----:B------:R-:W-:Y:S01]  /*8d50*/  CS2R R34, SRZ ;  /* 0x0000000000227805 */ /* 0x000fe2000001ff00 */
[----:B------:R3:W5:Y:S01]  /*8d60*/  @!P2 LD.E.64 R48, [R16.64] ;  /* 0x000000161030a980 */ /* 0x000762000c101b00 */
[C---:B-1----:R-:W-:Y:S01]  /*8d70*/  @!P1 IMAD.WIDE R24, R6.reuse, 0x2, R20 ;  /* 0x0000000206189825 */ /* 0x042fe200078e0214 */
[----:B------:R-:W-:Y:S01]  /*8d80*/  CS2R R30, SRZ ;  /* 0x00000000001e7805 */ /* 0x000fe2000001ff00 */
[----:B------:R-:W-:Y:S01]  /*8d90*/  CS2R R28, SRZ ;  /* 0x00000000001c7805 */ /* 0x000fe2000001ff00 */
[----:B------:R1:W5:Y:S01]  /*8da0*/  @!P2 LD.E.64 R42, [R18.64] ;  /* 0x00000016122aa980 */ /* 0x000362000c101b00 */
[----:B--2---:R-:W-:Y:S01]  /*8db0*/  @!P1 IMAD.WIDE R22, R6, 0x2, R14 ;  /* 0x0000000206169825 */ /* 0x004fe200078e020e */
[----:B------:R-:W-:-:S02]  /*8dc0*/  IADD3 R12, R92, 0x40, RZ ;  /* 0x000000405c0c7810 */ /* 0x000fc40007ffe0ff */
[----:B------:R-:W-:Y:S01]  /*8dd0*/  IADD3 R6, R92, 0x50, RZ ;  /* 0x000000505c067810 */ /* 0x000fe20007ffe0ff */
[----:B------:R2:W5:Y:S04]  /*8de0*/  @!P1 LD.E.64 R38, [R24.64] ;  /* 0x0000001618269980 */ /* 0x000568000c101b00 */
[----:B------:R4:W5:Y:S01]  /*8df0*/  @!P1 LD.E.64 R34, [R22.64] ;  /* 0x0000001616229980 */ /* 0x000962000c101b00 */
[----:B------:R-:W-:Y:S01]  /*8e00*/  ISETP.GE.AND P1, PT, R12, c[0x0][0x27c], PT ;  /* 0x00009f000c007a0c */ /* 0x000fe20003f26270 */
[----:B---3--:R-:W-:-:S04]  /*8e10*/  @!P0 IMAD.WIDE R16, R5, 0x2, R20 ;  /* 0x0000000205108825 */ /* 0x008fc800078e0214 */
[----:B-1----:R-:W-:Y:S01]  /*8e20*/  @!P0 IMAD.WIDE R18, R5, 0x2, R14 ;  /* 0x0000000205128825 */ /* 0x002fe200078e020e */
[----:B------:R1:W5:Y:S04]  /*8e30*/  @!P0 LD.E.64 R30, [R16.64] ;  /* 0x00000016101e8980 */ /* 0x000368000c101b00 */
[----:B------:R3:W5:Y:S01]  /*8e40*/  @!P0 LD.E.64 R28, [R18.64] ;  /* 0x00000016121c8980 */ /* 0x000762000c101b00 */
[----:B------:R-:W-:Y:S02]  /*8e50*/  ISETP.GE.AND P0, PT, R6, c[0x0][0x27c], PT ;  /* 0x00009f0006007a0c */ /* 0x000fe40003f06270 */
[----:B------:R-:W-:-:S04]  /*8e60*/  @!P1 SHF.R.S32.HI R7, RZ, 0x1f, R12 ;  /* 0x0000001fff079819 */ /* 0x000fc8000001140c */
[----:B------:R-:W-:-:S07]  /*8e70*/  @!P1 LEA.HI R7, R7, R12, RZ, 0x2 ;  /* 0x0000000c07079211 */ /* 0x000fce00078f10ff */
[----:B------:R-:W-:Y:S02]  /*8e80*/  @!P0 SHF.R.S32.HI R5, RZ, 0x1f, R6 ;  /* 0x0000001fff058819 */ /* 0x000fe40000011406 */
[----:B------:R-:W-:Y:S02]  /*8e90*/  @!P1 LOP3.LUT R7, R7, 0xfffffffc, RZ, 0xc0, !PT ;  /* 0xfffffffc07079812 */ /* 0x000fe400078ec0ff */
[----:B------:R-:W-:-:S04]  /*8ea0*/  @!P0 LEA.HI R5, R5, R6, RZ, 0x2 ;  /* 0x0000000605058211 */ /* 0x000fc800078f10ff */
[----:B------:R-:W-:Y:S01]  /*8eb0*/  @!P0 LOP3.LUT R5, R5, 0xfffffffc, RZ, 0xc0, !PT ;  /* 0xfffffffc05058812 */ /* 0x000fe200078ec0ff */
[C---:B------:R-:W-:Y:S01]  /*8ec0*/  @!P1 IMAD.WIDE R12, R7.reuse, 0x2, R20 ;  /* 0x00000002070c9825 */ /* 0x040fe200078e0214 */
[----:B--2---:R-:W-:Y:S01]  /*8ed0*/  CS2R R24, SRZ ;  /* 0x0000000000187805 */ /* 0x004fe2000001ff00 */
[----:B---3--:R-:W-:Y:S01]  /*8ee0*/  CS2R R18, SRZ ;  /* 0x0000000000127805 */ /* 0x008fe2000001ff00 */
[----:B----4-:R-:W-:Y:S01]  /*8ef0*/  CS2R R22, SRZ ;  /* 0x0000000000167805 */ /* 0x010fe2000001ff00 */
[----:B------:R-:W-:Y:S01]  /*8f00*/  @!P1 IMAD.WIDE R6, R7, 0x2, R14 ;  /* 0x0000000207069825 */ /* 0x000fe200078e020e */
[----:B-1----:R-:W-:Y:S02]  /*8f10*/  CS2R R16, SRZ ;  /* 0x0000000000107805 */ /* 0x002fe4000001ff00 */
[----:B------:R1:W5:Y:S01]  /*8f20*/  @!P1 LD.E.64 R24, [R12.64] ;  /* 0x000000160c189980 */ /* 0x000362000c101b00 */
[----:B------:R-:W-:-:S03]  /*8f30*/  @!P0 IMAD.WIDE R20, R5, 0x2, R20 ;  /* 0x0000000205148825 */ /* 0x000fc600078e0214 */
[----:B------:R1:W5:Y:S01]  /*8f40*/  @!P1 LD.E.64 R22, [R6.64] ;  /* 0x0000001606169980 */ /* 0x000362000c101b00 */
[----:B------:R-:W-:-:S03]  /*8f50*/  @!P0 IMAD.WIDE R14, R5, 0x2, R14 ;  /* 0x00000002050e8825 */ /* 0x000fc600078e020e */
[----:B------:R1:W5:Y:S04]  /*8f60*/  @!P0 LD.E.64 R18, [R20.64] ;  /* 0x0000001614128980 */ /* 0x000368000c101b00 */
[----:B------:R1:W5:Y:S02]  /*8f70*/  @!P0 LD.E.64 R16, [R14.64] ;  /* 0x000000160e108980 */ /* 0x000364000c101b00 */
.L_x_372:
[----:B-1-3--:R-:W-:Y:S05]  /*8f80*/  BSYNC B0 ;  /* 0x0000000000007941 */ /* 0x00afea0003800000 */
.L_x_371:
[----:B-----5:R-:W-:Y:S01]  /*8f90*/  IMAD.MOV.U32 R7, RZ, RZ, R18 ;  /* 0x000000ffff077224 */ /* 0x020fe200078e0012 */
[----:B------:R-:W-:Y:S01]  /*8fa0*/  IADD3 R51, R4, -UR17, RZ ;  /* 0x8000001104337c10 */ /* 0x000fe2000fffe0ff */
[----:B------:R-:W-:Y:S01]  /*8fb0*/  IMAD.MOV.U32 R5, RZ, RZ, R19 ;  /* 0x000000ffff057224 */ /* 0x000fe200078e0013 */
[----:B------:R-:W-:-:S04]  /*8fc0*/  DEPBAR.LE SB0, 0x1 ;  /* 0x000080400000791a */ /* 0x000fc80000000000 */
[----:B------:R-:W-:Y:S01]  /*8fd0*/  PRMT R14, R5, 0x5410, R7 ;  /* 0x00005410050e7816 */ /* 0x000fe20000000007 */
[----:B------:R-:W-:Y:S01]  /*8fe0*/  IMAD.MOV.U32 R6, RZ, RZ, R24 ;  /* 0x000000ffff067224 */ /* 0x000fe200078e0018 */
[----:B------:R-:W-:Y:S01]  /*8ff0*/  IMNMX R51, R51, 0x80, PT ;  /* 0x0000008033337817 */ /* 0x000fe20003800200 */
[----:B------:R-:W-:Y:S01]  /*9000*/  IMAD.MOV.U32 R7, RZ, RZ, R25 ;  /* 0x000000ffff077224 */ /* 0x000fe200078e0019 */
[----:B------:R-:W-:Y:S01]  /*9010*/  BSSY B1, `(.L_x_373) ;  /* 0x000014d000017945 */ /* 0x000fe20003800000 */
[----:B------:R-:W-:Y:S01]  /*9020*/  IMAD.MOV.U32 R5, RZ, RZ, R30 ;  /* 0x000000ffff057224 */ /* 0x000fe200078e001e */
[----:B------:R-:W-:Y:S01]  /*9030*/  BAR.SYNC.DEFER_BLOCKING 0x0 ;  /* 0x0000000000007b1d */ /* 0x000fe20000010000 */
[----:B------:R-:W-:Y:S01]  /*9040*/  IMAD.MOV.U32 R12, RZ, RZ, R17 ;  /* 0x000000ffff0c7224 */ /* 0x000fe200078e0011 */
[----:B------:R-:W-:Y:S01]  /*9050*/  PRMT R21, R7, 0x5410, R6 ;  /* 0x0000541007157816 */ /* 0x000fe20000000006 */
[----:B------:R-:W-:Y:S01]  /*9060*/  IMAD.MOV.U32 R6, RZ, RZ, R31 ;  /* 0x000000ffff067224 */ /* 0x000fe200078e001f */
[----:B------:R-:W-:Y:S01]  /*9070*/  ISETP.GE.AND P0, PT, R90, R51, PT ;  /* 0x000000335a00720c */ /* 0x000fe20003f06270 */
[----:B------:R-:W-:-:S02]  /*9080*/  IMAD.MOV.U32 R7, RZ, RZ, R39 ;  /* 0x000000ffff077224 */ /* 0x000fc400078e0027 */
[----:B------:R-:W-:Y:S01]  /*9090*/  IMAD.MOV.U32 R4, RZ, RZ, R59 ;  /* 0x000000ffff047224 */ /* 0x000fe200078e003b */
[----:B------:R-:W-:Y:S01]  /*90a0*/  PRMT R27, R6, 0x5410, R5 ;  /* 0x00005410061b7816 */ /* 0x000fe20000000005 */
[----:B------:R-:W-:Y:S01]  /*90b0*/  IMAD.MOV.U32 R5, RZ, RZ, R38 ;  /* 0x000000ffff057224 */ /* 0x000fe200078e0026 */
[----:B------:R-:W-:Y:S01]  /*90c0*/  PRMT R32, R32, 0x5410, R7 ;  /* 0x0000541020207816 */ /* 0x000fe20000000007 */
[----:B------:R-:W-:Y:S02]  /*90d0*/  IMAD.MOV.U32 R6, RZ, RZ, R48 ;  /* 0x000000ffff067224 */ /* 0x000fe400078e0030 */
[----:B------:R-:W-:Y:S01]  /*90e0*/  IMAD.MOV.U32 R7, RZ, RZ, R62 ;  /* 0x000000ffff077224 */ /* 0x000fe200078e003e */
[----:B------:R-:W-:Y:S01]  /*90f0*/  PRMT R33, R5, 0x7610, R33 ;  /* 0x0000761005217816 */ /* 0x000fe20000000021 */
[----:B------:R-:W-:-:S05]  /*9100*/  IMAD.MOV.U32 R5, RZ, RZ, R49 ;  /* 0x000000ffff057224 */ /* 0x000fca00078e0031 */
[----:B------:R-:W-:Y:S01]  /*9110*/  PRMT R36, R5, 0x5410, R6 ;  /* 0x0000541005247816 */ /* 0x000fe20000000006 */
[----:B------:R-:W-:Y:S02]  /*9120*/  IMAD.MOV.U32 R6, RZ, RZ, R63 ;  /* 0x000000ffff067224 */ /* 0x000fe400078e003f */
[----:B------:R-:W-:-:S03]  /*9130*/  IMAD.MOV.U32 R5, RZ, RZ, R16 ;  /* 0x000000ffff057224 */ /* 0x000fc600078e0010 */
[----:B------:R-:W-:Y:S01]  /*9140*/  PRMT R40, R6, 0x5410, R7 ;  /* 0x0000541006287816 */ /* 0x000fe20000000007 */
[----:B------:R-:W-:Y:S01]  /*9150*/  IMAD.MOV.U32 R6, RZ, RZ, R22 ;  /* 0x000000ffff067224 */ /* 0x000fe200078e0016 */
[----:B------:R-:W-:Y:S02]  /*9160*/  SHF.R.S32.HI R7, RZ, 0x1f, R90 ;  /* 0x0000001fff077819 */ /* 0x000fe4000001145a */
[----:B------:R-:W-:Y:S01]  /*9170*/  PRMT R13, R13, 0x5410, R5 ;  /* 0x000054100d0d7816 */ /* 0x000fe20000000005 */
[----:B------:R-:W-:Y:S01]  /*9180*/  IMAD.MOV.U32 R5, RZ, RZ, R23 ;  /* 0x000000ffff057224 */ /* 0x000fe200078e0017 */
[----:B------:R-:W-:Y:S02]  /*9190*/  LEA.HI R7, R7, R90, RZ, 0x3 ;  /* 0x0000005a07077211 */ /* 0x000fe400078f18ff */
[----:B------:R-:W-:Y:S01]  /*91a0*/  PRMT R13, R12, 0x7610, R13 ;  /* 0x000076100c0d7816 */ /* 0x000fe2000000000d */
[----:B------:R-:W-:Y:S01]  /*91b0*/  IMAD.MOV.U32 R12, RZ, RZ, R29 ;  /* 0x000000ffff0c7224 */ /* 0x000fe200078e001d */
[----:B------:R-:W-:-:S02]  /*91c0*/  LOP3.LUT R7, R7, 0xfffffff8, RZ, 0xc0, !PT ;  /* 0xfffffff807077812 */ /* 0x000fc400078ec0ff */
[----:B------:R-:W-:Y:S01]  /*91d0*/  PRMT R20, R5, 0x5410, R6 ;  /* 0x0000541005147816 */ /* 0x000fe20000000006 */
[----:B------:R-:W-:Y:S02]  /*91e0*/  IMAD.MOV.U32 R5, RZ, RZ, R28 ;  /* 0x000000ffff057224 */ /* 0x000fe400078e001c */
[----:B------:R-:W-:Y:S02]  /*91f0*/  IMAD.IADD R6, R90, 0x1, -R7 ;  /* 0x000000015a067824 */ /* 0x000fe400078e0a07 */
[----:B------:R-:W-:Y:S01]  /*9200*/  IMAD.MOV.U32 R7, RZ, RZ, R34 ;  /* 0x000000ffff077224 */ /* 0x000fe200078e0022 */
[----:B------:R-:W-:Y:S01]  /*9210*/  PRMT R26, R12, 0x5410, R5 ;  /* 0x000054100c1a7816 */ /* 0x000fe20000000005 */
[C---:B------:R-:W-:Y:S01]  /*9220*/  IMAD.SHL.U32 R5, R6.reuse, 0x40, RZ ;  /* 0x0000004006057824 */ /* 0x040fe200078e00ff */
[----:B------:R-:W-:Y:S02]  /*9230*/  LOP3.LUT P1, RZ, R6, 0x4, RZ, 0xc0, !PT ;  /* 0x0000000406ff7812 */ /* 0x000fe4000782c0ff */
[----:B------:R-:W-:Y:S01]  /*9240*/  PRMT R32, R7, 0x7610, R32 ;  /* 0x0000761007207816 */ /* 0x000fe20000000020 */
[----:B------:R-:W-:Y:S01]  /*9250*/  IMAD.MOV.U32 R7, RZ, RZ, R35 ;  /* 0x000000ffff077224 */ /* 0x000fe200078e0023 */
[----:B------:R-:W-:Y:S01]  /*9260*/  LOP3.LUT R6, R5, 0x1c0, RZ, 0xc0, !PT ;  /* 0x000001c005067812 */ /* 0x000fe200078ec0ff */
[----:B------:R-:W-:-:S03]  /*9270*/  IMAD.MOV.U32 R5, RZ, RZ, R42 ;  /* 0x000000ffff057224 */ /* 0x000fc600078e002a */
[----:B------:R-:W-:Y:S02]  /*9280*/  LOP3.LUT R61, R6, 0x18, R61, 0xf8, !PT ;  /* 0x00000018063d7812 */ /* 0x000fe400078ef83d */
[----:B------:R-:W-:Y:S02]  /*9290*/  SHF.R.U32.HI R6, RZ, 0x3, R6 ;  /* 0x00000003ff067819 */ /* 0x000fe40000011606 */
[----:B------:R-:W-:Y:S01]  /*92a0*/  PRMT R37, R37, 0x5410, R5 ;  /* 0x0000541025257816 */ /* 0x000fe20000000005 */
[----:B------:R-:W-:Y:S01]  /*92b0*/  IMAD.MOV.U32 R5, RZ, RZ, R58 ;  /* 0x000000ffff057224 */ /* 0x000fe200078e003a */
[----:B------:R-:W-:Y:S02]  /*92c0*/  LOP3.LUT R6, R61, R6, RZ, 0x3c, !PT ;  /* 0x000000063d067212 */ /* 0x000fe400078e3cff */
[----:B------:R-:W-:Y:S02]  /*92d0*/  PRMT R33, R33, 0x5410, R7 ;  /* 0x0000541021217816 */ /* 0x000fe40000000007 */
[----:B------:R-:W-:Y:S01]  /*92e0*/  PRMT R41, R4, 0x5410, R5 ;  /* 0x0000541004297816 */ /* 0x000fe20000000005 */
[----:B------:R-:W-:-:S02]  /*92f0*/  IMAD R15, R11, 0x200, R6 ;  /* 0x000002000b0f7824 */ /* 0x000fc400078e0206 */
[----:B------:R-:W-:-:S03]  /*9300*/  IMAD.MOV.U32 R6, RZ, RZ, R43 ;  /* 0x000000ffff067224 */ /* 0x000fc600078e002b */
[C---:B------:R-:W-:Y:S02]  /*9310*/  IADD3 R12, R15.reuse, 0x20, RZ ;  /* 0x000000200f0c7810 */ /* 0x040fe40007ffe0ff */
[C---:B------:R-:W-:Y:S02]  /*9320*/  @P1 IADD3 R12, R15.reuse, -0x20, RZ ;  /* 0xffffffe00f0c1810 */ /* 0x040fe40007ffe0ff */
[----:B------:R-:W-:Y:S02]  /*9330*/  PRMT R37, R6, 0x7610, R37 ;  /* 0x0000761006257816 */ /* 0x000fe40000000025 */
[----:B------:R-:W-:Y:S02]  /*9340*/  LEA R15, R15, 0xc100, 0x1 ;  /* 0x0000c1000f0f7811 */ /* 0x000fe400078e08ff */
[----:B------:R-:W-:Y:S01]  /*9350*/  LEA R12, R12, 0xc100, 0x1 ;  /* 0x0000c1000c0c7811 */ /* 0x000fe200078e08ff */
[----:B------:R-:W-:Y:S05]  /*9360*/  @P0 BRA `(.L_x_374) ;  /* 0x0000117000000947 */ /* 0x000fea0003800000 */
[----:B------:R-:W-:Y:S01]  /*9370*/  ISETP.GE.AND P0, PT, R92, c[0x0][0x27c], PT ;  /* 0x00009f005c007a0c */ /* 0x000fe20003f06270 */
[----:B------:R-:W-:-:S12]  /*9380*/  BSSY B0, `(.L_x_375) ;  /* 0x000002c000007945 */ /* 0x000fd80003800000 */
[----:B------:R-:W-:Y:S05]  /*9390*/  @P0 BRA `(.L_x_376) ;  /* 0x000002a000000947 */ /* 0x000fea0003800000 */
[----:B------:R-:W1:Y:S01]  /*93a0*/  LDS.128 R4, [R15] ;  /* 0x000000000f047984 */ /* 0x000e620000000c00 */
[--C-:B------:R-:W-:Y:S01]  /*93b0*/  SHF.R.U32.HI R93, RZ, 0x10, R95.reuse ;  /* 0x00000010ff5d7819 */ /* 0x100fe2000001165f */
[----:B------:R-:W-:Y:S01]  /*93c0*/  HADD2.F32 R102, -RZ, R81.H1_H1 ;  /* 0x30000051ff667230 */ /* 0x000fe20000004100 */
[----:B------:R-:W-:Y:S01]  /*93d0*/  SHF.R.U64 R91, R94, 0x10, R95 ;  /* 0x000000105e5b7819 */ /* 0x000fe2000000125f */
[----:B------:R-:W-:Y:S01]  /*93e0*/  HADD2.F32 R103, -RZ, R85.H1_H1 ;  /* 0x30000055ff677230 */ /* 0x000fe20000004100 */
[--C-:B------:R-:W-:Y:S01]  /*93f0*/  SHF.R.U32.HI R87, RZ, 0x10, R99.reuse ;  /* 0x00000010ff577819 */ /* 0x100fe20000011663 */
[----:B------:R-:W-:Y:S01]  /*9400*/  HADD2.F32 R93, -RZ, R93.H0_H0 ;  /* 0x2000005dff5d7230 */ /* 0x000fe20000004100 */
[----:B------:R-:W-:Y:S01]  /*9410*/  SHF.R.U64 R61, R98, 0x10, R99 ;  /* 0x00000010623d7819 */ /* 0x000fe20000001263 */
[----:B------:R-:W-:Y:S02]  /*9420*/  HADD2.F32 R81, -RZ, R81.H0_H0 ;  /* 0x20000051ff517230 */ /* 0x000fe40000004100 */
[----:B------:R-:W-:-:S02]  /*9430*/  HADD2.F32 R104, -RZ, R87.H0_H0 ;  /* 0x20000057ff687230 */ /* 0x000fc40000004100 */
[----:B------:R-:W-:Y:S02]  /*9440*/  HADD2.F32 R85, -RZ, R85.H0_H0 ;  /* 0x20000055ff557230 */ /* 0x000fe40000004100 */
[--C-:B-1----:R-:W-:Y:S02]  /*9450*/  HADD2.F32 R94, -RZ, R7.reuse.H0_H0 ;  /* 0x20000007ff5e7230 */ /* 0x102fe40000004100 */
[----:B------:R-:W-:Y:S02]  /*9460*/  HADD2.F32 R7, -RZ, R7.H1_H1 ;  /* 0x30000007ff077230 */ /* 0x000fe40000004100 */
[--C-:B------:R-:W-:Y:S02]  /*9470*/  HADD2.F32 R98, -RZ, R4.reuse.H1_H1 ;  /* 0x30000004ff627230 */ /* 0x100fe40000004100 */
[----:B------:R-:W-:Y:S01]  /*9480*/  HADD2.F32 R95, -RZ, R4.H0_H0 ;  /* 0x20000004ff5f7230 */ /* 0x000fe20000004100 */
[-C--:B------:R-:W-:Y:S01]  /*9490*/  FMUL.FTZ R87, R7, R93.reuse ;  /* 0x0000005d07577220 */ /* 0x080fe20000410000 */
[--C-:B------:R-:W-:Y:S01]  /*94a0*/  HADD2.F32 R4, -RZ, R6.reuse.H0_H0 ;  /* 0x20000006ff047230 */ /* 0x100fe20000004100 */
[----:B------:R-:W-:Y:S01]  /*94b0*/  FMUL.FTZ R106, R98, R102 ;  /* 0x00000066626a7220 */ /* 0x000fe20000410000 */
[----:B------:R-:W-:Y:S01]  /*94c0*/  HADD2.F32 R6, -RZ, R6.H1_H1 ;  /* 0x30000006ff067230 */ /* 0x000fe20000004100 */
[C---:B------:R-:W-:Y:S01]  /*94d0*/  FMUL.FTZ R93, R94.reuse, R93 ;  /* 0x0000005d5e5d7220 */ /* 0x040fe20000410000 */
[--C-:B------:R-:W-:Y:S01]  /*94e0*/  HADD2.F32 R99, -RZ, R5.reuse.H0_H0 ;  /* 0x20000005ff637230 */ /* 0x100fe20000004100 */
[----:B------:R-:W-:Y:S01]  /*94f0*/  FFMA.FTZ R87, R94, R104, -R87 ;  /* 0x000000685e577223 */ /* 0x000fe20000010857 */
[----:B------:R-:W-:Y:S01]  /*9500*/  HADD2.F32 R5, -RZ, R5.H1_H1 ;  /* 0x30000005ff057230 */ /* 0x000fe20000004100 */
[C---:B------:R-:W-:Y:S01]  /*9510*/  FMUL.FTZ R102, R95.reuse, R102 ;  /* 0x000000665f667220 */ /* 0x040fe20000410000 */
[----:B------:R-:W-:Y:S01]  /*9520*/  HADD2.F32 R94, -RZ, R91.H0_H0 ;  /* 0x2000005bff5e7230 */ /* 0x000fe20000004100 */
[----:B------:R-:W-:-:S02]  /*9530*/  FFMA.FTZ R106, R95, R103, -R106 ;  /* 0x000000675f6a7223 */ /* 0x000fc4000001086a */
[----:B------:R-:W-:Y:S02]  /*9540*/  FFMA.FTZ R104, R7, R104, R93 ;  /* 0x0000006807687223 */ /* 0x000fe4000001005d */
[----:B------:R-:W-:Y:S01]  /*9550*/  FFMA.FTZ R103, R98, R103, R102 ;  /* 0x0000006762677223 */ /* 0x000fe20000010066 */
[----:B------:R-:W-:Y:S01]  /*9560*/  HADD2.F32 R98, -RZ, R61.H0_H0 ;  /* 0x2000003dff627230 */ /* 0x000fe20000004100 */
[-C--:B------:R-:W-:Y:S02]  /*9570*/  FMUL.FTZ R7, R6, R81.reuse ;  /* 0x0000005106077220 */ /* 0x080fe40000410000 */
[----:B------:R-:W-:Y:S02]  /*9580*/  FMUL.FTZ R81, R4, R81 ;  /* 0x0000005104517220 */ /* 0x000fe40000410000 */
[-C--:B------:R-:W-:Y:S02]  /*9590*/  FMUL.FTZ R61, R5, R94.reuse ;  /* 0x0000005e053d7220 */ /* 0x080fe40000410000 */
[----:B------:R-:W-:-:S02]  /*95a0*/  FMUL.FTZ R94, R99, R94 ;  /* 0x0000005e635e7220 */ /* 0x000fc40000410000 */
[----:B------:R-:W-:Y:S01]  /*95b0*/  FFMA.FTZ R4, R4, R85, -R7 ;  /* 0x0000005504047223 */ /* 0x000fe20000010807 */
[----:B------:R-:W-:Y:S01]  /*95c0*/  F2FP.PACK_AB R7, R104, R87 ;  /* 0x000000576807723e */ /* 0x000fe200000000ff */
[----:B------:R-:W-:Y:S02]  /*95d0*/  FFMA.FTZ R81, R6, R85, R81 ;  /* 0x0000005506517223 */ /* 0x000fe40000010051 */
[-C--:B------:R-:W-:Y:S02]  /*95e0*/  FFMA.FTZ R61, R99, R98.reuse, -R61 ;  /* 0x00000062633d7223 */ /* 0x080fe4000001083d */
[----:B------:R-:W-:Y:S01]  /*95f0*/  FFMA.FTZ R94, R5, R98, R94 ;  /* 0x00000062055e7223 */ /* 0x000fe2000001005e */
[----:B------:R-:W-:Y:S02]  /*9600*/  F2FP.PACK_AB R6, R81, R4 ;  /* 0x000000045106723e */ /* 0x000fe400000000ff */
[----:B------:R-:W-:Y:S02]  /*9610*/  F2FP.PACK_AB R4, R103, R106 ;  /* 0x0000006a6704723e */ /* 0x000fe400000000ff */
[----:B------:R-:W-:-:S05]  /*9620*/  F2FP.PACK_AB R5, R94, R61 ;  /* 0x0000003d5e05723e */ /* 0x000fca00000000ff */
[----:B------:R1:W-:Y:S02]  /*9630*/  STS.128 [R15], R4 ;  /* 0x000000040f007388 */ /* 0x0003e40000000c00 */
.L_x_376:
[----:B------:R-:W-:Y:S05]  /*9640*/  BSYNC B0 ;  /* 0x0000000000007941 */ /* 0x000fea0003800000 */
.L_x_375:
[----:B-1----:R-:W-:Y:S01]  /*9650*/  IADD3 R4, R92, 0x10, RZ ;  /* 0x000000105c047810 */ /* 0x002fe20007ffe0ff */
[----:B------:R-:W-:Y:S03]  /*9660*/  BSSY B0, `(.L_x_377) ;  /* 0x000002d000007945 */ /* 0x000fe60003800000 */
[----:B------:R-:W-:-:S13]  /*9670*/  ISETP.GE.AND P0, PT, R4, c[0x0][0x27c], PT ;  /* 0x00009f0004007a0c */ /* 0x000fda0003f06270 */
[----:B------:R-:W-:Y:S05]  /*9680*/  @P0 BRA `(.L_x_378) ;  /* 0x000002a000000947 */ /* 0x000fea0003800000 */
[----:B------:R-:W1:Y:S01]  /*9690*/  LDS.128 R4, [R12] ;  /* 0x000000000c047984 */ /* 0x000e620000000c00 */
[--C-:B------:R-:W-:Y:S01]  /*96a0*/  SHF.R.U64 R81, R108, 0x10, R109.reuse ;  /* 0x000000106c517819 */ /* 0x100fe2000000126d */
[--C-:B------:R-:W-:Y:S01]  /*96b0*/  HADD2.F32 R94, -RZ, R77.reuse.H1_H1 ;  /* 0x3000004dff5e7230 */ /* 0x100fe20000004100 */
[----:B------:R-:W-:Y:S01]  /*96c0*/  SHF.R.U32.HI R108, RZ, 0x10, R109 ;  /* 0x00000010ff6c7819 */ /* 0x000fe2000001166d */
[----:B------:R-:W-:Y:S01]  /*96d0*/  HADD2.F32 R102, -RZ, R80.H1_H1 ;  /* 0x30000050ff667230 */ /* 0x000fe20000004100 */
[--C-:B------:R-:W-:Y:S01]  /*96e0*/  SHF.R.U64 R61, R110, 0x10, R111.reuse ;  /* 0x000000106e3d7819 */ /* 0x100fe2000000126f */
[----:B------:R-:W-:Y:S01]  /*96f0*/  HADD2.F32 R77, -RZ, R77.H0_H0 ;  /* 0x2000004dff4d7230 */ /* 0x000fe20000004100 */
[----:B------:R-:W-:Y:S01]  /*9700*/  SHF.R.U32.HI R110, RZ, 0x10, R111 ;  /* 0x00000010ff6e7819 */ /* 0x000fe2000001166f */
[----:B------:R-:W-:-:S04]  /*9710*/  HADD2.F32 R108, -RZ, R108.H0_H0 ;  /* 0x2000006cff6c7230 */ /* 0x000fc80000004100 */
[----:B------:R-:W-:Y:S02]  /*9720*/  HADD2.F32 R110, -RZ, R110.H0_H0 ;  /* 0x2000006eff6e7230 */ /* 0x000fe40000004100 */
[--C-:B-1----:R-:W-:Y:S02]  /*9730*/  HADD2.F32 R91, -RZ, R4.reuse.H1_H1 ;  /* 0x30000004ff5b7230 */ /* 0x102fe40000004100 */
[----:B------:R-:W-:Y:S02]  /*9740*/  HADD2.F32 R87, -RZ, R4.H0_H0 ;  /* 0x20000004ff577230 */ /* 0x000fe40000004100 */
[--C-:B------:R-:W-:Y:S01]  /*9750*/  HADD2.F32 R85, -RZ, R7.reuse.H0_H0 ;  /* 0x20000007ff557230 */ /* 0x100fe20000004100 */
[-C--:B------:R-:W-:Y:S01]  /*9760*/  FMUL.FTZ R95, R91, R94.reuse ;  /* 0x0000005e5b5f7220 */ /* 0x080fe20000410000 */
[----:B------:R-:W-:Y:S01]  /*9770*/  HADD2.F32 R7, -RZ, R7.H1_H1 ;  /* 0x30000007ff077230 */ /* 0x000fe20000004100 */
[C---:B------:R-:W-:Y:S01]  /*9780*/  FMUL.FTZ R94, R87.reuse, R94 ;  /* 0x0000005e575e7220 */ /* 0x040fe20000410000 */
[--C-:B------:R-:W-:Y:S01]  /*9790*/  HADD2.F32 R4, -RZ, R6.reuse.H0_H0 ;  /* 0x20000006ff047230 */ /* 0x100fe20000004100 */
[-C--:B------:R-:W-:Y:S01]  /*97a0*/  FFMA.FTZ R95, R87, R102.reuse, -R95 ;  /* 0x00000066575f7223 */ /* 0x080fe2000001085f */
[--C-:B------:R-:W-:Y:S01]  /*97b0*/  HADD2.F32 R93, -RZ, R5.reuse.H0_H0 ;  /* 0x20000005ff5d7230 */ /* 0x100fe20000004100 */
[----:B------:R-:W-:Y:S01]  /*97c0*/  FFMA.FTZ R94, R91, R102, R94 ;  /* 0x000000665b5e7223 */ /* 0x000fe2000001005e */
[----:B------:R-:W-:Y:S01]  /*97d0*/  HADD2.F32 R6, -RZ, R6.H1_H1 ;  /* 0x30000006ff067230 */ /* 0x000fe20000004100 */
[-C--:B------:R-:W-:Y:S01]  /*97e0*/  FMUL.FTZ R98, R7, R108.reuse ;  /* 0x0000006c07627220 */ /* 0x080fe20000410000 */
[----:B------:R-:W-:Y:S01]  /*97f0*/  HADD2.F32 R5, -RZ, R5.H1_H1 ;  /* 0x30000005ff057230 */ /* 0x000fe20000004100 */
[C---:B------:R-:W-:Y:S01]  /*9800*/  FMUL.FTZ R108, R85.reuse, R108 ;  /* 0x0000006c556c7220 */ /* 0x040fe20000410000 */
[----:B------:R-:W-:Y:S01]  /*9810*/  HADD2.F32 R102, -RZ, R81.H0_H0 ;  /* 0x20000051ff667230 */ /* 0x000fe20000004100 */
[-C--:B------:R-:W-:Y:S01]  /*9820*/  FFMA.FTZ R98, R85, R110.reuse, -R98 ;  /* 0x0000006e55627223 */ /* 0x080fe20000010862 */
[----:B------:R-:W-:Y:S01]  /*9830*/  HADD2.F32 R81, -RZ, R80.H0_H0 ;  /* 0x20000050ff517230 */ /* 0x000fe20000004100 */
[----:B------:R-:W-:Y:S01]  /*9840*/  FFMA.FTZ R7, R7, R110, R108 ;  /* 0x0000006e07077223 */ /* 0x000fe2000001006c */
[----:B------:R-:W-:Y:S01]  /*9850*/  HADD2.F32 R80, -RZ, R61.H0_H0 ;  /* 0x2000003dff507230 */ /* 0x000fe20000004100 */
[----:B------:R-:W-:-:S02]  /*9860*/  FMUL.FTZ R61, R6, R77 ;  /* 0x0000004d063d7220 */ /* 0x000fc40000410000 */
[----:B------:R-:W-:Y:S01]  /*9870*/  FMUL.FTZ R85, R5, R102 ;  /* 0x0000006605557220 */ /* 0x000fe20000410000 */
[----:B------:R-:W-:Y:S01]  /*9880*/  F2FP.PACK_AB R7, R7, R98 ;  /* 0x000000620707723e */ /* 0x000fe200000000ff */
[C---:B------:R-:W-:Y:S02]  /*9890*/  FMUL.FTZ R77, R4.reuse, R77 ;  /* 0x0000004d044d7220 */ /* 0x040fe40000410000 */
[C---:B------:R-:W-:Y:S02]  /*98a0*/  FMUL.FTZ R102, R93.reuse, R102 ;  /* 0x000000665d667220 */ /* 0x040fe40000410000 */
[----:B------:R-:W-:Y:S01]  /*98b0*/  FFMA.FTZ R61, R4, R81, -R61 ;  /* 0x00000051043d7223 */ /* 0x000fe2000001083d */
[----:B------:R-:W-:Y:S01]  /*98c0*/  F2FP.PACK_AB R4, R94, R95 ;  /* 0x0000005f5e04723e */ /* 0x000fe200000000ff */
[----:B------:R-:W-:Y:S02]  /*98d0*/  FFMA.FTZ R6, R6, R81, R77 ;  /* 0x0000005106067223 */ /* 0x000fe4000001004d */
[----:B------:R-:W-:-:S02]  /*98e0*/  FFMA.FTZ R85, R93, R80, -R85 ;  /* 0x000000505d557223 */ /* 0x000fc40000010855 */
[----:B------:R-:W-:Y:S01]  /*98f0*/  FFMA.FTZ R102, R5, R80, R102 ;  /* 0x0000005005667223 */ /* 0x000fe20000010066 */
[----:B------:R-:W-:-:S04]  /*9900*/  F2FP.PACK_AB R6, R6, R61 ;  /* 0x0000003d0606723e */ /* 0x000fc800000000ff */
[----:B------:R-:W-:-:S05]  /*9910*/  F2FP.PACK_AB R5, R102, R85 ;  /* 0x000000556605723e */ /* 0x000fca00000000ff */
[----:B------:R1:W-:Y:S02]  /*9920*/  STS.128 [R12], R4 ;  /* 0x000000040c007388 */ /* 0x0003e40000000c00 */
.L_x_378:
[----:B------:R-:W-:Y:S05]  /*9930*/  BSYNC B0 ;  /* 0x0000000000007941 */ /* 0x000fea0003800000 */
.L_x_377:
[----:B-1----:R-:W-:Y:S01]  /*9940*/  IADD3 R4, R92, 0x20, RZ ;  /* 0x000000205c047810 */ /* 0x002fe20007ffe0ff */
[----:B------:R-:W-:Y:S03]  /*9950*/  BSSY B0, `(.L_x_379) ;  /* 0x000002d000007945 */ /* 0x000fe60003800000 */
[----:B------:R-:W-:-:S13]  /*9960*/  ISETP.GE.AND P0, PT, R4, c[0x0][0x27c], PT ;  /* 0x00009f0004007a0c */ /* 0x000fda0003f06270 */
[----:B------:R-:W-:Y:S05]  /*9970*/  @P0 BRA `(.L_x_380) ;  /* 0x000002a000000947 */ /* 0x000fea0003800000 */
[----:B------:R-:W1:Y:S01]  /*9980*/  LDS.128 R4, [R15+0x4000] ;  /* 0x004000000f047984 */ /* 0x000e620000000c00 */
[--C-:B------:R-:W-:Y:S01]  /*9990*/  SHF.R.U64 R77, R96, 0x10, R97.reuse ;  /* 0x00000010604d7819 */ /* 0x100fe20000001261 */
[----:B------:R-:W-:Y:S01]  /*99a0*/  HADD2.F32 R94, -RZ, R70.H1_H1 ;  /* 0x30000046ff5e7230 */ /* 0x000fe20000004100 */
[----:B------:R-:W-:Y:S01]  /*99b0*/  SHF.R.U32.HI R96, RZ, 0x10, R97 ;  /* 0x00000010ff607819 */ /* 0x000fe20000011661 */
[----:B------:R-:W-:Y:S01]  /*99c0*/  HADD2.F32 R98, -RZ, R76.H1_H1 ;  /* 0x3000004cff627230 */ /* 0x000fe20000004100 */
[--C-:B------:R-:W-:Y:S02]  /*99d0*/  SHF.R.U64 R61, R100, 0x10, R101.reuse ;  /* 0x00000010643d7819 */ /* 0x100fe40000001265 */
[----:B------:R-:W-:Y:S01]  /*99e0*/  SHF.R.U32.HI R100, RZ, 0x10, R101 ;  /* 0x00000010ff647819 */ /* 0x000fe20000011665 */
[----:B------:R-:W-:-:S04]  /*99f0*/  HADD2.F32 R96, -RZ, R96.H0_H0 ;  /* 0x20000060ff607230 */ /* 0x000fc80000004100 */
[----:B------:R-:W-:Y:S02]  /*9a00*/  HADD2.F32 R100, -RZ, R100.H0_H0 ;  /* 0x20000064ff647230 */ /* 0x000fe40000004100 */
[--C-:B-1----:R-:W-:Y:S02]  /*9a10*/  HADD2.F32 R80, -RZ, R7.reuse.H0_H0 ;  /* 0x20000007ff507230 */ /* 0x102fe40000004100 */
[----:B------:R-:W-:Y:S02]  /*9a20*/  HADD2.F32 R7, -RZ, R7.H1_H1 ;  /* 0x30000007ff077230 */ /* 0x000fe40000004100 */
[--C-:B------:R-:W-:Y:S02]  /*9a30*/  HADD2.F32 R81, -RZ, R4.reuse.H0_H0 ;  /* 0x20000004ff517230 */ /* 0x100fe40000004100 */
[----:B------:R-:W-:Y:S01]  /*9a40*/  HADD2.F32 R85, -RZ, R4.H1_H1 ;  /* 0x30000004ff557230 */ /* 0x000fe20000004100 */
[CC--:B------:R-:W-:Y:S01]  /*9a50*/  FMUL.FTZ R91, R7.reuse, R96.reuse ;  /* 0x00000060075b7220 */ /* 0x0c0fe20000410000 */
[--C-:B------:R-:W-:Y:S01]  /*9a60*/  HADD2.F32 R4, -RZ, R6.reuse.H0_H0 ;  /* 0x20000006ff047230 */ /* 0x100fe20000004100 */
[C---:B------:R-:W-:Y:S01]  /*9a70*/  FMUL.FTZ R96, R80.reuse, R96 ;  /* 0x0000006050607220 */ /* 0x040fe20000410000 */
[--C-:B------:R-:W-:Y:S01]  /*9a80*/  HADD2.F32 R87, -RZ, R5.reuse.H0_H0 ;  /* 0x20000005ff577230 */ /* 0x100fe20000004100 */
[-C--:B------:R-:W-:Y:S01]  /*9a90*/  FFMA.FTZ R91, R80, R100.reuse, -R91 ;  /* 0x00000064505b7223 */ /* 0x080fe2000001085b */
[----:B------:R-:W-:Y:S01]  /*9aa0*/  HADD2.F32 R6, -RZ, R6.H1_H1 ;  /* 0x30000006ff067230 */ /* 0x000fe20000004100 */
[----:B------:R-:W-:Y:S01]  /*9ab0*/  FFMA.FTZ R96, R7, R100, R96 ;  /* 0x0000006407607223 */ /* 0x000fe20000010060 */
[----:B------:R-:W-:Y:S01]  /*9ac0*/  HADD2.F32 R7, -RZ, R70.H0_H0 ;  /* 0x20000046ff077230 */ /* 0x000fe20000004100 */
        /* <DEDUP_REMOVED lines=9> */
[-C--:B------:R-:W-:Y:S02]  /*9b60*/  FMUL.FTZ R80, R5, R70.reuse ;  /* 0x0000004605507220 */ /* 0x080fe40000410000 */
[C---:B------:R-:W-:Y:S02]  /*9b70*/  FMUL.FTZ R7, R4.reuse, R7 ;  /* 0x0000000704077220 */ /* 0x040fe40000410000 */
[C---:B------:R-:W-:Y:S02]  /*9b80*/  FMUL.FTZ R70, R87.reuse, R70 ;  /* 0x0000004657467220 */ /* 0x040fe40000410000 */
[----:B------:R-:W-:Y:S01]  /*9b90*/  FFMA.FTZ R61, R4, R77, -R61 ;  /* 0x0000004d043d7223 */ /* 0x000fe2000001083d */
[----:B------:R-:W-:Y:S01]  /*9ba0*/  F2FP.PACK_AB R4, R94, R93 ;  /* 0x0000005d5e04723e */ /* 0x000fe200000000ff */
[----:B------:R-:W-:Y:S01]  /*9bb0*/  FFMA.FTZ R6, R6, R77, R7 ;  /* 0x0000004d06067223 */ /* 0x000fe20000010007 */
[----:B------:R-:W-:Y:S01]  /*9bc0*/  F2FP.PACK_AB R7, R96, R91 ;  /* 0x0000005b6007723e */ /* 0x000fe200000000ff */
[----:B------:R-:W-:-:S02]  /*9bd0*/  FFMA.FTZ R80, R87, R76, -R80 ;  /* 0x0000004c57507223 */ /* 0x000fc40000010850 */
[----:B------:R-:W-:Y:S01]  /*9be0*/  FFMA.FTZ R5, R5, R76, R70 ;  /* 0x0000004c05057223 */ /* 0x000fe20000010046 */
[----:B------:R-:W-:-:S04]  /*9bf0*/  F2FP.PACK_AB R6, R6, R61 ;  /* 0x0000003d0606723e */ /* 0x000fc800000000ff */
[----:B------:R-:W-:-:S05]  /*9c00*/  F2FP.PACK_AB R5, R5, R80 ;  /* 0x000000500505723e */ /* 0x000fca00000000ff */
[----:B------:R1:W-:Y:S02]  /*9c10*/  STS.128 [R15+0x4000], R4 ;  /* 0x004000040f007388 */ /* 0x0003e40000000c00 */
.L_x_380:
[----:B------:R-:W-:Y:S05]  /*9c20*/  BSYNC B0 ;  /* 0x0000000000007941 */ /* 0x000fea0003800000 */
.L_x_379:
        /* <DEDUP_REMOVED lines=8> */
[--C-:B------:R-:W-:Y:S01]  /*9cb0*/  HADD2.F32 R83, -RZ, R65.reuse.H1_H1 ;  /* 0x30000041ff537230 */ /* 0x100fe20000004100 */
[--C-:B------:R-:W-:Y:S01]  /*9cc0*/  SHF.R.U64 R61, R88, 0x10, R89.reuse ;  /* 0x00000010583d7819 */ /* 0x100fe20000001259 */
[----:B------:R-:W-:Y:S01]  /*9cd0*/  HADD2.F32 R65, -RZ, R65.H0_H0 ;  /* 0x20000041ff417230 */ /* 0x000fe20000004100 */
[----:B------:R-:W-:Y:S01]  /*9ce0*/  SHF.R.U32.HI R88, RZ, 0x10, R89 ;  /* 0x00000010ff587819 */ /* 0x000fe20000011659 */
[----:B------:R-:W-:Y:S02]  /*9cf0*/  HADD2.F32 R82, -RZ, R82.H0_H0 ;  /* 0x20000052ff527230 */ /* 0x000fe40000004100 */
[----:B------:R-:W-:-:S02]  /*9d00*/  HADD2.F32 R70, -RZ, R70.H0_H0 ;  /* 0x20000046ff467230 */ /* 0x000fc40000004100 */
[----:B------:R-:W-:Y:S02]  /*9d10*/  HADD2.F32 R88, -RZ, R88.H0_H0 ;  /* 0x20000058ff587230 */ /* 0x000fe40000004100 */
        /* <DEDUP_REMOVED lines=8> */
[----:B------:R-:W-:Y:S01]  /*9da0*/  HADD2.F32 R6, -RZ, R6.H1_H1 ;  /* 0x30000006ff067230 */ /* 0x000fe20000004100 */
[-C--:B------:R-:W-:Y:S01]  /*9db0*/  FFMA.FTZ R85, R76, R88.reuse, -R85 ;  /* 0x000000584c557223 */ /* 0x080fe20000010855 */
[--C-:B------:R-:W-:Y:S01]  /*9dc0*/  HADD2.F32 R81, -RZ, R5.reuse.H0_H0 ;  /* 0x20000005ff517230 */ /* 0x100fe20000004100 */
[----:B------:R-:W-:Y:S01]  /*9dd0*/  FFMA.FTZ R82, R7, R88, R82 ;  /* 0x0000005807527223 */ /* 0x000fe20000010052 */
[----:B------:R-:W-:Y:S01]  /*9de0*/  HADD2.F32 R5, -RZ, R5.H1_H1 ;  /* 0x30000005ff057230 */ /* 0x000fe20000004100 */
[----:B------:R-:W-:Y:S01]  /*9df0*/  FMUL.FTZ R7, R6, R65 ;  /* 0x0000004106077220 */ /* 0x000fe20000410000 */
[----:B------:R-:W-:Y:S01]  /*9e00*/  HADD2.F32 R76, -RZ, R61.H0_H0 ;  /* 0x2000003dff4c7230 */ /* 0x000fe20000004100 */
[----:B------:R-:W-:-:S02]  /*9e10*/  FMUL.FTZ R94, R80, R83 ;  /* 0x00000053505e7220 */ /* 0x000fc40000410000 */
[C---:B------:R-:W-:Y:S02]  /*9e20*/  FMUL.FTZ R65, R4.reuse, R65 ;  /* 0x0000004104417220 */ /* 0x040fe40000410000 */
[-C--:B------:R-:W-:Y:S02]  /*9e30*/  FMUL.FTZ R61, R5, R70.reuse ;  /* 0x00000046053d7220 */ /* 0x080fe40000410000 */
[----:B------:R-:W-:Y:S02]  /*9e40*/  FMUL.FTZ R83, R77, R83 ;  /* 0x000000534d537220 */ /* 0x000fe40000410000 */
[----:B------:R-:W-:Y:S02]  /*9e50*/  FMUL.FTZ R70, R81, R70 ;  /* 0x0000004651467220 */ /* 0x000fe40000410000 */
[----:B------:R-:W-:Y:S01]  /*9e60*/  FFMA.FTZ R4, R4, R69, -R7 ;  /* 0x0000004504047223 */ /* 0x000fe20000010807 */
[----:B------:R-:W-:Y:S01]  /*9e70*/  F2FP.PACK_AB R7, R82, R85 ;  /* 0x000000555207723e */ /* 0x000fe200000000ff */
[----:B------:R-:W-:-:S02]  /*9e80*/  FFMA.FTZ R65, R6, R69, R65 ;  /* 0x0000004506417223 */ /* 0x000fc40000010041 */
[-C--:B------:R-:W-:Y:S02]  /*9e90*/  FFMA.FTZ R94, R77, R87.reuse, -R94 ;  /* 0x000000574d5e7223 */ /* 0x080fe4000001085e */
[----:B------:R-:W-:Y:S01]  /*9ea0*/  FFMA.FTZ R83, R80, R87, R83 ;  /* 0x0000005750537223 */ /* 0x000fe20000010053 */
[----:B------:R-:W-:Y:S01]  /*9eb0*/  F2FP.PACK_AB R6, R65, R4 ;  /* 0x000000044106723e */ /* 0x000fe200000000ff */
[-C--:B------:R-:W-:Y:S02]  /*9ec0*/  FFMA.FTZ R61, R81, R76.reuse, -R61 ;  /* 0x0000004c513d7223 */ /* 0x080fe4000001083d */
[----:B------:R-:W-:Y:S01]  /*9ed0*/  FFMA.FTZ R70, R5, R76, R70 ;  /* 0x0000004c05467223 */ /* 0x000fe20000010046 */
[----:B------:R-:W-:-:S04]  /*9ee0*/  F2FP.PACK_AB R4, R83, R94 ;  /* 0x0000005e5304723e */ /* 0x000fc800000000ff */
[----:B------:R-:W-:-:S05]  /*9ef0*/  F2FP.PACK_AB R5, R70, R61 ;  /* 0x0000003d4605723e */ /* 0x000fca00000000ff */
[----:B------:R1:W-:Y:S02]  /*9f00*/  STS.128 [R12+0x4000], R4 ;  /* 0x004000040c007388 */ /* 0x0003e40000000c00 */
.L_x_382:
[----:B------:R-:W-:Y:S05]  /*9f10*/  BSYNC B0 ;  /* 0x0000000000007941 */ /* 0x000fea0003800000 */
.L_x_381:
[----:B-1----:R-:W-:Y:S01]  /*9f20*/  IADD3 R4, R92, 0x40, RZ ;  /* 0x000000405c047810 */ /* 0x002fe20007ffe0ff */
[----:B------:R-:W-:Y:S03]  /*9f30*/  BSSY B0, `(.L_x_383) ;  /* 0x000002d000007945 */ /* 0x000fe60003800000 */
[----:B------:R-:W-:-:S13]  /*9f40*/  ISETP.GE.AND P0, PT, R4, c[0x0][0x27c], PT ;  /* 0x00009f0004007a0c */ /* 0x000fda0003f06270 */
[----:B------:R-:W-:Y:S05]  /*9f50*/  @P0 BRA `(.L_x_384) ;  /* 0x000002a000000947 */ /* 0x000fea0003800000 */
[----:B------:R-:W1:Y:S01]  /*9f60*/  LDS.128 R4, [R15+0x8000] ;  /* 0x008000000f047984 */ /* 0x000e620000000c00 */
[--C-:B------:R-:W-:Y:S01]  /*9f70*/  SHF.R.U64 R65, R74, 0x10, R75.reuse ;  /* 0x000000104a417819 */ /* 0x100fe2000000124b */
[----:B------:R-:W-:Y:S01]  /*9f80*/  HADD2.F32 R77, -RZ, R60.H1_H1 ;  /* 0x3000003cff4d7230 */ /* 0x000fe20000004100 */
[----:B------:R-:W-:Y:S02]  /*9f90*/  SHF.R.U32.HI R74, RZ, 0x10, R75 ;  /* 0x00000010ff4a7819 */ /* 0x000fe4000001164b */
[--C-:B------:R-:W-:Y:S01]  /*9fa0*/  SHF.R.U64 R61, R78, 0x10, R79.reuse ;  /* 0x000000104e3d7819 */ /* 0x100fe2000000124f */
[----:B------:R-:W-:Y:S01]  /*9fb0*/  HADD2.F32 R65, -RZ, R65.H0_H0 ;  /* 0x20000041ff417230 */ /* 0x000fe20000004100 */
[----:B------:R-:W-:Y:S01]  /*9fc0*/  SHF.R.U32.HI R78, RZ, 0x10, R79 ;  /* 0x00000010ff4e7819 */ /* 0x000fe2000001164f */
[----:B------:R-:W-:Y:S02]  /*9fd0*/  HADD2.F32 R74, -RZ, R74.H0_H0 ;  /* 0x2000004aff4a7230 */ /* 0x000fe40000004100 */
[----:B------:R-:W-:-:S02]  /*9fe0*/  HADD2.F32 R79, -RZ, R64.H1_H1 ;  /* 0x30000040ff4f7230 */ /* 0x000fc40000004100 */
[----:B------:R-:W-:Y:S02]  /*9ff0*/  HADD2.F32 R80, -RZ, R78.H0_H0 ;  /* 0x2000004eff507230 */ /* 0x000fe40000004100 */
[----:B------:R-:W-:Y:S02]  /*a000*/  HADD2.F32 R61, -RZ, R61.H0_H0 ;  /* 0x2000003dff3d7230 */ /* 0x000fe40000004100 */
[--C-:B-1----:R-:W-:Y:S02]  /*a010*/  HADD2.F32 R69, -RZ, R7.reuse.H0_H0 ;  /* 0x20000007ff457230 */ /* 0x102fe40000004100 */
[----:B------:R-:W-:Y:S02]  /*a020*/  HADD2.F32 R7, -RZ, R7.H1_H1 ;  /* 0x30000007ff077230 */ /* 0x000fe40000004100 */
[--C-:B------:R-:W-:Y:S02]  /*a030*/  HADD2.F32 R70, -RZ, R4.reuse.H0_H0 ;  /* 0x20000004ff467230 */ /* 0x100fe40000004100 */
[----:B------:R-:W-:Y:S01]  /*a040*/  HADD2.F32 R75, -RZ, R4.H1_H1 ;  /* 0x30000004ff4b7230 */ /* 0x000fe20000004100 */
[-C--:B------:R-:W-:Y:S01]  /*a050*/  FMUL.FTZ R78, R7, R74.reuse ;  /* 0x0000004a074e7220 */ /* 0x080fe20000410000 */
[--C-:B------:R-:W-:Y:S01]  /*a060*/  HADD2.F32 R4, -RZ, R6.reuse.H0_H0 ;  /* 0x20000006ff047230 */ /* 0x100fe20000004100 */
[C---:B------:R-:W-:Y:S01]  /*a070*/  FMUL.FTZ R74, R69.reuse, R74 ;  /* 0x0000004a454a7220 */ /* 0x040fe20000410000 */
[----:B------:R-:W-:Y:S01]  /*a080*/  HADD2.F32 R6, -RZ, R6.H1_H1 ;  /* 0x30000006ff067230 */ /* 0x000fe20000004100 */
[----:B------:R-:W-:Y:S01]  /*a090*/  FFMA.FTZ R78, R69, R80, -R78 ;  /* 0x00000050454e7223 */ /* 0x000fe2000001084e */
[--C-:B------:R-:W-:Y:S01]  /*a0a0*/  HADD2.F32 R76, -RZ, R5.reuse.H0_H0 ;  /* 0x20000005ff4c7230 */ /* 0x100fe20000004100 */
[CC--:B------:R-:W-:Y:S01]  /*a0b0*/  FMUL.FTZ R82, R70.reuse, R77.reuse ;  /* 0x0000004d46527220 */ /* 0x0c0fe20000410000 */
[----:B------:R-:W-:Y:S01]  /*a0c0*/  HADD2.F32 R69, -RZ, R60.H0_H0 ;  /* 0x2000003cff457230 */ /* 0x000fe20000004100 */
[C---:B------:R-:W-:Y:S01]  /*a0d0*/  FMUL.FTZ R81, R75.reuse, R77 ;  /* 0x0000004d4b517220 */ /* 0x040fe20000410000 */
[----:B------:R-:W-:Y:S01]  /*a0e0*/  HADD2.F32 R5, -RZ, R5.H1_H1 ;  /* 0x30000005ff057230 */ /* 0x000fe20000004100 */
[-C--:B------:R-:W-:Y:S01]  /*a0f0*/  FFMA.FTZ R82, R75, R79.reuse, R82 ;  /* 0x0000004f4b527223 */ /* 0x080fe20000010052 */
[----:B------:R-:W-:Y:S01]  /*a100*/  HADD2.F32 R75, -RZ, R64.H0_H0 ;  /* 0x20000040ff4b7230 */ /* 0x000fe20000004100 */
[----:B------:R-:W-:-:S02]  /*a110*/  FFMA.FTZ R81, R70, R79, -R81 ;  /* 0x0000004f46517223 */ /* 0x000fc40000010851 */
[-C--:B------:R-:W-:Y:S02]  /*a120*/  FMUL.FTZ R60, R6, R69.reuse ;  /* 0x00000045063c7220 */ /* 0x080fe40000410000 */
[----:B------:R-:W-:Y:S02]  /*a130*/  FMUL.FTZ R69, R4, R69 ;  /* 0x0000004504457220 */ /* 0x000fe40000410000 */
[-C--:B------:R-:W-:Y:S02]  /*a140*/  FMUL.FTZ R64, R5, R65.reuse ;  /* 0x0000004105407220 */ /* 0x080fe40000410000 */
[----:B------:R-:W-:Y:S02]  /*a150*/  FMUL.FTZ R70, R76, R65 ;  /* 0x000000414c467220 */ /* 0x000fe40000410000 */
[----:B------:R-:W-:Y:S02]  /*a160*/  FFMA.FTZ R7, R7, R80, R74 ;  /* 0x0000005007077223 */ /* 0x000fe4000001004a */
        /* <DEDUP_REMOVED lines=9> */
.L_x_384:
[----:B------:R-:W-:Y:S05]  /*a200*/  BSYNC B0 ;  /* 0x0000000000007941 */ /* 0x000fea0003800000 */
.L_x_383:
[----:B-1----:R-:W-:-:S04]  /*a210*/  IADD3 R4, R92, 0x50, RZ ;  /* 0x000000505c047810 */ /* 0x002fc80007ffe0ff */
        /* <DEDUP_REMOVED lines=28> */
[----:B------:R-:W-:Y:S01]  /*a3e0*/  FFMA.FTZ R75, R65, R74, -R75 ;  /* 0x0000004a414b7223 */ /* 0x000fe2000001084b */
[----:B------:R-:W-:Y:S01]  /*a3f0*/  HADD2.F32 R64, -RZ, R60.H0_H0 ;  /* 0x2000003cff407230 */ /* 0x000fe20000004100 */
[----:B------:R-:W-:-:S02]  /*a400*/  FMUL.FTZ R60, R6, R7 ;  /* 0x00000007063c7220 */ /* 0x000fc40000410000 */
[-C--:B------:R-:W-:Y:S02]  /*a410*/  FMUL.FTZ R61, R5, R50.reuse ;  /* 0x00000032053d7220 */ /* 0x080fe40000410000 */
[C---:B------:R-:W-:Y:S02]  /*a420*/  FMUL.FTZ R7, R4.reuse, R7 ;  /* 0x0000000704077220 */ /* 0x040fe40000410000 */
[----:B------:R-:W-:Y:S02]  /*a430*/  FMUL.FTZ R50, R69, R50 ;  /* 0x0000003245327220 */ /* 0x000fe40000410000 */
[-C--:B------:R-:W-:Y:S02]  /*a440*/  FFMA.FTZ R60, R4, R57.reuse, -R60 ;  /* 0x00000039043c7223 */ /* 0x080fe4000001083c */
[----:B------:R-:W-:Y:S02]  /*a450*/  FFMA.FTZ R70, R67, R74, R70 ;  /* 0x0000004a43467223 */ /* 0x000fe40000010046 */
[----:B------:R-:W-:Y:S01]  /*a460*/  FFMA.FTZ R57, R6, R57, R7 ;  /* 0x0000003906397223 */ /* 0x000fe20000010007 */
[----:B------:R-:W-:Y:S01]  /*a470*/  F2FP.PACK_AB R7, R66, R73 ;  /* 0x000000494207723e */ /* 0x000fe200000000ff */
[-C--:B------:R-:W-:Y:S01]  /*a480*/  FFMA.FTZ R61, R69, R64.reuse, -R61 ;  /* 0x00000040453d7223 */ /* 0x080fe2000001083d */
[----:B------:R-:W-:Y:S01]  /*a490*/  F2FP.PACK_AB R4, R70, R75 ;  /* 0x0000004b4604723e */ /* 0x000fe200000000ff */
[----:B------:R-:W-:Y:S01]  /*a4a0*/  FFMA.FTZ R50, R5, R64, R50 ;  /* 0x0000004005327223 */ /* 0x000fe20000010032 */
[----:B------:R-:W-:-:S04]  /*a4b0*/  F2FP.PACK_AB R6, R57, R60 ;  /* 0x0000003c3906723e */ /* 0x000fc800000000ff */
[----:B------:R-:W-:-:S05]  /*a4c0*/  F2FP.PACK_AB R5, R50, R61 ;  /* 0x0000003d3205723e */ /* 0x000fca00000000ff */
[----:B------:R1:W-:Y:S02]  /*a4d0*/  STS.128 [R12+0x8000], R4 ;  /* 0x008000040c007388 */ /* 0x0003e40000000c00 */
.L_x_374:
[----:B------:R-:W-:Y:S05]  /*a4e0*/  BSYNC B1 ;  /* 0x0000000000017941 */ /* 0x000fea0003800000 */
.L_x_373:
[----:B------:R-:W-:-:S04]  /*a4f0*/  IADD3 R90, R90, 0x40, RZ ;  /* 0x000000405a5a7810 */ /* 0x000fc80007ffe0ff */
[----:B------:R-:W-:-:S13]  /*a500*/  ISETP.GE.AND P0, PT, R90, R51, PT ;  /* 0x000000335a00720c */ /* 0x000fda0003f06270 */
[----:B------:R-:W-:Y:S05]  /*a510*/  @P0 BRA `(.L_x_385) ;  /* 0x0000499000000947 */ /* 0x000fea0003800000 */
[----:B------:R-:W-:Y:S01]  /*a520*/  ISETP.GE.AND P0, PT, R92, c[0x0][0x27c], PT ;  /* 0x00009f005c007a0c */ /* 0x000fe20003f06270 */
[----:B------:R-:W-:-:S12]  /*a530*/  BSSY B0, `(.L_x_386) ;  /* 0x000002c000007945 */ /* 0x000fd80003800000 */
[----:B------:R-:W-:Y:S05]  /*a540*/  @P0 BRA `(.L_x_387) ;  /* 0x000002a000000947 */ /* 0x000fea0003800000 */
[----:B-1----:R-:W1:Y:S01]  /*a550*/  LDS.128 R4, [R15+0x2000] ;  /* 0x002000000f047984 */ /* 0x002e620000000c00 */
[--C-:B------:R-:W-:Y:S01]  /*a560*/  SHF.R.U64 R51, R58, 0x10, R59.reuse ;  /* 0x000000103a337819 */ /* 0x100fe2000000123b */
[----:B------:R-:W-:Y:S01]  /*a570*/  HADD2.F32 R65, -RZ, R40.H1_H1 ;  /* 0x30000028ff417230 */ /* 0x000fe20000004100 */
[----:B------:R-:W-:Y:S02]  /*a580*/  SHF.R.U32.HI R58, RZ, 0x10, R59 ;  /* 0x00000010ff3a7819 */ /* 0x000fe4000001163b */
[--C-:B------:R-:W-:Y:S02]  /*a590*/  SHF.R.U64 R50, R62, 0x10, R63.reuse ;  /* 0x000000103e327819 */ /* 0x100fe4000000123f */
[----:B------:R-:W-:Y:S01]  /*a5a0*/  SHF.R.U32.HI R62, RZ, 0x10, R63 ;  /* 0x00000010ff3e7819 */ /* 0x000fe2000001163f */
[----:B------:R-:W-:Y:S02]  /*a5b0*/  HADD2.F32 R58, -RZ, R58.H0_H0 ;  /* 0x2000003aff3a7230 */ /* 0x000fe40000004100 */
[----:B------:R-:W-:-:S02]  /*a5c0*/  HADD2.F32 R63, -RZ, R41.H1_H1 ;  /* 0x30000029ff3f7230 */ /* 0x000fc40000004100 */
[----:B------:R-:W-:Y:S02]  /*a5d0*/  HADD2.F32 R64, -RZ, R62.H0_H0 ;  /* 0x2000003eff407230 */ /* 0x000fe40000004100 */
[----:B------:R-:W-:Y:S02]  /*a5e0*/  HADD2.F32 R41, -RZ, R41.H0_H0 ;  /* 0x20000029ff297230 */ /* 0x000fe40000004100 */
[----:B------:R-:W-:Y:S02]  /*a5f0*/  HADD2.F32 R50, -RZ, R50.H0_H0 ;  /* 0x20000032ff327230 */ /* 0x000fe40000004100 */
[--C-:B-1----:R-:W-:Y:S02]  /*a600*/  HADD2.F32 R57, -RZ, R7.reuse.H0_H0 ;  /* 0x20000007ff397230 */ /* 0x102fe40000004100 */
[----:B------:R-:W-:Y:S02]  /*a610*/  HADD2.F32 R7, -RZ, R7.H1_H1 ;  /* 0x30000007ff077230 */ /* 0x000fe40000004100 */
[----:B------:R-:W-:-:S02]  /*a620*/  HADD2.F32 R59, -RZ, R4.H0_H0 ;  /* 0x20000004ff3b7230 */ /* 0x000fc40000004100 */
[----:B------:R-:W-:Y:S01]  /*a630*/  HADD2.F32 R60, -RZ, R4.H1_H1 ;  /* 0x30000004ff3c7230 */ /* 0x000fe20000004100 */
[-C--:B------:R-:W-:Y:S01]  /*a640*/  FMUL.FTZ R62, R7, R58.reuse ;  /* 0x0000003a073e7220 */ /* 0x080fe20000410000 */
[--C-:B------:R-:W-:Y:S01]  /*a650*/  HADD2.F32 R4, -RZ, R6.reuse.H0_H0 ;  /* 0x20000006ff047230 */ /* 0x100fe20000004100 */
[C---:B------:R-:W-:Y:S01]  /*a660*/  FMUL.FTZ R58, R57.reuse, R58 ;  /* 0x0000003a393a7220 */ /* 0x040fe20000410000 */
[--C-:B------:R-:W-:Y:S01]  /*a670*/  HADD2.F32 R61, -RZ, R5.reuse.H0_H0 ;  /* 0x20000005ff3d7230 */ /* 0x100fe20000004100 */
[-C--:B------:R-:W-:Y:S01]  /*a680*/  FFMA.FTZ R62, R57, R64.reuse, -R62 ;  /* 0x00000040393e7223 */ /* 0x080fe2000001083e */
[----:B------:R-:W-:Y:S01]  /*a690*/  HADD2.F32 R6, -RZ, R6.H1_H1 ;  /* 0x30000006ff067230 */ /* 0x000fe20000004100 */
[----:B------:R-:W-:Y:S01]  /*a6a0*/  FFMA.FTZ R7, R7, R64, R58 ;  /* 0x0000004007077223 */ /* 0x000fe2000001003a */
[----:B------:R-:W-:Y:S01]  /*a6b0*/  HADD2.F32 R5, -RZ, R5.H1_H1 ;  /* 0x30000005ff057230 */ /* 0x000fe20000004100 */
[-C--:B------:R-:W-:Y:S01]  /*a6c0*/  FMUL.FTZ R66, R60, R63.reuse ;  /* 0x0000003f3c427220 */ /* 0x080fe20000410000 */
[----:B------:R-:W-:Y:S01]  /*a6d0*/  HADD2.F32 R58, -RZ, R51.H0_H0 ;  /* 0x20000033ff3a7230 */ /* 0x000fe20000004100 */
[----:B------:R-:W-:Y:S01]  /*a6e0*/  FMUL.FTZ R63, R59, R63 ;  /* 0x0000003f3b3f7220 */ /* 0x000fe20000410000 */
[----:B------:R-:W-:Y:S01]  /*a6f0*/  HADD2.F32 R51, -RZ, R40.H0_H0 ;  /* 0x20000028ff337230 */ /* 0x000fe20000004100 */
[----:B------:R-:W-:Y:S01]  /*a700*/  FMUL.FTZ R40, R6, R41 ;  /* 0x0000002906287220 */ /* 0x000fe20000410000 */
[----:B------:R-:W-:Y:S01]  /*a710*/  F2FP.PACK_AB R7, R7, R62 ;  /* 0x0000003e0707723e */ /* 0x000fe200000000ff */
[----:B------:R-:W-:-:S02]  /*a720*/  FMUL.FTZ R57, R5, R58 ;  /* 0x0000003a05397220 */ /* 0x000fc40000410000 */
[----:B------:R-:W-:Y:S02]  /*a730*/  FMUL.FTZ R41, R4, R41 ;  /* 0x0000002904297220 */ /* 0x000fe40000410000 */
[----:B------:R-:W-:Y:S02]  /*a740*/  FMUL.FTZ R58, R61, R58 ;  /* 0x0000003a3d3a7220 */ /* 0x000fe40000410000 */
[-C--:B------:R-:W-:Y:S02]  /*a750*/  FFMA.FTZ R66, R59, R65.reuse, -R66 ;  /* 0x000000413b427223 */ /* 0x080fe40000010842 */
[----:B------:R-:W-:Y:S02]  /*a760*/  FFMA.FTZ R63, R60, R65, R63 ;  /* 0x000000413c3f7223 */ /* 0x000fe4000001003f */
[-C--:B------:R-:W-:Y:S02]  /*a770*/  FFMA.FTZ R40, R4, R51.reuse, -R40 ;  /* 0x0000003304287223 */ /* 0x080fe40000010828 */
[----:B------:R-:W-:Y:S01]  /*a780*/  FFMA.FTZ R41, R6, R51, R41 ;  /* 0x0000003306297223 */ /* 0x000fe20000010029 */
[----:B------:R-:W-:Y:S01]  /*a790*/  F2FP.PACK_AB R4, R63, R66 ;  /* 0x000000423f04723e */ /* 0x000fe200000000ff */
[----:B------:R-:W-:-:S02]  /*a7a0*/  FFMA.FTZ R57, R61, R50, -R57 ;  /* 0x000000323d397223 */ /* 0x000fc40000010839 */
[----:B------:R-:W-:Y:S01]  /*a7b0*/  FFMA.FTZ R58, R5, R50, R58 ;  /* 0x00000032053a7223 */ /* 0x000fe2000001003a */
[----:B------:R-:W-:-:S04]  /*a7c0*/  F2FP.PACK_AB R6, R41, R40 ;  /* 0x000000282906723e */ /* 0x000fc800000000ff */
[----:B------:R-:W-:-:S05]  /*a7d0*/  F2FP.PACK_AB R5, R58, R57 ;  /* 0x000000393a05723e */ /* 0x000fca00000000ff */
[----:B------:R1:W-:Y:S02]  /*a7e0*/  STS.128 [R15+0x2000], R4 ;  /* 0x002000040f007388 */ /* 0x0003e40000000c00 */
.L_x_387:
[----:B------:R-:W-:Y:S05]  /*a7f0*/  BSYNC B0 ;  /* 0x0000000000007941 */ /* 0x000fea0003800000 */
.L_x_386:
[----:B-1----:R-:W-:Y:S01]  /*a800*/  IADD3 R4, R92, 0x10, RZ ;  /* 0x000000105c047810 */ /* 0x002fe20007ffe0ff */
[----:B------:R-:W-:Y:S03]  /*a810*/  BSSY B0, `(.L_x_388) ;  /* 0x000002d000007945 */ /* 0x000fe60003800000 */
[----:B------:R-:W-:-:S13]  /*a820*/  ISETP.GE.AND P0, PT, R4, c[0x0][0x27c], PT ;  /* 0x00009f0004007a0c */ /* 0x000fda0003f06270 */
[----:B------:R-:W-:Y:S05]  /*a830*/  @P0 BRA `(.L_x_389) ;  /* 0x000002a000000947 */ /* 0x000fea0003800000 */
[----:B------:R-:W1:Y:S01]  /*a840*/  LDS.128 R4, [R12+0x2000] ;  /* 0x002000000c047984 */ /* 0x000e620000000c00 */
[--C-:B------:R-:W-:Y:S01]  /*a850*/  SHF.R.U64 R41, R42, 0x10, R43.reuse ;  /* 0x000000102a297819 */ /* 0x100fe2000000122b */
[--C-:B------:R-:W-:Y:S01]  /*a860*/  HADD2.F32 R57, -RZ, R37.reuse.H1_H1 ;  /* 0x30000025ff397230 */ /* 0x100fe20000004100 */
[----:B------:R-:W-:Y:S01]  /*a870*/  SHF.R.U32.HI R42, RZ, 0x10, R43 ;  /* 0x00000010ff2a7819 */ /* 0x000fe2000001162b */
[----:B------:R-:W-:Y:S01]  /*a880*/  HADD2.F32 R37, -RZ, R37.H0_H0 ;  /* 0x20000025ff257230 */ /* 0x000fe20000004100 */
[--C-:B------:R-:W-:Y:S01]  /*a890*/  SHF.R.U64 R40, R48, 0x10, R49.reuse ;  /* 0x0000001030287819 */ /* 0x100fe20000001231 */
[----:B------:R-:W-:Y:S01]  /*a8a0*/  HADD2.F32 R59, -RZ, R36.H1_H1 ;  /* 0x30000024ff3b7230 */ /* 0x000fe20000004100 */
[----:B------:R-:W-:Y:S01]  /*a8b0*/  SHF.R.U32.HI R48, RZ, 0x10, R49 ;  /* 0x00000010ff307819 */ /* 0x000fe20000011631 */
[----:B------:R-:W-:Y:S02]  /*a8c0*/  HADD2.F32 R42, -RZ, R42.H0_H0 ;  /* 0x2000002aff2a7230 */ /* 0x000fe40000004100 */
[----:B------:R-:W-:-:S02]  /*a8d0*/  HADD2.F32 R40, -RZ, R40.H0_H0 ;  /* 0x20000028ff287230 */ /* 0x000fc40000004100 */
        /* <DEDUP_REMOVED lines=32> */
.L_x_389:
[----:B------:R-:W-:Y:S05]  /*aae0*/  BSYNC B0 ;  /* 0x0000000000007941 */ /* 0x000fea0003800000 */
.L_x_388:
[----:B-1----:R-:W-:Y:S01]  /*aaf0*/  IADD3 R4, R92, 0x20, RZ ;  /* 0x000000205c047810 */ /* 0x002fe20007ffe0ff */
[----:B------:R-:W-:Y:S03]  /*ab00*/  BSSY B0, `(.L_x_390) ;  /* 0x000002d000007945 */ /* 0x000fe60003800000 */
[----:B------:R-:W-:-:S13]  /*ab10*/  ISETP.GE.AND P0, PT, R4, c[0x0][0x27c], PT ;  /* 0x00009f0004007a0c */ /* 0x000fda0003f06270 */
[----:B------:R-:W-:Y:S05]  /*ab20*/  @P0 BRA `(.L_x_391) ;  /* 0x000002a000000947 */ /* 0x000fea0003800000 */
[----:B------:R-:W1:Y:S01]  /*ab30*/  LDS.128 R4, [R15+0x6000] ;  /* 0x006000000f047984 */ /* 0x000e620000000c00 */
[--C-:B------:R-:W-:Y:S01]  /*ab40*/  SHF.R.U64 R34, R34, 0x10, R35.reuse ;  /* 0x0000001022227819 */ /* 0x100fe20000001223 */
[----:B------:R-:W-:Y:S01]  /*ab50*/  HADD2.F32 R41, -RZ, R32.H0_H0 ;  /* 0x20000020ff297230 */ /* 0x000fe20000004100 */
[----:B------:R-:W-:Y:S01]  /*ab60*/  SHF.R.U32.HI R35, RZ, 0x10, R35 ;  /* 0x00000010ff237819 */ /* 0x000fe20000011623 */
[--C-:B------:R-:W-:Y:S01]  /*ab70*/  HADD2.F32 R43, -RZ, R33.reuse.H0_H0 ;  /* 0x20000021ff2b7230 */ /* 0x100fe20000004100 */
[--C-:B------:R-:W-:Y:S01]  /*ab80*/  SHF.R.U64 R36, R38, 0x10, R39.reuse ;  /* 0x0000001026247819 */ /* 0x100fe20000001227 */
[----:B------:R-:W-:Y:S01]  /*ab90*/  HADD2.F32 R33, -RZ, R33.H1_H1 ;  /* 0x30000021ff217230 */ /* 0x000fe20000004100 */
[----:B------:R-:W-:Y:S01]  /*aba0*/  SHF.R.U32.HI R38, RZ, 0x10, R39 ;  /* 0x00000010ff267819 */ /* 0x000fe20000011627 */
[----:B------:R-:W-:Y:S02]  /*abb0*/  HADD2.F32 R42, -RZ, R35.H0_H0 ;  /* 0x20000023ff2a7230 */ /* 0x000fe40000004100 */
[----:B------:R-:W-:-:S02]  /*abc0*/  HADD2.F32 R34, -RZ, R34.H0_H0 ;  /* 0x20000022ff227230 */ /* 0x000fc40000004100 */
[----:B------:R-:W-:Y:S02]  /*abd0*/  HADD2.F32 R48, -RZ, R38.H0_H0 ;  /* 0x20000026ff307230 */ /* 0x000fe40000004100 */
[----:B------:R-:W-:Y:S02]  /*abe0*/  HADD2.F32 R36, -RZ, R36.H0_H0 ;  /* 0x20000024ff247230 */ /* 0x000fe40000004100 */
[--C-:B-1----:R-:W-:Y:S02]  /*abf0*/  HADD2.F32 R37, -RZ, R7.reuse.H0_H0 ;  /* 0x20000007ff257230 */ /* 0x102fe40000004100 */
[----:B------:R-:W-:Y:S02]  /*ac00*/  HADD2.F32 R7, -RZ, R7.H1_H1 ;  /* 0x30000007ff077230 */ /* 0x000fe40000004100 */
[--C-:B------:R-:W-:Y:S02]  /*ac10*/  HADD2.F32 R40, -RZ, R4.reuse.H1_H1 ;  /* 0x30000004ff287230 */ /* 0x100fe40000004100 */
[----:B------:R-:W-:Y:S01]  /*ac20*/  HADD2.F32 R39, -RZ, R4.H0_H0 ;  /* 0x20000004ff277230 */ /* 0x000fe20000004100 */
[-C--:B------:R-:W-:Y:S01]  /*ac30*/  FMUL.FTZ R38, R7, R42.reuse ;  /* 0x0000002a07267220 */ /* 0x080fe20000410000 */
[--C-:B------:R-:W-:Y:S01]  /*ac40*/  HADD2.F32 R4, -RZ, R6.reuse.H0_H0 ;  /* 0x20000006ff047230 */ /* 0x100fe20000004100 */
[-C--:B------:R-:W-:Y:S01]  /*ac50*/  FMUL.FTZ R50, R40, R41.reuse ;  /* 0x0000002928327220 */ /* 0x080fe20000410000 */
[--C-:B------:R-:W-:Y:S01]  /*ac60*/  HADD2.F32 R35, -RZ, R5.reuse.H0_H0 ;  /* 0x20000005ff237230 */ /* 0x100fe20000004100 */
[C---:B------:R-:W-:Y:S01]  /*ac70*/  FMUL.FTZ R42, R37.reuse, R42 ;  /* 0x0000002a252a7220 */ /* 0x040fe20000410000 */
[----:B------:R-:W-:Y:S01]  /*ac80*/  HADD2.F32 R6, -RZ, R6.H1_H1 ;  /* 0x30000006ff067230 */ /* 0x000fe20000004100 */
[----:B------:R-:W-:Y:S01]  /*ac90*/  FFMA.FTZ R38, R37, R48, -R38 ;  /* 0x0000003025267223 */ /* 0x000fe20000010826 */
[----:B------:R-:W-:Y:S01]  /*aca0*/  HADD2.F32 R5, -RZ, R5.H1_H1 ;  /* 0x30000005ff057230 */ /* 0x000fe20000004100 */
[C---:B------:R-:W-:Y:S01]  /*acb0*/  FMUL.FTZ R41, R39.reuse, R41 ;  /* 0x0000002927297220 */ /* 0x040fe20000410000 */
[----:B------:R-:W-:Y:S01]  /*acc0*/  HADD2.F32 R37, -RZ, R32.H1_H1 ;  /* 0x30000020ff257230 */ /* 0x000fe20000004100 */
[----:B------:R-:W-:-:S02]  /*acd0*/  FFMA.FTZ R50, R39, R43, -R50 ;  /* 0x0000002b27327223 */ /* 0x000fc40000010832 */
[-C--:B------:R-:W-:Y:S02]  /*ace0*/  FMUL.FTZ R32, R6, R33.reuse ;  /* 0x0000002106207220 */ /* 0x080fe40000410000 */
[-C--:B------:R-:W-:Y:S02]  /*acf0*/  FMUL.FTZ R39, R5, R34.reuse ;  /* 0x0000002205277220 */ /* 0x080fe40000410000 */
[----:B------:R-:W-:Y:S02]  /*ad00*/  FMUL.FTZ R33, R4, R33 ;  /* 0x0000002104217220 */ /* 0x000fe40000410000 */
[----:B------:R-:W-:Y:S02]  /*ad10*/  FMUL.FTZ R34, R35, R34 ;  /* 0x0000002223227220 */ /* 0x000fe40000410000 */
[----:B------:R-:W-:Y:S02]  /*ad20*/  FFMA.FTZ R7, R7, R48, R42 ;  /* 0x0000003007077223 */ /* 0x000fe4000001002a */
[----:B------:R-:W-:-:S02]  /*ad30*/  FFMA.FTZ R41, R40, R43, R41 ;  /* 0x0000002b28297223 */ /* 0x000fc40000010029 */
[-C--:B------:R-:W-:Y:S01]  /*ad40*/  FFMA.FTZ R32, R4, R37.reuse, -R32 ;  /* 0x0000002504207223 */ /* 0x080fe20000010820 */
[----:B------:R-:W-:Y:S01]  /*ad50*/  F2FP.PACK_AB R7, R7, R38 ;  /* 0x000000260707723e */ /* 0x000fe200000000ff */
[----:B------:R-:W-:Y:S01]  /*ad60*/  FFMA.FTZ R33, R6, R37, R33 ;  /* 0x0000002506217223 */ /* 0x000fe20000010021 */
[----:B------:R-:W-:Y:S01]  /*ad70*/  F2FP.PACK_AB R4, R41, R50 ;  /* 0x000000322904723e */ /* 0x000fe200000000ff */
[-C--:B------:R-:W-:Y:S02]  /*ad80*/  FFMA.FTZ R39, R35, R36.reuse, -R39 ;  /* 0x0000002423277223 */ /* 0x080fe40000010827 */
[----:B------:R-:W-:Y:S01]  /*ad90*/  FFMA.FTZ R34, R5, R36, R34 ;  /* 0x0000002405227223 */ /* 0x000fe20000010022 */
[----:B------:R-:W-:-:S04]  /*ada0*/  F2FP.PACK_AB R6, R33, R32 ;  /* 0x000000202106723e */ /* 0x000fc800000000ff */
[----:B------:R-:W-:-:S05]  /*adb0*/  F2FP.PACK_AB R5, R34, R39 ;  /* 0x000000272205723e */ /* 0x000fca00000000ff */
[----:B------:R1:W-:Y:S02]  /*adc0*/  STS.128 [R15+0x6000], R4 ;  /* 0x006000040f007388 */ /* 0x0003e40000000c00 */
.L_x_391:
[----:B------:R-:W-:Y:S05]  /*add0*/  BSYNC B0 ;  /* 0x0000000000007941 */ /* 0x000fea0003800000 */
.L_x_390:
        /* <DEDUP_REMOVED lines=30> */
[----:B------:R-:W-:-:S02]  /*afc0*/  FMUL.FTZ R36, R33, R36 ;  /* 0x0000002421247220 */ /* 0x000fc40000410000 */
[-C--:B------:R-:W-:Y:S02]  /*afd0*/  FMUL.FTZ R29, R5, R28.reuse ;  /* 0x0000001c051d7220 */ /* 0x080fe40000410000 */
[-C--:B------:R-:W-:Y:S02]  /*afe0*/  FMUL.FTZ R26, R6, R7.reuse ;  /* 0x00000007061a7220 */ /* 0x080fe40000410000 */
[C---:B------:R-:W-:Y:S02]  /*aff0*/  FMUL.FTZ R7, R4.reuse, R7 ;  /* 0x0000000704077220 */ /* 0x040fe40000410000 */
[----:B------:R-:W-:Y:S02]  /*b000*/  FMUL.FTZ R28, R35, R28 ;  /* 0x0000001c231c7220 */ /* 0x000fe40000410000 */
[----:B------:R-:W-:Y:S02]  /*b010*/  FFMA.FTZ R40, R33, R37, -R40 ;  /* 0x0000002521287223 */ /* 0x000fe40000010828 */
[----:B------:R-:W-:-:S02]  /*b020*/  FFMA.FTZ R26, R4, R27, -R26 ;  /* 0x0000001b041a7223 */ /* 0x000fc4000001081a */
[----:B------:R-:W-:Y:S02]  /*b030*/  FFMA.FTZ R37, R34, R37, R36 ;  /* 0x0000002522257223 */ /* 0x000fe40000010024 */
[----:B------:R-:W-:Y:S01]  /*b040*/  FFMA.FTZ R27, R6, R27, R7 ;  /* 0x0000001b061b7223 */ /* 0x000fe20000010007 */
[----:B------:R-:W-:Y:S01]  /*b050*/  F2FP.PACK_AB R7, R38, R31 ;  /* 0x0000001f2607723e */ /* 0x000fe200000000ff */
[----:B------:R-:W-:Y:S01]  /*b060*/  FFMA.FTZ R29, R35, R30, -R29 ;  /* 0x0000001e231d7223 */ /* 0x000fe2000001081d */
[----:B------:R-:W-:Y:S01]  /*b070*/  F2FP.PACK_AB R4, R37, R40 ;  /* 0x000000282504723e */ /* 0x000fe200000000ff */
[----:B------:R-:W-:Y:S01]  /*b080*/  FFMA.FTZ R28, R5, R30, R28 ;  /* 0x0000001e051c7223 */ /* 0x000fe2000001001c */
[----:B------:R-:W-:-:S04]  /*b090*/  F2FP.PACK_AB R6, R27, R26 ;  /* 0x0000001a1b06723e */ /* 0x000fc800000000ff */
[----:B------:R-:W-:-:S05]  /*b0a0*/  F2FP.PACK_AB R5, R28, R29 ;  /* 0x0000001d1c05723e */ /* 0x000fca00000000ff */
[----:B------:R1:W-:Y:S02]  /*b0b0*/  STS.128 [R12+0x6000], R4 ;  /* 0x006000040c007388 */ /* 0x0003e40000000c00 */
.L_x_393:
[----:B------:R-:W-:Y:S05]  /*b0c0*/  BSYNC B0 ;  /* 0x0000000000007941 */ /* 0x000fea0003800000 */
.L_x_392:
        /* <DEDUP_REMOVED lines=46> */
.L_x_395:
[----:B------:R-:W-:Y:S05]  /*b3b0*/  BSYNC B0 ;  /* 0x0000000000007941 */ /* 0x000fea0003800000 */
.L_x_394:
[----:B------:R-:W-:-:S04]  /*b3c0*/  IADD3 R92, R92, 0x50, RZ ;  /* 0x000000505c5c7810 */ /* 0x000fc80007ffe0ff */
[----:B------:R-:W-:-:S13]  /*b3d0*/  ISETP.GE.AND P0, PT, R92, c[0x0][0x27c], PT ;  /* 0x00009f005c007a0c */ /* 0x000fda0003f06270 */
[----:B------:R-:W-:Y:S05]  /*b3e0*/  @P0 BRA `(.L_x_385) ;  /* 0x00003ac000000947 */ /* 0x000fea0003800000 */
[----:B-1----:R-:W1:Y:S01]  /*b3f0*/  LDS.128 R4, [R12+0xa000] ;  /* 0x00a000000c047984 */ /* 0x002e620000000c00 */
[--C-:B------:R-:W-:Y:S01]  /*b400*/  SHF.R.U64 R16, R16, 0x10, R17.reuse ;  /* 0x0000001010107819 */ /* 0x100fe20000001211 */
[--C-:B------:R-:W-:Y:S01]  /*b410*/  HADD2.F32 R23, -RZ, R13.reuse.H1_H1 ;  /* 0x3000000dff177230 */ /* 0x100fe20000004100 */
        /* <DEDUP_REMOVED lines=28> */
[----:B------:R-:W-:Y:S02]  /*b5e0*/  FFMA.FTZ R7, R7, R24, R22 ;  /* 0x0000001807077223 */ /* 0x000fe40000010016 */
[----:B------:R-:W-:Y:S02]  /*b5f0*/  FFMA.FTZ R21, R21, R25, R28 ;  /* 0x0000001915157223 */ /* 0x000fe4000001001c */
[-C--:B------:R-:W-:Y:S01]  /*b600*/  FFMA.FTZ R14, R4, R19.reuse, -R14 ;  /* 0x00000013040e7223 */ /* 0x080fe2000001080e */
[----:B------:R-:W-:Y:S01]  /*b610*/  F2FP.PACK_AB R7, R7, R18 ;  /* 0x000000120707723e */ /* 0x000fe200000000ff */
[----:B------:R-:W-:Y:S01]  /*b620*/  FFMA.FTZ R13, R6, R19, R13 ;  /* 0x00000013060d7223 */ /* 0x000fe2000001000d */
[----:B------:R-:W-:Y:S01]  /*b630*/  F2FP.PACK_AB R4, R21, R26 ;  /* 0x0000001a1504723e */ /* 0x000fe200000000ff */
[----:B------:R-:W-:-:S02]  /*b640*/  FFMA.FTZ R15, R17, R20, -R15 ;  /* 0x00000014110f7223 */ /* 0x000fc4000001080f */
[----:B------:R-:W-:Y:S01]  /*b650*/  FFMA.FTZ R16, R5, R20, R16 ;  /* 0x0000001405107223 */ /* 0x000fe20000010010 */
[----:B------:R-:W-:-:S04]  /*b660*/  F2FP.PACK_AB R6, R13, R14 ;  /* 0x0000000e0d06723e */ /* 0x000fc800000000ff */
[----:B------:R-:W-:-:S05]  /*b670*/  F2FP.PACK_AB R5, R16, R15 ;  /* 0x0000000f1005723e */ /* 0x000fca00000000ff */
[----:B------:R1:W-:Y:S01]  /*b680*/  STS.128 [R12+0xa000], R4 ;  /* 0x00a000040c007388 */ /* 0x0003e20000000c00 */
[----:B------:R-:W-:Y:S05]  /*b690*/  BRA `(.L_x_385) ;  /* 0x0000381000007947 */ /* 0x000fea0003800000 */
.L_x_368:
[----:B------:R-:W-:Y:S01]  /*b6a0*/  PLOP3.LUT P1, PT, PT, PT, UP3, 0x80, 0x0 ;  /* 0x000000000000781c */ /* 0x000fe20003f2f038 */
[----:B------:R-:W-:Y:S01]  /*b6b0*/  IMAD.MOV.U32 R20, RZ, RZ, R12 ;  /* 0x000000ffff147224 */ /* 0x000fe200078e000c */
[----:B------:R-:W-:Y:S01]  /*b6c0*/  PLOP3.LUT P0, PT, PT, PT, UP3, 0x80, 0x0 ;  /* 0x000000000000781c */ /* 0x000fe20003f0f038 */
[----:B------:R-:W-:Y:S01]  /*b6d0*/  IMAD.MOV.U32 R16, RZ, RZ, R76 ;  /* 0x000000ffff107224 */ /* 0x000fe200078e004c */
[----:B------:R-:W-:Y:S01]  /*b6e0*/  MOV R21, R19 ;  /* 0x0000001300157202 */ /* 0x000fe20000000f00 */
        /* <DEDUP_REMOVED lines=14> */
[----:B------:R-:W-:Y:S01]  /*b7d0*/  CS2R R78, SRZ ;  /* 0x00000000004e7805 */ /* 0x000fe2000001ff00 */
[----:B------:R-:W-:-:S02]  /*b7e0*/  CS2R R76, SRZ ;  /* 0x00000000004c7805 */ /* 0x000fc4000001ff00 */
        /* <DEDUP_REMOVED lines=9> */
[----:B------:R1:W2:Y:S02]  /*b880*/  SHFL.IDX PT, R14, R17, RZ, 0x1c1f ;  /* 0x001c1fff110e7589 */ /* 0x0002a400000e0000 */
[----:B------:R-:W-:Y:S01]  /*b890*/  IADD3 R18, R21, R18, RZ ;  /* 0x0000001215127210 */ /* 0x000fe20007ffe0ff */
[----:B------:R-:W-:-:S03]  /*b8a0*/  IMAD.IADD R16, R7, 0x1, R15 ;  /* 0x0000000107107824 */ /* 0x000fc600078e020f */
[----:B------:R-:W-:Y:S02]  /*b8b0*/  LEA.HI.X R18, R20, c[0x0][0x274], R18, 0x1, P1 ;  /* 0x00009d0014127a11 */ /* 0x000fe400008f0c12 */
[----:B------:R-:W-:Y:S02]  /*b8c0*/  LEA.HI.X R16, R6, c[0x0][0x28c], R16, 0x1, P0 ;  /* 0x0000a30006107a11 */ /* 0x000fe400000f0c10 */
[----:B------:R-:W-:Y:S01]  /*b8d0*/  ISETP.GE.AND P0, PT, R5, R4, PT ;  /* 0x000000040500720c */ /* 0x000fe20003f06270 */
[----:B------:R1:W3:Y:S04]  /*b8e0*/  SHFL.IDX PT, R6, R13, RZ, 0x1c1f ;  /* 0x001c1fff0d067589 */ /* 0x0002e800000e0000 */
[----:B------:R1:W4:Y:S04]  /*b8f0*/  SHFL.IDX PT, R15, R18, RZ, 0x1c1f ;  /* 0x001c1fff120f7589 */ /* 0x00032800000e0000 */
[----:B------:R1:W1:Y:S04]  /*b900*/  SHFL.IDX PT, R7, R16, RZ, 0x1c1f ;  /* 0x001c1fff10077589 */ /* 0x00026800000e0000 */
[----:B------:R-:W-:Y:S05]  /*b910*/  @P0 BRA `(.L_x_397) ;  /* 0x0000023000000947 */ /* 0x000fea0003800000 */
[C---:B------:R-:W-:Y:S01]  /*b920*/  ISETP.GE.AND P0, PT, R61.reuse, c[0x0][0x27c], PT ;  /* 0x00009f003d007a0c */ /* 0x040fe20003f06270 */
[----:B------:R-:W-:Y:S01]  /*b930*/  CS2R R82, SRZ ;  /* 0x0000000000527805 */ /* 0x000fe2000001ff00 */
[----:B------:R-:W-:Y:S01]  /*b940*/  CS2R R80, SRZ ;  /* 0x0000000000507805 */ /* 0x000fe2000001ff00 */
[----:B------:R-:W-:Y:S01]  /*b950*/  CS2R R78, SRZ ;  /* 0x00000000004e7805 */ /* 0x000fe2000001ff00 */
[----:B------:R-:W-:Y:S01]  /*b960*/  CS2R R76, SRZ ;  /* 0x00000000004c7805 */ /* 0x000fe2000001ff00 */
[----:B------:R-:W-:-:S02]  /*b970*/  IADD3 R21, R61, 0x20, RZ ;  /* 0x000000203d157810 */ /* 0x000fc40007ffe0ff */
[----:B------:R-:W-:Y:S02]  /*b980*/  IADD3 R19, R61, 0x40, RZ ;  /* 0x000000403d137810 */ /* 0x000fe40007ffe0ff */
[----:B------:R-:W-:-:S04]  /*b990*/  ISETP.GE.AND P1, PT, R21, c[0x0][0x27c], PT ;  /* 0x00009f0015007a0c */ /* 0x000fc80003f26270 */
[----:B--2-4-:R-:W-:-:S04]  /*b9a0*/  @!P0 IMAD.WIDE R26, R61, 0x2, R14 ;  /* 0x000000023d1a8825 */ /* 0x014fc800078e020e */
[----:B-1-3--:R-:W-:Y:S01]  /*b9b0*/  @!P0 IMAD.WIDE R24, R61, 0x2, R6 ;  /* 0x000000023d188825 */ /* 0x00afe200078e0206 */
[----:B------:R1:W5:Y:S04]  /*b9c0*/  @!P0 LD.E.128 R80, [R26.64] ;  /* 0x000000161a508980 */ /* 0x000368000c101d00 */
[----:B------:R1:W5:Y:S01]  /*b9d0*/  @!P0 LD.E.128 R76, [R24.64] ;  /* 0x00000016184c8980 */ /* 0x000362000c101d00 */
[----:B------:R-:W-:Y:S01]  /*b9e0*/  ISETP.GE.AND P0, PT, R19, c[0x0][0x27c], PT ;  /* 0x00009f0013007a0c */ /* 0x000fe20003f06270 */
[----:B------:R-:W-:Y:S01]  /*b9f0*/  CS2R R74, SRZ ;  /* 0x00000000004a7805 */ /* 0x000fe2000001ff00 */
[----:B------:R-:W-:Y:S01]  /*ba00*/  @!P1 SHF.R.S32.HI R20, RZ, 0x1f, R21 ;  /* 0x0000001fff149819 */ /* 0x000fe20000011415 */
[----:B------:R-:W-:Y:S01]  /*ba10*/  CS2R R72, SRZ ;  /* 0x0000000000487805 */ /* 0x000fe2000001ff00 */
[----:B------:R-:W-:Y:S01]  /*ba20*/  CS2R R66, SRZ ;  /* 0x0000000000427805 */ /* 0x000fe2000001ff00 */
[----:B------:R-:W-:Y:S01]  /*ba30*/  CS2R R64, SRZ ;  /* 0x0000000000407805 */ /* 0x000fe2000001ff00 */
[----:B------:R-:W-:Y:S01]  /*ba40*/  @!P1 LEA.HI R20, R20, R21, RZ, 0x3 ;  /* 0x0000001514149211 */ /* 0x000fe200078f18ff */
[----:B------:R-:W-:Y:S01]  /*ba50*/  CS2R R50, SRZ ;  /* 0x0000000000327805 */ /* 0x000fe2000001ff00 */
[----:B------:R-:W-:Y:S01]  /*ba60*/  CS2R R48, SRZ ;  /* 0x0000000000307805 */ /* 0x000fe2000001ff00 */
[----:B------:R-:W-:Y:S01]  /*ba70*/  CS2R R42, SRZ ;  /* 0x00000000002a7805 */ /* 0x000fe2000001ff00 */
[----:B------:R-:W-:Y:S01]  /*ba80*/  @!P1 LOP3.LUT R23, R20, 0xfffffff8, RZ, 0xc0, !PT ;  /* 0xfffffff814179812 */ /* 0x000fe200078ec0ff */
[----:B------:R-:W-:-:S02]  /*ba90*/  CS2R R40, SRZ ;  /* 0x0000000000287805 */ /* 0x000fc4000001ff00 */
[----:B------:R-:W-:Y:S02]  /*baa0*/  @!P0 SHF.R.S32.HI R12, RZ, 0x1f, R19 ;  /* 0x0000001fff0c8819 */ /* 0x000fe40000011413 */
[C---:B------:R-:W-:Y:S02]  /*bab0*/  @!P1 IMAD.WIDE R20, R23.reuse, 0x2, R14 ;  /* 0x0000000217149825 */ /* 0x040fe400078e020e */
[----:B------:R-:W-:Y:S02]  /*bac0*/  @!P0 LEA.HI R19, R12, R19, RZ, 0x3 ;  /* 0x000000130c138211 */ /* 0x000fe400078f18ff */
[----:B------:R-:W-:Y:S01]  /*bad0*/  @!P1 IMAD.WIDE R22, R23, 0x2, R6 ;  /* 0x0000000217169825 */ /* 0x000fe200078e0206 */
[----:B------:R1:W5:Y:S01]  /*bae0*/  @!P1 LD.E.128 R72, [R20.64] ;  /* 0x0000001614489980 */ /* 0x000362000c101d00 */
[----:B------:R-:W-:-:S03]  /*baf0*/  @!P0 LOP3.LUT R19, R19, 0xfffffff8, RZ, 0xc0, !PT ;  /* 0xfffffff813138812 */ /* 0x000fc600078ec0ff */
[----:B------:R1:W5:Y:S02]  /*bb00*/  @!P1 LD.E.128 R64, [R22.64] ;  /* 0x0000001616409980 */ /* 0x000364000c101d00 */
[----:B------:R-:W-:-:S04]  /*bb10*/  @!P0 IMAD.WIDE R14, R19, 0x2, R14 ;  /* 0x00000002130e8825 */ /* 0x000fc800078e020e */
[----:B------:R-:W-:Y:S01]  /*bb20*/  @!P0 IMAD.WIDE R6, R19, 0x2, R6 ;  /* 0x0000000213068825 */ /* 0x000fe200078e0206 */
[----:B------:R1:W5:Y:S04]  /*bb30*/  @!P0 LD.E.128 R48, [R14.64] ;  /* 0x000000160e308980 */ /* 0x000368000c101d00 */
[----:B------:R1:W5:Y:S02]  /*bb40*/  @!P0 LD.E.128 R40, [R6.64] ;  /* 0x0000001606288980 */ /* 0x000364000c101d00 */
.L_x_397:
[----:B------:R-:W-:Y:S05]  /*bb50*/  BSYNC B0 ;  /* 0x0000000000007941 */ /* 0x000fea0003800000 */
.L_x_396:
[----:B-1----:R-:W-:Y:S01]  /*bb60*/  IADD3 R7, R5, 0x40, RZ ;  /* 0x0000004005077810 */ /* 0x002fe20007ffe0ff */
[----:B-----5:R-:W-:Y:S01]  /*bb70*/  IMAD.MOV.U32 R5, RZ, RZ, R50 ;  /* 0x000000ffff057224 */ /* 0x020fe200078e0032 */
[----:B------:R1:W4:Y:S01]  /*bb80*/  SHFL.IDX PT, R59, R18, 0x1, 0x1c1f ;  /* 0x003c1f00123b7f89 */ /* 0x00032200000e0000 */
[----:B------:R-:W-:Y:S01]  /*bb90*/  IMAD.MOV.U32 R12, RZ, RZ, R51 ;  /* 0x000000ffff0c7224 */ /* 0x000fe200078e0033 */
[----:B------:R-:W-:Y:S01]  /*bba0*/  ISETP.GE.AND P0, PT, R7, R4, PT ;  /* 0x000000040700720c */ /* 0x000fe20003f06270 */
[----:B------:R-:W-:Y:S01]  /*bbb0*/  IMAD.MOV.U32 R7, RZ, RZ, R48 ;  /* 0x000000ffff077224 */ /* 0x000fe200078e0030 */
[----:B------:R-:W3:Y:S02]  /*bbc0*/  SHFL.IDX PT, R58, R17, 0x1, 0x1c1f ;  /* 0x003c1f00113a7f89 */ /* 0x000ee400000e0000 */
[----:B---3--:R-:W-:Y:S01]  /*bbd0*/  IMAD.MOV.U32 R6, RZ, RZ, R49 ;  /* 0x000000ffff067224 */ /* 0x008fe200078e0031 */
[----:B------:R-:W-:Y:S01]  /*bbe0*/  PRMT R96, R12, 0x5410, R5 ;  /* 0x000054100c607816 */ /* 0x000fe20000000005 */
[----:B------:R-:W-:Y:S01]  /*bbf0*/  IMAD.MOV.U32 R5, RZ, RZ, R74 ;  /* 0x000000ffff057224 */ /* 0x000fe200078e004a */
[----:B----4-:R3:W4:Y:S01]  /*bc00*/  SHFL.IDX PT, R15, R16, 0x1, 0x1c1f ;  /* 0x003c1f00100f7f89 */ /* 0x01072200000e0000 */
[----:B------:R-:W-:Y:S01]  /*bc10*/  IMAD.MOV.U32 R12, RZ, RZ, R75 ;  /* 0x000000ffff0c7224 */ /* 0x000fe200078e004b */
[----:B------:R-:W-:Y:S01]  /*bc20*/  PRMT R95, R6, 0x5410, R7 ;  /* 0x00005410065f7816 */ /* 0x000fe20000000007 */
[----:B------:R-:W-:Y:S01]  /*bc30*/  IMAD.MOV.U32 R6, RZ, RZ, R73 ;  /* 0x000000ffff067224 */ /* 0x000fe200078e0049 */
[----:B------:R-:W-:Y:S01]  /*bc40*/  PRMT R100, R100, 0x5410, R5 ;  /* 0x0000541064647816 */ /* 0x000fe20000000005 */
[----:B------:R-:W-:Y:S01]  /*bc50*/  IMAD.MOV.U32 R5, RZ, RZ, R82 ;  /* 0x000000ffff057224 */ /* 0x000fe200078e0052 */
[----:B------:R-:W-:Y:S01]  /*bc60*/  MOV R7, R72 ;  /* 0x0000004800077202 */ /* 0x000fe20000000f00 */
[----:B--2---:R2:W1:Y:S01]  /*bc70*/  SHFL.IDX PT, R14, R13, 0x1, 0x1c1f ;  /* 0x003c1f000d0e7f89 */ /* 0x00446200000e0000 */
        /* <DEDUP_REMOVED lines=15> */
[----:B------:R-:W-:Y:S01]  /*bd70*/  CS2R R28, SRZ ;  /* 0x00000000001c7805 */ /* 0x000fe2000001ff00 */
        /* <DEDUP_REMOVED lines=19> */
[----:B-1----:R-:W-:Y:S01]  /*beb0*/  CS2R R18, SRZ ;  /* 0x0000000000127805 */ /* 0x002fe2000001ff00 */
[----:B------:R-:W-:Y:S01]  /*bec0*/  PRMT R103, R5, 0x5410, R6 ;  /* 0x0000541005677816 */ /* 0x000fe20000000006 */
[----:B---3--:R-:W-:Y:S01]  /*bed0*/  CS2R R16, SRZ ;  /* 0x0000000000107805 */ /* 0x008fe2000001ff00 */
[----:B------:R-:W-:Y:S01]  /*bee0*/  CS2R R34, SRZ ;  /* 0x0000000000227805 */ /* 0x000fe2000001ff00 */
[----:B------:R-:W-:Y:S01]  /*bef0*/  CS2R R32, SRZ ;  /* 0x0000000000207805 */ /* 0x000fe2000001ff00 */
[----:B------:R-:W-:Y:S05]  /*bf00*/  @P0 BRA `(.L_x_399) ;  /* 0x0000023000000947 */ /* 0x000fea0003800000 */
[C---:B--2-4-:R-:W-:Y:S01]  /*bf10*/  ISETP.GE.AND P0, PT, R61.reuse, c[0x0][0x27c], PT ;  /* 0x00009f003d007a0c */ /* 0x054fe20003f06270 */
[----:B------:R-:W-:Y:S01]  /*bf20*/  CS2R R38, SRZ ;  /* 0x0000000000267805 */ /* 0x000fe2000001ff00 */
[----:B------:R-:W-:Y:S01]  /*bf30*/  CS2R R36, SRZ ;  /* 0x0000000000247805 */ /* 0x000fe2000001ff00 */
[----:B------:R-:W-:Y:S01]  /*bf40*/  CS2R R34, SRZ ;  /* 0x0000000000227805 */ /* 0x000fe2000001ff00 */
[----:B------:R-:W-:Y:S01]  /*bf50*/  CS2R R32, SRZ ;  /* 0x0000000000207805 */ /* 0x000fe2000001ff00 */
[----:B------:R-:W-:-:S02]  /*bf60*/  IADD3 R12, R61, 0x20, RZ ;  /* 0x000000203d0c7810 */ /* 0x000fc40007ffe0ff */
[----:B------:R-:W-:Y:S02]  /*bf70*/  IADD3 R6, R61, 0x40, RZ ;  /* 0x000000403d067810 */ /* 0x000fe40007ffe0ff */
[----:B------:R-:W-:-:S04]  /*bf80*/  ISETP.GE.AND P1, PT, R12, c[0x0][0x27c], PT ;  /* 0x00009f000c007a0c */ /* 0x000fc80003f26270 */
[----:B------:R-:W-:-:S04]  /*bf90*/  @!P0 IMAD.WIDE R18, R61, 0x2, R58 ;  /* 0x000000023d128825 */ /* 0x000fc800078e023a */
[----:B------:R-:W-:Y:S01]  /*bfa0*/  @!P0 IMAD.WIDE R16, R61, 0x2, R14 ;  /* 0x000000023d108825 */ /* 0x000fe200078e020e */
        /* <DEDUP_REMOVED lines=10> */
[----:B------:R-:W-:-:S02]  /*c050*/  CS2R R20, SRZ ;  /* 0x0000000000147805 */ /* 0x000fc4000001ff00 */
[----:B------:R-:W-:-:S03]  /*c060*/  @!P1 LOP3.LUT R7, R7, 0xfffffff8, RZ, 0xc0, !PT ;  /* 0xfffffff807079812 */ /* 0x000fc600078ec0ff */
[----:B------:R-:W-:Y:S02]  /*c070*/  @!P0 SHF.R.S32.HI R5, RZ, 0x1f, R6 ;  /* 0x0000001fff058819 */ /* 0x000fe40000011406 */
[----:B------:R-:W-:Y:S02]  /*c080*/  @!P1 IMAD.WIDE R12, R7, 0x2, R58 ;  /* 0x00000002070c9825 */ /* 0x000fe400078e023a */
[----:B------:R-:W-:Y:S02]  /*c090*/  @!P0 LEA.HI R5, R5, R6, RZ, 0x3 ;  /* 0x0000000605058211 */ /* 0x000fe400078f18ff */
[----:B------:R-:W-:Y:S01]  /*c0a0*/  @!P1 IMAD.WIDE R6, R7, 0x2, R14 ;  /* 0x0000000207069825 */ /* 0x000fe200078e020e */
[----:B-1----:R-:W-:Y:S01]  /*c0b0*/  CS2R R18, SRZ ;  /* 0x0000000000127805 */ /* 0x002fe2000001ff00 */
[----:B------:R-:W-:Y:S01]  /*c0c0*/  @!P0 LOP3.LUT R5, R5, 0xfffffff8, RZ, 0xc0, !PT ;  /* 0xfffffff805058812 */ /* 0x000fe200078ec0ff */
[----:B------:R1:W5:Y:S01]  /*c0d0*/  @!P1 LD.E.128 R24, [R12.64] ;  /* 0x000000160c189980 */ /* 0x000362000c101d00 */
[----:B--2---:R-:W-:-:S03]  /*c0e0*/  CS2R R16, SRZ ;  /* 0x0000000000107805 */ /* 0x004fc6000001ff00 */
[----:B------:R-:W-:-:S04]  /*c0f0*/  @!P0 IMAD.WIDE R58, R5, 0x2, R58 ;  /* 0x00000002053a8825 */ /* 0x000fc800078e023a */
[----:B------:R-:W-:Y:S01]  /*c100*/  @!P0 IMAD.WIDE R14, R5, 0x2, R14 ;  /* 0x00000002050e8825 */ /* 0x000fe200078e020e */
[----:B------:R1:W5:Y:S04]  /*c110*/  @!P1 LD.E.128 R16, [R6.64] ;  /* 0x0000001606109980 */ /* 0x000368000c101d00 */
[----:B------:R1:W5:Y:S04]  /*c120*/  @!P0 LD.E.128 R28, [R58.64] ;  /* 0x000000163a1c8980 */ /* 0x000368000c101d00 */
[----:B------:R1:W5:Y:S02]  /*c130*/  @!P0 LD.E.128 R20, [R14.64] ;  /* 0x000000160e148980 */ /* 0x000364000c101d00 */
.L_x_399:
[----:B--2-4-:R-:W-:Y:S05]  /*c140*/  BSYNC B0 ;  /* 0x0000000000007941 */ /* 0x014fea0003800000 */
.L_x_398:
[----:B-----5:R-:W-:Y:S01]  /*c150*/  IMAD.MOV.U32 R5, RZ, RZ, R30 ;  /* 0x000000ffff057224 */ /* 0x020fe200078e001e */
[----:B------:R-:W-:Y:S01]  /*c160*/  IADD3 R91, R4, -UR17, RZ ;  /* 0x80000011045b7c10 */ /* 0x000fe2000fffe0ff */
[----:B-1----:R-:W-:Y:S01]  /*c170*/  IMAD.MOV.U32 R12, RZ, RZ, R31 ;  /* 0x000000ffff0c7224 */ /* 0x002fe200078e001f */
        /* <DEDUP_REMOVED lines=11> */
[----:B------:R-:W-:Y:S01]  /*c230*/  PRMT R70, R70, 0x5410, R5 ;  /* 0x0000541046467816 */ /* 0x000fe20000000005 */
[----:B------:R-:W-:Y:S01]  /*c240*/  IMAD.MOV.U32 R5, RZ, RZ, R38 ;  /* 0x000000ffff057224 */ /* 0x000fe200078e0026 */
[----:B------:R-:W-:Y:S01]  /*c250*/  MOV R7, R24 ;  /* 0x0000001800077202 */ /* 0x000fe20000000f00 */
[----:B------:R-:W-:Y:S01]  /*c260*/  IMAD.MOV.U32 R4, RZ, RZ, R17 ;  /* 0x000000ffff047224 */ /* 0x000fe200078e0011 */
[----:B------:R-:W-:-:S02]  /*c270*/  ISETP.GE.AND P0, PT, R90, R91, PT ;  /* 0x0000005b5a00720c */ /* 0x000fc40003f06270 */
[----:B------:R-:W-:Y:S01]  /*c280*/  PRMT R69, R6, 0x5410, R7 ;  /* 0x0000541006457816 */ /* 0x000fe20000000007 */
[----:B------:R-:W-:Y:S01]  /*c290*/  IMAD.MOV.U32 R7, RZ, RZ, R36 ;  /* 0x000000ffff077224 */ /* 0x000fe200078e0024 */
[----:B------:R-:W-:Y:S01]  /*c2a0*/  PRMT R89, R89, 0x5410, R5 ;  /* 0x0000541059597816 */ /* 0x000fe20000000005 */
[----:B------:R-:W-:Y:S01]  /*c2b0*/  IMAD.MOV.U32 R5, RZ, RZ, R22 ;  /* 0x000000ffff057224 */ /* 0x000fe200078e0016 */
[----:B------:R-:W-:Y:S02]  /*c2c0*/  MOV R6, R37 ;  /* 0x0000002500067202 */ /* 0x000fe40000000f00 */
[----:B------:R-:W-:Y:S01]  /*c2d0*/  PRMT R70, R12, 0x7610, R70 ;  /* 0x000076100c467816 */ /* 0x000fe20000000046 */
[----:B------:R-:W-:Y:S01]  /*c2e0*/  IMAD.MOV.U32 R12, RZ, RZ, R39 ;  /* 0x000000ffff0c7224 */ /* 0x000fe200078e0027 */
[----:B------:R-:W-:Y:S01]  /*c2f0*/  PRMT R88, R6, 0x5410, R7 ;  /* 0x0000541006587816 */ /* 0x000fe20000000007 */
[----:B------:R-:W-:Y:S01]  /*c300*/  IMAD.MOV.U32 R7, RZ, RZ, R20 ;  /* 0x000000ffff077224 */ /* 0x000fe200078e0014 */
[----:B------:R-:W-:Y:S01]  /*c310*/  PRMT R58, R58, 0x5410, R5 ;  /* 0x000054103a3a7816 */ /* 0x000fe20000000005 */
[----:B------:R-:W-:Y:S01]  /*c320*/  IMAD.MOV.U32 R6, RZ, RZ, R21 ;  /* 0x000000ffff067224 */ /* 0x000fe200078e0015 */
[----:B------:R-:W-:-:S02]  /*c330*/  MOV R5, R18 ;  /* 0x0000001200057202 */ /* 0x000fc40000000f00 */
        /* <DEDUP_REMOVED lines=12> */
[----:B------:R-:W-:-:S04]  /*c400*/  MOV R6, R35 ;  /* 0x0000002300067202 */ /* 0x000fc80000000f00 */
[----:B------:R-:W-:Y:S02]  /*c410*/  PRMT R87, R6, 0x5410, R7 ;  /* 0x0000541006577816 */ /* 0x000fe40000000007 */
[----:B------:R-:W-:Y:S01]  /*c420*/  PRMT R85, R4, 0x5410, R5 ;  /* 0x0000541004557816 */ /* 0x000fe20000000005 */
[----:B------:R-:W-:Y:S05]  /*c430*/  @P0 BRA `(.L_x_401) ;  /* 0x000014e000000947 */ /* 0x000fea0003800000 */
[----:B------:R-:W-:Y:S01]  /*c440*/  ISETP.GE.AND P0, PT, R61, c[0x0][0x27c], PT ;  /* 0x00009f003d007a0c */ /* 0x000fe20003f06270 */
[----:B------:R-:W-:-:S12]  /*c450*/  BSSY B0, `(.L_x_402) ;  /* 0x0000068000007945 */ /* 0x000fd80003800000 */
[----:B------:R-:W-:Y:S05]  /*c460*/  @P0 BRA `(.L_x_403) ;  /* 0x0000066000000947 */ /* 0x000fea0003800000 */
[----:B------:R-:W-:Y:S01]  /*c470*/  MOV R5, c[0x0][0x27c] ;  /* 0x00009f0000057a02 */ /* 0x000fe20000000f00 */
[----:B------:R-:W-:Y:S01]  /*c480*/  HADD2.F32 R112, -RZ, R104.H0_H0 ;  /* 0x20000068ff707230 */ /* 0x000fe20000004100 */
[----:B------:R-:W-:Y:S01]  /*c490*/  SHF.L.U32 R12, R90, 0x6, RZ ;  /* 0x000000065a0c7819 */ /* 0x000fe200000006ff */
[----:B------:R-:W-:Y:S01]  /*c4a0*/  HADD2.F32 R118, -RZ, R106.H0_H0 ;  /* 0x2000006aff767230 */ /* 0x000fe20000004100 */
[----:B------:R-:W-:Y:S02]  /*c4b0*/  LEA.HI R14, R5, R92, RZ, 0x1d ;  /* 0x0000005c050e7211 */ /* 0x000fe400078fe8ff */
[----:B------:R-:W-:Y:S02]  /*c4c0*/  LOP3.LUT R12, R12, 0x1c0, RZ, 0xc0, !PT ;  /* 0x000001c00c0c7812 */ /* 0x000fe400078ec0ff */
[----:B------:R-:W-:Y:S02]  /*c4d0*/  SHF.R.S32.HI R5, RZ, 0x1f, R14 ;  /* 0x0000001fff057819 */ /* 0x000fe4000001140e */
[----:B------:R-:W-:-:S02]  /*c4e0*/  SHF.L.U32 R4, R14, 0x3, RZ ;  /* 0x000000030e047819 */ /* 0x000fc400000006ff */
[----:B------:R-:W-:Y:S02]  /*c4f0*/  LEA.HI R5, R5, R14, RZ, 0x3 ;  /* 0x0000000e05057211 */ /* 0x000fe400078f18ff */
[----:B------:R-:W-:Y:S02]  /*c500*/  SHF.R.U32.HI R7, RZ, 0x3, R12 ;  /* 0x00000003ff077819 */ /* 0x000fe4000001160c */
[C---:B------:R-:W-:Y:S02]  /*c510*/  LOP3.LUT R4, R12.reuse, 0x38, R4, 0xf8, !PT ;  /* 0x000000380c047812 */ /* 0x040fe400078ef804 */
[----:B------:R-:W-:Y:S02]  /*c520*/  SHF.L.U32 R5, R5, 0xa, RZ ;  /* 0x0000000a05057819 */ /* 0x000fe400000006ff */
[----:B------:R-:W-:Y:S02]  /*c530*/  SHF.L.U32 R6, R11, 0x9, RZ ;  /* 0x000000090b067819 */ /* 0x000fe400000006ff */
[----:B------:R-:W-:-:S02]  /*c540*/  LOP3.LUT R102, R12, 0x38, R61, 0xf8, !PT ;  /* 0x000000380c667812 */ /* 0x000fc400078ef83d */
[----:B------:R-:W-:Y:S02]  /*c550*/  LOP3.LUT R4, R4, R7, RZ, 0x3c, !PT ;  /* 0x0000000704047212 */ /* 0x000fe400078e3cff */
[----:B------:R-:W-:Y:S02]  /*c560*/  LOP3.LUT R5, R5, 0x7fffe000, RZ, 0xc0, !PT ;  /* 0x7fffe00005057812 */ /* 0x000fe400078ec0ff */
[----:B------:R-:W-:Y:S02]  /*c570*/  LOP3.LUT R102, R6, R102, R7, 0xf6, !PT ;  /* 0x0000006606667212 */ /* 0x000fe400078ef607 */
[----:B------:R-:W-:Y:S02]  /*c580*/  IADD3 R4, R4, R5, R6 ;  /* 0x0000000504047210 */ /* 0x000fe40007ffe006 */
[----:B------:R-:W-:Y:S02]  /*c590*/  SHF.L.U32 R102, R102, 0x1, RZ ;  /* 0x0000000166667819 */ /* 0x000fe400000006ff */
[----:B------:R-:W-:-:S02]  /*c5a0*/  SHF.L.U32 R101, R4, 0x1, RZ ;  /* 0x0000000104657819 */ /* 0x000fc400000006ff */
[--C-:B------:R-:W-:Y:S01]  /*c5b0*/  SHF.R.U32.HI R107, RZ, 0x10, R79.reuse ;  /* 0x00000010ff6b7819 */ /* 0x100fe2000001164f */
[----:B------:R-:W1:Y:S01]  /*c5c0*/  LDS.128 R12, [R102+0xc100] ;  /* 0x00c10000660c7984 */ /* 0x000e620000000c00 */
[----:B------:R-:W-:Y:S02]  /*c5d0*/  SHF.R.U64 R78, R78, 0x10, R79 ;  /* 0x000000104e4e7819 */ /* 0x000fe4000000124f */
[----:B------:R-:W-:Y:S01]  /*c5e0*/  SHF.R.U64 R79, R80, 0x10, R81 ;  /* 0x00000010504f7819 */ /* 0x000fe20000001251 */
[----:B------:R-:W2:Y:S01]  /*c5f0*/  LDS.128 R4, [R101+0xc100] ;  /* 0x00c1000065047984 */ /* 0x000ea20000000c00 */
[----:B------:R-:W-:Y:S01]  /*c600*/  SHF.R.U64 R82, R82, 0x10, R83 ;  /* 0x0000001052527819 */ /* 0x000fe20000001253 */
[----:B------:R-:W-:Y:S01]  /*c610*/  HADD2.F32 R120, -RZ, R107.H0_H0 ;  /* 0x2000006bff787230 */ /* 0x000fe20000004100 */
[----:B------:R-:W-:Y:S01]  /*c620*/  SHF.R.U32.HI R80, RZ, 0x10, R81 ;  /* 0x00000010ff507819 */ /* 0x000fe20000011651 */
[--C-:B------:R-:W-:Y:S01]  /*c630*/  HADD2.F32 R107, -RZ, R103.reuse.H0_H0 ;  /* 0x20000067ff6b7230 */ /* 0x100fe20000004100 */
[----:B------:R-:W-:Y:S01]  /*c640*/  SHF.R.U32.HI R83, RZ, 0x10, R83 ;  /* 0x00000010ff537819 */ /* 0x000fe20000011653 */
[----:B------:R-:W-:Y:S01]  /*c650*/  HADD2.F32 R103, -RZ, R103.H1_H1 ;  /* 0x30000067ff677230 */ /* 0x000fe20000004100 */
[--C-:B------:R-:W-:Y:S01]  /*c660*/  SHF.R.U64 R76, R76, 0x10, R77.reuse ;  /* 0x000000104c4c7819 */ /* 0x100fe2000000124d */
[----:B------:R-:W-:Y:S01]  /*c670*/  HADD2.F32 R128, -RZ, R80.H0_H0 ;  /* 0x20000050ff807230 */ /* 0x000fe20000004100 */
[----:B------:R-:W-:Y:S01]  /*c680*/  SHF.R.U32.HI R77, RZ, 0x10, R77 ;  /* 0x00000010ff4d7819 */ /* 0x000fe2000001164d */
[----:B------:R-:W-:-:S02]  /*c690*/  HADD2.F32 R124, -RZ, R83.H0_H0 ;  /* 0x20000053ff7c7230 */ /* 0x000fc40000004100 */
[--C-:B------:R-:W-:Y:S02]  /*c6a0*/  HADD2.F32 R83, -RZ, R105.reuse.H0_H0 ;  /* 0x20000069ff537230 */ /* 0x100fe40000004100 */
[----:B------:R-:W-:Y:S02]  /*c6b0*/  HADD2.F32 R105, -RZ, R105.H1_H1 ;  /* 0x30000069ff697230 */ /* 0x000fe40000004100 */
[----:B------:R-:W-:Y:S02]  /*c6c0*/  HADD2.F32 R117, -RZ, R82.H0_H0 ;  /* 0x20000052ff757230 */ /* 0x000fe40000004100 */
[--C-:B-1----:R-:W-:Y:S02]  /*c6d0*/  HADD2.F32 R81, -RZ, R15.reuse.H0_H0 ;  /* 0x2000000fff517230 */ /* 0x102fe40000004100 */
[----:B------:R-:W-:Y:S02]  /*c6e0*/  HADD2.F32 R15, -RZ, R15.H1_H1 ;  /* 0x3000000fff0f7230 */ /* 0x000fe40000004100 */
[--C-:B--2---:R-:W-:Y:S01]  /*c6f0*/  HADD2.F32 R111, -RZ, R7.reuse.H0_H0 ;  /* 0x20000007ff6f7230 */ /* 0x104fe20000004100 */
[----:B------:R-:W-:Y:S01]  /*c700*/  FMUL.FTZ R116, R81, R112 ;  /* 0x0000007051747220 */ /* 0x000fe20000410000 */
[----:B------:R-:W-:Y:S01]  /*c710*/  HADD2.F32 R7, -RZ, R7.H1_H1 ;  /* 0x30000007ff077230 */ /* 0x000fe20000004100 */
[----:B------:R-:W-:Y:S01]  /*c720*/  FMUL.FTZ R122, R15, R120 ;  /* 0x000000780f7a7220 */ /* 0x000fe20000410000 */
[--C-:B------:R-:W-:Y:S01]  /*c730*/  HADD2.F32 R108, -RZ, R13.reuse.H0_H0 ;  /* 0x2000000dff6c7230 */ /* 0x100fe20000004100 */
[----:B------:R-:W-:Y:S01]  /*c740*/  FMUL.FTZ R112, R111, R112 ;  /* 0x000000706f707220 */ /* 0x000fe20000410000 */
[----:B------:R-:W-:Y:S01]  /*c750*/  HADD2.F32 R13, -RZ, R13.H1_H1 ;  /* 0x3000000dff0d7230 */ /* 0x000fe20000004100 */
[C---:B------:R-:W-:Y:S01]  /*c760*/  FMUL.FTZ R120, R7.reuse, R120 ;  /* 0x0000007807787220 */ /* 0x040fe20000410000 */
[----:B------:R-:W-:Y:S01]  /*c770*/  HADD2.F32 R113, -RZ, R5.H0_H0 ;  /* 0x20000005ff717230 */ /* 0x000fe20000004100 */
[----:B------:R-:W-:Y:S01]  /*c780*/  FFMA.FTZ R7, R7, R124, R122 ;  /* 0x0000007c07077223 */ /* 0x000fe2000001007a */
[----:B------:R-:W-:Y:S01]  /*c790*/  HADD2.F32 R122, -RZ, R77.H0_H0 ;  /* 0x2000004dff7a7230 */ /* 0x000fe20000004100 */
[----:B------:R-:W-:Y:S01]  /*c7a0*/  FFMA.FTZ R116, R111, R118, R116 ;  /* 0x000000766f747223 */ /* 0x000fe20000010074 */
[----:B------:R-:W-:Y:S01]  /*c7b0*/  HADD2.F32 R5, -RZ, R5.H1_H1 ;  /* 0x30000005ff057230 */ /* 0x000fe20000004100 */
[----:B------:R-:W-:Y:S01]  /*c7c0*/  FMUL.FTZ R126, R108, R107 ;  /* 0x0000006b6c7e7220 */ /* 0x000fe20000410000 */
[----:B------:R-:W-:Y:S01]  /*c7d0*/  HADD2.F32 R109, -RZ, R12.H0_H0 ;  /* 0x2000000cff6d7230 */ /* 0x000fe20000004100 */
[-C--:B------:R-:W-:Y:S01]  /*c7e0*/  FMUL.FTZ R80, R13, R122.reuse ;  /* 0x0000007a0d507220 */ /* 0x080fe20000410000 */
[----:B------:R-:W-:Y:S01]  /*c7f0*/  HADD2.F32 R114, -RZ, R4.H0_H0 ;  /* 0x20000004ff727230 */ /* 0x000fe20000004100 */
[C---:B------:R-:W-:Y:S01]  /*c800*/  FMUL.FTZ R122, R5.reuse, R122 ;  /* 0x0000007a057a7220 */ /* 0x040fe20000410000 */
[----:B------:R-:W-:Y:S01]  /*c810*/  HADD2.F32 R110, -RZ, R12.H1_H1 ;  /* 0x3000000cff6e7230 */ /* 0x000fe20000004100 */
[----:B------:R-:W-:Y:S01]  /*c820*/  FFMA.FTZ R5, R5, R128, R80 ;  /* 0x0000008005057223 */ /* 0x000fe20000010050 */
[----:B------:R-:W-:Y:S01]  /*c830*/  HADD2.F32 R12, -RZ, R14.H0_H0 ;  /* 0x2000000eff0c7230 */ /* 0x000fe20000004100 */
[-C--:B------:R-:W-:Y:S01]  /*c840*/  FMUL.FTZ R77, R109, R103.reuse ;  /* 0x000000676d4d7220 */ /* 0x080fe20000410000 */
[----:B------:R-:W-:Y:S01]  /*c850*/  HADD2.F32 R111, -RZ, R104.H1_H1 ;  /* 0x30000068ff6f7230 */ /* 0x000fe20000004100 */
[----:B------:R-:W-:Y:S01]  /*c860*/  FMUL.FTZ R80, R114, R103 ;  /* 0x0000006772507220 */ /* 0x000fe20000410000 */
[----:B------:R-:W-:Y:S01]  /*c870*/  HADD2.F32 R115, -RZ, R4.H1_H1 ;  /* 0x30000004ff737230 */ /* 0x000fe20000004100 */
[C---:B------:R-:W-:Y:S01]  /*c880*/  FMUL.FTZ R107, R113.reuse, R107 ;  /* 0x0000006b716b7220 */ /* 0x040fe20000410000 */
[----:B------:R-:W-:Y:S01]  /*c890*/  HADD2.F32 R4, -RZ, R6.H0_H0 ;  /* 0x20000006ff047230 */ /* 0x000fe20000004100 */
[----:B------:R-:W-:Y:S01]  /*c8a0*/  FFMA.FTZ R126, R113, R83, R126 ;  /* 0x00000053717e7223 */ /* 0x000fe2000001007e */
[----:B------:R-:W-:Y:S01]  /*c8b0*/  HADD2.F32 R103, -RZ, R106.H1_H1 ;  /* 0x3000006aff677230 */ /* 0x000fe20000004100 */
[-C--:B------:R-:W-:Y:S01]  /*c8c0*/  FMUL.FTZ R104, R12, R111.reuse ;  /* 0x0000006f0c687220 */ /* 0x080fe20000410000 */
[----:B------:R-:W-:Y:S01]  /*c8d0*/  HADD2.F32 R14, -RZ, R14.H1_H1 ;  /* 0x3000000eff0e7230 */ /* 0x000fe20000004100 */
[C---:B------:R-:W-:Y:S01]  /*c8e0*/  FMUL.FTZ R111, R4.reuse, R111 ;  /* 0x0000006f046f7220 */ /* 0x040fe20000410000 */
[----:B------:R-:W-:Y:S01]  /*c8f0*/  HADD2.F32 R113, -RZ, R78.H0_H0 ;  /* 0x2000004eff717230 */ /* 0x000fe20000004100 */
[----:B------:R-:W-:Y:S01]  /*c900*/  FFMA.FTZ R112, R81, R118, -R112 ;  /* 0x0000007651707223 */ /* 0x000fe20000010870 */
[----:B------:R-:W-:Y:S01]  /*c910*/  HADD2.F32 R6, -RZ, R6.H1_H1 ;  /* 0x30000006ff067230 */ /* 0x000fe20000004100 */
[----:B------:R-:W-:Y:S01]  /*c920*/  FFMA.FTZ R15, R15, R124, -R120 ;  /* 0x0000007c0f0f7223 */ /* 0x000fe20000010878 */
[----:B------:R-:W-:Y:S01]  /*c930*/  HADD2.F32 R106, -RZ, R76.H0_H0 ;  /* 0x2000004cff6a7230 */ /* 0x000fe20000004100 */
[----:B------:R-:W-:Y:S01]  /*c940*/  FFMA.FTZ R76, R4, R103, R104 ;  /* 0x00000067044c7223 */ /* 0x000fe20000010068 */
[----:B------:R-:W-:Y:S01]  /*c950*/  HADD2.F32 R4, -RZ, R79.H0_H0 ;  /* 0x2000004fff047230 */ /* 0x000fe20000004100 */
[-C--:B------:R-:W-:Y:S01]  /*c960*/  FMUL.FTZ R79, R14, R113.reuse ;  /* 0x000000710e4f7220 */ /* 0x080fe20000410000 */
[----:B------:R-:W-:Y:S01]  /*c970*/  F2FP.PACK_AB R15, R15, R112 ;  /* 0x000000700f0f723e */ /* 0x000fe200000000ff */
[----:B------:R-:W-:Y:S01]  /*c980*/  FMUL.FTZ R119, R115, R106 ;  /* 0x0000006a73777220 */ /* 0x000fe20000410000 */
[----:B------:R-:W-:Y:S01]  /*c990*/  F2FP.PACK_AB R7, R7, R116 ;  /* 0x000000740707723e */ /* 0x000fe200000000ff */
[----:B------:R-:W-:Y:S01]  /*c9a0*/  FMUL.FTZ R113, R6, R113 ;  /* 0x0000007106717220 */ /* 0x000fe20000410000 */
[----:B------:R-:W-:Y:S01]  /*c9b0*/  F2FP.PACK_AB R5, R5, R126 ;  /* 0x0000007e0505723e */ /* 0x000fe200000000ff */
[----:B------:R-:W-:-:S02]  /*c9c0*/  FMUL.FTZ R78, R110, R106 ;  /* 0x0000006a6e4e7220 */ /* 0x000fc40000410000 */
[----:B------:R-:W-:Y:S02]  /*c9d0*/  FFMA.FTZ R107, R108, R83, -R107 ;  /* 0x000000536c6b7223 */ /* 0x000fe4000001086b */
[----:B------:R-:W-:Y:S02]  /*c9e0*/  FFMA.FTZ R122, R13, R128, -R122 ;  /* 0x000000800d7a7223 */ /* 0x000fe4000001087a */
[----:B------:R-:W-:Y:S02]  /*c9f0*/  FFMA.FTZ R80, R109, R105, -R80 ;  /* 0x000000696d507223 */ /* 0x000fe40000010850 */
[----:B------:R-:W-:Y:S01]  /*ca00*/  FFMA.FTZ R111, R12, R103, -R111 ;  /* 0x000000670c6f7223 */ /* 0x000fe2000001086f */
[----:B------:R-:W-:Y:S01]  /*ca10*/  F2FP.PACK_AB R13, R122, R107 ;  /* 0x0000006b7a0d723e */ /* 0x000fe200000000ff */
[----:B------:R-:W-:Y:S02]  /*ca20*/  FFMA.FTZ R119, R110, R4, -R119 ;  /* 0x000000046e777223 */ /* 0x000fe40000010877 */
[----:B------:R-:W-:-:S02]  /*ca30*/  FFMA.FTZ R14, R14, R117, -R113 ;  /* 0x000000750e0e7223 */ /* 0x000fc40000010871 */
[----:B------:R-:W-:Y:S01]  /*ca40*/  FFMA.FTZ R77, R114, R105, R77 ;  /* 0x00000069724d7223 */ /* 0x000fe2000001004d */
[----:B------:R-:W-:Y:S01]  /*ca50*/  F2FP.PACK_AB R12, R119, R80 ;  /* 0x00000050770c723e */ /* 0x000fe200000000ff */
[----:B------:R-:W-:Y:S01]  /*ca60*/  FFMA.FTZ R78, R115, R4, R78 ;  /* 0x00000004734e7223 */ /* 0x000fe2000001004e */
[----:B------:R-:W-:Y:S01]  /*ca70*/  F2FP.PACK_AB R14, R14, R111 ;  /* 0x0000006f0e0e723e */ /* 0x000fe200000000ff */
[----:B------:R-:W-:-:S03]  /*ca80*/  FFMA.FTZ R79, R6, R117, R79 ;  /* 0x00000075064f7223 */ /* 0x000fc6000001004f */
[----:B------:R-:W-:Y:S01]  /*ca90*/  F2FP.PACK_AB R4, R78, R77 ;  /* 0x0000004d4e04723e */ /* 0x000fe200000000ff */
[----:B------:R1:W-:Y:S01]  /*caa0*/  STS.128 [R102+0xc100], R12 ;  /* 0x00c1000c66007388 */ /* 0x0003e20000000c00 */
[----:B------:R-:W-:-:S05]  /*cab0*/  F2FP.PACK_AB R6, R79, R76 ;  /* 0x0000004c4f06723e */ /* 0x000fca00000000ff */
[----:B------:R1:W-:Y:S02]  /*cac0*/  STS.128 [R101+0xc100], R4 ;  /* 0x00c1000465007388 */ /* 0x0003e40000000c00 */
.L_x_403:
[----:B------:R-:W-:Y:S05]  /*cad0*/  BSYNC B0 ;  /* 0x0000000000007941 */ /* 0x000fea0003800000 */
.L_x_402:
[----:B-1----:R-:W-:Y:S01]  /*cae0*/  IADD3 R12, R61, 0x20, RZ ;  /* 0x000000203d0c7810 */ /* 0x002fe20007ffe0ff */
[----:B------:R-:W-:Y:S03]  /*caf0*/  BSSY B0, `(.L_x_404) ;  /* 0x0000071000007945 */ /* 0x000fe60003800000 */
[----:B------:R-:W-:-:S13]  /*cb00*/  ISETP.GE.AND P0, PT, R12, c[0x0][0x27c], PT ;  /* 0x00009f000c007a0c */ /* 0x000fda0003f06270 */
[----:B------:R-:W-:Y:S05]  /*cb10*/  @P0 BRA `(.L_x_405) ;  /* 0x000006e000000947 */ /* 0x000fea0003800000 */
[----:B------:R-:W-:Y:S01]  /*cb20*/  SHF.R.S32.HI R7, RZ, 0x1f, R12 ;  /* 0x0000001fff077819 */ /* 0x000fe2000001140c */
[----:B------:R-:W-:Y:S01]  /*cb30*/  HADD2.F32 R108, -RZ, R98.H0_H0 ;  /* 0x20000062ff6c7230 */ /* 0x000fe20000004100 */
[----:B------:R-:W-:Y:S01]  /*cb40*/  MOV R4, c[0x0][0x27c] ;  /* 0x00009f0000047a02 */ /* 0x000fe20000000f00 */
[--C-:B------:R-:W-:Y:S01]  /*cb50*/  HADD2.F32 R82, -RZ, R97.reuse.H0_H0 ;  /* 0x20000061ff527230 */ /* 0x100fe20000004100 */
[CC--:B------:R-:W-:Y:S01]  /*cb60*/  LEA.HI R6, R7.reuse, R12.reuse, RZ, 0x3 ;  /* 0x0000000c07067211 */ /* 0x0c0fe200078f18ff */
[----:B------:R-:W-:Y:S01]  /*cb70*/  HADD2.F32 R116, -RZ, R100.H0_H0 ;  /* 0x20000064ff747230 */ /* 0x000fe20000004100 */
[----:B------:R-:W-:Y:S01]  /*cb80*/  LEA.HI R7, R7, R12, RZ, 0x6 ;  /* 0x0000000c07077211 */ /* 0x000fe200078f30ff */
[----:B------:R-:W-:Y:S01]  /*cb90*/  HADD2.F32 R97, -RZ, R97.H1_H1 ;  /* 0x30000061ff617230 */ /* 0x000fe20000004100 */
[----:B------:R-:W-:Y:S01]  /*cba0*/  SHF.R.S32.HI R13, RZ, 0x3, R6 ;  /* 0x00000003ff0d7819 */ /* 0x000fe20000011406 */
[--C-:B------:R-:W-:Y:S01]  /*cbb0*/  HADD2.F32 R106, -RZ, R99.reuse.H0_H0 ;  /* 0x20000063ff6a7230 */ /* 0x100fe20000004100 */
[----:B------:R-:W-:Y:S01]  /*cbc0*/  SHF.L.U32 R5, R90, 0x6, RZ ;  /* 0x000000065a057819 */ /* 0x000fe200000006ff */
[----:B------:R-:W-:Y:S01]  /*cbd0*/  IMAD.SHL.U32 R7, R7, 0x80, RZ ;  /* 0x0000008007077824 */ /* 0x000fe200078e00ff */
[----:B------:R-:W-:Y:S01]  /*cbe0*/  LEA.HI R4, R4, R13, RZ, 0x1d ;  /* 0x0000000d04047211 */ /* 0x000fe200078fe8ff */
[----:B------:R-:W-:Y:S01]  /*cbf0*/  HADD2.F32 R99, -RZ, R99.H1_H1 ;  /* 0x30000063ff637230 */ /* 0x000fe20000004100 */
[----:B------:R-:W-:-:S02]  /*cc00*/  LOP3.LUT R5, R5, 0x1c0, RZ, 0xc0, !PT ;  /* 0x000001c005057812 */ /* 0x000fc400078ec0ff */
[----:B------:R-:W-:Y:S02]  /*cc10*/  SHF.R.S32.HI R13, RZ, 0x1f, R4 ;  /* 0x0000001fff0d7819 */ /* 0x000fe40000011404 */
[----:B------:R-:W-:Y:S02]  /*cc20*/  LOP3.LUT R15, R5, 0x38, R6, 0xf8, !PT ;  /* 0x00000038050f7812 */ /* 0x000fe400078ef806 */
[----:B------:R-:W-:Y:S01]  /*cc30*/  LEA.HI R13, R13, R4, RZ, 0x3 ;  /* 0x000000040d0d7211 */ /* 0x000fe200078f18ff */
[----:B------:R-:W-:Y:S01]  /*cc40*/  IMAD.SHL.U32 R4, R4, 0x8, RZ ;  /* 0x0000000804047824 */ /* 0x000fe200078e00ff */
[----:B------:R-:W-:Y:S02]  /*cc50*/  SHF.R.U32.HI R6, RZ, 0x3, R5 ;  /* 0x00000003ff067819 */ /* 0x000fe40000011605 */
[----:B------:R-:W-:Y:S02]  /*cc60*/  SHF.L.U32 R13, R13, 0xa, RZ ;  /* 0x0000000a0d0d7819 */ /* 0x000fe400000006ff */
[----:B------:R-:W-:-:S02]  /*cc70*/  LOP3.LUT R12, R7, 0x7fffe000, RZ, 0xc0, !PT ;  /* 0x7fffe000070c7812 */ /* 0x000fc400078ec0ff */
[----:B------:R-:W-:Y:S02]  /*cc80*/  LOP3.LUT R5, R5, 0x38, R4, 0xf8, !PT ;  /* 0x0000003805057812 */ /* 0x000fe400078ef804 */
[----:B------:R-:W-:Y:S02]  /*cc90*/  LOP3.LUT R14, R13, 0x7fffe000, RZ, 0xc0, !PT ;  /* 0x7fffe0000d0e7812 */ /* 0x000fe400078ec0ff */
[----:B------:R-:W-:Y:S02]  /*cca0*/  LOP3.LUT R15, R15, R6, RZ, 0x3c, !PT ;  /* 0x000000060f0f7212 */ /* 0x000fe400078e3cff */
[----:B------:R-:W-:Y:S02]  /*ccb0*/  LEA R12, R11, R12, 0x9 ;  /* 0x0000000c0b0c7211 */ /* 0x000fe400078e48ff */
[----:B------:R-:W-:Y:S01]  /*ccc0*/  LOP3.LUT R4, R5, R6, RZ, 0x3c, !PT ;  /* 0x0000000605047212 */ /* 0x000fe200078e3cff */
[----:B------:R-:W-:Y:S01]  /*ccd0*/  IMAD R5, R11, 0x200, R14 ;  /* 0x000002000b057824 */ /* 0x000fe200078e020e */
[----:B------:R-:W-:Y:S01]  /*cce0*/  SHF.R.U32.HI R78, RZ, 0x10, R65 ;  /* 0x00000010ff4e7819 */ /* 0x000fe20000011641 */
[----:B------:R-:W-:Y:S01]  /*ccf0*/  IMAD.IADD R12, R12, 0x1, R15 ;  /* 0x000000010c0c7824 */ /* 0x000fe200078e020f */
[----:B------:R-:W-:-:S02]  /*cd00*/  SHF.R.U64 R72, R72, 0x10, R73 ;  /* 0x0000001048487819 */ /* 0x000fc40000001249 */
[----:B------:R-:W-:Y:S01]  /*cd10*/  IADD3 R4, R5, R4, RZ ;  /* 0x0000000405047210 */ /* 0x000fe20007ffe0ff */
[----:B------:R-:W-:Y:S01]  /*cd20*/  HADD2.F32 R78, -RZ, R78.H0_H0 ;  /* 0x2000004eff4e7230 */ /* 0x000fe20000004100 */
[----:B------:R-:W-:Y:S01]  /*cd30*/  SHF.L.U32 R77, R12, 0x1, RZ ;  /* 0x000000010c4d7819 */ /* 0x000fe200000006ff */
[----:B------:R-:W-:Y:S01]  /*cd40*/  HADD2.F32 R72, -RZ, R72.H0_H0 ;  /* 0x20000048ff487230 */ /* 0x000fe20000004100 */
[----:B------:R-:W-:Y:S01]  /*cd50*/  SHF.R.U32.HI R73, RZ, 0x10, R73 ;  /* 0x00000010ff497819 */ /* 0x000fe20000011649 */
[----:B------:R-:W-:Y:S01]  /*cd60*/  IMAD.SHL.U32 R76, R4, 0x2, RZ ;  /* 0x00000002044c7824 */ /* 0x000fe200078e00ff */
[----:B------:R-:W-:Y:S01]  /*cd70*/  SHF.R.U64 R64, R64, 0x10, R65 ;  /* 0x0000001040407819 */ /* 0x000fe20000001241 */
[----:B------:R-:W1:Y:S01]  /*cd80*/  LDS.128 R12, [R77+0xc100] ;  /* 0x00c100004d0c7984 */ /* 0x000e620000000c00 */
[--C-:B------:R-:W-:Y:S01]  /*cd90*/  SHF.R.U64 R65, R74, 0x10, R75.reuse ;  /* 0x000000104a417819 */ /* 0x100fe2000000124b */
[----:B------:R-:W-:Y:S01]  /*cda0*/  HADD2.F32 R112, -RZ, R73.H0_H0 ;  /* 0x20000049ff707230 */ /* 0x000fe20000004100 */
[----:B------:R-:W-:Y:S01]  /*cdb0*/  SHF.R.U32.HI R74, RZ, 0x10, R75 ;  /* 0x00000010ff4a7819 */ /* 0x000fe2000001164b */
[----:B------:R-:W2:Y:S01]  /*cdc0*/  LDS.128 R4, [R76+0xc100] ;  /* 0x00c100004c047984 */ /* 0x000ea20000000c00 */
[----:B------:R-:W-:-:S02]  /*cdd0*/  SHF.R.U64 R66, R66, 0x10, R67 ;  /* 0x0000001042427819 */ /* 0x000fc40000001243 */
[----:B------:R-:W-:Y:S01]  /*cde0*/  SHF.R.U32.HI R67, RZ, 0x10, R67 ;  /* 0x00000010ff437819 */ /* 0x000fe20000011643 */
[----:B------:R-:W-:Y:S02]  /*cdf0*/  HADD2.F32 R118, -RZ, R74.H0_H0 ;  /* 0x2000004aff767230 */ /* 0x000fe40000004100 */
[--C-:B-1----:R-:W-:Y:S02]  /*ce00*/  HADD2.F32 R79, -RZ, R13.reuse.H1_H1 ;  /* 0x3000000dff4f7230 */ /* 0x102fe40000004100 */
[----:B------:R-:W-:Y:S02]  /*ce10*/  HADD2.F32 R75, -RZ, R13.H0_H0 ;  /* 0x2000000dff4b7230 */ /* 0x000fe40000004100 */
[----:B------:R-:W-:Y:S01]  /*ce20*/  HADD2.F32 R13, -RZ, R15.H0_H0 ;  /* 0x2000000fff0d7230 */ /* 0x000fe20000004100 */
[----:B------:R-:W-:Y:S01]  /*ce30*/  FMUL.FTZ R110, R79, R78 ;  /* 0x0000004e4f6e7220 */ /* 0x000fe20000410000 */
[--C-:B--2---:R-:W-:Y:S01]  /*ce40*/  HADD2.F32 R101, -RZ, R5.reuse.H1_H1 ;  /* 0x30000005ff657230 */ /* 0x104fe20000004100 */
[----:B------:R-:W-:Y:S01]  /*ce50*/  FMUL.FTZ R104, R75, R82 ;  /* 0x000000524b687220 */ /* 0x000fe20000410000 */
[----:B------:R-:W-:Y:S01]  /*ce60*/  HADD2.F32 R83, -RZ, R5.H0_H0 ;  /* 0x20000005ff537230 */ /* 0x000fe20000004100 */
[----:B------:R-:W-:Y:S01]  /*ce70*/  FMUL.FTZ R114, R13, R108 ;  /* 0x0000006c0d727220 */ /* 0x000fe20000410000 */
[----:B------:R-:W-:Y:S01]  /*ce80*/  HADD2.F32 R5, -RZ, R7.H0_H0 ;  /* 0x20000007ff057230 */ /* 0x000fe20000004100 */
[C---:B------:R-:W-:Y:S01]  /*ce90*/  FMUL.FTZ R78, R101.reuse, R78 ;  /* 0x0000004e654e7220 */ /* 0x040fe20000410000 */
[----:B------:R-:W-:Y:S01]  /*cea0*/  HADD2.F32 R80, -RZ, R12.H0_H0 ;  /* 0x2000000cff507230 */ /* 0x000fe20000004100 */
[----:B------:R-:W-:Y:S01]  /*ceb0*/  FFMA.FTZ R101, R101, R112, R110 ;  /* 0x0000007065657223 */ /* 0x000fe2000001006e */
[----:B------:R-:W-:Y:S01]  /*cec0*/  HADD2.F32 R15, -RZ, R15.H1_H1 ;  /* 0x3000000fff0f7230 */ /* 0x000fe20000004100 */
[C---:B------:R-:W-:Y:S01]  /*ced0*/  FMUL.FTZ R108, R5.reuse, R108 ;  /* 0x0000006c056c7220 */ /* 0x040fe20000410000 */
[----:B------:R-:W-:Y:S01]  /*cee0*/  HADD2.F32 R110, -RZ, R67.H0_H0 ;  /* 0x20000043ff6e7230 */ /* 0x000fe20000004100 */
[----:B------:R-:W-:Y:S01]  /*cef0*/  FFMA.FTZ R114, R5, R116, R114 ;  /* 0x0000007405727223 */ /* 0x000fe20000010072 */
[----:B------:R-:W-:Y:S01]  /*cf00*/  HADD2.F32 R102, -RZ, R4.H0_H0 ;  /* 0x20000004ff667230 */ /* 0x000fe20000004100 */
[-C--:B------:R-:W-:Y:S01]  /*cf10*/  FMUL.FTZ R5, R80, R97.reuse ;  /* 0x0000006150057220 */ /* 0x080fe20000410000 */
[----:B------:R-:W-:Y:S01]  /*cf20*/  HADD2.F32 R81, -RZ, R12.H1_H1 ;  /* 0x3000000cff517230 */ /* 0x000fe20000004100 */
[-C--:B------:R-:W-:Y:S01]  /*cf30*/  FMUL.FTZ R74, R15, R110.reuse ;  /* 0x0000006e0f4a7220 */ /* 0x080fe20000410000 */
[----:B------:R-:W-:Y:S01]  /*cf40*/  HADD2.F32 R7, -RZ, R7.H1_H1 ;  /* 0x30000007ff077230 */ /* 0x000fe20000004100 */
[C---:B------:R-:W-:Y:S01]  /*cf50*/  FMUL.FTZ R97, R102.reuse, R97 ;  /* 0x0000006166617220 */ /* 0x040fe20000410000 */
[----:B------:R-:W-:Y:S01]  /*cf60*/  HADD2.F32 R12, -RZ, R14.H0_H0 ;  /* 0x2000000eff0c7230 */ /* 0x000fe20000004100 */
[----:B------:R-:W-:Y:S01]  /*cf70*/  FFMA.FTZ R102, R102, R99, R5 ;  /* 0x0000006366667223 */ /* 0x000fe20000010005 */
[----:B------:R-:W-:Y:S01]  /*cf80*/  HADD2.F32 R67, -RZ, R98.H1_H1 ;  /* 0x30000062ff437230 */ /* 0x000fe20000004100 */
[----:B------:R-:W-:Y:S01]  /*cf90*/  FMUL.FTZ R110, R7, R110 ;  /* 0x0000006e076e7220 */ /* 0x000fe20000410000 */
[----:B------:R-:W-:Y:S01]  /*cfa0*/  HADD2.F32 R103, -RZ, R4.H1_H1 ;  /* 0x30000004ff677230 */ /* 0x000fe20000004100 */
[C---:B------:R-:W-:Y:S01]  /*cfb0*/  FMUL.FTZ R82, R83.reuse, R82 ;  /* 0x0000005253527220 */ /* 0x040fe20000410000 */
[----:B------:R-:W-:Y:S01]  /*cfc0*/  HADD2.F32 R4, -RZ, R6.H0_H0 ;  /* 0x20000006ff047230 */ /* 0x000fe20000004100 */
[----:B------:R-:W-:Y:S01]  /*cfd0*/  FFMA.FTZ R104, R83, R106, R104 ;  /* 0x0000006a53687223 */ /* 0x000fe20000010068 */
[----:B------:R-:W-:Y:S01]  /*cfe0*/  HADD2.F32 R5, -RZ, R100.H1_H1 ;  /* 0x30000064ff057230 */ /* 0x000fe20000004100 */
[----:B------:R-:W-:Y:S01]  /*cff0*/  FFMA.FTZ R7, R7, R118, R74 ;  /* 0x0000007607077223 */ /* 0x000fe2000001004a */
[----:B------:R-:W-:Y:S01]  /*d000*/  HADD2.F32 R14, -RZ, R14.H1_H1 ;  /* 0x3000000eff0e7230 */ /* 0x000fe20000004100 */
[-C--:B------:R-:W-:Y:S01]  /*d010*/  FMUL.FTZ R73, R12, R67.reuse ;  /* 0x000000430c497220 */ /* 0x080fe20000410000 */
[----:B------:R-:W-:Y:S01]  /*d020*/  HADD2.F32 R74, -RZ, R64.H0_H0 ;  /* 0x20000040ff4a7230 */ /* 0x000fe20000004100 */
[C---:B------:R-:W-:Y:S01]  /*d030*/  FMUL.FTZ R67, R4.reuse, R67 ;  /* 0x0000004304437220 */ /* 0x040fe20000410000 */
[----:B------:R-:W-:Y:S01]  /*d040*/  HADD2.F32 R83, -RZ, R66.H0_H0 ;  /* 0x20000042ff537230 */ /* 0x000fe20000004100 */
[----:B------:R-:W-:Y:S01]  /*d050*/  FFMA.FTZ R64, R4, R5, R73 ;  /* 0x0000000504407223 */ /* 0x000fe20000010049 */
[----:B------:R-:W-:Y:S01]  /*d060*/  HADD2.F32 R6, -RZ, R6.H1_H1 ;  /* 0x30000006ff067230 */ /* 0x000fe20000004100 */
[----:B------:R-:W-:Y:S01]  /*d070*/  FMUL.FTZ R4, R81, R74 ;  /* 0x0000004a51047220 */ /* 0x000fe20000410000 */
[----:B------:R-:W-:Y:S01]  /*d080*/  HADD2.F32 R73, -RZ, R65.H0_H0 ;  /* 0x20000041ff497230 */ /* 0x000fe20000004100 */
[----:B------:R-:W-:Y:S01]  /*d090*/  FMUL.FTZ R65, R14, R83 ;  /* 0x000000530e417220 */ /* 0x000fe20000410000 */
[----:B------:R-:W-:Y:S01]  /*d0a0*/  F2FP.PACK_AB R7, R7, R114 ;  /* 0x000000720707723e */ /* 0x000fe200000000ff */
[----:B------:R-:W-:-:S02]  /*d0b0*/  FMUL.FTZ R74, R103, R74 ;  /* 0x0000004a674a7220 */ /* 0x000fc40000410000 */
[----:B------:R-:W-:Y:S02]  /*d0c0*/  FMUL.FTZ R83, R6, R83 ;  /* 0x0000005306537220 */ /* 0x000fe40000410000 */
[----:B------:R-:W-:Y:S01]  /*d0d0*/  FFMA.FTZ R67, R12, R5, -R67 ;  /* 0x000000050c437223 */ /* 0x000fe20000010843 */
[----:B------:R-:W-:Y:S01]  /*d0e0*/  F2FP.PACK_AB R5, R101, R104 ;  /* 0x000000686505723e */ /* 0x000fe200000000ff */
        /* <DEDUP_REMOVED lines=9> */
[----:B------:R-:W-:Y:S01]  /*d180*/  FFMA.FTZ R103, R103, R72, R4 ;  /* 0x0000004867677223 */ /* 0x000fe20000010004 */
[----:B------:R-:W-:Y:S01]  /*d190*/  F2FP.PACK_AB R12, R12, R97 ;  /* 0x000000610c0c723e */ /* 0x000fe200000000ff */
[----:B------:R-:W-:Y:S01]  /*d1a0*/  FFMA.FTZ R65, R6, R73, R65 ;  /* 0x0000004906417223 */ /* 0x000fe20000010041 */
[----:B------:R-:W-:Y:S02]  /*d1b0*/  F2FP.PACK_AB R14, R14, R67 ;  /* 0x000000430e0e723e */ /* 0x000fe400000000ff */
[----:B------:R-:W-:Y:S02]  /*d1c0*/  F2FP.PACK_AB R4, R103, R102 ;  /* 0x000000666704723e */ /* 0x000fe400000000ff */
[----:B------:R-:W-:Y:S01]  /*d1d0*/  F2FP.PACK_AB R6, R65, R64 ;  /* 0x000000404106723e */ /* 0x000fe200000000ff */
[----:B------:R1:W-:Y:S04]  /*d1e0*/  STS.128 [R77+0xc100], R12 ;  /* 0x00c1000c4d007388 */ /* 0x0003e80000000c00 */
[----:B------:R1:W-:Y:S02]  /*d1f0*/  STS.128 [R76+0xc100], R4 ;  /* 0x00c100044c007388 */ /* 0x0003e40000000c00 */
.L_x_405:
[----:B------:R-:W-:Y:S05]  /*d200*/  BSYNC B0 ;  /* 0x0000000000007941 */ /* 0x000fea0003800000 */
.L_x_404:
[----:B-1----:R-:W-:-:S04]  /*d210*/  IADD3 R12, R61, 0x40, RZ ;  /* 0x000000403d0c7810 */ /* 0x002fc80007ffe0ff */
[----:B------:R-:W-:-:S13]  /*d220*/  ISETP.GE.AND P0, PT, R12, c[0x0][0x27c], PT ;  /* 0x00009f000c007a0c */ /* 0x000fda0003f06270 */
[----:B------:R-:W-:Y:S05]  /*d230*/  @P0 BRA `(.L_x_401) ;  /* 0x000006e000000947 */ /* 0x000fea0003800000 */
[----:B------:R-:W-:Y:S01]  /*d240*/  SHF.R.S32.HI R7, RZ, 0x1f, R12 ;  /* 0x0000001fff077819 */ /* 0x000fe2000001140c */
[----:B------:R-:W-:Y:S01]  /*d250*/  HADD2.F32 R98, -RZ, R94.H0_H0 ;  /* 0x2000005eff627230 */ /* 0x000fe20000004100 */
[----:B------:R-:W-:Y:S01]  /*d260*/  MOV R4, c[0x0][0x27c] ;  /* 0x00009f0000047a02 */ /* 0x000fe20000000f00 */
[----:B------:R-:W-:Y:S01]  /*d270*/  HADD2.F32 R104, -RZ, R96.H0_H0 ;  /* 0x20000060ff687230 */ /* 0x000fe20000004100 */
[CC--:B------:R-:W-:Y:S01]  /*d280*/  LEA.HI R6, R7.reuse, R12.reuse, RZ, 0x3 ;  /* 0x0000000c07067211 */ /* 0x0c0fe200078f18ff */
[--C-:B------:R-:W-:Y:S01]  /*d290*/  HADD2.F32 R74, -RZ, R93.reuse.H0_H0 ;  /* 0x2000005dff4a7230 */ /* 0x100fe20000004100 */
        /* <DEDUP_REMOVED lines=37> */
[--C-:B------:R-:W-:Y:S01]  /*d4f0*/  SHF.R.U64 R42, R42, 0x10, R43.reuse ;  /* 0x000000102a2a7819 */ /* 0x100fe2000000122b */
[----:B------:R-:W-:Y:S01]  /*d500*/  HADD2.F32 R79, -RZ, R41.H0_H0 ;  /* 0x20000029ff4f7230 */ /* 0x000fe20000004100 */
[----:B------:R-:W-:Y:S01]  /*d510*/  SHF.R.U32.HI R43, RZ, 0x10, R43 ;  /* 0x00000010ff2b7819 */ /* 0x000fe2000001162b */
[----:B------:R-:W-:-:S02]  /*d520*/  HADD2.F32 R106, -RZ, R50.H0_H0 ;  /* 0x20000032ff6a7230 */ /* 0x000fc40000004100 */
        /* <DEDUP_REMOVED lines=16> */
[----:B------:R-:W-:Y:S01]  /*d630*/  HADD2.F32 R7, -RZ, R7.H1_H1 ;  /* 0x30000007ff077230 */ /* 0x000fe20000004100 */
[----:B------:R-:W-:Y:S01]  /*d640*/  FMUL.FTZ R74, R75, R74 ;  /* 0x0000004a4b4a7220 */ /* 0x000fe20000410000 */
[----:B------:R-:W-:Y:S01]  /*d650*/  HADD2.F32 R77, -RZ, R4.H0_H0 ;  /* 0x20000004ff4d7230 */ /* 0x000fe20000004100 */
[-C--:B------:R-:W-:Y:S01]  /*d660*/  FMUL.FTZ R50, R15, R76.reuse ;  /* 0x0000004c0f327220 */ /* 0x080fe20000410000 */
[----:B------:R-:W-:Y:S01]  /*d670*/  HADD2.F32 R5, -RZ, R94.H1_H1 ;  /* 0x3000005eff057230 */ /* 0x000fe20000004100 */
[-C--:B------:R-:W-:Y:S01]  /*d680*/  FMUL.FTZ R94, R72, R93.reuse ;  /* 0x0000005d485e7220 */ /* 0x080fe20000410000 */
[----:B------:R-:W-:Y:S01]  /*d690*/  HADD2.F32 R73, -RZ, R12.H1_H1 ;  /* 0x3000000cff497230 */ /* 0x000fe20000004100 */
[----:B------:R-:W-:Y:S01]  /*d6a0*/  FMUL.FTZ R76, R7, R76 ;  /* 0x0000004c074c7220 */ /* 0x000fe20000410000 */
[----:B------:R-:W-:Y:S01]  /*d6b0*/  HADD2.F32 R12, -RZ, R14.H0_H0 ;  /* 0x2000000eff0c7230 */ /* 0x000fe20000004100 */
[C---:B------:R-:W-:Y:S01]  /*d6c0*/  FMUL.FTZ R93, R77.reuse, R93 ;  /* 0x0000005d4d5d7220 */ /* 0x040fe20000410000 */
[----:B------:R-:W-:Y:S01]  /*d6d0*/  HADD2.F32 R78, -RZ, R4.H1_H1 ;  /* 0x30000004ff4e7230 */ /* 0x000fe20000004100 */
[----:B------:R-:W-:Y:S01]  /*d6e0*/  FFMA.FTZ R94, R77, R95, R94 ;  /* 0x0000005f4d5e7223 */ /* 0x000fe2000001005e */
[----:B------:R-:W-:Y:S01]  /*d6f0*/  HADD2.F32 R14, -RZ, R14.H1_H1 ;  /* 0x3000000eff0e7230 */ /* 0x000fe20000004100 */
[----:B------:R-:W-:Y:S01]  /*d700*/  FFMA.FTZ R80, R75, R82, R80 ;  /* 0x000000524b507223 */ /* 0x000fe20000010050 */
[----:B------:R-:W-:Y:S01]  /*d710*/  HADD2.F32 R4, -RZ, R6.H0_H0 ;  /* 0x20000006ff047230 */ /* 0x000fe20000004100 */
[----:B------:R-:W-:Y:S01]  /*d720*/  FFMA.FTZ R7, R7, R106, R50 ;  /* 0x0000006a07077223 */ /* 0x000fe20000010032 */
[----:B------:R-:W-:Y:S01]  /*d730*/  HADD2.F32 R43, -RZ, R96.H1_H1 ;  /* 0x30000060ff2b7230 */ /* 0x000fe20000004100 */
[-C--:B------:R-:W-:Y:S01]  /*d740*/  FMUL.FTZ R50, R12, R5.reuse ;  /* 0x000000050c327220 */ /* 0x080fe20000410000 */
[----:B------:R-:W-:Y:S01]  /*d750*/  HADD2.F32 R77, -RZ, R42.H0_H0 ;  /* 0x2000002aff4d7230 */ /* 0x000fe20000004100 */
[C---:B------:R-:W-:Y:S01]  /*d760*/  FMUL.FTZ R5, R4.reuse, R5 ;  /* 0x0000000504057220 */ /* 0x040fe20000410000 */
[----:B------:R-:W-:Y:S01]  /*d770*/  HADD2.F32 R6, -RZ, R6.H1_H1 ;  /* 0x30000006ff067230 */ /* 0x000fe20000004100 */
[----:B------:R-:W-:Y:S01]  /*d780*/  FFMA.FTZ R74, R51, R82, -R74 ;  /* 0x00000052334a7223 */ /* 0x000fe2000001084a */
[----:B------:R-:W-:Y:S01]  /*d790*/  HADD2.F32 R75, -RZ, R40.H0_H0 ;  /* 0x20000028ff4b7230 */ /* 0x000fe20000004100 */
[----:B------:R-:W-:Y:S01]  /*d7a0*/  FFMA.FTZ R40, R4, R43, R50 ;  /* 0x0000002b04287223 */ /* 0x000fe20000010032 */
[----:B------:R-:W-:Y:S01]  /*d7b0*/  F2FP.PACK_AB R7, R7, R102 ;  /* 0x000000660707723e */ /* 0x000fe200000000ff */
[----:B------:R-:W-:-:S02]  /*d7c0*/  FMUL.FTZ R41, R14, R77 ;  /* 0x0000004d0e297220 */ /* 0x000fc40000410000 */
[----:B------:R-:W-:Y:S02]  /*d7d0*/  FMUL.FTZ R4, R78, R75 ;  /* 0x0000004b4e047220 */ /* 0x000fe40000410000 */
[----:B------:R-:W-:Y:S02]  /*d7e0*/  FMUL.FTZ R77, R6, R77 ;  /* 0x0000004d064d7220 */ /* 0x000fe40000410000 */
[----:B------:R-:W-:Y:S02]  /*d7f0*/  FMUL.FTZ R81, R73, R75 ;  /* 0x0000004b49517220 */ /* 0x000fe40000410000 */
[----:B------:R-:W-:Y:S01]  /*d800*/  FFMA.FTZ R43, R12, R43, -R5 ;  /* 0x0000002b0c2b7223 */ /* 0x000fe20000010805 */
[----:B------:R-:W-:Y:S01]  /*d810*/  F2FP.PACK_AB R5, R49, R80 ;  /* 0x000000503105723e */ /* 0x000fe200000000ff */
[----:B------:R-:W-:Y:S02]  /*d820*/  FFMA.FTZ R67, R67, R100, -R66 ;  /* 0x0000006443437223 */ /* 0x000fe40000010842 */
[----:B------:R-:W-:-:S02]  /*d830*/  FFMA.FTZ R98, R13, R104, -R98 ;  /* 0x000000680d627223 */ /* 0x000fc40000010862 */
[----:B------:R-:W-:Y:S01]  /*d840*/  FFMA.FTZ R15, R15, R106, -R76 ;  /* 0x0000006a0f0f7223 */ /* 0x000fe2000001084c */
[----:B------:R-:W-:Y:S01]  /*d850*/  F2FP.PACK_AB R13, R67, R74 ;  /* 0x0000004a430d723e */ /* 0x000fe200000000ff */
[----:B------:R-:W-:Y:S02]  /*d860*/  FFMA.FTZ R93, R72, R95, -R93 ;  /* 0x0000005f485d7223 */ /* 0x000fe4000001085d */
[----:B------:R-:W-:Y:S01]  /*d870*/  FFMA.FTZ R12, R73, R48, -R4 ;  /* 0x00000030490c7223 */ /* 0x000fe20000010804 */
[----:B------:R-:W-:Y:S01]  /*d880*/  F2FP.PACK_AB R15, R15, R98 ;  /* 0x000000620f0f723e */ /* 0x000fe200000000ff */
[----:B------:R-:W-:Y:S02]  /*d890*/  FFMA.FTZ R14, R14, R79, -R77 ;  /* 0x0000004f0e0e7223 */ /* 0x000fe4000001084d */
[----:B------:R-:W-:Y:S01]  /*d8a0*/  FFMA.FTZ R75, R78, R48, R81 ;  /* 0x000000304e4b7223 */ /* 0x000fe20000010051 */
[----:B------:R-:W-:Y:S01]  /*d8b0*/  F2FP.PACK_AB R12, R12, R93 ;  /* 0x0000005d0c0c723e */ /* 0x000fe200000000ff */
[----:B------:R-:W-:Y:S01]  /*d8c0*/  FFMA.FTZ R41, R6, R79, R41 ;  /* 0x0000004f06297223 */ /* 0x000fe20000010029 */
[----:B------:R-:W-:-:S02]  /*d8d0*/  F2FP.PACK_AB R14, R14, R43 ;  /* 0x0000002b0e0e723e */ /* 0x000fc400000000ff */
[----:B------:R-:W-:Y:S02]  /*d8e0*/  F2FP.PACK_AB R4, R75, R94 ;  /* 0x0000005e4b04723e */ /* 0x000fe400000000ff */
[----:B------:R-:W-:Y:S01]  /*d8f0*/  F2FP.PACK_AB R6, R41, R40 ;  /* 0x000000282906723e */ /* 0x000fe200000000ff */
[----:B------:R1:W-:Y:S04]  /*d900*/  STS.128 [R65+0xc100], R12 ;  /* 0x00c1000c41007388 */ /* 0x0003e80000000c00 */
[----:B------:R1:W-:Y:S02]  /*d910*/  STS.128 [R64+0xc100], R4 ;  /* 0x00c1000440007388 */ /* 0x0003e40000000c00 */
.L_x_401:
[----:B------:R-:W-:Y:S05]  /*d920*/  BSYNC B1 ;  /* 0x0000000000017941 */ /* 0x000fea0003800000 */
.L_x_400:
        /* <DEDUP_REMOVED lines=9> */
[--C-:B------:R-:W-:Y:S01]  /*d9c0*/  HADD2.F32 R80, -RZ, R88.reuse.H0_H0 ;  /* 0x20000058ff507230 */ /* 0x100fe20000004100 */
[----:B------:R-:W-:Y:S01]  /*d9d0*/  LEA.HI R92, R5, R92, RZ, 0x1d ;  /* 0x0000005c055c7211 */ /* 0x000fe200078fe8ff */
[----:B------:R-:W-:Y:S01]  /*d9e0*/  HADD2.F32 R50, -RZ, R87.H0_H0 ;  /* 0x20000057ff327230 */ /* 0x000fe20000004100 */
[----:B------:R-:W-:Y:S01]  /*d9f0*/  LEA.HI R4, R7, R90, RZ, 0x3 ;  /* 0x0000005a07047211 */ /* 0x000fe200078f18ff */
[----:B------:R-:W-:Y:S01]  /*da00*/  HADD2.F32 R85, -RZ, R85.H1_H1 ;  /* 0x30000055ff557230 */ /* 0x000fe20000004100 */
[----:B------:R-:W-:Y:S01]  /*da10*/  SHF.R.S32.HI R5, RZ, 0x1f, R92 ;  /* 0x0000001fff057819 */ /* 0x000fe2000001145c */
[----:B------:R-:W-:Y:S01]  /*da20*/  HADD2.F32 R74, -RZ, R89.H0_H0 ;  /* 0x20000059ff4a7230 */ /* 0x000fe20000004100 */
[----:B------:R-:W-:Y:S01]  /*da30*/  SHF.L.U32 R6, R90, 0x6, RZ ;  /* 0x000000065a067819 */ /* 0x000fe200000006ff */
[----:B------:R-:W-:Y:S01]  /*da40*/  IMAD.SHL.U32 R4, R4, 0x40, RZ ;  /* 0x0000004004047824 */ /* 0x000fe200078e00ff */
[----:B------:R-:W-:Y:S01]  /*da50*/  LEA.HI R5, R5, R92, RZ, 0x3 ;  /* 0x0000005c05057211 */ /* 0x000fe200078f18ff */
[----:B------:R-:W-:Y:S01]  /*da60*/  HADD2.F32 R88, -RZ, R88.H1_H1 ;  /* 0x30000058ff587230 */ /* 0x000fe20000004100 */
[----:B------:R-:W-:Y:S01]  /*da70*/  LOP3.LUT R6, R6, 0x1c0, RZ, 0xc0, !PT ;  /* 0x000001c006067812 */ /* 0x000fe200078ec0ff */
[----:B------:R-:W-:Y:S01]  /*da80*/  HADD2.F32 R87, -RZ, R87.H1_H1 ;  /* 0x30000057ff577230 */ /* 0x000fe20000004100 */
[----:B------:R-:W-:Y:S01]  /*da90*/  SHF.L.U32 R7, R92, 0x3, RZ ;  /* 0x000000035c077819 */ /* 0x000fe200000006ff */
[----:B------:R-:W-:Y:S01]  /*daa0*/  IMAD.SHL.U32 R5, R5, 0x400, RZ ;  /* 0x0000040005057824 */ /* 0x000fe200078e00ff */
[----:B------:R-:W-:Y:S01]  /*dab0*/  LOP3.LUT R12, R6, 0x38, R61, 0xf8, !PT ;  /* 0x00000038060c7812 */ /* 0x000fe200078ef83d */
[----:B------:R-:W-:Y:S01]  /*dac0*/  HADD2.F32 R89, -RZ, R89.H1_H1 ;  /* 0x30000059ff597230 */ /* 0x000fe20000004100 */
[----:B------:R-:W-:-:S02]  /*dad0*/  SHF.R.U32.HI R13, RZ, 0x3, R6 ;  /* 0x00000003ff0d7819 */ /* 0x000fc40000011606 */
[----:B------:R-:W-:Y:S02]  /*dae0*/  LOP3.LUT R4, R4, 0xfffffe00, RZ, 0xc0, !PT ;  /* 0xfffffe0004047812 */ /* 0x000fe400078ec0ff */
[----:B------:R-:W-:Y:S02]  /*daf0*/  LOP3.LUT R6, R6, 0x38, R7, 0xf8, !PT ;  /* 0x0000003806067812 */ /* 0x000fe400078ef807 */
[----:B------:R-:W-:Y:S02]  /*db00*/  LOP3.LUT R12, R4, R12, R13, 0xf6, !PT ;  /* 0x0000000c040c7212 */ /* 0x000fe400078ef60d */
[----:B------:R-:W-:Y:S02]  /*db10*/  LOP3.LUT R13, R6, R13, RZ, 0x3c, !PT ;  /* 0x0000000d060d7212 */ /* 0x000fe400078e3cff */
[----:B------:R-:W-:Y:S02]  /*db20*/  LOP3.LUT R5, R5, 0x7fffe000, RZ, 0xc0, !PT ;  /* 0x7fffe00005057812 */ /* 0x000fe400078ec0ff */
[----:B------:R-:W-:-:S02]  /*db30*/  SHF.L.U32 R41, R12, 0x1, RZ ;  /* 0x000000010c297819 */ /* 0x000fc400000006ff */
[----:B------:R-:W-:Y:S02]  /*db40*/  IADD3 R40, R13, R5, R4 ;  /* 0x000000050d287210 */ /* 0x000fe40007ffe004 */
[--C-:B------:R-:W-:Y:S01]  /*db50*/  SHF.R.U32.HI R42, RZ, 0x10, R35.reuse ;  /* 0x00000010ff2a7819 */ /* 0x100fe20000011623 */
[----:B------:R-:W1:Y:S01]  /*db60*/  LDS.128 R12, [R41+0xc100] ;  /* 0x00c10000290c7984 */ /* 0x000e620000000c00 */
[----:B------:R-:W-:Y:S02]  /*db70*/  SHF.L.U32 R40, R40, 0x1, RZ ;  /* 0x0000000128287819 */ /* 0x000fe400000006ff */
[----:B------:R-:W-:Y:S01]  /*db80*/  SHF.R.U64 R34, R34, 0x10, R35 ;  /* 0x0000001022227819 */ /* 0x000fe20000001223 */
[----:B------:R-:W-:Y:S01]  /*db90*/  HADD2.F32 R42, -RZ, R42.H0_H0 ;  /* 0x2000002aff2a7230 */ /* 0x000fe20000004100 */
[----:B------:R-:W-:Y:S01]  /*dba0*/  SHF.R.U64 R35, R36, 0x10, R37 ;  /* 0x0000001024237819 */ /* 0x000fe20000001225 */
[----:B------:R-:W2:Y:S01]  /*dbb0*/  LDS.128 R4, [R40+0xc100] ;  /* 0x00c1000028047984 */ /* 0x000ea20000000c00 */
[----:B------:R-:W-:-:S02]  /*dbc0*/  SHF.R.U64 R38, R38, 0x10, R39 ;  /* 0x0000001026267819 */ /* 0x000fc40000001227 */
[----:B------:R-:W-:Y:S02]  /*dbd0*/  SHF.R.U32.HI R36, RZ, 0x10, R37 ;  /* 0x00000010ff247819 */ /* 0x000fe40000011625 */
[----:B------:R-:W-:Y:S02]  /*dbe0*/  SHF.R.U32.HI R39, RZ, 0x10, R39 ;  /* 0x00000010ff277819 */ /* 0x000fe40000011627 */
[--C-:B------:R-:W-:Y:S02]  /*dbf0*/  SHF.R.U64 R32, R32, 0x10, R33.reuse ;  /* 0x0000001020207819 */ /* 0x100fe40000001221 */
[----:B------:R-:W-:Y:S01]  /*dc00*/  SHF.R.U32.HI R33, RZ, 0x10, R33 ;  /* 0x00000010ff217819 */ /* 0x000fe20000011621 */
[----:B------:R-:W-:Y:S02]  /*dc10*/  HADD2.F32 R78, -RZ, R39.H0_H0 ;  /* 0x20000027ff4e7230 */ /* 0x000fe40000004100 */
[--C-:B-1----:R-:W-:Y:S02]  /*dc20*/  HADD2.F32 R37, -RZ, R15.reuse.H0_H0 ;  /* 0x2000000fff257230 */ /* 0x102fe40000004100 */
[----:B------:R-:W-:-:S02]  /*dc30*/  HADD2.F32 R15, -RZ, R15.H1_H1 ;  /* 0x3000000fff0f7230 */ /* 0x000fc40000004100 */
[----:B------:R-:W-:Y:S01]  /*dc40*/  HADD2.F32 R43, -RZ, R13.H0_H0 ;  /* 0x2000000dff2b7230 */ /* 0x000fe20000004100 */
[----:B------:R-:W-:Y:S01]  /*dc50*/  FMUL.FTZ R72, R37, R50 ;  /* 0x0000003225487220 */ /* 0x000fe20000410000 */
[--C-:B--2---:R-:W-:Y:S01]  /*dc60*/  HADD2.F32 R51, -RZ, R7.reuse.H0_H0 ;  /* 0x20000007ff337230 */ /* 0x104fe20000004100 */
[----:B------:R-:W-:Y:S01]  /*dc70*/  FMUL.FTZ R76, R15, R42 ;  /* 0x0000002a0f4c7220 */ /* 0x000fe20000410000 */
[----:B------:R-:W-:Y:S01]  /*dc80*/  HADD2.F32 R7, -RZ, R7.H1_H1 ;  /* 0x30000007ff077230 */ /* 0x000fe20000004100 */
[-C--:B------:R-:W-:Y:S01]  /*dc90*/  FMUL.FTZ R39, R43, R67.reuse ;  /* 0x000000432b277220 */ /* 0x080fe20000410000 */
[----:B------:R-:W-:Y:S01]  /*dca0*/  HADD2.F32 R64, -RZ, R5.H0_H0 ;  /* 0x20000005ff407230 */ /* 0x000fe20000004100 */
[----:B------:R-:W-:Y:S01]  /*dcb0*/  FMUL.FTZ R50, R51, R50 ;  /* 0x0000003233327220 */ /* 0x000fe20000410000 */
[----:B------:R-:W-:Y:S01]  /*dcc0*/  HADD2.F32 R13, -RZ, R13.H1_H1 ;  /* 0x3000000dff0d7230 */ /* 0x000fe20000004100 */
[C---:B------:R-:W-:Y:S01]  /*dcd0*/  FMUL.FTZ R42, R7.reuse, R42 ;  /* 0x0000002a072a7220 */ /* 0x040fe20000410000 */
[--C-:B------:R-:W-:Y:S01]  /*dce0*/  HADD2.F32 R48, -RZ, R12.reuse.H0_H0 ;  /* 0x2000000cff307230 */ /* 0x100fe20000004100 */
[----:B------:R-:W-:Y:S01]  /*dcf0*/  FFMA.FTZ R7, R7, R78, R76 ;  /* 0x0000004e07077223 */ /* 0x000fe2000001004c */
[----:B------:R-:W-:Y:S01]  /*dd00*/  HADD2.F32 R76, -RZ, R33.H0_H0 ;  /* 0x20000021ff4c7230 */ /* 0x000fe20000004100 */
[C---:B------:R-:W-:Y:S01]  /*dd10*/  FMUL.FTZ R67, R64.reuse, R67 ;  /* 0x0000004340437220 */ /* 0x040fe20000410000 */
[----:B------:R-:W-:Y:S01]  /*dd20*/  HADD2.F32 R49, -RZ, R12.H1_H1 ;  /* 0x3000000cff317230 */ /* 0x000fe20000004100 */
[----:B------:R-:W-:Y:S01]  /*dd30*/  FFMA.FTZ R39, R64, R80, R39 ;  /* 0x0000005040277223 */ /* 0x000fe20000010027 */
[----:B------:R-:W-:Y:S01]  /*dd40*/  HADD2.F32 R5, -RZ, R5.H1_H1 ;  /* 0x30000005ff057230 */ /* 0x000fe20000004100 */
[-C--:B------:R-:W-:Y:S01]  /*dd50*/  FMUL.FTZ R33, R48, R85.reuse ;  /* 0x0000005530217220 */ /* 0x080fe20000410000 */
[----:B------:R-:W-:Y:S01]  /*dd60*/  HADD2.F32 R64, -RZ, R36.H0_H0 ;  /* 0x20000024ff407230 */ /* 0x000fe20000004100 */
[-C--:B------:R-:W-:Y:S01]  /*dd70*/  FMUL.FTZ R36, R13, R76.reuse ;  /* 0x0000004c0d247220 */ /* 0x080fe20000410000 */
[----:B------:R-:W-:Y:S01]  /*dd80*/  HADD2.F32 R12, -RZ, R14.H0_H0 ;  /* 0x2000000eff0c7230 */ /* 0x000fe20000004100 */
[C---:B------:R-:W-:Y:S01]  /*dd90*/  FMUL.FTZ R76, R5.reuse, R76 ;  /* 0x0000004c054c7220 */ /* 0x040fe20000410000 */
[--C-:B------:R-:W-:Y:S01]  /*dda0*/  HADD2.F32 R65, -RZ, R4.reuse.H0_H0 ;  /* 0x20000004ff417230 */ /* 0x100fe20000004100 */
[----:B------:R-:W-:Y:S01]  /*ddb0*/  FFMA.FTZ R36, R5, R64, R36 ;  /* 0x0000004005247223 */ /* 0x000fe20000010024 */
[----:B------:R-:W-:Y:S01]  /*ddc0*/  HADD2.F32 R66, -RZ, R4.H1_H1 ;  /* 0x30000004ff427230 */ /* 0x000fe20000004100 */
[----:B------:R-:W-:Y:S01]  /*ddd0*/  FFMA.FTZ R72, R51, R74, R72 ;  /* 0x0000004a33487223 */ /* 0x000fe20000010048 */
[----:B------:R-:W-:Y:S01]  /*dde0*/  HADD2.F32 R4, -RZ, R6.H0_H0 ;  /* 0x20000006ff047230 */ /* 0x000fe20000004100 */
[C---:B------:R-:W-:Y:S01]  /*ddf0*/  FMUL.FTZ R85, R65.reuse, R85 ;  /* 0x0000005541557220 */ /* 0x040fe20000410000 */
[----:B------:R-:W-:Y:S01]  /*de00*/  HADD2.F32 R14, -RZ, R14.H1_H1 ;  /* 0x3000000eff0e7230 */ /* 0x000fe20000004100 */
[----:B------:R-:W-:Y:S01]  /*de10*/  FFMA.FTZ R33, R65, R88, R33 ;  /* 0x0000005841217223 */ /* 0x000fe20000010021 */
[----:B------:R-:W-:Y:S01]  /*de20*/  HADD2.F32 R51, -RZ, R32.H0_H0 ;  /* 0x20000020ff337230 */ /* 0x000fe20000004100 */
[-C--:B------:R-:W-:Y:S01]  /*de30*/  FMUL.FTZ R5, R12, R87.reuse ;  /* 0x000000570c057220 */ /* 0x080fe20000410000 */
[----:B------:R-:W-:Y:S01]  /*de40*/  HADD2.F32 R65, -RZ, R34.H0_H0 ;  /* 0x20000022ff417230 */ /* 0x000fe20000004100 */
[C---:B------:R-:W-:Y:S01]  /*de50*/  FMUL.FTZ R87, R4.reuse, R87 ;  /* 0x0000005704577220 */ /* 0x040fe20000410000 */
[----:B------:R-:W-:Y:S01]  /*de60*/  HADD2.F32 R6, -RZ, R6.H1_H1 ;  /* 0x30000006ff067230 */ /* 0x000fe20000004100 */
[----:B------:R-:W-:Y:S01]  /*de70*/  FFMA.FTZ R32, R4, R89, R5 ;  /* 0x0000005904207223 */ /* 0x000fe20000010005 */
[----:B------:R-:W-:Y:S01]  /*de80*/  HADD2.F32 R4, -RZ, R35.H0_H0 ;  /* 0x20000023ff047230 */ /* 0x000fe20000004100 */
[----:B------:R-:W-:Y:S01]  /*de90*/  FMUL.FTZ R73, R49, R51 ;  /* 0x0000003331497220 */ /* 0x000fe20000410000 */
[----:B------:R-:W-:Y:S01]  /*dea0*/  HADD2.F32 R5, -RZ, R38.H0_H0 ;  /* 0x20000026ff057230 */ /* 0x000fe20000004100 */
[----:B------:R-:W-:Y:S01]  /*deb0*/  FMUL.FTZ R35, R14, R65 ;  /* 0x000000410e237220 */ /* 0x000fe20000410000 */
[----:B------:R-:W-:Y:S01]  /*dec0*/  F2FP.PACK_AB R7, R7, R72 ;  /* 0x000000480707723e */ /* 0x000fe200000000ff */
[----:B------:R-:W-:-:S02]  /*ded0*/  FMUL.FTZ R51, R66, R51 ;  /* 0x0000003342337220 */ /* 0x000fc40000410000 */
[----:B------:R-:W-:Y:S02]  /*dee0*/  FMUL.FTZ R65, R6, R65 ;  /* 0x0000004106417220 */ /* 0x000fe40000410000 */
[----:B------:R-:W-:Y:S02]  /*def0*/  FFMA.FTZ R87, R12, R89, -R87 ;  /* 0x000000590c577223 */ /* 0x000fe40000010857 */
[----:B------:R-:W-:Y:S02]  /*df00*/  FFMA.FTZ R50, R37, R74, -R50 ;  /* 0x0000004a25327223 */ /* 0x000fe40000010832 */
[----:B------:R-:W-:Y:S02]  /*df10*/  FFMA.FTZ R15, R15, R78, -R42 ;  /* 0x0000004e0f0f7223 */ /* 0x000fe4000001082a */
[----:B------:R-:W-:Y:S02]  /*df20*/  FFMA.FTZ R67, R43, R80, -R67 ;  /* 0x000000502b437223 */ /* 0x000fe40000010843 */
[----:B------:R-:W-:Y:S01]  /*df30*/  FFMA.FTZ R76, R13, R64, -R76 ;  /* 0x000000400d4c7223 */ /* 0x000fe2000001084c */
[----:B------:R-:W-:Y:S01]  /*df40*/  F2FP.PACK_AB R15, R15, R50 ;  /* 0x000000320f0f723e */ /* 0x000fe200000000ff */
[----:B------:R-:W-:-:S02]  /*df50*/  FFMA.FTZ R85, R48, R88, -R85 ;  /* 0x0000005830557223 */ /* 0x000fc40000010855 */
[-C--:B------:R-:W-:Y:S01]  /*df60*/  FFMA.FTZ R12, R49, R4.reuse, -R51 ;  /* 0x00000004310c7223 */ /* 0x080fe20000010833 */
        /* <DEDUP_REMOVED lines=8> */
[----:B------:R1:W-:Y:S01]  /*dff0*/  STS.128 [R41+0xc100], R12 ;  /* 0x00c1000c29007388 */ /* 0x0003e20000000c00 */
[----:B------:R-:W-:-:S05]  /*e000*/  F2FP.PACK_AB R6, R35, R32 ;  /* 0x000000202306723e */ /* 0x000fca00000000ff */
[----:B------:R1:W-:Y:S02]  /*e010*/  STS.128 [R40+0xc100], R4 ;  /* 0x00c1000428007388 */ /* 0x0003e40000000c00 */
.L_x_407:
[----:B------:R-:W-:Y:S05]  /*e020*/  BSYNC B0 ;  /* 0x0000000000007941 */ /* 0x000fea0003800000 */
.L_x_406:
[----:B-1----:R-:W-:Y:S01]  /*e030*/  IADD3 R7, R61, 0x20, RZ ;  /* 0x000000203d077810 */ /* 0x002fe20007ffe0ff */
[----:B------:R-:W-:Y:S03]  /*e040*/  BSSY B0, `(.L_x_408) ;  /* 0x0000073000007945 */ /* 0x000fe60003800000 */
[----:B------:R-:W-:-:S13]  /*e050*/  ISETP.GE.AND P0, PT, R7, c[0x0][0x27c], PT ;  /* 0x00009f0007007a0c */ /* 0x000fda0003f06270 */
[----:B------:R-:W-:Y:S05]  /*e060*/  @P0 BRA `(.L_x_409) ;  /* 0x0000070000000947 */ /* 0x000fea0003800000 */
[----:B------:R-:W-:Y:S01]  /*e070*/  SHF.R.S32.HI R12, RZ, 0x1f, R7 ;  /* 0x0000001fff0c7819 */ /* 0x000fe20000011407 */
[----:B------:R-:W-:Y:S01]  /*e080*/  IMAD.MOV.U32 R13, RZ, RZ, c[0x0][0x27c] ;  /* 0x00009f00ff0d7624 */ /* 0x000fe200078e00ff */
[----:B------:R-:W-:Y:S01]  /*e090*/  SHF.R.S32.HI R5, RZ, 0x1f, R90 ;  /* 0x0000001fff057819 */ /* 0x000fe2000001145a */
[----:B------:R-:W-:Y:S01]  /*e0a0*/  IMAD.SHL.U32 R14, R90, 0x40, RZ ;  /* 0x000000405a0e7824 */ /* 0x000fe200078e00ff */
[CC--:B------:R-:W-:Y:S01]  /*e0b0*/  LEA.HI R15, R12.reuse, R7.reuse, RZ, 0x3 ;  /* 0x000000070c0f7211 */ /* 0x0c0fe200078f18ff */
[----:B------:R-:W-:Y:S01]  /*e0c0*/  HADD2.F32 R64, -RZ, R63.H0_H0 ;  /* 0x2000003fff407230 */ /* 0x000fe20000004100 */
[----:B------:R-:W-:Y:S01]  /*e0d0*/  LEA.HI R5, R5, R90, RZ, 0x3 ;  /* 0x0000005a05057211 */ /* 0x000fe200078f18ff */
[----:B------:R-:W-:Y:S01]  /*e0e0*/  HADD2.F32 R38, -RZ, R62.H0_H0 ;  /* 0x2000003eff267230 */ /* 0x000fe20000004100 */
[----:B------:R-:W-:Y:S01]  /*e0f0*/  SHF.R.S32.HI R4, RZ, 0x3, R15 ;  /* 0x00000003ff047819 */ /* 0x000fe2000001140f */
[----:B------:R-:W-:Y:S01]  /*e100*/  HADD2.F32 R74, -RZ, R70.H0_H0 ;  /* 0x20000046ff4a7230 */ /* 0x000fe20000004100 */
[----:B------:R-:W-:Y:S01]  /*e110*/  LEA.HI R12, R12, R7, RZ, 0x6 ;  /* 0x000000070c0c7211 */ /* 0x000fe200078f30ff */
[----:B------:R-:W-:Y:S01]  /*e120*/  IMAD.SHL.U32 R5, R5, 0x40, RZ ;  /* 0x0000004005057824 */ /* 0x000fe200078e00ff */
[----:B------:R-:W-:Y:S01]  /*e130*/  LEA.HI R13, R13, R4, RZ, 0x1d ;  /* 0x000000040d0d7211 */ /* 0x000fe200078fe8ff */
[----:B------:R-:W-:Y:S01]  /*e140*/  HADD2.F32 R50, -RZ, R69.H0_H0 ;  /* 0x20000045ff327230 */ /* 0x000fe20000004100 */
[----:B------:R-:W-:Y:S01]  /*e150*/  LOP3.LUT R14, R14, 0x1c0, RZ, 0xc0, !PT ;  /* 0x000001c00e0e7812 */ /* 0x000fe200078ec0ff */
[----:B------:R-:W-:Y:S01]  /*e160*/  HADD2.F32 R62, -RZ, R62.H1_H1 ;  /* 0x3000003eff3e7230 */ /* 0x000fe20000004100 */
[----:B------:R-:W-:Y:S01]  /*e170*/  SHF.R.S32.HI R4, RZ, 0x1f, R13 ;  /* 0x0000001fff047819 */ /* 0x000fe2000001140d */
[----:B------:R-:W-:Y:S01]  /*e180*/  IMAD.SHL.U32 R7, R13, 0x8, RZ ;  /* 0x000000080d077824 */ /* 0x000fe200078e00ff */
[----:B------:R-:W-:Y:S01]  /*e190*/  SHF.L.U32 R12, R12, 0x7, RZ ;  /* 0x000000070c0c7819 */ /* 0x000fe200000006ff */
[----:B------:R-:W-:Y:S01]  /*e1a0*/  HADD2.F32 R63, -RZ, R63.H1_H1 ;  /* 0x3000003fff3f7230 */ /* 0x000fe20000004100 */
[----:B------:R-:W-:Y:S01]  /*e1b0*/  LOP3.LUT R15, R14, 0x38, R15, 0xf8, !PT ;  /* 0x000000380e0f7812 */ /* 0x000fe200078ef80f */
[----:B------:R-:W-:Y:S01]  /*e1c0*/  HADD2.F32 R69, -RZ, R69.H1_H1 ;  /* 0x30000045ff457230 */ /* 0x000fe20000004100 */
[----:B------:R-:W-:-:S02]  /*e1d0*/  SHF.R.U32.HI R6, RZ, 0x3, R14 ;  /* 0x00000003ff067819 */ /* 0x000fc4000001160e */
[----:B------:R-:W-:Y:S02]  /*e1e0*/  LEA.HI R4, R4, R13, RZ, 0x3 ;  /* 0x0000000d04047211 */ /* 0x000fe400078f18ff */
[----:B------:R-:W-:Y:S02]  /*e1f0*/  LOP3.LUT R12, R12, 0x7fffe000, RZ, 0xc0, !PT ;  /* 0x7fffe0000c0c7812 */ /* 0x000fe400078ec0ff */
[----:B------:R-:W-:Y:S02]  /*e200*/  LOP3.LUT R15, R15, R6, RZ, 0x3c, !PT ;  /* 0x000000060f0f7212 */ /* 0x000fe400078e3cff */
[----:B------:R-:W-:Y:S02]  /*e210*/  LOP3.LUT R5, R5, 0xfffffe00, RZ, 0xc0, !PT ;  /* 0xfffffe0005057812 */ /* 0x000fe400078ec0ff */
[----:B------:R-:W-:Y:S02]  /*e220*/  LOP3.LUT R7, R14, 0x38, R7, 0xf8, !PT ;  /* 0x000000380e077812 */ /* 0x000fe400078ef807 */
[----:B------:R-:W-:-:S02]  /*e230*/  SHF.L.U32 R4, R4, 0xa, RZ ;  /* 0x0000000a04047819 */ /* 0x000fc400000006ff */
[----:B------:R-:W-:Y:S02]  /*e240*/  IADD3 R12, R15, R12, R5 ;  /* 0x0000000c0f0c7210 */ /* 0x000fe40007ffe005 */
[----:B------:R-:W-:Y:S02]  /*e250*/  LOP3.LUT R6, R7, R6, RZ, 0x3c, !PT ;  /* 0x0000000607067212 */ /* 0x000fe400078e3cff */
[----:B------:R-:W-:Y:S01]  /*e260*/  LOP3.LUT R4, R4, 0x7fffe000, RZ, 0xc0, !PT ;  /* 0x7fffe00004047812 */ /* 0x000fe200078ec0ff */
[----:B------:R-:W-:Y:S01]  /*e270*/  IMAD.SHL.U32 R33, R12, 0x2, RZ ;  /* 0x000000020c217824 */ /* 0x000fe200078e00ff */
[----:B------:R-:W-:Y:S02]  /*e280*/  SHF.R.U32.HI R34, RZ, 0x10, R17 ;  /* 0x00000010ff227819 */ /* 0x000fe40000011611 */
[----:B------:R-:W-:Y:S02]  /*e290*/  IADD3 R4, R6, R4, R5 ;  /* 0x0000000406047210 */ /* 0x000fe40007ffe005 */
[----:B------:R-:W1:Y:S01]  /*e2a0*/  LDS.128 R12, [R33+0xc100] ;  /* 0x00c10000210c7984 */ /* 0x000e620000000c00 */
[----:B------:R-:W-:Y:S01]  /*e2b0*/  SHF.R.U64 R24, R24, 0x10, R25 ;  /* 0x0000001018187819 */ /* 0x000fe20000001219 */
[----:B------:R-:W-:Y:S01]  /*e2c0*/  HADD2.F32 R34, -RZ, R34.H0_H0 ;  /* 0x20000022ff227230 */ /* 0x000fe20000004100 */
[----:B------:R-:W-:-:S02]  /*e2d0*/  SHF.L.U32 R32, R4, 0x1, RZ ;  /* 0x0000000104207819 */ /* 0x000fc400000006ff */
[----:B------:R-:W-:Y:S01]  /*e2e0*/  SHF.R.U32.HI R25, RZ, 0x10, R25 ;  /* 0x00000010ff197819 */ /* 0x000fe20000011619 */
[----:B------:R-:W-:Y:S01]  /*e2f0*/  HADD2.F32 R24, -RZ, R24.H0_H0 ;  /* 0x20000018ff187230 */ /* 0x000fe20000004100 */
[----:B------:R-:W-:Y:S01]  /*e300*/  SHF.R.U64 R18, R18, 0x10, R19 ;  /* 0x0000001012127819 */ /* 0x000fe20000001213 */
[----:B------:R-:W2:Y:S01]  /*e310*/  LDS.128 R4, [R32+0xc100] ;  /* 0x00c1000020047984 */ /* 0x000ea20000000c00 */
[----:B------:R-:W-:Y:S01]  /*e320*/  SHF.R.U64 R16, R16, 0x10, R17 ;  /* 0x0000001010107819 */ /* 0x000fe20000001211 */
[----:B------:R-:W-:Y:S01]  /*e330*/  HADD2.F32 R66, -RZ, R25.H0_H0 ;  /* 0x20000019ff427230 */ /* 0x000fe20000004100 */
[----:B------:R-:W-:Y:S02]  /*e340*/  SHF.R.U32.HI R19, RZ, 0x10, R19 ;  /* 0x00000010ff137819 */ /* 0x000fe40000011613 */
[--C-:B------:R-:W-:Y:S02]  /*e350*/  SHF.R.U64 R17, R26, 0x10, R27.reuse ;  /* 0x000000101a117819 */ /* 0x100fe4000000121b */
[----:B------:R-:W-:-:S05]  /*e360*/  SHF.R.U32.HI R26, RZ, 0x10, R27 ;  /* 0x00000010ff1a7819 */ /* 0x000fca000001161b */
[----:B------:R-:W-:Y:S02]  /*e370*/  HADD2.F32 R76, -RZ, R26.H0_H0 ;  /* 0x2000001aff4c7230 */ /* 0x000fe40000004100 */
[--C-:B-1----:R-:W-:Y:S02]  /*e380*/  HADD2.F32 R35, -RZ, R13.reuse.H1_H1 ;  /* 0x3000000dff237230 */ /* 0x102fe40000004100 */
[----:B------:R-:W-:Y:S02]  /*e390*/  HADD2.F32 R27, -RZ, R13.H0_H0 ;  /* 0x2000000dff1b7230 */ /* 0x000fe40000004100 */
[--C-:B------:R-:W-:Y:S01]  /*e3a0*/  HADD2.F32 R13, -RZ, R15.reuse.H0_H0 ;  /* 0x2000000fff0d7230 */ /* 0x100fe20000004100 */
[----:B------:R-:W-:Y:S01]  /*e3b0*/  FMUL.FTZ R25, R35, R34 ;  /* 0x0000002223197220 */ /* 0x000fe20000410000 */
[----:B------:R-:W-:Y:S01]  /*e3c0*/  HADD2.F32 R15, -RZ, R15.H1_H1 ;  /* 0x3000000fff0f7230 */ /* 0x000fe20000004100 */
[----:B------:R-:W-:Y:S01]  /*e3d0*/  FMUL.FTZ R48, R27, R38 ;  /* 0x000000261b307220 */ /* 0x000fe20000410000 */
[--C-:B--2---:R-:W-:Y:S01]  /*e3e0*/  HADD2.F32 R40, -RZ, R5.reuse.H1_H1 ;  /* 0x30000005ff287230 */ /* 0x104fe20000004100 */
[----:B------:R-:W-:Y:S01]  /*e3f0*/  FMUL.FTZ R72, R13, R64 ;  /* 0x000000400d487220 */ /* 0x000fe20000410000 */
[----:B------:R-:W-:-:S02]  /*e400*/  HADD2.F32 R39, -RZ, R5.H0_H0 ;  /* 0x20000005ff277230 */ /* 0x000fc40000004100 */
[--C-:B------:R-:W-:Y:S01]  /*e410*/  HADD2.F32 R5, -RZ, R7.reuse.H0_H0 ;  /* 0x20000007ff057230 */ /* 0x100fe20000004100 */
[C---:B------:R-:W-:Y:S01]  /*e420*/  FMUL.FTZ R34, R40.reuse, R34 ;  /* 0x0000002228227220 */ /* 0x040fe20000410000 */
[----:B------:R-:W-:Y:S01]  /*e430*/  HADD2.F32 R7, -RZ, R7.H1_H1 ;  /* 0x30000007ff077230 */ /* 0x000fe20000004100 */
[----:B------:R-:W-:Y:S01]  /*e440*/  FFMA.FTZ R25, R40, R66, R25 ;  /* 0x0000004228197223 */ /* 0x000fe20000010019 */
[----:B------:R-:W-:Y:S01]  /*e450*/  HADD2.F32 R40, -RZ, R19.H0_H0 ;  /* 0x20000013ff287230 */ /* 0x000fe20000004100 */
[C---:B------:R-:W-:Y:S01]  /*e460*/  FMUL.FTZ R64, R5.reuse, R64 ;  /* 0x0000004005407220 */ /* 0x040fe20000410000 */
[--C-:B------:R-:W-:Y:S01]  /*e470*/  HADD2.F32 R36, -RZ, R12.reuse.H0_H0 ;  /* 0x2000000cff247230 */ /* 0x100fe20000004100 */
[----:B------:R-:W-:Y:S01]  /*e480*/  FFMA.FTZ R72, R5, R74, R72 ;  /* 0x0000004a05487223 */ /* 0x000fe20000010048 */
[----:B------:R-:W-:Y:S01]  /*e490*/  HADD2.F32 R37, -RZ, R12.H1_H1 ;  /* 0x3000000cff257230 */ /* 0x000fe20000004100 */
[-C--:B------:R-:W-:Y:S01]  /*e4a0*/  FMUL.FTZ R26, R15, R40.reuse ;  /* 0x000000280f1a7220 */ /* 0x080fe20000410000 */
[----:B------:R-:W-:Y:S01]  /*e4b0*/  HADD2.F32 R12, -RZ, R14.H0_H0 ;  /* 0x2000000eff0c7230 */ /* 0x000fe20000004100 */
[----:B------:R-:W-:Y:S01]  /*e4c0*/  FMUL.FTZ R40, R7, R40 ;  /* 0x0000002807287220 */ /* 0x000fe20000410000 */
[--C-:B------:R-:W-:Y:S01]  /*e4d0*/  HADD2.F32 R41, -RZ, R4.reuse.H0_H0 ;  /* 0x20000004ff297230 */ /* 0x100fe20000004100 */
[C---:B------:R-:W-:Y:S01]  /*e4e0*/  FMUL.FTZ R38, R39.reuse, R38 ;  /* 0x0000002627267220 */ /* 0x040fe20000410000 */
[----:B------:R-:W-:Y:S01]  /*e4f0*/  HADD2.F32 R42, -RZ, R4.H1_H1 ;  /* 0x30000004ff2a7230 */ /* 0x000fe20000004100 */
[----:B------:R-:W-:Y:S01]  /*e500*/  FFMA.FTZ R48, R39, R50, R48 ;  /* 0x0000003227307223 */ /* 0x000fe20000010030 */
[----:B------:R-:W-:Y:S01]  /*e510*/  HADD2.F32 R4, -RZ, R6.H0_H0 ;  /* 0x20000006ff047230 */ /* 0x000fe20000004100 */
[----:B------:R-:W-:Y:S01]  /*e520*/  FMUL.FTZ R78, R36, R62 ;  /* 0x0000003e244e7220 */ /* 0x000fe20000410000 */
[----:B------:R-:W-:Y:S01]  /*e530*/  HADD2.F32 R5, -RZ, R70.H1_H1 ;  /* 0x30000046ff057230 */ /* 0x000fe20000004100 */
[----:B------:R-:W-:Y:S01]  /*e540*/  FFMA.FTZ R7, R7, R76, R26 ;  /* 0x0000004c07077223 */ /* 0x000fe2000001001a */
[----:B------:R-:W-:Y:S01]  /*e550*/  HADD2.F32 R14, -RZ, R14.H1_H1 ;  /* 0x3000000eff0e7230 */ /* 0x000fe20000004100 */
[----:B------:R-:W-:Y:S01]  /*e560*/  FMUL.FTZ R19, R12, R63 ;  /* 0x0000003f0c137220 */ /* 0x000fe20000410000 */
[----:B------:R-:W-:Y:S01]  /*e570*/  HADD2.F32 R26, -RZ, R16.H0_H0 ;  /* 0x20000010ff1a7230 */ /* 0x000fe20000004100 */
[C---:B------:R-:W-:Y:S01]  /*e580*/  FMUL.FTZ R62, R41.reuse, R62 ;  /* 0x0000003e293e7220 */ /* 0x040fe20000410000 */
[----:B------:R-:W-:Y:S01]  /*e590*/  HADD2.F32 R39, -RZ, R18.H0_H0 ;  /* 0x20000012ff277230 */ /* 0x000fe20000004100 */
[----:B------:R-:W-:Y:S01]  /*e5a0*/  FFMA.FTZ R78, R41, R69, R78 ;  /* 0x00000045294e7223 */ /* 0x000fe2000001004e */
[----:B------:R-:W-:Y:S01]  /*e5b0*/  HADD2.F32 R6, -RZ, R6.H1_H1 ;  /* 0x30000006ff067230 */ /* 0x000fe20000004100 */
[----:B------:R-:W-:Y:S01]  /*e5c0*/  FFMA.FTZ R16, R4, R5, R19 ;  /* 0x0000000504107223 */ /* 0x000fe20000010013 */
[----:B------:R-:W-:Y:S01]  /*e5d0*/  HADD2.F32 R41, -RZ, R17.H0_H0 ;  /* 0x20000011ff297230 */ /* 0x000fe20000004100 */
[----:B------:R-:W-:Y:S01]  /*e5e0*/  FMUL.FTZ R19, R37, R26 ;  /* 0x0000001a25137220 */ /* 0x000fe20000410000 */
[----:B------:R-:W-:Y:S01]  /*e5f0*/  F2FP.PACK_AB R7, R7, R72 ;  /* 0x000000480707723e */ /* 0x000fe200000000ff */
[----:B------:R-:W-:-:S02]  /*e600*/  FMUL.FTZ R17, R14, R39 ;  /* 0x000000270e117220 */ /* 0x000fc40000410000 */
[----:B------:R-:W-:Y:S02]  /*e610*/  FMUL.FTZ R63, R4, R63 ;  /* 0x0000003f043f7220 */ /* 0x000fe40000410000 */
[----:B------:R-:W-:Y:S02]  /*e620*/  FMUL.FTZ R26, R42, R26 ;  /* 0x0000001a2a1a7220 */ /* 0x000fe40000410000 */
[----:B------:R-:W-:Y:S02]  /*e630*/  FMUL.FTZ R39, R6, R39 ;  /* 0x0000002706277220 */ /* 0x000fe40000410000 */
[----:B------:R-:W-:Y:S02]  /*e640*/  FFMA.FTZ R38, R27, R50, -R38 ;  /* 0x000000321b267223 */ /* 0x000fe40000010826 */
[----:B------:R-:W-:Y:S02]  /*e650*/  FFMA.FTZ R35, R35, R66, -R34 ;  /* 0x0000004223237223 */ /* 0x000fe40000010822 */
[----:B------:R-:W-:-:S02]  /*e660*/  FFMA.FTZ R64, R13, R74, -R64 ;  /* 0x0000004a0d407223 */ /* 0x000fc40000010840 */
[----:B------:R-:W-:Y:S01]  /*e670*/  FFMA.FTZ R15, R15, R76, -R40 ;  /* 0x0000004c0f0f7223 */ /* 0x000fe20000010828 */
[----:B------:R-:W-:Y:S01]  /*e680*/  F2FP.PACK_AB R13, R35, R38 ;  /* 0x00000026230d723e */ /* 0x000fe200000000ff */
[----:B------:R-:W-:Y:S02]  /*e690*/  FFMA.FTZ R62, R36, R69, -R62 ;  /* 0x00000045243e7223 */ /* 0x000fe4000001083e */
[----:B------:R-:W-:Y:S01]  /*e6a0*/  FFMA.FTZ R63, R12, R5, -R63 ;  /* 0x000000050c3f7223 */ /* 0x000fe2000001083f */
[----:B------:R-:W-:Y:S01]  /*e6b0*/  F2FP.PACK_AB R15, R15, R64 ;  /* 0x000000400f0f723e */ /* 0x000fe200000000ff */
[----:B------:R-:W-:Y:S01]  /*e6c0*/  FFMA.FTZ R37, R37, R24, -R26 ;  /* 0x0000001825257223 */ /* 0x000fe2000001081a */
[----:B------:R-:W-:Y:S01]  /*e6d0*/  F2FP.PACK_AB R5, R25, R48 ;  /* 0x000000301905723e */ /* 0x000fe200000000ff */
[-C--:B------:R-:W-:Y:S02]  /*e6e0*/  FFMA.FTZ R14, R14, R41.reuse, -R39 ;  /* 0x000000290e0e7223 */ /* 0x080fe40000010827 */
        /* <DEDUP_REMOVED lines=8> */
.L_x_409:
[----:B------:R-:W-:Y:S05]  /*e770*/  BSYNC B0 ;  /* 0x0000000000007941 */ /* 0x000fea0003800000 */
.L_x_408:
[----:B-1----:R-:W-:-:S04]  /*e780*/  IADD3 R4, R61, 0x40, RZ ;  /* 0x000000403d047810 */ /* 0x002fc80007ffe0ff */
        /* <DEDUP_REMOVED lines=13> */
[----:B------:R-:W-:Y:S01]  /*e860*/  HADD2.F32 R57, -RZ, R57.H1_H1 ;  /* 0x30000039ff397230 */ /* 0x000fe20000004100 */
[----:B------:R-:W-:Y:S01]  /*e870*/  LEA.HI R7, R7, R6, RZ, 0x1d ;  /* 0x0000000607077211 */ /* 0x000fe200078fe8ff */
[----:B------:R-:W-:Y:S01]  /*e880*/  HADD2.F32 R59, -RZ, R59.H1_H1 ;  /* 0x3000003bff3b7230 */ /* 0x000fe20000004100 */
[----:B------:R-:W-:Y:S01]  /*e890*/  LOP3.LUT R12, R12, 0x1c0, RZ, 0xc0, !PT ;  /* 0x000001c00c0c7812 */ /* 0x000fe200078ec0ff */
[----:B------:R-:W-:Y:S01]  /*e8a0*/  IMAD.SHL.U32 R4, R4, 0x40, RZ ;  /* 0x0000004004047824 */ /* 0x000fe200078e00ff */
[----:B------:R-:W-:Y:S01]  /*e8b0*/  SHF.R.S32.HI R6, RZ, 0x1f, R7 ;  /* 0x0000001fff067819 */ /* 0x000fe20000011407 */
[----:B------:R-:W-:Y:S01]  /*e8c0*/  IMAD.SHL.U32 R15, R7, 0x8, RZ ;  /* 0x00000008070f7824 */ /* 0x000fe200078e00ff */
[----:B------:R-:W-:-:S02]  /*e8d0*/  LOP3.LUT R14, R12, 0x38, R5, 0xf8, !PT ;  /* 0x000000380c0e7812 */ /* 0x000fc400078ef805 */
[----:B------:R-:W-:Y:S02]  /*e8e0*/  SHF.L.U32 R13, R13, 0x7, RZ ;  /* 0x000000070d0d7819 */ /* 0x000fe400000006ff */
[----:B------:R-:W-:Y:S02]  /*e8f0*/  SHF.R.U32.HI R5, RZ, 0x3, R12 ;  /* 0x00000003ff057819 */ /* 0x000fe4000001160c */
[----:B------:R-:W-:Y:S02]  /*e900*/  LEA.HI R6, R6, R7, RZ, 0x3 ;  /* 0x0000000706067211 */ /* 0x000fe400078f18ff */
[----:B------:R-:W-:Y:S02]  /*e910*/  LOP3.LUT R13, R13, 0x7fffe000, RZ, 0xc0, !PT ;  /* 0x7fffe0000d0d7812 */ /* 0x000fe400078ec0ff */
[----:B------:R-:W-:Y:S02]  /*e920*/  LOP3.LUT R4, R4, 0xfffffe00, RZ, 0xc0, !PT ;  /* 0xfffffe0004047812 */ /* 0x000fe400078ec0ff */
[----:B------:R-:W-:-:S02]  /*e930*/  LOP3.LUT R14, R14, R5, RZ, 0x3c, !PT ;  /* 0x000000050e0e7212 */ /* 0x000fc400078e3cff */
[----:B------:R-:W-:Y:S02]  /*e940*/  LOP3.LUT R12, R12, 0x38, R15, 0xf8, !PT ;  /* 0x000000380c0c7812 */ /* 0x000fe400078ef80f */
[----:B------:R-:W-:Y:S02]  /*e950*/  SHF.L.U32 R7, R6, 0xa, RZ ;  /* 0x0000000a06077819 */ /* 0x000fe400000006ff */
[----:B------:R-:W-:Y:S02]  /*e960*/  IADD3 R13, R14, R13, R4 ;  /* 0x0000000d0e0d7210 */ /* 0x000fe40007ffe004 */
[----:B------:R-:W-:Y:S02]  /*e970*/  LOP3.LUT R6, R12, R5, RZ, 0x3c, !PT ;  /* 0x000000050c067212 */ /* 0x000fe400078e3cff */
[----:B------:R-:W-:Y:S01]  /*e980*/  LOP3.LUT R5, R7, 0x7fffe000, RZ, 0xc0, !PT ;  /* 0x7fffe00007057812 */ /* 0x000fe200078ec0ff */
[----:B------:R-:W-:Y:S01]  /*e990*/  IMAD.SHL.U32 R17, R13, 0x2, RZ ;  /* 0x000000020d117824 */ /* 0x000fe200078e00ff */
[----:B------:R-:W-:-:S02]  /*e9a0*/  SHF.R.U64 R19, R22, 0x10, R23 ;  /* 0x0000001016137819 */ /* 0x000fc40000001217 */
[----:B------:R-:W-:Y:S02]  /*e9b0*/  IADD3 R5, R6, R5, R4 ;  /* 0x0000000506057210 */ /* 0x000fe40007ffe004 */
[----:B------:R-:W1:Y:S01]  /*e9c0*/  LDS.128 R12, [R17+0xc100] ;  /* 0x00c10000110c7984 */ /* 0x000e620000000c00 */
[--C-:B------:R-:W-:Y:S02]  /*e9d0*/  SHF.R.U64 R22, R28, 0x10, R29.reuse ;  /* 0x000000101c167819 */ /* 0x100fe4000000121d */
[----:B------:R-:W-:Y:S02]  /*e9e0*/  SHF.L.U32 R16, R5, 0x1, RZ ;  /* 0x0000000105107819 */ /* 0x000fe400000006ff */
[----:B------:R-:W-:Y:S01]  /*e9f0*/  SHF.R.U32.HI R28, RZ, 0x10, R29 ;  /* 0x00000010ff1c7819 */ /* 0x000fe2000001161d */
[----:B------:R-:W-:Y:S01]  /*ea00*/  HADD2.F32 R29, -RZ, R58.H0_H0 ;  /* 0x2000003aff1d7230 */ /* 0x000fe20000004100 */
[----:B------:R-:W-:Y:S01]  /*ea10*/  SHF.R.U32.HI R23, RZ, 0x10, R23 ;  /* 0x00000010ff177819 */ /* 0x000fe20000011617 */
[----:B------:R-:W2:Y:S01]  /*ea20*/  LDS.128 R4, [R16+0xc100] ;  /* 0x00c1000010047984 */ /* 0x000ea20000000c00 */
[--C-:B------:R-:W-:Y:S01]  /*ea30*/  SHF.R.U64 R18, R30, 0x10, R31.reuse ;  /* 0x000000101e127819 */ /* 0x100fe2000000121f */
[----:B------:R-:W-:Y:S01]  /*ea40*/  HADD2.F32 R50, -RZ, R28.H0_H0 ;  /* 0x2000001cff327230 */ /* 0x000fe20000004100 */
[----:B------:R-:W-:Y:S01]  /*ea50*/  SHF.R.U32.HI R30, RZ, 0x10, R31 ;  /* 0x00000010ff1e7819 */ /* 0x000fe2000001161f */
[----:B------:R-:W-:Y:S01]  /*ea60*/  HADD2.F32 R36, -RZ, R23.H0_H0 ;  /* 0x20000017ff247230 */ /* 0x000fe20000004100 */
[--C-:B------:R-:W-:Y:S01]  /*ea70*/  SHF.R.U64 R20, R20, 0x10, R21.reuse ;  /* 0x0000001014147819 */ /* 0x100fe20000001215 */
[----:B------:R-:W-:Y:S01]  /*ea80*/  HADD2.F32 R22, -RZ, R22.H0_H0 ;  /* 0x20000016ff167230 */ /* 0x000fe20000004100 */
[----:B------:R-:W-:-:S03]  /*ea90*/  SHF.R.U32.HI R21, RZ, 0x10, R21 ;  /* 0x00000010ff157819 */ /* 0x000fc60000011615 */
[----:B------:R-:W-:Y:S02]  /*eaa0*/  HADD2.F32 R20, -RZ, R20.H0_H0 ;  /* 0x20000014ff147230 */ /* 0x000fe40000004100 */
[----:B------:R-:W-:Y:S02]  /*eab0*/  HADD2.F32 R48, -RZ, R21.H0_H0 ;  /* 0x20000015ff307230 */ /* 0x000fe40000004100 */
[----:B------:R-:W-:Y:S02]  /*eac0*/  HADD2.F32 R21, -RZ, R60.H1_H1 ;  /* 0x3000003cff157230 */ /* 0x000fe40000004100 */
[--C-:B-1----:R-:W-:Y:S02]  /*ead0*/  HADD2.F32 R24, -RZ, R15.reuse.H0_H0 ;  /* 0x2000000fff187230 */ /* 0x102fe40000004100 */
[----:B------:R-:W-:Y:S02]  /*eae0*/  HADD2.F32 R15, -RZ, R15.H1_H1 ;  /* 0x3000000fff0f7230 */ /* 0x000fe40000004100 */
[----:B------:R-:W-:Y:S01]  /*eaf0*/  HADD2.F32 R25, -RZ, R13.H0_H0 ;  /* 0x2000000dff197230 */ /* 0x000fe20000004100 */
[----:B------:R-:W-:Y:S01]  /*eb00*/  FMUL.FTZ R35, R24, R29 ;  /* 0x0000001d18237220 */ /* 0x000fe20000410000 */
[----:B------:R-:W-:-:S02]  /*eb10*/  HADD2.F32 R26, -RZ, R12.H0_H0 ;  /* 0x2000000cff1a7230 */ /* 0x000fc40000004100 */
[--C-:B--2---:R-:W-:Y:S01]  /*eb20*/  HADD2.F32 R32, -RZ, R7.reuse.H0_H0 ;  /* 0x20000007ff207230 */ /* 0x104fe20000004100 */
[----:B------:R-:W-:Y:S01]  /*eb30*/  FMUL.FTZ R40, R25, R38 ;  /* 0x0000002619287220 */ /* 0x000fe20000410000 */
[----:B------:R-:W-:Y:S02]  /*eb40*/  HADD2.F32 R7, -RZ, R7.H1_H1 ;  /* 0x30000007ff077230 */ /* 0x000fe40000004100 */
[----:B------:R-:W-:Y:S01]  /*eb50*/  HADD2.F32 R27, -RZ, R12.H1_H1 ;  /* 0x3000000cff1b7230 */ /* 0x000fe20000004100 */
[C---:B------:R-:W-:Y:S01]  /*eb60*/  FMUL.FTZ R29, R32.reuse, R29 ;  /* 0x0000001d201d7220 */ /* 0x040fe20000410000 */
[----:B------:R-:W-:Y:S01]  /*eb70*/  HADD2.F32 R31, -RZ, R5.H0_H0 ;  /* 0x20000005ff1f7230 */ /* 0x000fe20000004100 */
[----:B------:R-:W-:Y:S01]  /*eb80*/  FFMA.FTZ R35, R32, R37, R35 ;  /* 0x0000002520237223 */ /* 0x000fe20000010023 */
[----:B------:R-:W-:Y:S01]  /*eb90*/  HADD2.F32 R32, -RZ, R30.H0_H0 ;  /* 0x2000001eff207230 */ /* 0x000fe20000004100 */
[-C--:B------:R-:W-:Y:S01]  /*eba0*/  FMUL.FTZ R30, R15, R36.reuse ;  /* 0x000000240f1e7220 */ /* 0x080fe20000410000 */
[----:B------:R-:W-:Y:S01]  /*ebb0*/  HADD2.F32 R12, -RZ, R14.H0_H0 ;  /* 0x2000000eff0c7230 */ /* 0x000fe20000004100 */
[C---:B------:R-:W-:Y:S01]  /*ebc0*/  FMUL.FTZ R36, R7.reuse, R36 ;  /* 0x0000002407247220 */ /* 0x040fe20000410000 */
[----:B------:R-:W-:Y:S01]  /*ebd0*/  HADD2.F32 R33, -RZ, R4.H0_H0 ;  /* 0x20000004ff217230 */ /* 0x000fe20000004100 */
[----:B------:R-:W-:Y:S01]  /*ebe0*/  FFMA.FTZ R30, R7, R32, R30 ;  /* 0x00000020071e7223 */ /* 0x000fe2000001001e */
[----:B------:R-:W-:Y:S01]  /*ebf0*/  HADD2.F32 R7, -RZ, R58.H1_H1 ;  /* 0x3000003aff077230 */ /* 0x000fe20000004100 */
[C---:B------:R-:W-:Y:S01]  /*ec00*/  FMUL.FTZ R38, R31.reuse, R38 ;  /* 0x000000261f267220 */ /* 0x040fe20000410000 */
[----:B------:R-:W-:Y:S01]  /*ec10*/  HADD2.F32 R34, -RZ, R4.H1_H1 ;  /* 0x30000004ff227230 */ /* 0x000fe20000004100 */
[----:B------:R-:W-:Y:S01]  /*ec20*/  FFMA.FTZ R40, R31, R42, R40 ;  /* 0x0000002a1f287223 */ /* 0x000fe20000010028 */
[----:B------:R-:W-:Y:S01]  /*ec30*/  HADD2.F32 R4, -RZ, R6.H0_H0 ;  /* 0x20000006ff047230 */ /* 0x000fe20000004100 */
[----:B------:R-:W-:Y:S01]  /*ec40*/  FMUL.FTZ R58, R26, R57 ;  /* 0x000000391a3a7220 */ /* 0x000fe20000410000 */
[----:B------:R-:W-:Y:S01]  /*ec50*/  HADD2.F32 R13, -RZ, R13.H1_H1 ;  /* 0x3000000dff0d7230 */ /* 0x000fe20000004100 */
[----:B------:R-:W-:Y:S01]  /*ec60*/  FMUL.FTZ R23, R12, R7 ;  /* 0x000000070c177220 */ /* 0x000fe20000410000 */
[----:B------:R-:W-:Y:S01]  /*ec70*/  HADD2.F32 R14, -RZ, R14.H1_H1 ;  /* 0x3000000eff0e7230 */ /* 0x000fe20000004100 */
        /* <DEDUP_REMOVED lines=8> */
[----:B------:R-:W-:-:S02]  /*ed00*/  FMUL.FTZ R28, R13, R48 ;  /* 0x000000300d1c7220 */ /* 0x000fc40000410000 */
[----:B------:R-:W-:Y:S02]  /*ed10*/  FMUL.FTZ R23, R27, R20 ;  /* 0x000000141b177220 */ /* 0x000fe40000410000 */
[-C--:B------:R-:W-:Y:S02]  /*ed20*/  FMUL.FTZ R4, R14, R31.reuse ;  /* 0x0000001f0e047220 */ /* 0x080fe40000410000 */
[----:B------:R-:W-:Y:S02]  /*ed30*/  FMUL.FTZ R48, R5, R48 ;  /* 0x0000003005307220 */ /* 0x000fe40000410000 */
[----:B------:R-:W-:Y:S02]  /*ed40*/  FMUL.FTZ R20, R34, R20 ;  /* 0x0000001422147220 */ /* 0x000fe40000410000 */
[----:B------:R-:W-:Y:S02]  /*ed50*/  FMUL.FTZ R31, R6, R31 ;  /* 0x0000001f061f7220 */ /* 0x000fe40000410000 */
[----:B------:R-:W-:Y:S01]  /*ed60*/  FFMA.FTZ R21, R12, R21, -R7 ;  /* 0x000000150c157223 */ /* 0x000fe20000010807 */
[----:B------:R-:W-:Y:S01]  /*ed70*/  F2FP.PACK_AB R7, R30, R35 ;  /* 0x000000231e07723e */ /* 0x000fe200000000ff */
[----:B------:R-:W-:-:S02]  /*ed80*/  FFMA.FTZ R29, R24, R37, -R29 ;  /* 0x00000025181d7223 */ /* 0x000fc4000001081d */
[----:B------:R-:W-:Y:S02]  /*ed90*/  FFMA.FTZ R36, R15, R32, -R36 ;  /* 0x000000200f247223 */ /* 0x000fe40000010824 */
[----:B------:R-:W-:Y:S02]  /*eda0*/  FFMA.FTZ R38, R25, R42, -R38 ;  /* 0x0000002a19267223 */ /* 0x000fe40000010826 */
[----:B------:R-:W-:Y:S01]  /*edb0*/  FFMA.FTZ R13, R13, R50, -R48 ;  /* 0x000000320d0d7223 */ /* 0x000fe20000010830 */
[----:B------:R-:W-:Y:S01]  /*edc0*/  F2FP.PACK_AB R15, R36, R29 ;  /* 0x0000001d240f723e */ /* 0x000fe200000000ff */
[----:B------:R-:W-:Y:S02]  /*edd0*/  FFMA.FTZ R57, R26, R59, -R57 ;  /* 0x0000003b1a397223 */ /* 0x000fe40000010839 */
[----:B------:R-:W-:Y:S01]  /*ede0*/  FFMA.FTZ R12, R27, R22, -R20 ;  /* 0x000000161b0c7223 */ /* 0x000fe20000010814 */
[----:B------:R-:W-:Y:S01]  /*edf0*/  F2FP.PACK_AB R13, R13, R38 ;  /* 0x000000260d0d723e */ /* 0x000fe200000000ff */
[----:B------:R-:W-:-:S02]  /*ee00*/  FFMA.FTZ R14, R14, R33, -R31 ;  /* 0x000000210e0e7223 */ /* 0x000fc4000001081f */
[----:B------:R-:W-:Y:S01]  /*ee10*/  FFMA.FTZ R5, R5, R50, R28 ;  /* 0x0000003205057223 */ /* 0x000fe2000001001c */
[----:B------:R-:W-:Y:S01]  /*ee20*/  F2FP.PACK_AB R12, R12, R57 ;  /* 0x000000390c0c723e */ /* 0x000fe200000000ff */
[----:B------:R-:W-:Y:S01]  /*ee30*/  FFMA.FTZ R23, R34, R22, R23 ;  /* 0x0000001622177223 */ /* 0x000fe20000010017 */
[----:B------:R-:W-:Y:S01]  /*ee40*/  F2FP.PACK_AB R14, R14, R21 ;  /* 0x000000150e0e723e */ /* 0x000fe200000000ff */
[----:B------:R-:W-:Y:S01]  /*ee50*/  FFMA.FTZ R6, R6, R33, R4 ;  /* 0x0000002106067223 */ /* 0x000fe20000010004 */
[----:B------:R-:W-:Y:S02]  /*ee60*/  F2FP.PACK_AB R5, R5, R40 ;  /* 0x000000280505723e */ /* 0x000fe400000000ff */
[----:B------:R-:W-:Y:S01]  /*ee70*/  F2FP.PACK_AB R4, R23, R58 ;  /* 0x0000003a1704723e */ /* 0x000fe200000000ff */
[----:B------:R1:W-:Y:S01]  /*ee80*/  STS.128 [R17+0xc100], R12 ;  /* 0x00c1000c11007388 */ /* 0x0003e20000000c00 */
[----:B------:R-:W-:-:S05]  /*ee90*/  F2FP.PACK_AB R6, R6, R19 ;  /* 0x000000130606723e */ /* 0x000fca00000000ff */
[----:B------:R1:W-:Y:S02]  /*eea0*/  STS.128 [R16+0xc100], R4 ;  /* 0x00c1000410007388 */ /* 0x0003e40000000c00 */
.L_x_385:
[----:B------:R-:W-:Y:S05]  /*eeb0*/  BSYNC B2 ;  /* 0x0000000000027941 */ /* 0x000fea0003800000 */
.L_x_367:
[----:B-1----:R-:W-:Y:S01]  /*eec0*/  IMAD R4, R55, c[0x0][0x208], RZ ;  /* 0x0000820037047a24 */ /* 0x002fe200078e02ff */
[----:B------:R-:W-:Y:S01]  /*eed0*/  SHF.R.S32.HI R5, RZ, 0x4, R56 ;  /* 0x00000004ff057819 */ /* 0x000fe20000011438 */
[----:B------:R-:W-:Y:S01]  /*eee0*/  IMAD.WIDE.U32 R6, R205, c[0x0][0x208], RZ ;  /* 0x00008200cd067a25 */ /* 0x000fe200078e00ff */
[----:B------:R-:W-:-:S04]  /*eef0*/  DEPBAR.LE SB0, 0x0 ;  /* 0x000080000000791a */ /* 0x000fc80000000000 */
[----:B------:R-:W-:Y:S01]  /*ef00*/  IMAD R4, R205, c[0x0][0x20c], R4 ;  /* 0x00008300cd047a24 */ /* 0x000fe200078e0204 */
[----:B------:R-:W-:Y:S01]  /*ef10*/  LEA.HI R14, R56, R5, RZ, 0x1 ;  /* 0x00000005380e7211 */ /* 0x000fe200078f08ff */
[----:B------:R-:W-:Y:S01]  /*ef20*/  IMAD R13, R54, c[0x0][0x218], RZ ;  /* 0x00008600360d7a24 */ /* 0x000fe200078e02ff */
[----:B------:R-:W-:Y:S01]  /*ef30*/  ISETP.GE.AND P5, PT, R206, c[0x0][0x1d4], PT ;  /* 0x00007500ce007a0c */ /* 0x000fe20003fa6270 */
[----:B------:R-:W-:Y:S01]  /*ef40*/  IMAD.IADD R7, R7, 0x1, R4 ;  /* 0x0000000107077824 */ /* 0x000fe200078e0204 */
[----:B------:R-:W-:Y:S01]  /*ef50*/  LOP3.LUT R14, R14, 0xfffffffe, RZ, 0xc0, !PT ;  /* 0xfffffffe0e0e7812 */ /* 0x000fe200078ec0ff */
[C---:B------:R-:W-:Y:S01]  /*ef60*/  IMAD R13, R204.reuse, c[0x0][0x21c], R13 ;  /* 0x00008700cc0d7a24 */ /* 0x040fe200078e020d */
[----:B------:R-:W-:Y:S01]  /*ef70*/  BAR.SYNC.DEFER_BLOCKING 0x0 ;  /* 0x0000000000007b1d */ /* 0x000fe20000010000 */
[----:B------:R-:W-:Y:S01]  /*ef80*/  IMAD.WIDE.U32 R6, R204, c[0x0][0x218], R6 ;  /* 0x00008600cc067a25 */ /* 0x000fe200078e0006 */
[----:B------:R-:W-:-:S03]  /*ef90*/  ISETP.GE.AND P2, PT, R45, c[0x0][0x1d4], PT ;  /* 0x000075002d007a0c */ /* 0x000fc60003f46270 */
[----:B------:R-:W-:Y:S01]  /*efa0*/  IMAD.IADD R14, R5, 0x1, -R14 ;  /* 0x00000001050e7824 */ /* 0x000fe200078e0a0e */
[----:B------:R-:W-:Y:S01]  /*efb0*/  IADD3 R4, P0, R6, UR18, RZ ;  /* 0x0000001206047c10 */ /* 0x000fe2000ff1e0ff */
[----:B------:R-:W-:Y:S02]  /*efc0*/  IMAD.SHL.U32 R6, R46, 0x40, RZ ;  /* 0x000000402e067824 */ /* 0x000fe400078e00ff */
[----:B------:R-:W-:Y:S01]  /*efd0*/  IMAD.WIDE R18, R214, 0x2, RZ ;  /* 0x00000002d6127825 */ /* 0x000fe200078e02ff */
[----:B------:R-:W-:Y:S02]  /*efe0*/  IADD3.X R13, R7, UR12, R13, P0, !PT ;  /* 0x0000000c070d7c10 */ /* 0x000fe400087fe40d */
[----:B------:R-:W-:Y:S01]  /*eff0*/  LOP3.LUT R6, R6, 0x1c0, RZ, 0xc0, !PT ;  /* 0x000001c006067812 */ /* 0x000fe200078ec0ff */
[----:B------:R-:W-:Y:S01]  /*f000*/  IMAD.SHL.U32 R7, R53, 0x8, RZ ;  /* 0x0000000835077824 */ /* 0x000fe200078e00ff */
[----:B------:R-:W-:Y:S01]  /*f010*/  LEA R15, P0, R4, c[0x0][0x1f8], 0x1 ;  /* 0x00007e00040f7a11 */ /* 0x000fe200078008ff */
[----:B------:R-:W-:-:S02]  /*f020*/  IMAD.SHL.U32 R69, R52, 0x40, RZ ;  /* 0x0000004034457824 */ /* 0x000fc400078e00ff */
[----:B------:R-:W-:Y:S01]  /*f030*/  IMAD.SHL.U32 R70, R47, 0x40, RZ ;  /* 0x000000402f467824 */ /* 0x000fe200078e00ff */
[----:B------:R-:W-:Y:S01]  /*f040*/  LOP3.LUT R7, R6, 0x8, R7, 0xf8, !PT ;  /* 0x0000000806077812 */ /* 0x000fe200078ef807 */
[----:B-----5:R-:W1:Y:S01]  /*f050*/  SHFL.IDX PT, R76, R15, 0x1, 0x181f ;  /* 0x00381f000f4c7f89 */ /* 0x020e6200000e0000 */
[----:B------:R-:W-:Y:S01]  /*f060*/  SHF.R.U32.HI R6, RZ, 0x3, R6 ;  /* 0x00000003ff067819 */ /* 0x000fe20000011606 */
[----:B------:R-:W-:Y:S01]  /*f070*/  IMAD.SHL.U32 R208, R0, 0x2, RZ ;  /* 0x0000000200d07824 */ /* 0x000fe200078e00ff */
[----:B------:R-:W-:Y:S02]  /*f080*/  LEA.HI.X R13, R4, c[0x0][0x1fc], R13, 0x1, P0 ;  /* 0x00007f00040d7a11 */ /* 0x000fe400000f0c0d */
[----:B------:R-:W-:Y:S01]  /*f090*/  LOP3.LUT R7, R7, R6, RZ, 0x3c, !PT ;  /* 0x0000000607077212 */ /* 0x000fe200078e3cff */
[----:B------:R-:W2:Y:S01]  /*f0a0*/  SHFL.IDX PT, R4, R15, RZ, 0x181f ;  /* 0x00181fff0f047589 */ /* 0x000ea200000e0000 */
[----:B------:R-:W-:Y:S02]  /*f0b0*/  LOP3.LUT P0, RZ, R46, 0x2, RZ, 0xc0, !PT ;  /* 0x000000022eff7812 */ /* 0x000fe4000780c0ff */
[----:B------:R-:W-:Y:S01]  /*f0c0*/  LOP3.LUT R69, R69, 0x1c0, RZ, 0xc0, !PT ;  /* 0x000001c045457812 */ /* 0x000fe200078ec0ff */
[C---:B------:R-:W-:Y:S01]  /*f0d0*/  IMAD R197, R14.reuse, 0x200, R7 ;  /* 0x000002000ec57824 */ /* 0x040fe200078e0207 */
[----:B------:R-:W3:Y:S01]  /*f0e0*/  SHFL.IDX PT, R12, R13, 0x1, 0x181f ;  /* 0x00381f000d0c7f89 */ /* 0x000ee200000e0000 */
[----:B------:R-:W-:Y:S01]  /*f0f0*/  SHF.R.S32.HI R7, RZ, 0x1f, R206 ;  /* 0x0000001fff077819 */ /* 0x000fe200000114ce */
[----:B------:R-:W-:Y:S01]  /*f100*/  IMAD.SHL.U32 R14, R14, 0x8, RZ ;  /* 0x000000080e0e7824 */ /* 0x000fe200078e00ff */
[----:B------:R-:W-:Y:S01]  /*f110*/  LOP3.LUT R70, R70, 0xfffffe00, RZ, 0xc0, !PT ;  /* 0xfffffe0046467812 */ /* 0x000fe200078ec0ff */
[----:B------:R-:W4:Y:S01]  /*f120*/  SHFL.IDX PT, R5, R13, RZ, 0x181f ;  /* 0x00181fff0d057589 */ /* 0x000f2200000e0000 */
[----:B------:R-:W-:Y:S01]  /*f130*/  IMAD.SHL.U32 R197, R197, 0x2, RZ ;  /* 0x00000002c5c57824 */ /* 0x000fe200078e00ff */
[----:B------:R-:W-:-:S02]  /*f140*/  LEA.HI R216, R7, R206, RZ, 0x3 ;  /* 0x000000ce07d87211 */ /* 0x000fc400078f18ff */
[----:B------:R-:W-:Y:S02]  /*f150*/  LOP3.LUT R14, R69, 0x8, R14, 0xf8, !PT ;  /* 0x00000008450e7812 */ /* 0x000fe400078ef80e */
[C---:B------:R-:W-:Y:S01]  /*f160*/  IADD3 R6, R197.reuse, 0x6100, RZ ;  /* 0x00006100c5067810 */ /* 0x040fe20007ffe0ff */
[----:B------:R-:W-:Y:S01]  /*f170*/  LDSM.16.M88.4 R28, [R197+0x6100] ;  /* 0x00610000c51c783b */ /* 0x000fe20000000200 */
[----:B------:R-:W-:Y:S02]  /*f180*/  IADD3 R196, R197, 0x6120, RZ ;  /* 0x00006120c5c47810 */ /* 0x000fe40007ffe0ff */
[----:B------:R-:W-:Y:S01]  /*f190*/  @P0 IADD3 R196, R6, -0x20, RZ ;  /* 0xffffffe006c40810 */ /* 0x000fe20007ffe0ff */
[----:B------:R-:W-:Y:S01]  /*f1a0*/  LDSM.16.M88.4 R40, [R197+0x7900] ;  /* 0x00790000c528783b */ /* 0x000fe20000000200 */
[----:B------:R-:W-:Y:S02]  /*f1b0*/  SHF.R.S32.HI R6, RZ, 0x1f, R45 ;  /* 0x0000001fff067819 */ /* 0x000fe4000001142d */
[----:B------:R-:W-:Y:S01]  /*f1c0*/  LOP3.LUT R216, R216, 0xfffffff8, RZ, 0xc0, !PT ;  /* 0xfffffff8d8d87812 */ /* 0x000fe200078ec0ff */
[----:B------:R-:W-:Y:S01]  /*f1d0*/  LDSM.16.M88.4 R36, [R196] ;  /* 0x00000000c424783b */ /* 0x000fe20000000200 */
[----:B------:R-:W-:-:S02]  /*f1e0*/  LEA.HI R215, R6, R45, RZ, 0x3 ;  /* 0x0000002d06d77211 */ /* 0x000fc400078f18ff */
[----:B-1----:R-:W-:Y:S01]  /*f1f0*/  IADD3 R48, P0, R18, R76, RZ ;  /* 0x0000004c12307210 */ /* 0x002fe20007f1e0ff */
[----:B------:R-:W-:Y:S01]  /*f200*/  IMAD.WIDE R20, R216, 0x2, RZ ;  /* 0x00000002d8147825 */ /* 0x000fe200078e02ff */
[----:B--2---:R-:W-:Y:S01]  /*f210*/  IADD3 R16, P1, R4, R18, RZ ;  /* 0x0000001204107210 */ /* 0x004fe20007f3e0ff */
[----:B------:R-:W-:Y:S01]  /*f220*/  LDSM.16.M88.4 R72, [R196+0x800] ;  /* 0x00080000c448783b */ /* 0x000fe20000000200 */
[----:B------:R-:W-:Y:S01]  /*f230*/  LOP3.LUT R215, R215, 0xfffffff8, RZ, 0xc0, !PT ;  /* 0xfffffff8d7d77812 */ /* 0x000fe200078ec0ff */
[--C-:B---3--:R-:W-:Y:S01]  /*f240*/  IMAD.X R49, R19, 0x1, R12.reuse, P0 ;  /* 0x0000000113317824 */ /* 0x108fe200000e060c */
[----:B------:R-:W-:Y:S01]  /*f250*/  IADD3 R78, P0, R20, R76, RZ ;  /* 0x0000004c144e7210 */ /* 0x000fe20007f1e0ff */
[----:B----4-:R-:W-:Y:S01]  /*f260*/  IMAD.X R17, R5, 0x1, R19, P1 ;  /* 0x0000000105117824 */ /* 0x010fe200008e0613 */
[----:B------:R-:W-:Y:S01]  /*f270*/  IADD3 R6, P1, R4, R20, RZ ;  /* 0x0000001404067210 */ /* 0x000fe20007f3e0ff */
[----:B------:R-:W-:Y:S01]  /*f280*/  IMAD.WIDE R18, R215, 0x2, RZ ;  /* 0x00000002d7127825 */ /* 0x000fe200078e02ff */
[----:B------:R-:W-:Y:S01]  /*f290*/  SHF.R.U32.HI R69, RZ, 0x3, R69 ;  /* 0x00000003ff457819 */ /* 0x000fe20000011645 */
[----:B------:R-:W-:Y:S01]  /*f2a0*/  LDSM.16.M88.4 R64, [R196+0x1000] ;  /* 0x00100000c440783b */ /* 0x000fe20000000200 */
[----:B------:R-:W-:Y:S01]  /*f2b0*/  IADD3 R211, R208, 0x100, RZ ;  /* 0x00000100d0d37810 */ /* 0x000fe20007ffe0ff */
[--C-:B------:R-:W-:Y:S01]  /*f2c0*/  IMAD.X R79, R21, 0x1, R12.reuse, P0 ;  /* 0x00000001154f7824 */ /* 0x100fe200000e060c */
[----:B------:R-:W-:Y:S01]  /*f2d0*/  IADD3 R76, P0, R18, R76, RZ ;  /* 0x0000004c124c7210 */ /* 0x000fe20007f1e0ff */
[----:B------:R-:W-:Y:S01]  /*f2e0*/  IMAD.X R7, R5, 0x1, R21, P1 ;  /* 0x0000000105077824 */ /* 0x000fe200008e0615 */
[----:B------:R-:W-:Y:S01]  /*f2f0*/  IADD3 R4, P1, R4, R18, RZ ;  /* 0x0000001204047210 */ /* 0x000fe20007f3e0ff */
[----:B------:R-:W-:Y:S01]  /*f300*/  LDSM.16.M88.4 R20, [R197+0x6900] ;  /* 0x00690000c514783b */ /* 0x000fe20000000200 */
[----:B------:R-:W-:Y:S01]  /*f310*/  LOP3.LUT R69, R14, R69, RZ, 0x3c, !PT ;  /* 0x000000450e457212 */ /* 0x000fe200078e3cff */
[----:B------:R-:W-:Y:S01]  /*f320*/  IMAD.X R77, R19, 0x1, R12, P0 ;  /* 0x00000001134d7824 */ /* 0x000fe200000e060c */
[----:B------:R-:W-:Y:S01]  /*f330*/  IADD3 R187, R196, 0x800, RZ ;  /* 0x00000800c4bb7810 */ /* 0x000fe20007ffe0ff */
[----:B------:R-:W-:Y:S01]  /*f340*/  IMAD.X R5, R5, 0x1, R19, P1 ;  /* 0x0000000105057824 */ /* 0x000fe200008e0613 */
[----:B------:R-:W-:Y:S01]  /*f350*/  ISETP.GE.AND P1, PT, R214, c[0x0][0x1d4], PT ;  /* 0x00007500d6007a0c */ /* 0x000fe20003f26270 */
[----:B------:R-:W-:Y:S01]  /*f360*/  IMAD R12, R11, 0x400, R70 ;  /* 0x000004000b0c7824 */ /* 0x000fe200078e0246 */
[----:B------:R-:W-:Y:S01]  /*f370*/  LDSM.16.M88.4 R60, [R196+0x1800] ;  /* 0x00180000c43c783b */ /* 0x000fe20000000200 */
[----:B------:R-:W-:-:S02]  /*f380*/  IADD3 R186, R196, 0x1000, RZ ;  /* 0x00001000c4ba7810 */ /* 0x000fc40007ffe0ff */
[----:B------:R-:W-:Y:S01]  /*f390*/  IMAD.IADD R0, R69, 0x1, R12 ;  /* 0x0000000145007824 */ /* 0x000fe200078e020c */
[----:B------:R-:W-:Y:S01]  /*f3a0*/  ISETP.LT.OR P0, PT, R44, 0x1, P1 ;  /* 0x000000012c00780c */ /* 0x000fe20000f01670 */
[----:B------:R-:W-:Y:S01]  /*f3b0*/  LDSM.16.M88.4 R12, [R197+0x7100] ;  /* 0x00710000c50c783b */ /* 0x000fe20000000200 */
[----:B------:R-:W-:Y:S01]  /*f3c0*/  IADD3 R185, R196, 0x1800, RZ ;  /* 0x00001800c4b97810 */ /* 0x000fe20007ffe0ff */
[----:B------:R-:W-:Y:S01]  /*f3d0*/  IMAD.SHL.U32 R198, R0, 0x2, RZ ;  /* 0x0000000200c67824 */ /* 0x000fe200078e00ff */
[C---:B------:R-:W-:Y:S01]  /*f3e0*/  IADD3 R183, R196.reuse, 0x2000, RZ ;  /* 0x00002000c4b77810 */ /* 0x040fe20007ffe0ff */
[----:B------:R-:W-:Y:S01]  /*f3f0*/  IMAD.MOV.U32 R0, RZ, RZ, 0x40 ;  /* 0x00000040ff007424 */ /* 0x000fe200078e00ff */
[----:B------:R-:W-:Y:S01]  /*f400*/  IADD3 R182, R196, 0x2800, RZ ;  /* 0x00002800c4b67810 */ /* 0x000fe20007ffe0ff */
[--C-:B------:R-:W-:Y:S01]  /*f410*/  IMAD R194, R2, 0x2, R198.reuse ;  /* 0x0000000202c27824 */ /* 0x100fe200078e02c6 */
[----:B------:R-:W1:Y:S01]  /*f420*/  LDSM.16.M88.4 R80, [R198+0xc100] ;  /* 0x00c10000c650783b */ /* 0x000e620000000200 */
[C---:B------:R-:W-:Y:S01]  /*f430*/  IMAD R193, R3.reuse, 0x2, R198 ;  /* 0x0000000203c17824 */ /* 0x040fe200078e02c6 */
[C---:B------:R-:W-:Y:S01]  /*f440*/  IADD3 R181, R196.reuse, 0x3000, RZ ;  /* 0x00003000c4b57810 */ /* 0x040fe20007ffe0ff */
[----:B------:R-:W-:Y:S01]  /*f450*/  IMAD R191, R3, 0x2, R194 ;  /* 0x0000000203bf7824 */ /* 0x000fe200078e02c2 */
[----:B------:R-:W2:Y:S01]  /*f460*/  LDSM.16.M88.4 R56, [R194+0xc100] ;  /* 0x00c10000c238783b */ /* 0x000ea20000000200 */
[----:B------:R-:W-:-:S02]  /*f470*/  IADD3 R180, R196, 0x3800, RZ ;  /* 0x00003800c4b47810 */ /* 0x000fc40007ffe0ff */
        /* <DEDUP_REMOVED lines=10> */
[----:B------:R-:W-:-:S13]  /*f520*/  ISETP.LT.OR P0, PT, R44, 0x1, P2 ;  /* 0x000000012c00780c */ /* 0x000fda0001701670 */
[----:B------:R4:W-:Y:S01]  /*f530*/  LDGSTS.E.BYPASS.LTC128B.128 [R208+0x4100], [R4.64], !P0 ;  /* 0x0410000004d07fae */ /* 0x0009e2000c101d56 */
[C---:B------:R-:W-:Y:S02]  /*f540*/  ISETP.LT.OR P0, PT, R44.reuse, 0x21, P1 ;  /* 0x000000212c00780c */ /* 0x040fe40000f01670 */
[----:B------:R-:W-:Y:S01]  /*f550*/  ISETP.LT.OR P1, PT, R44, 0x21, P5 ;  /* 0x000000212c00780c */ /* 0x000fe20002f21670 */
[C---:B-1----:R-:W-:Y:S08]  /*f560*/  HMMA.16816.F32 R32, R80.reuse, R28, RZ ;  /* 0x0000001c5020723c */ /* 0x042ff000000018ff */
[----:B------:R-:W-:Y:S02]  /*f570*/  HMMA.16816.F32 R28, R80, R30, RZ ;  /* 0x0000001e501c723c */ /* 0x000fe400000018ff */
[----:B------:R1:W-:Y:S01]  /*f580*/  LDGSTS.E.BYPASS.LTC128B.128 [R208+0x1100], [R48.64], !P0 ;  /* 0x0110000030d07fae */ /* 0x0003e2000c101d56 */
[----:B------:R-:W-:-:S03]  /*f590*/  LOP3.LUT P0, RZ, R46, 0x4, RZ, 0xc0, !PT ;  /* 0x000000042eff7812 */ /* 0x000fc6000780c0ff */
[----:B------:R2:W-:Y:S01]  /*f5a0*/  LDGSTS.E.BYPASS.LTC128B.128 [R208+0x3100], [R78.64], !P1 ;  /* 0x031000004ed07fae */ /* 0x0005e2000c901d56 */
[----:B------:R-:W-:Y:S01]  /*f5b0*/  SEL R0, R0, 0xffffffc0, !P0 ;  /* 0xffffffc000007807 */ /* 0x000fe20004000000 */
[----:B------:R-:W-:Y:S01]  /*f5c0*/  HMMA.16816.F32 R24, R80, R20, RZ ;  /* 0x000000145018723c */ /* 0x000fe200000018ff */
[----:B------:R-:W-:-:S03]  /*f5d0*/  ISETP.LT.OR P0, PT, R44, 0x21, P2 ;  /* 0x000000212c00780c */ /* 0x000fc60001701670 */
[----:B------:R-:W-:Y:S02]  /*f5e0*/  IMAD.IADD R192, R197, 0x1, R0 ;  /* 0x00000001c5c07824 */ /* 0x000fe400078e0200 */
[----:B------:R-:W-:Y:S02]  /*f5f0*/  IMAD.IADD R184, R0, 0x1, R196 ;  /* 0x0000000100b87824 */ /* 0x000fe400078e02c4 */
[C---:B---3--:R-:W-:Y:S06]  /*f600*/  HMMA.16816.F32 R16, R80.reuse, R12, RZ ;  /* 0x0000000c5010723c */ /* 0x048fec00000018ff */
[----:B------:R2:W-:Y:S01]  /*f610*/  LDGSTS.E.BYPASS.LTC128B.128 [R208+0x5100], [R76.64], !P0 ;  /* 0x051000004cd07fae */ /* 0x0005e2000c101d56 */
[----:B------:R-:W-:Y:S01]  /*f620*/  ISETP.GT.AND P0, PT, R86, R203, PT ;  /* 0x000000cb5600720c */ /* 0x000fe20003f04270 */
[C---:B------:R-:W-:Y:S02]  /*f630*/  HMMA.16816.F32 R20, R80.reuse, R22, RZ ;  /* 0x000000165014723c */ /* 0x040fe400000018ff */
[----:B------:R-:W-:Y:S04]  /*f640*/  LDSM.16.M88.4 R52, [R193+0xc100] ;  /* 0x00c10000c134783b */ /* 0x000fe80000000200 */
[----:B-1----:R-:W1:Y:S02]  /*f650*/  LDSM.16.M88.4 R48, [R192+0x6100] ;  /* 0x00610000c030783b */ /* 0x002e640000000200 */
[C---:B------:R-:W-:Y:S02]  /*f660*/  HMMA.16816.F32 R12, R80.reuse, R14, RZ ;  /* 0x0000000e500c723c */ /* 0x040fe400000018ff */
[----:B------:R-:W3:Y:S04]  /*f670*/  LDSM.16.M88.4 R44, [R192+0x6900] ;  /* 0x00690000c02c783b */ /* 0x000ee80000000200 */
[----:B------:R-:W0:Y:S02]  /*f680*/  LDGDEPBAR ;  /* 0x00000000000079af */ /* 0x000e240000000000 */
[C---:B----4-:R-:W-:Y:S08]  /*f690*/  HMMA.16816.F32 R4, R80.reuse, R40, RZ ;  /* 0x000000285004723c */ /* 0x050ff000000018ff */
[----:B------:R-:W-:Y:S01]  /*f6a0*/  HMMA.16816.F32 R80, R80, R42, RZ ;  /* 0x0000002a5050723c */ /* 0x000fe200000018ff */
[----:B------:R-:W4:Y:S04]  /*f6b0*/  LDSM.16.M88.4 R40, [R192+0x7100] ;  /* 0x00710000c028783b */ /* 0x000f280000000200 */
[----:B--2---:R-:W-:Y:S03]  /*f6c0*/  LDSM.16.M88.4 R76, [R191+0xc100] ;  /* 0x00c10000bf4c783b */ /* 0x004fe60000000200 */
[C---:B------:R-:W-:Y:S08]  /*f6d0*/  HMMA.16816.F32 R32, R56.reuse, R36, R32 ;  /* 0x000000243820723c */ /* 0x040ff00000001820 */
[C---:B------:R-:W-:Y:S01]  /*f6e0*/  HMMA.16816.F32 R28, R56.reuse, R38, R28 ;  /* 0x00000026381c723c */ /* 0x040fe2000000181c */
[----:B------:R-:W2:Y:S07]  /*f6f0*/  LDSM.16.M88.4 R36, [R192+0x7900] ;  /* 0x00790000c024783b */ /* 0x000eae0000000200 */
[C---:B------:R-:W-:Y:S08]  /*f700*/  HMMA.16816.F32 R24, R56.reuse, R72, R24 ;  /* 0x000000483818723c */ /* 0x040ff00000001818 */
[C---:B------:R-:W-:Y:S01]  /*f710*/  HMMA.16816.F32 R20, R56.reuse, R74, R20 ;  /* 0x0000004a3814723c */ /* 0x040fe20000001814 */
[----:B------:R-:W2:Y:S07]  /*f720*/  LDSM.16.M88.4 R72, [R184] ;  /* 0x00000000b848783b */ /* 0x000eae0000000200 */
        /* <DEDUP_REMOVED lines=10> */
[C---:B---3--:R-:W-:Y:S08]  /*f7d0*/  HMMA.16816.F32 R24, R52.reuse, R44, R24 ;  /* 0x0000002c3418723c */ /* 0x048ff00000001818 */
[C---:B------:R-:W-:Y:S01]  /*f7e0*/  HMMA.16816.F32 R20, R52.reuse, R46, R20 ;  /* 0x0000002e3414723c */ /* 0x040fe20000001814 */
[----:B------:R-:W-:Y:S07]  /*f7f0*/  LDSM.16.M88.4 R44, [R197+0x8900] ;  /* 0x00890000c52c783b */ /* 0x000fee0000000200 */
[C---:B----4-:R-:W-:Y:S08]  /*f800*/  HMMA.16816.F32 R16, R52.reuse, R40, R16 ;  /* 0x000000283410723c */ /* 0x050ff00000001810 */
        /* <DEDUP_REMOVED lines=102> */
[C---:B------:R-:W-:Y:S07]  /*fe70*/  HMMA.16816.F32 R16, R52.reuse, R40, R16 ;  /* 0x000000283410723c */ /* 0x040fee0000001810 */
[----:B------:R-:W-:Y:S01]  /*fe80*/  SHF.R.S32.HI R41, RZ, 0x1f, R214 ;  /* 0x0000001fff297819 */ /* 0x000fe200000114d6 */
[C---:B------:R-:W-:Y:S07]  /*fe90*/  HMMA.16816.F32 R12, R52.reuse, R42, R12 ;  /* 0x0000002a340c723c */ /* 0x040fee000000180c */
[----:B------:R-:W-:Y:S01]  /*fea0*/  SHF.R.S32.HI R42, RZ, 0x1f, R215 ;  /* 0x0000001fff2a7819 */ /* 0x000fe200000114d7 */
        /* <DEDUP_REMOVED lines=8> */
[C---:B----4-:R-:W-:Y:S07]  /*ff30*/  HMMA.16816.F32 R36, R76.reuse, R56, R4 ;  /* 0x000000384c24723c */ /* 0x050fee0000001804 */
[----:B------:R-:W-:Y:S01]  /*ff40*/  SHF.R.S32.HI R5, RZ, 0x1f, R216 ;  /* 0x0000001fff057819 */ /* 0x000fe200000114d8 */
        /* <DEDUP_REMOVED lines=16> */
[----:B------:R-:W-:Y:S01]  /*10050*/  ISETP.GE.AND P5, PT, R206, c[0x0][0x1d4], PT ;  /* 0x00007500ce007a0c */ /* 0x000fe20003fa6270 */
[C---:B------:R-:W-:Y:S01]  /*10060*/  IMAD.SHL.U32 R40, R214.reuse, 0x2, RZ ;  /* 0x00000002d6287824 */ /* 0x040fe200078e00ff */
[----:B------:R-:W-:Y:S01]  /*10070*/  SHF.L.U64.HI R41, R214, 0x1, R41 ;  /* 0x00000001d6297819 */ /* 0x000fe20000010229 */
[----:B------:R-:W-:Y:S01]  /*10080*/  IMAD R205, R0, c[0x0][0x2b8], R205 ;  /* 0x0000ae0000cd7a24 */ /* 0x000fe200078e02cd */
[----:B------:R-:W-:Y:S02]  /*10090*/  SEL R4, RZ, 0x10, P5 ;  /* 0x00000010ff047807 */ /* 0x000fe40002800000 */
[----:B------:R-:W-:Y:S01]  /*100a0*/  SHF.L.U64.HI R42, R215, 0x1, R42 ;  /* 0x00000001d72a7819 */ /* 0x000fe2000001022a */
[----:B------:R-:W-:Y:S01]  /*100b0*/  IMAD.WIDE.U32 R44, R205, c[0x0][0x1e0], RZ ;  /* 0x00007800cd2c7a25 */ /* 0x000fe200078e00ff */
[----:B------:R-:W-:-:S02]  /*100c0*/  SHF.R.S32.HI R0, RZ, 0x1f, R205 ;  /* 0x0000001fff007819 */ /* 0x000fc400000114cd */
[----:B------:R-:W-:-:S03]  /*100d0*/  IADD3 R48, -R4, 0x10, RZ ;  /* 0x0000001004307810 */ /* 0x000fc60007ffe1ff */
[----:B------:R-:W-:Y:S01]  /*100e0*/  IMAD R0, R0, c[0x0][0x1e0], RZ ;  /* 0x0000780000007a24 */ /* 0x000fe200078e02ff */
[----:B------:R-:W-:-:S03]  /*100f0*/  LOP3.LUT R48, R48, 0xf, RZ, 0xc0, !PT ;  /* 0x0000000f30307812 */ /* 0x000fc600078ec0ff */
[----:B------:R-:W-:-:S04]  /*10100*/  IMAD R43, R205, c[0x0][0x1e4], R0 ;  /* 0x00007900cd2b7a24 */ /* 0x000fc800078e0200 */
[----:B------:R-:W-:Y:S01]  /*10110*/  IMAD.IADD R45, R45, 0x1, R43 ;  /* 0x000000012d2d7824 */ /* 0x000fe200078e022b */
[----:B--2---:R-:W-:-:S03]  /*10120*/  SHF.R.S32.HI R43, RZ, 0x1f, R204 ;  /* 0x0000001fff2b7819 */ /* 0x004fc600000114cc */
[----:B------:R-:W-:-:S04]  /*10130*/  IMAD.WIDE.U32 R6, R204, c[0x0][0x1f0], R44 ;  /* 0x00007c00cc067a25 */ /* 0x000fc800078e002c */
[----:B------:R-:W-:Y:S01]  /*10140*/  IMAD R43, R43, c[0x0][0x1f0], RZ ;  /* 0x00007c002b2b7a24 */ /* 0x000fe200078e02ff */
[----:B------:R-:W-:Y:S02]  /*10150*/  IADD3 R52, P0, R6, UR10, RZ ;  /* 0x0000000a06347c10 */ /* 0x000fe4000ff1e0ff */
[----:B------:R-:W-:Y:S01]  /*10160*/  SHF.L.U64.HI R6, R216, 0x1, R5 ;  /* 0x00000001d8067819 */ /* 0x000fe20000010205 */
[----:B------:R-:W-:Y:S01]  /*10170*/  IMAD R0, R204, c[0x0][0x1f4], R43 ;  /* 0x00007d00cc007a24 */ /* 0x000fe200078e022b */
[----:B------:R-:W-:Y:S01]  /*10180*/  IADD3 R43, -R84, 0x10, RZ ;  /* 0x00000010542b7810 */ /* 0x000fe20007ffe1ff */
[----:B------:R-:W-:-:S03]  /*10190*/  IMAD.SHL.U32 R5, R216, 0x2, RZ ;  /* 0x00000002d8057824 */ /* 0x000fc600078e00ff */
[----:B------:R-:W-:Y:S02]  /*101a0*/  IADD3.X R7, R7, UR7, R0, P0, !PT ;  /* 0x0000000707077c10 */ /* 0x000fe400087fe400 */
[C---:B------:R-:W-:Y:S02]  /*101b0*/  LEA R0, P0, R52.reuse, c[0x0][0x1c8], 0x1 ;  /* 0x0000720034007a11 */ /* 0x040fe400078008ff */
[----:B------:R-:W-:Y:S02]  /*101c0*/  LOP3.LUT R43, R43, 0xf, RZ, 0xc0, !PT ;  /* 0x0000000f2b2b7812 */ /* 0x000fe400078ec0ff */
[----:B------:R-:W-:Y:S01]  /*101d0*/  LEA.HI.X R52, R52, c[0x0][0x1cc], R7, 0x1, P0 ;  /* 0x0000730034347a11 */ /* 0x000fe200000f0c07 */
[----:B------:R-:W1:Y:S01]  /*101e0*/  SHFL.IDX PT, R44, R0, 0x1, 0x181f ;  /* 0x00381f00002c7f89 */ /* 0x000e6200000e0000 */
[----:B------:R-:W-:-:S03]  /*101f0*/  SEL R7, RZ, 0x10, P4 ;  /* 0x00000010ff077807 */ /* 0x000fc60002000000 */
[----:B------:R-:W2:Y:S01]  /*10200*/  SHFL.IDX PT, R45, R52, 0x1, 0x181f ;  /* 0x00381f00342d7f89 */ /* 0x000ea200000e0000 */
[C---:B------:R-:W-:Y:S02]  /*10210*/  IADD3 R51, -R7.reuse, 0x10, RZ ;  /* 0x0000001007337810 */ /* 0x040fe40007ffe1ff */
[----:B------:R-:W-:Y:S01]  /*10220*/  ISETP.NE.U32.AND P2, PT, R7, RZ, PT ;  /* 0x000000ff0700720c */ /* 0x000fe20003f45070 */
[----:B------:R3:W4:Y:S01]  /*10230*/  SHFL.IDX PT, R47, R0, RZ, 0x181f ;  /* 0x00181fff002f7589 */ /* 0x00072200000e0000 */
[----:B------:R-:W-:-:S03]  /*10240*/  LOP3.LUT R51, R51, 0xf, RZ, 0xc0, !PT ;  /* 0x0000000f33337812 */ /* 0x000fc600078ec0ff */
[----:B------:R4:W5:Y:S01]  /*10250*/  SHFL.IDX PT, R46, R52, RZ, 0x181f ;  /* 0x00181fff342e7589 */ /* 0x00096200000e0000 */
[----:B-1----:R-:W-:-:S04]  /*10260*/  IADD3 R50, P1, P0, R51, R44, R40 ;  /* 0x0000002c33327210 */ /* 0x002fc8000783e028 */
[----:B--2---:R-:W-:Y:S02]  /*10270*/  IADD3.X R51, RZ, R45, R41, P1, P0 ;  /* 0x0000002dff337210 */ /* 0x004fe40000fe0429 */
[----:B------:R-:W-:Y:S01]  /*10280*/  IADD3 R48, P1, P0, R48, R44, R5 ;  /* 0x0000002c30307210 */ /* 0x000fe2000783e005 */
[----:B---3--:R-:W-:-:S03]  /*10290*/  IMAD.SHL.U32 R0, R215, 0x2, RZ ;  /* 0x00000002d7007824 */ /* 0x008fc600078e00ff */
[----:B------:R-:W-:Y:S02]  /*102a0*/  IADD3.X R49, RZ, R45, R6, P1, P0 ;  /* 0x0000002dff317210 */ /* 0x000fe40000fe0406 */
[----:B------:R-:W-:-:S04]  /*102b0*/  IADD3 R44, P1, P0, R43, R44, R0 ;  /* 0x0000002c2b2c7210 */ /* 0x000fc8000783e000 */
[----:B------:R-:W-:Y:S02]  /*102c0*/  IADD3.X R45, RZ, R45, R42, P1, P0 ;  /* 0x0000002dff2d7210 */ /* 0x000fe40000fe042a */
[C---:B----4-:R-:W-:Y:S02]  /*102d0*/  IADD3 R52, P0, R47.reuse, R5, RZ ;  /* 0x000000052f347210 */ /* 0x050fe40007f1e0ff */
[----:B------:R-:W-:-:S03]  /*102e0*/  IADD3 R40, P1, R47, R40, RZ ;  /* 0x000000282f287210 */ /* 0x000fc60007f3e0ff */
[C---:B-----5:R-:W-:Y:S01]  /*102f0*/  IMAD.X R53, R46.reuse, 0x1, R6, P0 ;  /* 0x000000012e357824 */ /* 0x060fe200000e0606 */
[----:B------:R-:W-:Y:S01]  /*10300*/  IADD3 R6, P0, R47, R0, RZ ;  /* 0x000000002f067210 */ /* 0x000fe20007f1e0ff */
[----:B------:R-:W-:Y:S01]  /*10310*/  IMAD.X R41, R46, 0x1, R41, P1 ;  /* 0x000000012e297824 */ /* 0x000fe200008e0629 */
[----:B------:R-:W-:-:S03]  /*10320*/  ISETP.NE.U32.AND P1, PT, R4, RZ, PT ;  /* 0x000000ff0400720c */ /* 0x000fc60003f25070 */
[----:B------:R-:W-:Y:S01]  /*10330*/  IMAD.X R7, R46, 0x1, R42, P0 ;  /* 0x000000012e077824 */ /* 0x000fe200000e062a */
[----:B------:R-:W-:Y:S01]  /*10340*/  ISETP.NE.U32.AND P0, PT, R84, RZ, PT ;  /* 0x000000ff5400720c */ /* 0x000fe20003f05070 */
[----:B------:R1:W-:Y:S04]  /*10350*/  LDGSTS.E.BYPASS.LTC128B.128 [R208+0x6100], [R40.64], !P4 ;  /* 0x0610000028d07fae */ /* 0x0003e8000e101d56 */
[----:B------:R1:W-:Y:S04]  /*10360*/  LDGSTS.E.BYPASS.LTC128B.128 [R208+0x8100], [R52.64], !P5 ;  /* 0x0810000034d07fae */ /* 0x0003e8000e901d56 */
[----:B------:R1:W-:Y:S04]  /*10370*/  LDGSTS.E.BYPASS.LTC128B.128 [R208+0xa100], [R6.64], !P6 ;  /* 0x0a10000006d07fae */ /* 0x0003e8000f101d56 */
[----:B------:R1:W-:Y:S04]  /*10380*/  LDGSTS.E.BYPASS.LTC128B.128.ZFILL [R208+0x7100], [R50.64], P2 ;  /* 0x0710000032d07fae */ /* 0x0003e80009141d56 */
[----:B------:R1:W-:Y:S04]  /*10390*/  LDGSTS.E.BYPASS.LTC128B.128.ZFILL [R208+0x9100], [R48.64], P1 ;  /* 0x0910000030d07fae */ /* 0x0003e80008941d56 */
[----:B------:R1:W-:Y:S02]  /*103a0*/  LDGSTS.E.BYPASS.LTC128B.128.ZFILL [R208+0xb100], [R44.64], P0 ;  /* 0x0b1000002cd07fae */ /* 0x0003e40008141d56 */
.L_x_410:
[----:B------:R-:W-:Y:S01]  /*103b0*/  LOP3.LUT R0, R9, 0xffffffe0, RZ, 0xc0, !PT ;  /* 0xffffffe009007812 */ /* 0x000fe200078ec0ff */
[----:B------:R-:W-:Y:S01]  /*103c0*/  ULDC UR13, c[0x0][0x324] ;  /* 0x0000c900000d7ab9 */ /* 0x000fe20000000800 */
[----:B-1----:R-:W-:Y:S01]  /*103d0*/  LEA.HI R6, R68, R71, RZ, 0x2 ;  /* 0x0000004744067211 */ /* 0x002fe200078f10ff */
[----:B------:R-:W-:Y:S01]  /*103e0*/  ULOP3.LUT UR13, URZ, UR13, URZ, 0x33, !UPT ;  /* 0x0000000d3f0d7292 */ /* 0x000fe2000f8e333f */
[----:B------:R-:W-:Y:S01]  /*103f0*/  SHF.R.S32.HI R4, RZ, 0x1f, R11 ;  /* 0x0000001fff047819 */ /* 0x000fe2000001140b */
        /* <DEDUP_REMOVED lines=24> */
[----:B------:R-:W-:Y:S01]  /*10580*/  IMAD.IADD R210, R0, 0x1, -R5 ;  /* 0x0000000100d27824 */ /* 0x000fe200078e0a05 */
[----:B------:R-:W-:-:S03]  /*10590*/  IADD3 R5, R199, 0x1, -R8 ;  /* 0x00000001c7057810 */ /* 0x000fc60007ffe808 */
[----:B------:R-:W-:-:S05]  /*105a0*/  IMAD.SHL.U32 R210, R210, 0x2, RZ ;  /* 0x00000002d2d27824 */ /* 0x000fca00078e00ff */
[----:B------:R-:W-:Y:S02]  /*105b0*/  IADD3 R5, -R202, R5, -R210 ;  /* 0x00000005ca057210 */ /* 0x000fe40007ffe9d2 */
[----:B------:R-:W-:Y:S02]  /*105c0*/  IADD3 R0, -R210, R199, -R8 ;  /* 0x000000c7d2007210 */ /* 0x000fe40007ffe908 */
[C---:B------:R-:W-:Y:S02]  /*105d0*/  IADD3 R9, R5.reuse, c[0x0][0x328], RZ ;  /* 0x0000ca0005097a10 */ /* 0x040fe40007ffe0ff */
[----:B------:R-:W-:-:S03]  /*105e0*/  IADD3 R5, R5, UR13, RZ ;  /* 0x0000000d05057c10 */ /* 0x000fc6000fffe0ff */
[--C-:B-1----:R-:W-:Y:S02]  /*105f0*/  IMAD.IADD R41, R9, 0x1, R6.reuse ;  /* 0x0000000109297824 */ /* 0x102fe400078e0206 */
[----:B------:R-:W-:-:S03]  /*10600*/  IMAD.IADD R11, R5, 0x1, R6 ;  /* 0x00000001050b7824 */ /* 0x000fc600078e0206 */
[----:B------:R-:W-:Y:S01]  /*10610*/  IMNMX R41, R41, R0, PT ;  /* 0x0000000029297217 */ /* 0x000fe20003800200 */
[----:B------:R-:W-:Y:S05]  /*10620*/  @P0 BRA `(.L_x_411) ;  /* 0x0000015000000947 */ /* 0x000fea0003800000 */
[----:B------:R-:W-:Y:S01]  /*10630*/  IADD3 R7, -R202, R199, R6 ;  /* 0x000000c7ca077210 */ /* 0x000fe20007ffe106 */
[----:B------:R-:W-:Y:S03]  /*10640*/  BSSY B0, `(.L_x_412) ;  /* 0x000000e000007945 */ /* 0x000fe60003800000 */
        /* <DEDUP_REMOVED lines=9> */
.L_x_413:
[----:B------:R-:W-:-:S04]  /*106e0*/  MOV R6, 0x1 ;  /* 0x0000000100067802 */ /* 0x000fc80000000f00 */
[----:B------:R-:W-:-:S13]  /*106f0*/  ISETP.NE.AND P0, PT, R6, c[0x0][0x32c], PT ;  /* 0x0000cb0006007a0c */ /* 0x000fda0003f05270 */
[----:B------:R-:W-:-:S05]  /*10700*/  @P0 IMAD.HI.U32 R6, R7, c[0x0][0x330], RZ ;  /* 0x0000cc0007060a27 */ /* 0x000fca00078e00ff */
[----:B------:R-:W-:Y:S02]  /*10710*/  @P0 SHF.R.U32.HI R7, RZ, c[0x0][0x334], R6 ;  /* 0x0000cd00ff070a19 */ /* 0x000fe40000011606 */
.L_x_414:
[----:B------:R-:W-:Y:S05]  /*10720*/  BSYNC B0 ;  /* 0x0000000000007941 */ /* 0x000fea0003800000 */
.L_x_412:
[----:B------:R-:W-:-:S04]  /*10730*/  IMAD R7, R7, c[0x0][0x32c], -R8 ;  /* 0x0000cb0007077a24 */ /* 0x000fc800078e0a08 */
[----:B------:R-:W-:-:S05]  /*10740*/  IMAD.IADD R40, R7, 0x1, -R210 ;  /* 0x0000000107287824 */ /* 0x000fca00078e0ad2 */
[----:B------:R-:W-:Y:S02]  /*10750*/  IADD3 R6, R40, c[0x0][0x32c], RZ ;  /* 0x0000cb0028067a10 */ /* 0x000fe40007ffe0ff */
[----:B------:R-:W-:Y:S02]  /*10760*/  IMNMX R11, R11, R40, !PT ;  /* 0x000000280b0b7217 */ /* 0x000fe40007800200 */
[----:B------:R-:W-:Y:S02]  /*10770*/  IMNMX R41, R41, R6, PT ;  /* 0x0000000629297217 */ /* 0x000fe40003800200 */
.L_x_411:
[----:B------:R-:W-:-:S04]  /*10780*/  ISETP.GT.AND P2, PT, R10, RZ, PT ;  /* 0x000000ff0a00720c */ /* 0x000fc80003f44270 */
        /* <DEDUP_REMOVED lines=35> */
[----:B------:R-:W-:Y:S01]  /*109c0*/  ISETP.LT.OR P0, PT, R41, 0x2a, P0 ;  /* 0x0000002a2900780c */ /* 0x000fe20000701670 */
[--C-:B-1----:R-:W-:Y:S02]  /*109d0*/  IMAD.IADD R9, R9, 0x1, R16.reuse ;  /* 0x0000000109097824 */ /* 0x102fe400078e0210 */
[----:B------:R-:W-:Y:S01]  /*109e0*/  IMAD.IADD R12, R5, 0x1, R16 ;  /* 0x00000001050c7824 */ /* 0x000fe200078e0210 */
[----:B------:R-:W-:Y:S02]  /*109f0*/  FSEL R160, R13, -INF , !P0 ;  /* 0xff8000000da07808 */ /* 0x000fe40004000000 */
[----:B------:R-:W-:Y:S02]  /*10a00*/  ISETP.GT.AND P0, PT, R11, 0x30, P2 ;  /* 0x000000300b00780c */ /* 0x000fe40001704270 */
[----:B------:R-:W-:Y:S02]  /*10a10*/  IMNMX R0, R9, R0, PT ;  /* 0x0000000009007217 */ /* 0x000fe40003800200 */
        /* <DEDUP_REMOVED lines=24> */
.L_x_417:
[----:B------:R-:W-:-:S04]  /*10ba0*/  MOV R5, 0x1 ;  /* 0x0000000100057802 */ /* 0x000fc80000000f00 */
[----:B------:R-:W-:-:S13]  /*10bb0*/  ISETP.NE.AND P0, PT, R5, c[0x0][0x32c], PT ;  /* 0x0000cb0005007a0c */ /* 0x000fda0003f05270 */
[----:B------:R-:W-:-:S05]  /*10bc0*/  @P0 IMAD.HI.U32 R5, R9, c[0x0][0x330], RZ ;  /* 0x0000cc0009050a27 */ /* 0x000fca00078e00ff */
[----:B------:R-:W-:Y:S02]  /*10bd0*/  @P0 SHF.R.U32.HI R9, RZ, c[0x0][0x334], R5 ;  /* 0x0000cd00ff090a19 */ /* 0x000fe40000011605 */
.L_x_418:
[----:B------:R-:W-:Y:S05]  /*10be0*/  BSYNC B0 ;  /* 0x0000000000007941 */ /* 0x000fea0003800000 */
.L_x_416:
[----:B------:R-:W-:-:S04]  /*10bf0*/  IMAD R9, R9, c[0x0][0x32c], -R8 ;  /* 0x0000cb0009097a24 */ /* 0x000fc800078e0a08 */
[----:B------:R-:W-:-:S05]  /*10c00*/  IMAD.IADD R9, R9, 0x1, -R210 ;  /* 0x0000000109097824 */ /* 0x000fca00078e0ad2 */
[----:B------:R-:W-:Y:S02]  /*10c10*/  IADD3 R5, R9, c[0x0][0x32c], RZ ;  /* 0x0000cb0009057a10 */ /* 0x000fe40007ffe0ff */
[----:B------:R-:W-:Y:S02]  /*10c20*/  IMNMX R12, R12, R9, !PT ;  /* 0x000000090c0c7217 */ /* 0x000fe40007800200 */
[----:B------:R-:W-:Y:S02]  /*10c30*/  IMNMX R0, R0, R5, PT ;  /* 0x0000000500007217 */ /* 0x000fe40003800200 */
.L_x_415:
[----:B------:R-:W-:Y:S01]  /*10c40*/  ISETP.GT.AND P0, PT, R12, 0x1, P2 ;  /* 0x000000010c00780c */ /* 0x000fe20001704270 */
[----:B------:R-:W-:Y:S01]  /*10c50*/  IMAD.SHL.U32 R195, R4, 0x2, RZ ;  /* 0x0000000204c37824 */ /* 0x000fe200078e00ff */
[----:B------:R-:W-:Y:S01]  /*10c60*/  FMNMX.FTZ R13, R7, R42, !PT ;  /* 0x0000002a070d7209 */ /* 0x000fe20007810000 */
[----:B------:R-:W-:Y:S01]  /*10c70*/  @UP3 USHF.L.U32 UR15, UR15, 0x7, URZ ;  /* 0x000000070f0f3899 */ /* 0x000fe2000800063f */
        /* <DEDUP_REMOVED lines=11> */
[----:B------:R-:W-:Y:S01]  /*10d30*/  ULDC.64 UR4, c[0x0][0x2c8] ;  /* 0x0000b20000047ab9 */ /* 0x000fe20000000a00 */
[----:B------:R-:W-:Y:S01]  /*10d40*/  FMNMX.FTZ R13, R28, R13, !PT ;  /* 0x0000000d1c0d7209 */ /* 0x000fe20007810000 */
[----:B------:R-:W-:Y:S01]  /*10d50*/  LDSM.16.MT88.4 R108, [R190+0x100] ;  /* 0x00010000be6c783b */ /* 0x000fe20000004200 */
[----:B------:R-:W-:Y:S01]  /*10d60*/  FSEL R5, R30, -INF , !P0 ;  /* 0xff8000001e057808 */ /* 0x000fe20004000000 */
[----:B------:R-:W-:Y:S01]  /*10d70*/  UIMAD.WIDE.U32 UR24, UR15, UR4, URZ ;  /* 0x000000040f1872a5 */ /* 0x000fe2000f8e003f */
[----:B------:R-:W-:Y:S01]  /*10d80*/  ISETP.GT.AND P0, PT, R12, 0x9, P2 ;  /* 0x000000090c00780c */ /* 0x000fe20001704270 */
[----:B------:R-:W-:Y:S01]  /*10d90*/  LDSM.16.MT88.4 R116, [R189+0x100] ;  /* 0x00010000bd74783b */ /* 0x000fe20000004200 */
[----:B------:R-:W-:-:S02]  /*10da0*/  FMNMX.FTZ R13, R24, R13, !PT ;  /* 0x0000000d180d7209 */ /* 0x000fc40007810000 */
[----:B------:R-:W-:Y:S01]  /*10db0*/  ISETP.LT.OR P0, PT, R0, 0xa, P0 ;  /* 0x0000000a0000780c */ /* 0x000fe20000701670 */
[----:B------:R-:W-:Y:S01]  /*10dc0*/  LDSM.16.MT88.4 R124, [R188+0x100] ;  /* 0x00010000bc7c783b */ /* 0x000fe20000004200 */
[----:B------:R-:W-:Y:S01]  /*10dd0*/  FMNMX.FTZ R13, R20, R13, !PT ;  /* 0x0000000d140d7209 */ /* 0x000fe20007810000 */
[----:B------:R-:W-:Y:S01]  /*10de0*/  @UP3 UMOV UR15, UR25 ;  /* 0x00000019000f3c82 */ /* 0x000fe20008000000 */
[----:B------:R-:W-:Y:S01]  /*10df0*/  FSEL R31, R31, -INF , !P0 ;  /* 0xff8000001f1f7808 */ /* 0x000fe20004000000 */
[----:B------:R-:W-:Y:S01]  /*10e00*/  LDSM.16.MT88.4 R48, [R190+0x2100] ;  /* 0x00210000be30783b */ /* 0x000fe20000004200 */
[----:B------:R-:W-:Y:S01]  /*10e10*/  ISETP.GT.AND P0, PT, R12, 0x10, P2 ;  /* 0x000000100c00780c */ /* 0x000fe20001704270 */
[----:B------:R-:W-:Y:S01]  /*10e20*/  @UP3 USHF.R.U32.HI UR17, URZ, UR5, UR15 ;  /* 0x000000053f113299 */ /* 0x000fe2000801160f */
[----:B------:R-:W-:Y:S01]  /*10e30*/  FMNMX.FTZ R13, R6, R13, !PT ;  /* 0x0000000d060d7209 */ /* 0x000fe20007810000 */
[----:B------:R-:W-:Y:S01]  /*10e40*/  LDSM.16.MT88.4 R64, [R188+0x2100] ;  /* 0x00210000bc40783b */ /* 0x000fe20000004200 */
[----:B------:R-:W-:-:S02]  /*10e50*/  ISETP.LT.OR P0, PT, R0, 0x11, P0 ;  /* 0x000000110000780c */ /* 0x000fc40000701670 */
[----:B------:R-:W-:Y:S01]  /*10e60*/  FMNMX.FTZ R13, R166, R13, !PT ;  /* 0x0000000da60d7209 */ /* 0x000fe20007810000 */
[----:B------:R-:W-:Y:S01]  /*10e70*/  LDSM.16.MT88.4 R72, [R195+0x4100] ;  /* 0x00410000c348783b */ /* 0x000fe20000004200 */
[----:B------:R-:W-:Y:S02]  /*10e80*/  FSEL R11, R26, -INF , !P0 ;  /* 0xff8000001a0b7808 */ /* 0x000fe40004000000 */
[----:B------:R-:W-:Y:S01]  /*10e90*/  ISETP.GT.AND P0, PT, R12, 0x11, P2 ;  /* 0x000000110c00780c */ /* 0x000fe20001704270 */
[----:B------:R-:W-:Y:S01]  /*10ea0*/  LDSM.16.MT88.4 R88, [R189+0x4100] ;  /* 0x00410000bd58783b */ /* 0x000fe20000004200 */
[----:B------:R-:W-:Y:S02]  /*10eb0*/  FMNMX.FTZ R13, R158, R13, !PT ;  /* 0x0000000d9e0d7209 */ /* 0x000fe40007810000 */
[----:B------:R-:W-:Y:S01]  /*10ec0*/  ISETP.LT.OR P0, PT, R0, 0x12, P0 ;  /* 0x000000120000780c */ /* 0x000fe20000701670 */
[----:B------:R-:W-:Y:S01]  /*10ed0*/  LDSM.16.MT88.4 R136, [R190+0x900] ;  /* 0x00090000be88783b */ /* 0x000fe20000004200 */
[----:B------:R-:W-:-:S02]  /*10ee0*/  FMNMX.FTZ R13, R164, R13, !PT ;  /* 0x0000000da40d7209 */ /* 0x000fc40007810000 */
[----:B------:R-:W-:Y:S01]  /*10ef0*/  FSEL R27, R27, -INF , !P0 ;  /* 0xff8000001b1b7808 */ /* 0x000fe20004000000 */
[----:B------:R-:W-:Y:S01]  /*10f00*/  LDSM.16.MT88.4 R132, [R189+0x900] ;  /* 0x00090000bd84783b */ /* 0x000fe20000004200 */
        /* <DEDUP_REMOVED lines=10> */
[----:B------:R-:W-:-:S02]  /*10fb0*/  ISETP.GT.AND P0, PT, R12, 0x20, P2 ;  /* 0x000000200c00780c */ /* 0x000fc40001704270 */
[----:B------:R-:W-:Y:S02]  /*10fc0*/  ISETP.GT.AND P1, PT, R12, 0x38, P2 ;  /* 0x000000380c00780c */ /* 0x000fe40001724270 */
[C---:B------:R-:W-:Y:S02]  /*10fd0*/  ISETP.LT.OR P0, PT, R0.reuse, 0x21, P0 ;  /* 0x000000210000780c */ /* 0x040fe40000701670 */
[----:B------:R-:W-:Y:S02]  /*10fe0*/  ISETP.LT.OR P1, PT, R0, 0x39, P1 ;  /* 0x000000390000780c */ /* 0x000fe40000f21670 */
[----:B------:R-:W-:Y:S02]  /*10ff0*/  FSEL R161, R18, -INF , !P0 ;  /* 0xff80000012a17808 */ /* 0x000fe40004000000 */
[----:B------:R-:W-:Y:S02]  /*11000*/  ISETP.GT.AND P0, PT, R12, 0x21, P2 ;  /* 0x000000210c00780c */ /* 0x000fe40001704270 */
[----:B------:R-:W-:-:S02]  /*11010*/  FSEL R141, R82, -INF , !P1 ;  /* 0xff800000528d7808 */ /* 0x000fc40004800000 */
        /* <DEDUP_REMOVED lines=22> */
[----:B------:R-:W-:-:S02]  /*11180*/  FMNMX.FTZ R8, R140, R13, !PT ;  /* 0x0000000d8c087209 */ /* 0x000fc40007810000 */
[----:B------:R-:W-:Y:S02]  /*11190*/  FMNMX.FTZ R14, R171, R14, !PT ;  /* 0x0000000eab0e7209 */ /* 0x000fe40007810000 */
[----:B------:R-:W-:Y:S01]  /*111a0*/  FSEL R165, R38, -INF , !P0 ;  /* 0xff80000026a57808 */ /* 0x000fe20004000000 */
[----:B------:R-:W1:Y:S01]  /*111b0*/  SHFL.BFLY PT, R13, R8, 0x2, 0x1f ;  /* 0x0c401f00080d7f89 */ /* 0x000e6200000e0000 */
[----:B------:R-:W-:Y:S02]  /*111c0*/  ISETP.GT.AND P0, PT, R12, 0x31, P2 ;  /* 0x000000310c00780c */ /* 0x000fe40001704270 */
[----:B------:R-:W-:Y:S02]  /*111d0*/  FMNMX.FTZ R14, R163, R14, !PT ;  /* 0x0000000ea30e7209 */ /* 0x000fe40007810000 */
[----:B------:R-:W-:Y:S02]  /*111e0*/  ISETP.LT.OR P0, PT, R0, 0x32, P0 ;  /* 0x000000320000780c */ /* 0x000fe40000701670 */
[----:B------:R-:W-:-:S02]  /*111f0*/  FMNMX.FTZ R14, R169, R14, !PT ;  /* 0x0000000ea90e7209 */ /* 0x000fc40007810000 */
[----:B------:R-:W-:Y:S02]  /*11200*/  FSEL R143, R39, -INF , !P0 ;  /* 0xff800000278f7808 */ /* 0x000fe40004000000 */
[----:B------:R-:W-:Y:S02]  /*11210*/  ISETP.GT.AND P0, PT, R12, 0x39, P2 ;  /* 0x000000390c00780c */ /* 0x000fe40001704270 */
[----:B------:R-:W-:Y:S02]  /*11220*/  FMNMX.FTZ R12, R165, R14, !PT ;  /* 0x0000000ea50c7209 */ /* 0x000fe40007810000 */
[----:B------:R-:W-:Y:S02]  /*11230*/  ISETP.LT.OR P0, PT, R0, 0x3a, P0 ;  /* 0x0000003a0000780c */ /* 0x000fe40000701670 */
[----:B------:R-:W-:Y:S02]  /*11240*/  FMNMX.FTZ R12, R143, R12, !PT ;  /* 0x0000000c8f0c7209 */ /* 0x000fe40007810000 */
[----:B------:R-:W-:-:S02]  /*11250*/  FSEL R159, R83, -INF , !P0 ;  /* 0xff800000539f7808 */ /* 0x000fc40004000000 */
[----:B------:R-:W-:Y:S01]  /*11260*/  FMNMX.FTZ R12, R141, R12, !PT ;  /* 0x0000000c8d0c7209 */ /* 0x000fe20007810000 */
[----:B------:R-:W-:Y:S01]  /*11270*/  LDSM.16.MT88.4 R80, [R190+0x4100] ;  /* 0x00410000be50783b */ /* 0x000fe20000004200 */
[----:B-1----:R-:W-:Y:S02]  /*11280*/  FMNMX.FTZ R14, R8, R13, !PT ;  /* 0x0000000d080e7209 */ /* 0x002fe40007810000 */
[----:B------:R-:W-:-:S03]  /*11290*/  FMNMX.FTZ R12, R159, R12, !PT ;  /* 0x0000000c9f0c7209 */ /* 0x000fc60007810000 */
[----:B------:R-:W1:Y:S04]  /*112a0*/  SHFL.BFLY PT, R15, R14, 0x1, 0x1f ;  /* 0x0c201f000e0f7f89 */ /* 0x000e6800000e0000 */
[----:B------:R-:W2:Y:S01]  /*112b0*/  SHFL.BFLY PT, R13, R12, 0x2, 0x1f ;  /* 0x0c401f000c0d7f89 */ /* 0x000ea200000e0000 */
[----:B-1----:R-:W-:Y:S02]  /*112c0*/  FMNMX.FTZ R0, R14, R15, !PT ;  /* 0x0000000f0e007209 */ /* 0x002fe40007810000 */
[----:B--2---:R-:W-:-:S03]  /*112d0*/  FMNMX.FTZ R13, R12, R13, !PT ;  /* 0x0000000d0c0d7209 */ /* 0x004fc60007810000 */
[C---:B------:R-:W-:Y:S01]  /*112e0*/  FMUL.FTZ R167, R0.reuse, c[0x0][0x2d0] ;  /* 0x0000b40000a77a20 */ /* 0x040fe20000410000 */
[----:B------:R-:W-:Y:S01]  /*112f0*/  FSETP.NEU.FTZ.AND P0, PT, R0, -INF , PT ;  /* 0xff8000000000780b */ /* 0x000fe20003f1d000 */
[----:B------:R-:W1:Y:S03]  /*11300*/  SHFL.BFLY PT, R8, R13, 0x1, 0x1f ;  /* 0x0c201f000d087f89 */ /* 0x000e6600000e0000 */
[----:B------:R-:W-:-:S05]  /*11310*/  FSEL R167, R167, RZ, P0 ;  /* 0x000000ffa7a77208 */ /* 0x000fca0000000000 */
[--C-:B------:R-:W-:Y:S02]  /*11320*/  FFMA.FTZ R151, R42, c[0x0][0x2d0], -R167.reuse ;  /* 0x0000b4002a977a23 */ /* 0x100fe400000108a7 */
[--C-:B------:R-:W-:Y:S02]  /*11330*/  FFMA.FTZ R149, R40, c[0x0][0x2d0], -R167.reuse ;  /* 0x0000b40028957a23 */ /* 0x100fe400000108a7 */
[----:B------:R-:W2:Y:S01]  /*11340*/  LDSM.16.MT88.4 R40, [R195+0x2100] ;  /* 0x00210000c328783b */ /* 0x000ea20000004200 */
[--C-:B------:R-:W-:Y:S01]  /*11350*/  FFMA.FTZ R152, R7, c[0x0][0x2d0], -R167.reuse ;  /* 0x0000b40007987a23 */ /* 0x100fe200000108a7 */
[----:B------:R-:W-:Y:S01]  /*11360*/  MUFU.EX2 R151, R151 ;  /* 0x0000009700977308 */ /* 0x000fe20000000800 */
[--C-:B------:R-:W-:Y:S02]  /*11370*/  FFMA.FTZ R146, R32, c[0x0][0x2d0], -R167.reuse ;  /* 0x0000b40020927a23 */ /* 0x100fe400000108a7 */
[--C-:B------:R-:W-:Y:S02]  /*11380*/  FFMA.FTZ R3, R6, c[0x0][0x2d0], -R167.reuse ;  /* 0x0000b40006037a23 */ /* 0x100fe400000108a7 */
[----:B------:R-:W-:-:S02]  /*11390*/  FFMA.FTZ R144, R20, c[0x0][0x2d0], -R167 ;  /* 0x0000b40014907a23 */ /* 0x000fc400000108a7 */
[--C-:B------:R-:W-:Y:S01]  /*113a0*/  FFMA.FTZ R150, R28, c[0x0][0x2d0], -R167.reuse ;  /* 0x0000b4001c967a23 */ /* 0x100fe200000108a7 */
[----:B------:R-:W3:Y:S01]  /*113b0*/  MUFU.EX2 R152, R152 ;  /* 0x0000009800987308 */ /* 0x000ee20000000800 */
[--C-:B------:R-:W-:Y:S02]  /*113c0*/  FFMA.FTZ R145, R24, c[0x0][0x2d0], -R167.reuse ;  /* 0x0000b40018917a23 */ /* 0x100fe400000108a7 */
        /* <DEDUP_REMOVED lines=8> */
[----:B------:R-:W-:-:S02]  /*11450*/  FFMA.FTZ R160, R160, c[0x0][0x2d0], -R167 ;  /* 0x0000b400a0a07a23 */ /* 0x000fc400000108a7 */
[----:B------:R-:W-:Y:S01]  /*11460*/  FFMA.FTZ R168, R168, c[0x0][0x2d0], -R167 ;  /* 0x0000b400a8a87a23 */ /* 0x000fe200000108a7 */
[----:B------:R-:W-:Y:S02]  /*11470*/  FSEL R162, R162, RZ, P0 ;  /* 0x000000ffa2a27208 */ /* 0x000fe40000000000 */
[----:B---3--:R-:W-:Y:S01]  /*11480*/  F2FP.PACK_AB R96, R151, R152 ;  /* 0x000000989760723e */ /* 0x008fe200000000ff */
[----:B------:R-:W-:Y:S01]  /*11490*/  FADD.FTZ R152, R152, R151 ;  /* 0x0000009798987221 */ /* 0x000fe20000010000 */
[----:B------:R-:W1:Y:S01]  /*114a0*/  MUFU.EX2 R146, R146 ;  /* 0x0000009200927308 */ /* 0x000e620000000800 */
[--C-:B------:R-:W-:Y:S01]  /*114b0*/  FFMA.FTZ R153, R34, c[0x0][0x2d0], -R162.reuse ;  /* 0x0000b40022997a23 */ /* 0x100fe200000108a2 */
[----:B------:R-:W-:Y:S01]  /*114c0*/  PLOP3.LUT P0, PT, PT, PT, UP2, 0x40, 0x0 ;  /* 0x000000000000781c */ /* 0x000fe20003f0e828 */
[--C-:B------:R-:W-:Y:S02]  /*114d0*/  FFMA.FTZ R154, R35, c[0x0][0x2d0], -R162.reuse ;  /* 0x0000b400239a7a23 */ /* 0x100fe400000108a2 */
[--C-:B------:R-:W-:Y:S01]  /*114e0*/  FFMA.FTZ R156, R5, c[0x0][0x2d0], -R162.reuse ;  /* 0x0000b400059c7a23 */ /* 0x100fe200000108a2 */
[----:B------:R-:W-:Y:S01]  /*114f0*/  LDSM.16.MT88.4 R32, [R188+0x900] ;  /* 0x00090000bc20783b */ /* 0x000fe20000004200 */
[--C-:B------:R-:W-:Y:S01]  /*11500*/  FFMA.FTZ R147, R31, c[0x0][0x2d0], -R162.reuse ;  /* 0x0000b4001f937a23 */ /* 0x100fe200000108a2 */
[----:B------:R-:W-:Y:S01]  /*11510*/  MUFU.EX2 R153, R153 ;  /* 0x0000009900997308 */ /* 0x000fe20000000800 */
[--C-:B------:R-:W-:Y:S01]  /*11520*/  FFMA.FTZ R2, R23, c[0x0][0x2d0], -R162.reuse ;  /* 0x0000b40017027a23 */ /* 0x100fe200000108a2 */
[----:B------:R-:W3:Y:S01]  /*11530*/  LDSM.16.MT88.4 R4, [R188+0x4100] ;  /* 0x00410000bc04783b */ /* 0x000ee20000004200 */
[----:B------:R-:W-:-:S02]  /*11540*/  FFMA.FTZ R148, R11, c[0x0][0x2d0], -R162 ;  /* 0x0000b4000b947a23 */ /* 0x000fc400000108a2 */
[--C-:B------:R-:W-:Y:S01]  /*11550*/  FFMA.FTZ R11, R27, c[0x0][0x2d0], -R162.reuse ;  /* 0x0000b4001b0b7a23 */ /* 0x100fe200000108a2 */
[----:B------:R-:W4:Y:S01]  /*11560*/  LDSM.16.MT88.4 R20, [R189+0x2900] ;  /* 0x00290000bd14783b */ /* 0x000f220000004200 */
[--C-:B------:R-:W-:Y:S01]  /*11570*/  FFMA.FTZ R9, R9, c[0x0][0x2d0], -R162.reuse ;  /* 0x0000b40009097a23 */ /* 0x100fe200000108a2 */
[----:B------:R-:W5:Y:S01]  /*11580*/  MUFU.EX2 R154, R154 ;  /* 0x0000009a009a7308 */ /* 0x000f620000000800 */
[----:B-1----:R-:W-:Y:S01]  /*11590*/  F2FP.PACK_AB R98, R146, R149 ;  /* 0x000000959262723e */ /* 0x002fe200000000ff */
[----:B------:R-:W1:Y:S01]  /*115a0*/  LDSM.16.MT88.4 R24, [R195+0x900] ;  /* 0x00090000c318783b */ /* 0x000e620000004200 */
        /* <DEDUP_REMOVED lines=10> */
[----:B-----5:R-:W-:Y:S01]  /*11650*/  F2FP.PACK_AB R97, R154, R153 ;  /* 0x000000999a61723e */ /* 0x020fe200000000ff */
[--C-:B------:R-:W-:Y:S02]  /*11660*/  FFMA.FTZ R172, R143, c[0x0][0x2d0], -R162.reuse ;  /* 0x0000b4008fac7a23 */ /* 0x100fe400000108a2 */
[----:B------:R-:W-:Y:S02]  /*11670*/  FFMA.FTZ R171, R141, c[0x0][0x2d0], -R162 ;  /* 0x0000b4008dab7a23 */ /* 0x000fe400000108a2 */
[----:B------:R-:W-:-:S02]  /*11680*/  FFMA.FTZ R167, R140, c[0x0][0x2d0], -R167 ;  /* 0x0000b4008ca77a23 */ /* 0x000fc400000108a7 */
[----:B------:R-:W-:Y:S01]  /*11690*/  MUFU.EX2 R150, R150 ;  /* 0x0000009600967308 */ /* 0x000fe20000000800 */
[----:B------:R-:W-:Y:S01]  /*116a0*/  FFMA.FTZ R162, R159, c[0x0][0x2d0], -R162 ;  /* 0x0000b4009fa27a23 */ /* 0x000fe200000108a2 */
[----:B------:R-:W-:Y:S01]  /*116b0*/  LDSM.16.MT88.4 R140, [R190+0x1900] ;  /* 0x00190000be8c783b */ /* 0x000fe20000004200 */
[----:B------:R-:W-:Y:S02]  /*116c0*/  FADD.FTZ R153, R153, R154 ;  /* 0x0000009a99997221 */ /* 0x000fe40000010000 */
[----:B------:R-:W-:Y:S01]  /*116d0*/  FADD.FTZ R149, R149, R152 ;  /* 0x0000009895957221 */ /* 0x000fe20000010000 */
[----:B--2---:R-:W-:Y:S02]  /*116e0*/  F2FP.PACK_AB R99, R147, R156 ;  /* 0x0000009c9363723e */ /* 0x004fe400000000ff */
[----:B------:R-:W2:Y:S01]  /*116f0*/  MUFU.EX2 R145, R145 ;  /* 0x0000009100917308 */ /* 0x000ea20000000800 */
[----:B------:R-:W-:Y:S02]  /*11700*/  FADD.FTZ R156, R156, R153 ;  /* 0x000000999c9c7221 */ /* 0x000fe40000010000 */
[----:B------:R-:W-:-:S02]  /*11710*/  FADD.FTZ R149, R146, R149 ;  /* 0x0000009592957221 */ /* 0x000fc40000010000 */
        /* <DEDUP_REMOVED lines=45> */
[C---:B---3--:R-:W-:Y:S07]  /*119f0*/  HMMA.16816.F32 R92, R96.reuse, R4, RZ ;  /* 0x00000004605c723c */ /* 0x048fee00000018ff */
[----:B--2---:R-:W-:Y:S01]  /*11a00*/  F2FP.PACK_AB R4, R145, R150 ;  /* 0x000000969104723e */ /* 0x004fe200000000ff */
        /* <DEDUP_REMOVED lines=15> */
[C---:B----4-:R-:W-:Y:S08]  /*11b00*/  HMMA.16816.F32 R52, R4.reuse, R20, R52 ;  /* 0x000000140434723c */ /* 0x050ff00000001834 */
        /* <DEDUP_REMOVED lines=44> */
[----:B------:R-:W-:Y:S02]  /*11dd0*/  FADD.FTZ R166, R166, R163 ;  /* 0x000000a3a6a67221 */ /* 0x000fe40000010000 */
[----:B------:R-:W-:Y:S01]  /*11de0*/  IMAD.IADD R2, R199, 0x1, -R202 ;  /* 0x00000001c7027824 */ /* 0x000fe200078e0aca */
[----:B------:R-:W-:Y:S01]  /*11df0*/  HMMA.16816.F32 R100, R4, R14, R100 ;  /* 0x0000000e0464723c */ /* 0x000fe20000001864 */
[----:B------:R-:W1:Y:S03]  /*11e00*/  LDSM.16.MT88.4 R12, [R189+0x3100] ;  /* 0x00310000bd0c783b */ /* 0x000e660000004200 */
[----:B------:R-:W-:-:S04]  /*11e10*/  IADD3 R2, R2, UR17, RZ ;  /* 0x0000001102027c10 */ /* 0x000fc8000fffe0ff */
        /* <DEDUP_REMOVED lines=43> */
[----:B------:R-:W-:Y:S01]  /*120d0*/  FADD.FTZ R171, R171, R172 ;  /* 0x000000acabab7221 */ /* 0x000fe20000010000 */
[----:B------:R-:W-:Y:S01]  /*120e0*/  IADD3 R172, R10, -0x2, RZ ;  /* 0xfffffffe0aac7810 */ /* 0x000fe20007ffe0ff */
[----:B------:R-:W-:-:S02]  /*120f0*/  FADD.FTZ R212, R167, R170 ;  /* 0x000000aaa7d47221 */ /* 0x000fc40000010000 */
        /* <DEDUP_REMOVED lines=26> */
[----:B------:R-:W-:Y:S07]  /*122a0*/  HMMA.16816.F32 R96, R4, R22, R96 ;  /* 0x000000160460723c */ /* 0x000fee0000001860 */
[----:B------:R-:W-:Y:S01]  /*122b0*/  IADD3 R4, R2, c[0x0][0x328], RZ ;  /* 0x0000ca0002047a10 */ /* 0x000fe20007ffe0ff */
[----:B------:R-:W-:Y:S05]  /*122c0*/  @P0 BRA `(.L_x_419) ;  /* 0x0000011000000947 */ /* 0x000fea0003800000 */
[C---:B------:R-:W-:Y:S02]  /*122d0*/  ISETP.GT.AND P0, PT, R2.reuse, RZ, PT ;  /* 0x000000ff0200720c */ /* 0x040fe40003f04270 */
[----:B------:R-:W-:-:S11]  /*122e0*/  IADD3 R3, R2, -0x1, RZ ;  /* 0xffffffff02037810 */ /* 0x000fd60007ffe0ff */
[----:B------:R-:W-:Y:S05]  /*122f0*/  @P0 BRA `(.L_x_420) ;  /* 0x0000007000000947 */ /* 0x000fea0003800000 */
[----:B------:R-:W-:-:S05]  /*12300*/  IMAD.MOV.U32 R3, RZ, RZ, 0x1 ;  /* 0x00000001ff037424 */ /* 0x000fca00078e00ff */
[----:B------:R-:W-:Y:S01]  /*12310*/  ISETP.NE.AND P0, PT, R3, c[0x0][0x32c], PT ;  /* 0x0000cb0003007a0c */ /* 0x000fe20003f05270 */
[----:B------:R-:W-:-:S12]  /*12320*/  IMAD.MOV R3, RZ, RZ, -R2 ;  /* 0x000000ffff037224 */ /* 0x000fd800078e0a02 */
[----:B------:R-:W-:-:S05]  /*12330*/  @P0 IMAD.HI.U32 R2, R3, c[0x0][0x330], RZ ;  /* 0x0000cc0003020a27 */ /* 0x000fca00078e00ff */
[----:B------:R-:W-:-:S04]  /*12340*/  @P0 SHF.R.U32.HI R3, RZ, c[0x0][0x334], R2 ;  /* 0x0000cd00ff030a19 */ /* 0x000fc80000011602 */
[----:B------:R-:W-:Y:S01]  /*12350*/  LOP3.LUT R3, RZ, R3, RZ, 0x33, !PT ;  /* 0x00000003ff037212 */ /* 0x000fe200078e33ff */
[----:B------:R-:W-:Y:S05]  /*12360*/  BRA `(.L_x_421) ;  /* 0x0000004000007947 */ /* 0x000fea0003800000 */
.L_x_420:
[----:B------:R-:W-:-:S04]  /*12370*/  MOV R2, 0x1 ;  /* 0x0000000100027802 */ /* 0x000fc80000000f00 */
[----:B------:R-:W-:-:S13]  /*12380*/  ISETP.NE.AND P0, PT, R2, c[0x0][0x32c], PT ;  /* 0x0000cb0002007a0c */ /* 0x000fda0003f05270 */
[----:B------:R-:W-:-:S05]  /*12390*/  @P0 IMAD.HI.U32 R2, R3, c[0x0][0x330], RZ ;  /* 0x0000cc0003020a27 */ /* 0x000fca00078e00ff */
[----:B------:R-:W-:Y:S02]  /*123a0*/  @P0 SHF.R.U32.HI R3, RZ, c[0x0][0x334], R2 ;  /* 0x0000cd00ff030a19 */ /* 0x000fe40000011602 */
.L_x_421:
[----:B------:R-:W-:-:S05]  /*123b0*/  MOV R2, c[0x0][0x32c] ;  /* 0x0000cb0000027a02 */ /* 0x000fca0000000f00 */
[----:B------:R-:W-:-:S05]  /*123c0*/  IMAD R3, R3, R2, c[0x0][0x32c] ;  /* 0x0000cb0003037624 */ /* 0x000fca00078e0202 */
[----:B------:R-:W-:-:S04]  /*123d0*/  IMNMX R4, R4, R3, PT ;  /* 0x0000000304047217 */ /* 0x000fc80003800200 */
.L_x_419:
[----:B------:R-:W-:-:S04]  /*123e0*/  SHF.R.S32.HI R3, RZ, 0x1f, R4 ;  /* 0x0000001fff037819 */ /* 0x000fc80000011404 */
[----:B------:R-:W-:-:S04]  /*123f0*/  LEA.HI R2, R3, R4, RZ, 0x6 ;  /* 0x0000000403027211 */ /* 0x000fc800078f30ff */
[----:B------:R-:W-:-:S04]  /*12400*/  SHF.R.S32.HI R2, RZ, 0x6, R2 ;  /* 0x00000006ff027819 */ /* 0x000fc80000011402 */
[----:B------:R-:W-:-:S04]  /*12410*/  IMNMX R223, R203, R2, !PT ;  /* 0x00000002cbdf7217 */ /* 0x000fc80007800200 */
[----:B------:R-:W-:-:S13]  /*12420*/  ISETP.GE.AND P0, PT, R172, R223, PT ;  /* 0x000000dfac00720c */ /* 0x000fda0003f06270 */
[----:B------:R-:W-:Y:S05]  /*12430*/  @!P0 BRA `(.L_x_422) ;  /* 0x0000359000008947 */ /* 0x000fea0003800000 */
[----:B------:R-:W-:Y:S01]  /*12440*/  SHF.R.S32.HI R221, RZ, 0x1f, R216 ;  /* 0x0000001fffdd7819 */ /* 0x000fe200000114d8 */
[----:B------:R-:W-:Y:S01]  /*12450*/  IMAD.MOV.U32 R2, RZ, RZ, R8 ;  /* 0x000000ffff027224 */ /* 0x000fe200078e0008 */
[----:B------:R-:W-:Y:S01]  /*12460*/  ISETP.GE.AND P1, PT, R206, c[0x0][0x1d4], PT ;  /* 0x00007500ce007a0c */ /* 0x000fe20003f26270 */
[----:B------:R-:W-:Y:S01]  /*12470*/  IMAD.MOV.U32 R3, RZ, RZ, R0 ;  /* 0x000000ffff037224 */ /* 0x000fe200078e0000 */
[----:B------:R-:W-:Y:S01]  /*12480*/  SHF.R.S32.HI R218, RZ, 0x1f, R215 ;  /* 0x0000001fffda7819 */ /* 0x000fe200000114d7 */
[----:B------:R-:W-:Y:S01]  /*12490*/  IMAD.MOV.U32 R222, RZ, RZ, R172 ;  /* 0x000000ffffde7224 */ /* 0x000fe200078e00ac */
[----:B------:R-:W-:Y:S01]  /*124a0*/  SHF.R.S32.HI R175, RZ, 0x1f, R214 ;  /* 0x0000001fffaf7819 */ /* 0x000fe200000114d6 */
[----:B------:R-:W-:Y:S01]  /*124b0*/  IMAD.SHL.U32 R220, R216, 0x2, RZ ;  /* 0x00000002d8dc7824 */ /* 0x000fe200078e00ff */
[----:B------:R-:W-:Y:S01]  /*124c0*/  SEL R219, RZ, 0x10, P1 ;  /* 0x00000010ffdb7807 */ /* 0x000fe20000800000 */
[----:B------:R-:W-:Y:S01]  /*124d0*/  IMAD.SHL.U32 R217, R215, 0x2, RZ ;  /* 0x00000002d7d97824 */ /* 0x000fe200078e00ff */
[----:B------:R-:W-:Y:S01]  /*124e0*/  SEL R173, RZ, 0x10, P6 ;  /* 0x00000010ffad7807 */ /* 0x000fe20003000000 */
[----:B------:R-:W-:Y:S01]  /*124f0*/  IMAD.SHL.U32 R174, R214, 0x2, RZ ;  /* 0x00000002d6ae7824 */ /* 0x000fe200078e00ff */
[----:B------:R-:W-:-:S02]  /*12500*/  SHF.L.U64.HI R221, R216, 0x1, R221 ;  /* 0x00000001d8dd7819 */ /* 0x000fc400000102dd */
[----:B------:R-:W-:Y:S02]  /*12510*/  SHF.L.U64.HI R218, R215, 0x1, R218 ;  /* 0x00000001d7da7819 */ /* 0x000fe400000102da */
[----:B------:R-:W-:Y:S02]  /*12520*/  SHF.L.U64.HI R175, R214, 0x1, R175 ;  /* 0x00000001d6af7819 */ /* 0x000fe400000102af */
.L_x_433:
[----:B------:R-:W-:Y:S04]  /*12530*/  DEPBAR.LE SB0, 0x0 ;  /* 0x000080000000791a */ /* 0x000fe80000000000 */
[----:B------:R-:W-:Y:S01]  /*12540*/  BAR.SYNC.DEFER_BLOCKING 0x0 ;  /* 0x0000000000007b1d */ /* 0x000fe20000010000 */
[----:B------:R-:W-:Y:S02]  /*12550*/  ISETP.GT.AND P0, PT, R203, R222, PT ;  /* 0x000000decb00720c */ /* 0x000fe40003f04270 */
[----:B------:R-:W-:Y:S03]  /*12560*/  ISETP.GE.AND P5, PT, R206, c[0x0][0x1d4], PT ;  /* 0x00007500ce007a0c */ /* 0x000fe60003fa6270 */
        /* <DEDUP_REMOVED lines=31> */
[----:B------:R2:W1:Y:S01]  /*12760*/  SHFL.IDX PT, R4, R14, RZ, 0x181f ;  /* 0x00181fff0e047589 */ /* 0x00046200000e0000 */
[-C--:B-----5:R-:W-:Y:S04]  /*12770*/  IADD3 R10, P1, P0, R10, R5.reuse, R220 ;  /* 0x000000050a0a7210 */ /* 0x0a0fe8000783e0dc */
[----:B----4-:R-:W-:Y:S02]  /*12780*/  IADD3.X R11, RZ, R0, R221, P1, P0 ;  /* 0x00000000ff0b7210 */ /* 0x010fe40000fe04dd */
[----:B------:R-:W-:Y:S02]  /*12790*/  IADD3 R8, P1, P0, R8, R5, R217 ;  /* 0x0000000508087210 */ /* 0x000fe4000783e0d9 */
[C---:B---3--:R-:W-:Y:S02]  /*127a0*/  IADD3 R6, P2, R7.reuse, R220, RZ ;  /* 0x000000dc07067210 */ /* 0x048fe40007f5e0ff */
[--C-:B------:R-:W-:Y:S02]  /*127b0*/  IADD3.X R9, RZ, R0, R218.reuse, P1, P0 ;  /* 0x00000000ff097210 */ /* 0x100fe40000fe04da */
[CC--:B------:R-:W-:Y:S02]  /*127c0*/  IADD3 R12, P0, R7.reuse, R174.reuse, RZ ;  /* 0x000000ae070c7210 */ /* 0x0c0fe40007f1e0ff */
[----:B--2---:R-:W-:Y:S01]  /*127d0*/  IADD3 R14, P1, R7, R217, RZ ;  /* 0x000000d9070e7210 */ /* 0x004fe20007f3e0ff */
[C---:B-1----:R-:W-:Y:S02]  /*127e0*/  IMAD.X R7, R4.reuse, 0x1, R221, P2 ;  /* 0x0000000104077824 */ /* 0x042fe400010e06dd */
[C-C-:B------:R-:W-:Y:S01]  /*127f0*/  IMAD.X R13, R4.reuse, 0x1, R175.reuse, P0 ;  /* 0x00000001040d7824 */ /* 0x140fe200000e06af */
[----:B------:R-:W-:Y:S01]  /*12800*/  IADD3 R16, P0, R5, R174, RZ ;  /* 0x000000ae05107210 */ /* 0x000fe20007f1e0ff */
[----:B------:R-:W-:Y:S01]  /*12810*/  IMAD.X R15, R4, 0x1, R218, P1 ;  /* 0x00000001040f7824 */ /* 0x000fe200008e06da */
[----:B------:R-:W-:Y:S02]  /*12820*/  ISETP.NE.U32.AND P1, PT, R219, RZ, PT ;  /* 0x000000ffdb00720c */ /* 0x000fe40003f25070 */
[----:B------:R1:W-:Y:S01]  /*12830*/  LDGSTS.E.BYPASS.LTC128B.128 [R211], [R12.64], !P4 ;  /* 0x000000000cd37fae */ /* 0x0003e2000e101d56 */
[----:B------:R-:W-:Y:S01]  /*12840*/  IMAD.X R17, R0, 0x1, R175, P0 ;  /* 0x0000000100117824 */ /* 0x000fe200000e06af */
[----:B------:R-:W-:Y:S02]  /*12850*/  ISETP.NE.U32.AND P0, PT, R173, RZ, PT ;  /* 0x000000ffad00720c */ /* 0x000fe40003f05070 */
[----:B------:R1:W-:Y:S04]  /*12860*/  LDGSTS.E.BYPASS.LTC128B.128 [R211+0x2000], [R6.64], !P5 ;  /* 0x0200000006d37fae */ /* 0x0003e8000e901d56 */
[----:B------:R1:W-:Y:S04]  /*12870*/  LDGSTS.E.BYPASS.LTC128B.128 [R211+0x4000], [R14.64], !P6 ;  /* 0x040000000ed37fae */ /* 0x0003e8000f101d56 */
[----:B------:R1:W-:Y:S04]  /*12880*/  LDGSTS.E.BYPASS.LTC128B.128 [R211+0x1000], [R16.64], !P4 ;  /* 0x0100000010d37fae */ /* 0x0003e8000e101d56 */
[----:B------:R1:W-:Y:S04]  /*12890*/  LDGSTS.E.BYPASS.LTC128B.128.ZFILL [R211+0x3000], [R10.64], P1 ;  /* 0x030000000ad37fae */ /* 0x0003e80008941d56 */
[----:B------:R1:W-:Y:S02]  /*128a0*/  LDGSTS.E.BYPASS.LTC128B.128.ZFILL [R211+0x5000], [R8.64], P0 ;  /* 0x0500000008d37fae */ /* 0x0003e40008141d56 */
.L_x_423:
[C---:B-123--:R-:W-:Y:S01]  /*128b0*/  HMMA.16816.F32 R4, R132.reuse, R136, RZ ;  /* 0x000000888404723c */ /* 0x04efe200000018ff */
[----:B------:R-:W0:Y:S02]  /*128c0*/  LDGDEPBAR ;  /* 0x00000000000079af */ /* 0x000e240000000000 */
[----:B------:R-:W-:Y:S05]  /*128d0*/  ISETP.GT.AND P0, PT, R222, R203, PT ;  /* 0x000000cbde00720c */ /* 0x000fea0003f04270 */
[C---:B------:R-:W-:Y:S01]  /*128e0*/  HMMA.16816.F32 R8, R132.reuse, R138, RZ ;  /* 0x0000008a8408723c */ /* 0x040fe200000018ff */
[----:B------:R-:W-:Y:S07]  /*128f0*/  LDSM.16.M88.4 R136, [R193+0xc100] ;  /* 0x00c10000c188783b */ /* 0x000fee0000000200 */
[C---:B----4-:R-:W-:Y:S08]  /*12900*/  HMMA.16816.F32 R12, R132.reuse, R140, RZ ;  /* 0x0000008c840c723c */ /* 0x050ff000000018ff */
[C---:B------:R-:W-:Y:S01]  /*12910*/  HMMA.16816.F32 R16, R132.reuse, R142, RZ ;  /* 0x0000008e8410723c */ /* 0x040fe200000018ff */
[----:B------:R-:W1:Y:S07]  /*12920*/  LDSM.16.M88.4 R140, [R192+0x6100] ;  /* 0x00610000c08c783b */ /* 0x000e6e0000000200 */
[C---:B------:R-:W-:Y:S08]  /*12930*/  HMMA.16816.F32 R20, R132.reuse, R144, RZ ;  /* 0x000000908414723c */ /* 0x040ff000000018ff */
[C---:B------:R-:W-:Y:S01]  /*12940*/  HMMA.16816.F32 R24, R132.reuse, R146, RZ ;  /* 0x000000928418723c */ /* 0x040fe200000018ff */
[----:B------:R-:W2:Y:S07]  /*12950*/  LDSM.16.M88.4 R144, [R192+0x6900] ;  /* 0x00690000c090783b */ /* 0x000eae0000000200 */
        /* <DEDUP_REMOVED lines=17> */
[C---:B-1----:R-:W-:Y:S08]  /*12a70*/  HMMA.16816.F32 R4, R136.reuse, R140, R4 ;  /* 0x0000008c8804723c */ /* 0x042ff00000001804 */
[C---:B------:R-:W-:Y:S01]  /*12a80*/  HMMA.16816.F32 R8, R136.reuse, R142, R8 ;  /* 0x0000008e8808723c */ /* 0x040fe20000001808 */
[----:B------:R-:W-:Y:S07]  /*12a90*/  LDSM.16.M88.4 R140, [R197+0x8100] ;  /* 0x00810000c58c783b */ /* 0x000fee0000000200 */
[C---:B--2---:R-:W-:Y:S08]  /*12aa0*/  HMMA.16816.F32 R12, R136.reuse, R144, R12 ;  /* 0x00000090880c723c */ /* 0x044ff0000000180c */
        /* <DEDUP_REMOVED lines=118> */
[----:B------:R-:W-:-:S07]  /*13210*/  @!P0 BRA `(.L_x_424) ;  /* 0x0000037000008947 */ /* 0x000fce0003800000 */
[----:B------:R-:W-:Y:S01]  /*13220*/  ISETP.NE.AND P1, PT, R201, 0x1, PT ;  /* 0x00000001c900780c */ /* 0x000fe20003f25270 */
[----:B------:R-:W-:Y:S01]  /*13230*/  IMAD R0, R222, 0x40, R200 ;  /* 0x00000040de007824 */ /* 0x000fe200078e02c8 */
[----:B------:R-:W-:Y:S01]  /*13240*/  IADD3 R138, -R219, 0x10, RZ ;  /* 0x00000010db8a7810 */ /* 0x000fe20007ffe1ff */
[----:B------:R-:W-:Y:S03]  /*13250*/  IMAD.MOV.U32 R204, RZ, RZ, RZ ;  /* 0x000000ffffcc7224 */ /* 0x000fe600078e00ff */
[----:B------:R-:W-:Y:S02]  /*13260*/  IADD3 R205, R0, -0x40, R207 ;  /* 0xffffffc000cd7810 */ /* 0x000fe40007ffe0cf */
[----:B------:R-:W-:Y:S03]  /*13270*/  LOP3.LUT R138, R138, 0xf, RZ, 0xc0, !PT ;  /* 0x0000000f8a8a7812 */ /* 0x000fe600078ec0ff */
[--C-:B------:R-:W-:Y:S02]  /*13280*/  IMAD.MOV.U32 R0, RZ, RZ, R205.reuse ;  /* 0x000000ffff007224 */ /* 0x100fe400078e00cd */
[----:B------:R-:W-:Y:S05]  /*13290*/  @P1 IMAD.HI.U32 R134, R205, c[0x0][0x2bc], RZ ;  /* 0x0000af00cd861a27 */ /* 0x000fea00078e00ff */
        /* <DEDUP_REMOVED lines=23> */
[----:B------:R-:W1:Y:S04]  /*13410*/  SHFL.IDX PT, R135, R134, RZ, 0x181f ;  /* 0x00181fff86877589 */ /* 0x000e6800000e0000 */
[----:B------:R1:W2:Y:S04]  /*13420*/  SHFL.IDX PT, R133, R134, 0x1, 0x181f ;  /* 0x00381f0086857f89 */ /* 0x0002a800000e0000 */
[----:B------:R-:W3:Y:S04]  /*13430*/  SHFL.IDX PT, R0, R142, 0x1, 0x181f ;  /* 0x00381f008e007f89 */ /* 0x000ee800000e0000 */
[----:B------:R4:W5:Y:S01]  /*13440*/  SHFL.IDX PT, R132, R142, RZ, 0x181f ;  /* 0x00181fff8e847589 */ /* 0x00096200000e0000 */
[C---:B-1----:R-:W-:Y:S02]  /*13450*/  IADD3 R134, P2, R135.reuse, R220, RZ ;  /* 0x000000dc87867210 */ /* 0x042fe40007f5e0ff */
[-C--:B--2---:R-:W-:Y:S04]  /*13460*/  IADD3 R138, P1, P0, R138, R133.reuse, R220 ;  /* 0x000000858a8a7210 */ /* 0x084fe8000783e0dc */
[-C--:B---3--:R-:W-:Y:S02]  /*13470*/  IADD3.X R139, RZ, R0.reuse, R221, P1, P0 ;  /* 0x00000000ff8b7210 */ /* 0x088fe40000fe04dd */
[----:B------:R-:W-:Y:S04]  /*13480*/  IADD3 R136, P1, P0, R136, R133, R217 ;  /* 0x0000008588887210 */ /* 0x000fe8000783e0d9 */
[--C-:B------:R-:W-:Y:S02]  /*13490*/  IADD3.X R137, RZ, R0, R218.reuse, P1, P0 ;  /* 0x00000000ff897210 */ /* 0x100fe40000fe04da */
[CC--:B------:R-:W-:Y:S02]  /*134a0*/  IADD3 R140, P0, R135.reuse, R174.reuse, RZ ;  /* 0x000000ae878c7210 */ /* 0x0c0fe40007f1e0ff */
[----:B----4-:R-:W-:Y:S01]  /*134b0*/  IADD3 R142, P1, R135, R217, RZ ;  /* 0x000000d9878e7210 */ /* 0x010fe20007f3e0ff */
[C---:B-----5:R-:W-:Y:S02]  /*134c0*/  IMAD.X R135, R132.reuse, 0x1, R221, P2 ;  /* 0x0000000184877824 */ /* 0x060fe400010e06dd */
[C-C-:B------:R-:W-:Y:S01]  /*134d0*/  IMAD.X R141, R132.reuse, 0x1, R175.reuse, P0 ;  /* 0x00000001848d7824 */ /* 0x140fe200000e06af */
[----:B------:R-:W-:Y:S01]  /*134e0*/  IADD3 R144, P0, R133, R174, RZ ;  /* 0x000000ae85907210 */ /* 0x000fe20007f1e0ff */
[----:B------:R-:W-:Y:S01]  /*134f0*/  IMAD.X R143, R132, 0x1, R218, P1 ;  /* 0x00000001848f7824 */ /* 0x000fe200008e06da */
[----:B------:R-:W-:Y:S02]  /*13500*/  ISETP.NE.U32.AND P1, PT, R219, RZ, PT ;  /* 0x000000ffdb00720c */ /* 0x000fe40003f25070 */
[----:B------:R1:W-:Y:S01]  /*13510*/  LDGSTS.E.BYPASS.LTC128B.128 [R208+0x6100], [R140.64], !P4 ;  /* 0x061000008cd07fae */ /* 0x0003e2000e101d56 */
[----:B------:R-:W-:Y:S01]  /*13520*/  IMAD.X R145, R0, 0x1, R175, P0 ;  /* 0x0000000100917824 */ /* 0x000fe200000e06af */
[----:B------:R-:W-:Y:S02]  /*13530*/  ISETP.NE.U32.AND P0, PT, R173, RZ, PT ;  /* 0x000000ffad00720c */ /* 0x000fe40003f05070 */
[----:B------:R1:W-:Y:S04]  /*13540*/  LDGSTS.E.BYPASS.LTC128B.128 [R208+0x8100], [R134.64], !P5 ;  /* 0x0810000086d07fae */ /* 0x0003e8000e901d56 */
[----:B------:R1:W-:Y:S04]  /*13550*/  LDGSTS.E.BYPASS.LTC128B.128 [R208+0xa100], [R142.64], !P6 ;  /* 0x0a1000008ed07fae */ /* 0x0003e8000f101d56 */
[----:B------:R1:W-:Y:S04]  /*13560*/  LDGSTS.E.BYPASS.LTC128B.128 [R208+0x7100], [R144.64], !P4 ;  /* 0x0710000090d07fae */ /* 0x0003e8000e101d56 */
[----:B------:R1:W-:Y:S04]  /*13570*/  LDGSTS.E.BYPASS.LTC128B.128.ZFILL [R208+0x9100], [R138.64], P1 ;  /* 0x091000008ad07fae */ /* 0x0003e80008941d56 */
[----:B------:R1:W-:Y:S02]  /*13580*/  LDGSTS.E.BYPASS.LTC128B.128.ZFILL [R208+0xb100], [R136.64], P0 ;  /* 0x0b10000088d07fae */ /* 0x0003e40008141d56 */
.L_x_424:
[----:B------:R-:W-:Y:S01]  /*13590*/  PLOP3.LUT P1, PT, PT, PT, UP3, 0x80, 0x0 ;  /* 0x000000000000781c */ /* 0x000fe20003f2f038 */
[----:B------:R-:W0:Y:S01]  /*135a0*/  LDGDEPBAR ;  /* 0x00000000000079af */ /* 0x000e220000000000 */
[----:B------:R-:W-:Y:S01]  /*135b0*/  PLOP3.LUT P0, PT, PT, PT, UP3, 0x80, 0x0 ;  /* 0x000000000000781c */ /* 0x000fe20003f0f038 */
[----:B-1----:R-:W-:Y:S02]  /*135c0*/  IMAD.MOV.U32 R139, RZ, RZ, R209 ;  /* 0x000000ffff8b7224 */ /* 0x002fe400078e00d1 */
[----:B------:R-:W-:Y:S08]  /*135d0*/  IMAD.SHL.U32 R133, R222, 0x40, RZ ;  /* 0x00000040de857824 */ /* 0x000ff000078e00ff */
[----:B------:R-:W-:Y:S05]  /*135e0*/  @P1 IMAD.HI.U32 R0, R209, c[0x0][0x2c8], RZ ;  /* 0x0000b200d1001a27 */ /* 0x000fea00078e00ff */
[----:B------:R-:W-:Y:S02]  /*135f0*/  @P0 SHF.R.U32.HI R139, RZ, c[0x0][0x2cc], R0 ;  /* 0x0000b300ff8b0a19 */ /* 0x000fe40000011600 */
[----:B------:R-:W-:Y:S02]  /*13600*/  PLOP3.LUT P0, PT, PT, PT, UP2, 0x40, 0x0 ;  /* 0x000000000000781c */ /* 0x000fe40003f0e828 */
[----:B------:R-:W-:Y:S01]  /*13610*/  IADD3 R0, -R210, 0x1, -R133 ;  /* 0x00000001d2007810 */ /* 0x000fe20007ffe985 */
[----:B------:R-:W1:Y:S03]  /*13620*/  SHFL.IDX PT, R141, R139, RZ, 0x1c1f ;  /* 0x001c1fff8b8d7589 */ /* 0x000e6600000e0000 */
[----:B------:R-:W-:Y:S04]  /*13630*/  IADD3 R0, -R202, R0, R199 ;  /* 0x00000000ca007210 */ /* 0x000fe80007ffe1c7 */
[C---:B------:R-:W-:Y:S02]  /*13640*/  IADD3 R132, R0.reuse, c[0x0][0x328], RZ ;  /* 0x0000ca0000847a10 */ /* 0x040fe40007ffe0ff */
[----:B------:R-:W-:Y:S03]  /*13650*/  IADD3 R0, R0, UR13, RZ ;  /* 0x0000000d00007c10 */ /* 0x000fe6000fffe0ff */
[--C-:B-1----:R-:W-:Y:S02]  /*13660*/  IMAD.IADD R137, R132, 0x1, R141.reuse ;  /* 0x0000000184897824 */ /* 0x102fe400078e028d */
[----:B------:R-:W-:Y:S01]  /*13670*/  IMAD.IADD R135, R0, 0x1, R141 ;  /* 0x0000000100877824 */ /* 0x000fe200078e028d */
[----:B------:R-:W-:-:S05]  /*13680*/  @P0 BRA `(.L_x_425) ;  /* 0x0000018000000947 */ /* 0x000fca0003800000 */
[----:B------:R-:W-:Y:S01]  /*13690*/  IADD3 R136, -R202, R199, R141 ;  /* 0x000000c7ca887210 */ /* 0x000fe20007ffe18d */
[----:B------:R-:W-:Y:S03]  /*136a0*/  BSSY B0, `(.L_x_426) ;  /* 0x0000011000007945 */ /* 0x000fe60003800000 */
        /* <DEDUP_REMOVED lines=11> */
.L_x_427:
[----:B------:R-:W-:Y:S04]  /*13760*/  MOV R134, 0x1 ;  /* 0x0000000100867802 */ /* 0x000fe80000000f00 */
[----:B------:R-:W-:Y:S11]  /*13770*/  ISETP.NE.AND P0, PT, R134, c[0x0][0x32c], PT ;  /* 0x0000cb0086007a0c */ /* 0x000ff60003f05270 */
[----:B------:R-:W-:Y:S02]  /*13780*/  @!UPT UIADD3 URZ, URZ, URZ, URZ ;  /* 0x0000003f3f3ff290 */ /* 0x000fe4000fffe03f */
[----:B------:R-:W-:Y:S05]  /*13790*/  @P0 IMAD.HI.U32 R134, R136, c[0x0][0x330], RZ ;  /* 0x0000cc0088860a27 */ /* 0x000fea00078e00ff */
[----:B------:R-:W-:Y:S02]  /*137a0*/  @P0 SHF.R.U32.HI R136, RZ, c[0x0][0x334], R134 ;  /* 0x0000cd00ff880a19 */ /* 0x000fe40000011686 */
.L_x_428:
[----:B------:R-:W-:Y:S05]  /*137b0*/  BSYNC B0 ;  /* 0x0000000000007941 */ /* 0x000fea0003800000 */
.L_x_426:
[----:B------:R-:W-:Y:S04]  /*137c0*/  IMAD R141, R136, c[0x0][0x32c], -R133 ;  /* 0x0000cb00888d7a24 */ /* 0x000fe800078e0a85 */
[----:B------:R-:W-:Y:S05]  /*137d0*/  IMAD.IADD R136, R141, 0x1, -R210 ;  /* 0x000000018d887824 */ /* 0x000fea00078e0ad2 */
[----:B------:R-:W-:Y:S02]  /*137e0*/  IADD3 R134, R136, c[0x0][0x32c], RZ ;  /* 0x0000cb0088867a10 */ /* 0x000fe40007ffe0ff */
[----:B------:R-:W-:Y:S02]  /*137f0*/  IMNMX R135, R135, R136, !PT ;  /* 0x0000008887877217 */ /* 0x000fe40007800200 */
[----:B------:R-:W-:Y:S02]  /*13800*/  IMNMX R137, R137, R134, PT ;  /* 0x0000008689897217 */ /* 0x000fe40003800200 */
.L_x_425:
[----:B------:R-:W-:Y:S04]  /*13810*/  ISETP.GT.AND P2, PT, R222, -0x1, PT ;  /* 0xffffffffde00780c */ /* 0x000fe80003f44270 */
[----:B------:R-:W-:Y:S04]  /*13820*/  ISETP.GT.AND P0, PT, R135, RZ, P2 ;  /* 0x000000ff8700720c */ /* 0x000fe80001704270 */
[----:B------:R-:W-:Y:S04]  /*13830*/  ISETP.LT.OR P0, PT, R137, 0x1, P0 ;  /* 0x000000018900780c */ /* 0x000fe80000701670 */
[----:B------:R-:W-:Y:S02]  /*13840*/  FSEL R138, R4, -INF , !P0 ;  /* 0xff800000048a7808 */ /* 0x000fe40004000000 */
[----:B------:R-:W-:Y:S04]  /*13850*/  ISETP.GT.AND P0, PT, R135, 0x1, P2 ;  /* 0x000000018700780c */ /* 0x000fe80001704270 */
[----:B------:R-:W-:Y:S04]  /*13860*/  ISETP.LT.OR P0, PT, R137, 0x2, P0 ;  /* 0x000000028900780c */ /* 0x000fe80000701670 */
[----:B------:R-:W-:Y:S02]  /*13870*/  FSEL R136, R5, -INF , !P0 ;  /* 0xff80000005887808 */ /* 0x000fe40004000000 */
[----:B------:R-:W-:Y:S01]  /*13880*/  ISETP.GT.AND P0, PT, R135, 0x8, P2 ;  /* 0x000000088700780c */ /* 0x000fe20001704270 */
[----:B------:R-:W1:Y:S03]  /*13890*/  SHFL.IDX PT, R5, R139, 0x1, 0x1c1f ;  /* 0x003c1f008b057f89 */ /* 0x000e6600000e0000 */
[----:B------:R-:W-:Y:S04]  /*138a0*/  ISETP.LT.OR P0, PT, R137, 0x9, P0 ;  /* 0x000000098900780c */ /* 0x000fe80000701670 */
[----:B------:R-:W-:Y:S02]  /*138b0*/  FSEL R134, R8, -INF , !P0 ;  /* 0xff80000008867808 */ /* 0x000fe40004000000 */
[----:B------:R-:W-:Y:S04]  /*138c0*/  ISETP.GT.AND P0, PT, R135, 0x9, P2 ;  /* 0x000000098700780c */ /* 0x000fe80001704270 */
[----:B------:R-:W-:Y:S04]  /*138d0*/  ISETP.LT.OR P0, PT, R137, 0xa, P0 ;  /* 0x0000000a8900780c */ /* 0x000fe80000701670 */
[----:B------:R-:W-:Y:S02]  /*138e0*/  FSEL R8, R9, -INF , !P0 ;  /* 0xff80000009087808 */ /* 0x000fe40004000000 */
[----:B------:R-:W-:Y:S04]  /*138f0*/  ISETP.GT.AND P0, PT, R135, 0x10, P2 ;  /* 0x000000108700780c */ /* 0x000fe80001704270 */
[----:B------:R-:W-:Y:S01]  /*13900*/  ISETP.LT.OR P0, PT, R137, 0x11, P0 ;  /* 0x000000118900780c */ /* 0x000fe20000701670 */
[--C-:B-1----:R-:W-:Y:S02]  /*13910*/  IMAD.IADD R132, R132, 0x1, R5.reuse ;  /* 0x0000000184847824 */ /* 0x102fe400078e0205 */
[----:B------:R-:W-:Y:S01]  /*13920*/  IMAD.IADD R0, R0, 0x1, R5 ;  /* 0x0000000100007824 */ /* 0x000fe200078e0205 */
[----:B------:R-:W-:Y:S02]  /*13930*/  FSEL R166, R12, -INF , !P0 ;  /* 0xff8000000ca67808 */ /* 0x000fe40004000000 */
[----:B------:R-:W-:Y:S04]  /*13940*/  ISETP.GT.AND P0, PT, R135, 0x11, P2 ;  /* 0x000000118700780c */ /* 0x000fe80001704270 */
[----:B------:R-:W-:Y:S04]  /*13950*/  ISETP.LT.OR P0, PT, R137, 0x12, P0 ;  /* 0x000000128900780c */ /* 0x000fe80000701670 */
        /* <DEDUP_REMOVED lines=31> */
[----:B------:R-:W-:Y:S11]  /*13b50*/  PLOP3.LUT P0, PT, PT, PT, UP2, 0x40, 0x0 ;  /* 0x000000000000781c */ /* 0x000ff60003f0e828 */
[----:B------:R-:W-:Y:S02]  /*13b60*/  @!UPT UIADD3 URZ, URZ, URZ, URZ ;  /* 0x0000003f3f3ff290 */ /* 0x000fe4000fffe03f */
        /* <DEDUP_REMOVED lines=14> */
.L_x_431:
[----:B------:R-:W-:Y:S04]  /*13c50*/  MOV R4, 0x1 ;  /* 0x0000000100047802 */ /* 0x000fe80000000f00 */
[----:B------:R-:W-:Y:S11]  /*13c60*/  ISETP.NE.AND P0, PT, R4, c[0x0][0x32c], PT ;  /* 0x0000cb0004007a0c */ /* 0x000ff60003f05270 */
[----:B------:R-:W-:Y:S02]  /*13c70*/  @!UPT UIADD3 URZ, URZ, URZ, URZ ;  /* 0x0000003f3f3ff290 */ /* 0x000fe4000fffe03f */
[----:B------:R-:W-:Y:S05]  /*13c80*/  @P0 IMAD.HI.U32 R4, R12, c[0x0][0x330], RZ ;  /* 0x0000cc000c040a27 */ /* 0x000fea00078e00ff */
[----:B------:R-:W-:Y:S02]  /*13c90*/  @P0 SHF.R.U32.HI R12, RZ, c[0x0][0x334], R4 ;  /* 0x0000cd00ff0c0a19 */ /* 0x000fe40000011604 */
.L_x_432:
[----:B------:R-:W-:Y:S05]  /*13ca0*/  BSYNC B0 ;  /* 0x0000000000007941 */ /* 0x000fea0003800000 */
.L_x_430:
[----:B------:R-:W-:Y:S04]  /*13cb0*/  IMAD R133, R12, c[0x0][0x32c], -R133 ;  /* 0x0000cb000c857a24 */ /* 0x000fe800078e0a85 */
[----:B------:R-:W-:Y:S05]  /*13cc0*/  IMAD.IADD R133, R133, 0x1, -R210 ;  /* 0x0000000185857824 */ /* 0x000fea00078e0ad2 */
[----:B------:R-:W-:Y:S02]  /*13cd0*/  IADD3 R5, R133, c[0x0][0x32c], RZ ;  /* 0x0000cb0085057a10 */ /* 0x000fe40007ffe0ff */
[----:B------:R-:W-:Y:S02]  /*13ce0*/  IMNMX R0, R0, R133, !PT ;  /* 0x0000008500007217 */ /* 0x000fe40007800200 */
[----:B------:R-:W-:Y:S02]  /*13cf0*/  IMNMX R132, R132, R5, PT ;  /* 0x0000000584847217 */ /* 0x000fe40003800200 */
.L_x_429:
[----:B------:R-:W-:Y:S02]  /*13d00*/  ISETP.GT.AND P0, PT, R0, RZ, P2 ;  /* 0x000000ff0000720c */ /* 0x000fe40001704270 */
[----:B------:R-:W-:Y:S02]  /*13d10*/  FMNMX.FTZ R5, R138, R3, !PT ;  /* 0x000000038a057209 */ /* 0x000fe40007810000 */
[----:B------:R-:W-:Y:S02]  /*13d20*/  ISETP.LT.OR P0, PT, R132, 0x1, P0 ;  /* 0x000000018400780c */ /* 0x000fe40000701670 */
[----:B------:R-:W-:Y:S02]  /*13d30*/  FMNMX.FTZ R5, R136, R5, !PT ;  /* 0x0000000588057209 */ /* 0x000fe40007810000 */
[----:B------:R-:W-:Y:S02]  /*13d40*/  FSEL R17, R6, -INF , !P0 ;  /* 0xff80000006117808 */ /* 0x000fe40004000000 */
[----:B------:R-:W-:Y:S02]  /*13d50*/  ISETP.GT.AND P0, PT, R0, 0x1, P2 ;  /* 0x000000010000780c */ /* 0x000fe40001704270 */
        /* <DEDUP_REMOVED lines=44> */
[----:B------:R-:W-:Y:S01]  /*14020*/  ISETP.GT.AND P0, PT, R0, 0x28, P2 ;  /* 0x000000280000780c */ /* 0x000fe20001704270 */
[----:B------:R-:W-:Y:S01]  /*14030*/  LDSM.16.MT88.4 R20, [R190+0x100] ;  /* 0x00010000be14783b */ /* 0x000fe20000004200 */
        /* <DEDUP_REMOVED lines=12> */
[----:B------:R-:W-:Y:S02]  /*14100*/  ISETP.GT.AND P1, PT, R0, 0x38, P2 ;  /* 0x000000380000780c */ /* 0x000fe40001724270 */
[----:B------:R-:W-:Y:S02]  /*14110*/  FSEL R149, R30, -INF , !P0 ;  /* 0xff8000001e957808 */ /* 0x000fe40004000000 */
[----:B------:R-:W-:Y:S02]  /*14120*/  ISETP.GT.AND P0, PT, R0, 0x31, P2 ;  /* 0x000000310000780c */ /* 0x000fe40001704270 */
[----:B------:R-:W-:Y:S02]  /*14130*/  FMNMX.FTZ R5, R150, R5, !PT ;  /* 0x0000000596057209 */ /* 0x000fe40007810000 */
[C---:B------:R-:W-:Y:S02]  /*14140*/  ISETP.LT.OR P0, PT, R132.reuse, 0x32, P0 ;  /* 0x000000328400780c */ /* 0x040fe40000701670 */
[----:B------:R-:W-:Y:S02]  /*14150*/  ISETP.LT.OR P1, PT, R132, 0x39, P1 ;  /* 0x000000398400780c */ /* 0x000fe40000f21670 */
[----:B------:R-:W-:Y:S02]  /*14160*/  FSEL R147, R31, -INF , !P0 ;  /* 0xff8000001f937808 */ /* 0x000fe40004000000 */
[----:B------:R-:W-:Y:S01]  /*14170*/  ISETP.GT.AND P0, PT, R0, 0x39, P2 ;  /* 0x000000390000780c */ /* 0x000fe20001704270 */
[----:B------:R-:W-:Y:S01]  /*14180*/  LDSM.16.MT88.4 R28, [R189+0x100] ;  /* 0x00010000bd1c783b */ /* 0x000fe20000004200 */
[----:B------:R-:W-:Y:S02]  /*14190*/  FMNMX.FTZ R0, R149, R4, !PT ;  /* 0x0000000495007209 */ /* 0x000fe40007810000 */
[----:B------:R-:W-:Y:S02]  /*141a0*/  FMNMX.FTZ R5, R148, R5, !PT ;  /* 0x0000000594057209 */ /* 0x000fe40007810000 */
[----:B------:R-:W-:Y:S02]  /*141b0*/  FSEL R145, R34, -INF , !P1 ;  /* 0xff80000022917808 */ /* 0x000fe40004800000 */
[----:B------:R-:W-:Y:S02]  /*141c0*/  FMNMX.FTZ R0, R147, R0, !PT ;  /* 0x0000000093007209 */ /* 0x000fe40007810000 */
[----:B------:R-:W-:Y:S02]  /*141d0*/  ISETP.LT.OR P0, PT, R132, 0x3a, P0 ;  /* 0x0000003a8400780c */ /* 0x000fe40000701670 */
[----:B------:R-:W-:Y:S02]  /*141e0*/  FMNMX.FTZ R6, R146, R5, !PT ;  /* 0x0000000592067209 */ /* 0x000fe40007810000 */
[----:B------:R-:W-:Y:S02]  /*141f0*/  FMNMX.FTZ R0, R145, R0, !PT ;  /* 0x0000000091007209 */ /* 0x000fe40007810000 */
[----:B------:R-:W-:Y:S01]  /*14200*/  FSEL R133, R35, -INF , !P0 ;  /* 0xff80000023857808 */ /* 0x000fe20004000000 */
[----:B------:R-:W1:Y:S03]  /*14210*/  SHFL.BFLY PT, R5, R6, 0x2, 0x1f ;  /* 0x0c401f0006057f89 */ /* 0x000e6600000e0000 */
        /* <DEDUP_REMOVED lines=8> */
[----:B------:R-:W-:Y:S01]  /*142a0*/  FMUL.FTZ R153, R0, c[0x0][0x2d0] ;  /* 0x0000b40000997a20 */ /* 0x000fe20000410000 */
[----:B--2---:R-:W-:Y:S04]  /*142b0*/  FMNMX.FTZ R132, R132, R5, !PT ;  /* 0x0000000584847209 */ /* 0x004fe80007810000 */
[----:B------:R-:W-:Y:S02]  /*142c0*/  FSEL R153, R153, RZ, P0 ;  /* 0x000000ff99997208 */ /* 0x000fe40000000000 */
[----:B------:R-:W-:Y:S01]  /*142d0*/  FSEL R4, R0, RZ, P0 ;  /* 0x000000ff00047208 */ /* 0x000fe20000000000 */
[C---:B------:R-:W-:Y:S01]  /*142e0*/  FMUL.FTZ R144, R132.reuse, c[0x0][0x2d0] ;  /* 0x0000b40084907a20 */ /* 0x040fe20000410000 */
[----:B------:R-:W-:Y:S01]  /*142f0*/  FSETP.NEU.FTZ.AND P0, PT, R132, -INF , PT ;  /* 0xff8000008400780b */ /* 0x000fe20003f1d000 */
[----:B------:R-:W-:Y:S02]  /*14300*/  FFMA.FTZ R160, R138, c[0x0][0x2d0], -R153 ;  /* 0x0000b4008aa07a23 */ /* 0x000fe40000010899 */
[----:B------:R-:W-:Y:S01]  /*14310*/  FADD.FTZ R3, -R4, R3 ;  /* 0x0000000304037221 */ /* 0x000fe20000010100 */
[----:B------:R-:W-:Y:S01]  /*14320*/  FSEL R144, R144, RZ, P0 ;  /* 0x000000ff90907208 */ /* 0x000fe20000000000 */
[--C-:B------:R-:W-:Y:S01]  /*14330*/  FFMA.FTZ R135, R136, c[0x0][0x2d0], -R153.reuse ;  /* 0x0000b40088877a23 */ /* 0x100fe20000010899 */
[----:B------:R-:W-:Y:S01]  /*14340*/  FSEL R5, R132, RZ, P0 ;  /* 0x000000ff84057208 */ /* 0x000fe20000000000 */
[--C-:B------:R-:W-:Y:S01]  /*14350*/  FFMA.FTZ R134, R134, c[0x0][0x2d0], -R153.reuse ;  /* 0x0000b40086867a23 */ /* 0x100fe20000010899 */
[----:B------:R-:W-:Y:S01]  /*14360*/  MUFU.EX2 R160, R160 ;  /* 0x000000a000a07308 */ /* 0x000fe20000000800 */
[----:B------:R-:W-:Y:S01]  /*14370*/  FFMA.FTZ R164, R13, c[0x0][0x2d0], -R144 ;  /* 0x0000b4000da47a23 */ /* 0x000fe20000010890 */
[----:B------:R-:W-:Y:S01]  /*14380*/  ISETP.GT.AND P0, PT, R222, R223, PT ;  /* 0x000000dfde00720c */ /* 0x000fe20003f04270 */
[----:B------:R-:W-:Y:S01]  /*14390*/  FADD.FTZ R5, -R5, R2 ;  /* 0x0000000205057221 */ /* 0x000fe20000010100 */
[----:B------:R-:W1:Y:S01]  /*143a0*/  LDSM.16.MT88.4 R12, [R195+0x100] ;  /* 0x00010000c30c783b */ /* 0x000e620000004200 */
[--C-:B------:R-:W-:Y:S02]  /*143b0*/  FFMA.FTZ R161, R8, c[0x0][0x2d0], -R153.reuse ;  /* 0x0000b40008a17a23 */ /* 0x100fe40000010899 */
[--C-:B------:R-:W-:Y:S02]  /*143c0*/  FFMA.FTZ R165, R17, c[0x0][0x2d0], -R144.reuse ;  /* 0x0000b40011a57a23 */ /* 0x100fe40000010890 */
[--C-:B------:R-:W-:Y:S01]  /*143d0*/  FFMA.FTZ R163, R9, c[0x0][0x2d0], -R144.reuse ;  /* 0x0000b40009a37a23 */ /* 0x100fe20000010890 */
[----:B------:R-:W2:Y:S01]  /*143e0*/  MUFU.EX2 R135, R135 ;  /* 0x0000008700877308 */ /* 0x000ea20000000800 */
[--C-:B------:R-:W-:Y:S02]  /*143f0*/  FFMA.FTZ R162, R11, c[0x0][0x2d0], -R144.reuse ;  /* 0x0000b4000ba27a23 */ /* 0x100fe40000010890 */
[----:B------:R-:W-:Y:S02]  /*14400*/  FMUL.FTZ R2, R5, c[0x0][0x2d0] ;  /* 0x0000b40005027a20 */ /* 0x000fe40000410000 */
[----:B------:R-:W-:Y:S02]  /*14410*/  FMUL.FTZ R6, R3, c[0x0][0x2d0] ;  /* 0x0000b40003067a20 */ /* 0x000fe40000410000 */
        /* <DEDUP_REMOVED lines=8> */
[----:B------:R-:W3:Y:S01]  /*144a0*/  MUFU.EX2 R161, R161 ;  /* 0x000000a100a17308 */ /* 0x000ee20000000800 */
[--C-:B------:R-:W-:Y:S02]  /*144b0*/  FFMA.FTZ R230, R157, c[0x0][0x2d0], -R144.reuse ;  /* 0x0000b4009de67a23 */ /* 0x100fe40000010890 */
[----:B------:R-:W-:Y:S01]  /*144c0*/  LDSM.16.MT88.4 R156, [R195+0x5900] ;  /* 0x00590000c39c783b */ /* 0x000fe20000004200 */
[----:B--2---:R-:W-:Y:S01]  /*144d0*/  F2FP.PACK_AB R136, R135, R160 ;  /* 0x000000a08788723e */ /* 0x004fe200000000ff */
[--C-:B------:R-:W-:Y:S02]  /*144e0*/  FFMA.FTZ R233, R155, c[0x0][0x2d0], -R144.reuse ;  /* 0x0000b4009be97a23 */ /* 0x100fe40000010890 */
[--C-:B------:R-:W-:Y:S02]  /*144f0*/  FFMA.FTZ R232, R151, c[0x0][0x2d0], -R153.reuse ;  /* 0x0000b40097e87a23 */ /* 0x100fe40000010899 */
[--C-:B------:R-:W-:Y:S01]  /*14500*/  FFMA.FTZ R235, R150, c[0x0][0x2d0], -R153.reuse ;  /* 0x0000b40096eb7a23 */ /* 0x100fe20000010899 */
[----:B------:R-:W2:Y:S01]  /*14510*/  MUFU.EX2 R3, R6 ;  /* 0x0000000600037308 */ /* 0x000ea20000000800 */
        /* <DEDUP_REMOVED lines=15> */
[C---:B--2---:R-:W-:Y:S02]  /*14610*/  FMUL.FTZ R4, R3.reuse, R128 ;  /* 0x0000008003047220 */ /* 0x044fe40000410000 */
        /* <DEDUP_REMOVED lines=35> */
[----:B------:R-:W2:Y:S01]  /*14850*/  MUFU.EX2 R167, R167 ;  /* 0x000000a700a77308 */ /* 0x000ea20000000800 */
[C---:B------:R-:W-:Y:S02]  /*14860*/  FMUL.FTZ R11, R2.reuse, R103 ;  /* 0x00000067020b7220 */ /* 0x040fe40000410000 */
[C---:B-1----:R-:W-:Y:S03]  /*14870*/  HMMA.16816.F32 R4, R136.reuse, R12, R4 ;  /* 0x0000000c8804723c */ /* 0x042fe60000001804 */
[----:B------:R-:W1:Y:S02]  /*14880*/  LDSM.16.MT88.4 R100, [R188+0x100] ;  /* 0x00010000bc64783b */ /* 0x000e640000004200 */
        /* <DEDUP_REMOVED lines=47> */
[C---:B-1----:R-:W-:Y:S03]  /*14b80*/  HMMA.16816.F32 R28, R136.reuse, R100, R28 ;  /* 0x00000064881c723c */ /* 0x042fe6000000181c */
[C---:B------:R-:W-:Y:S01]  /*14b90*/  FMUL.FTZ R58, R2.reuse, R58 ;  /* 0x0000003a023a7220 */ /* 0x040fe20000410000 */
[----:B------:R-:W-:Y:S01]  /*14ba0*/  MUFU.EX2 R226, R226 ;  /* 0x000000e200e27308 */ /* 0x000fe20000000800 */
[C---:B------:R-:W-:Y:S02]  /*14bb0*/  FMUL.FTZ R59, R2.reuse, R59 ;  /* 0x0000003b023b7220 */ /* 0x040fe40000410000 */
[C---:B------:R-:W-:Y:S01]  /*14bc0*/  FMUL.FTZ R62, R2.reuse, R62 ;  /* 0x0000003e023e7220 */ /* 0x040fe20000410000 */
[C---:B------:R-:W-:Y:S01]  /*14bd0*/  HMMA.16816.F32 R32, R136.reuse, R102, R32 ;  /* 0x000000668820723c */ /* 0x040fe20000001820 */
[----:B------:R-:W1:Y:S03]  /*14be0*/  LDSM.16.MT88.4 R100, [R189+0x2100] ;  /* 0x00210000bd64783b */ /* 0x000e660000004200 */
        /* <DEDUP_REMOVED lines=26> */
[----:B------:R-:W1:Y:S01]  /*14d90*/  LDSM.16.MT88.4 R100, [R190+0x4100] ;  /* 0x00410000be64783b */ /* 0x000e620000004200 */
        /* <DEDUP_REMOVED lines=12> */
[C---:B--2---:R-:W-:Y:S04]  /*14e60*/  HMMA.16816.F32 R68, R136.reuse, R108, R68 ;  /* 0x0000006c8844723c */ /* 0x044fe80000001844 */
[C---:B------:R-:W-:Y:S02]  /*14e70*/  FMUL.FTZ R84, R3.reuse, R84 ;  /* 0x0000005403547220 */ /* 0x040fe40000410000 */
[----:B------:R-:W-:Y:S02]  /*14e80*/  FMUL.FTZ R85, R3, R85 ;  /* 0x0000005503557220 */ /* 0x000fe40000410000 */
[C---:B------:R-:W-:Y:S01]  /*14e90*/  HMMA.16816.F32 R72, R136.reuse, R110, R72 ;  /* 0x0000006e8848723c */ /* 0x040fe20000001848 */
[----:B------:R-:W2:Y:S01]  /*14ea0*/  LDSM.16.MT88.4 R108, [R188+0x4100] ;  /* 0x00410000bc6c783b */ /* 0x000ea20000004200 */
[----:B------:R-:W-:Y:S02]  /*14eb0*/  MUFU.EX2 R236, R236 ;  /* 0x000000ec00ec7308 */ /* 0x000fe40000000800 */
[C---:B------:R-:W-:Y:S02]  /*14ec0*/  FMUL.FTZ R86, R2.reuse, R86 ;  /* 0x0000005602567220 */ /* 0x040fe40000410000 */
[C---:B------:R-:W-:Y:S02]  /*14ed0*/  FMUL.FTZ R87, R2.reuse, R87 ;  /* 0x0000005702577220 */ /* 0x040fe40000410000 */
[--C-:B------:R-:W-:Y:S01]  /*14ee0*/  FFMA.FTZ R171, R171, c[0x0][0x2d0], -R144.reuse ;  /* 0x0000b400abab7a23 */ /* 0x100fe20000010890 */
[C---:B-1----:R-:W-:Y:S03]  /*14ef0*/  HMMA.16816.F32 R76, R136.reuse, R100, R76 ;  /* 0x00000064884c723c */ /* 0x042fe6000000184c */
[C---:B------:R-:W-:Y:S01]  /*14f00*/  FMUL.FTZ R88, R3.reuse, R88 ;  /* 0x0000005803587220 */ /* 0x040fe20000410000 */
[----:B------:R-:W-:Y:S01]  /*14f10*/  MUFU.EX2 R239, R239 ;  /* 0x000000ef00ef7308 */ /* 0x000fe20000000800 */
[----:B------:R-:W-:Y:S02]  /*14f20*/  FMUL.FTZ R89, R3, R89 ;  /* 0x0000005903597220 */ /* 0x000fe40000410000 */
[C---:B------:R-:W-:Y:S01]  /*14f30*/  FMUL.FTZ R90, R2.reuse, R90 ;  /* 0x0000005a025a7220 */ /* 0x040fe20000410000 */
[C---:B------:R-:W-:Y:S04]  /*14f40*/  HMMA.16816.F32 R80, R136.reuse, R102, R80 ;  /* 0x000000668850723c */ /* 0x040fe80000001850 */
[C---:B------:R-:W-:Y:S01]  /*14f50*/  FMUL.FTZ R91, R2.reuse, R91 ;  /* 0x0000005b025b7220 */ /* 0x040fe20000410000 */
[----:B------:R-:W-:Y:S01]  /*14f60*/  F2FP.PACK_AB R100, R167, R166 ;  /* 0x000000a6a764723e */ /* 0x000fe200000000ff */
[----:B------:R-:W-:Y:S01]  /*14f70*/  FMUL.FTZ R92, R3, R92 ;  /* 0x0000005c035c7220 */ /* 0x000fe20000410000 */
[----:B---3--:R-:W-:Y:S01]  /*14f80*/  F2FP.PACK_AB R102, R169, R168 ;  /* 0x000000a8a966723e */ /* 0x008fe200000000ff */
[C---:B----4-:R-:W-:Y:S01]  /*14f90*/  HMMA.16816.F32 R84, R136.reuse, R104, R84 ;  /* 0x000000688854723c */ /* 0x050fe20000001854 */
[----:B------:R-:W1:Y:S03]  /*14fa0*/  MUFU.EX2 R171, R171 ;  /* 0x000000ab00ab7308 */ /* 0x000e660000000800 */
[----:B------:R-:W-:Y:S01]  /*14fb0*/  FMUL.FTZ R93, R3, R93 ;  /* 0x0000005d035d7220 */ /* 0x000fe20000410000 */
        /* <DEDUP_REMOVED lines=8> */
[C---:B--2---:R-:W-:Y:S03]  /*15040*/  HMMA.16816.F32 R92, R136.reuse, R108, R92 ;  /* 0x0000006c885c723c */ /* 0x044fe6000000185c */
[C---:B------:R-:W-:Y:S02]  /*15050*/  FMUL.FTZ R98, R2.reuse, R98 ;  /* 0x0000006202627220 */ /* 0x040fe40000410000 */
[C---:B------:R-:W-:Y:S01]  /*15060*/  FMUL.FTZ R99, R2.reuse, R99 ;  /* 0x0000006302637220 */ /* 0x040fe20000410000 */
[----:B-1----:R-:W-:Y:S01]  /*15070*/  F2FP.PACK_AB R101, R171, R170 ;  /* 0x000000aaab65723e */ /* 0x002fe200000000ff */
        /* <DEDUP_REMOVED lines=23> */
[----:B------:R-:W-:Y:S02]  /*151f0*/  FADD.FTZ R170, R170, R3 ;  /* 0x00000003aaaa7221 */ /* 0x000fe40000010000 */
[----:B------:R-:W-:Y:S02]  /*15200*/  FADD.FTZ R167, R167, R166 ;  /* 0x000000a6a7a77221 */ /* 0x000fe40000010000 */
[C---:B---3--:R-:W-:Y:S04]  /*15210*/  HMMA.16816.F32 R20, R100.reuse, R104, R20 ;  /* 0x000000686414723c */ /* 0x048fe80000001814 */
[----:B------:R-:W-:Y:S02]  /*15220*/  FADD.FTZ R171, R171, R170 ;  /* 0x000000aaabab7221 */ /* 0x000fe40000010000 */
[----:B------:R-:W-:Y:S02]  /*15230*/  FADD.FTZ R168, R168, R167 ;  /* 0x000000a7a8a87221 */ /* 0x000fe40000010000 */
[C---:B------:R-:W-:Y:S01]  /*15240*/  HMMA.16816.F32 R24, R100.reuse, R106, R24 ;  /* 0x0000006a6418723c */ /* 0x040fe20000001818 */
[----:B------:R-:W2:Y:S03]  /*15250*/  LDSM.16.MT88.4 R104, [R195+0x4900] ;  /* 0x00490000c368783b */ /* 0x000ea60000004200 */
[----:B------:R-:W-:Y:S01]  /*15260*/  FADD.FTZ R2, R172, R171 ;  /* 0x000000abac027221 */ /* 0x000fe20000010000 */
[----:B------:R-:W-:Y:S01]  /*15270*/  IADD3 R172, R222, -0x1, RZ ;  /* 0xffffffffdeac7810 */ /* 0x000fe20007ffe0ff */
[----:B------:R-:W-:Y:S02]  /*15280*/  FADD.FTZ R169, R169, R168 ;  /* 0x000000a8a9a97221 */ /* 0x000fe40000010000 */
[C---:B------:R-:W-:Y:S04]  /*15290*/  HMMA.16816.F32 R28, R100.reuse, R120, R28 ;  /* 0x00000078641c723c */ /* 0x040fe8000000181c */
[----:B------:R-:W-:Y:S01]  /*152a0*/  FADD.FTZ R2, R225, R2 ;  /* 0x00000002e1027221 */ /* 0x000fe20000010000 */
[----:B------:R-:W-:Y:S03]  /*152b0*/  MOV R222, R172 ;  /* 0x000000ac00de7202 */ /* 0x000fe60000000f00 */
[C---:B------:R-:W-:Y:S01]  /*152c0*/  HMMA.16816.F32 R32, R100.reuse, R122, R32 ;  /* 0x0000007a6420723c */ /* 0x040fe20000001820 */
[----:B------:R-:W-:Y:S03]  /*152d0*/  LDSM.16.MT88.4 R120, [R190+0x1100] ;  /* 0x00110000be78783b */ /* 0x000fe60000004200 */
[----:B----4-:R-:W-:Y:S01]  /*152e0*/  FADD.FTZ R3, R227, R2 ;  /* 0x00000002e3037221 */ /* 0x010fe20000010000 */
[----:B------:R-:W-:Y:S03]  /*152f0*/  MOV R2, R132 ;  /* 0x0000008400027202 */ /* 0x000fe60000000f00 */
        /* <DEDUP_REMOVED lines=23> */
[----:B------:R-:W-:Y:S01]  /*15470*/  HMMA.16816.F32 R96, R100, R110, R96 ;  /* 0x0000006e6460723c */ /* 0x000fe20000001860 */
[----:B------:R-:W-:Y:S06]  /*15480*/  LDSM.16.MT88.4 R108, [R195+0x5100] ;  /* 0x00510000c36c783b */ /* 0x000fec0000004200 */
[----:B------:R-:W-:Y:S01]  /*15490*/  F2FP.PACK_AB R100, R229, R224 ;  /* 0x000000e0e564723e */ /* 0x000fe200000000ff */
[----:B------:R-:W-:Y:S01]  /*154a0*/  FADD.FTZ R224, R224, R169 ;  /* 0x000000a9e0e07221 */ /* 0x000fe20000010000 */
[----:B------:R-:W-:Y:S03]  /*154b0*/  F2FP.PACK_AB R102, R231, R226 ;  /* 0x000000e2e766723e */ /* 0x000fe600000000ff */
[----:B------:R-:W-:Y:S01]  /*154c0*/  F2FP.PACK_AB R101, R228, R227 ;  /* 0x000000e3e465723e */ /* 0x000fe200000000ff */
[----:B------:R-:W-:Y:S01]  /*154d0*/  FADD.FTZ R229, R229, R224 ;  /* 0x000000e0e5e57221 */ /* 0x000fe20000010000 */
[C---:B------:R-:W-:Y:S01]  /*154e0*/  F2FP.PACK_AB R103, R233.reuse, R230 ;  /* 0x000000e6e967723e */ /* 0x040fe200000000ff */
[----:B------:R-:W-:Y:S01]  /*154f0*/  FADD.FTZ R230, R230, R3 ;  /* 0x00000003e6e67221 */ /* 0x000fe20000010000 */
[----:B------:R-:W-:Y:S01]  /*15500*/  MOV R3, R0 ;  /* 0x0000000000037202 */ /* 0x000fe20000000f00 */
[----:B------:R-:W-:Y:S02]  /*15510*/  FADD.FTZ R226, R226, R229 ;  /* 0x000000e5e2e27221 */ /* 0x000fe40000010000 */
[----:B------:R-:W-:Y:S02]  /*15520*/  FADD.FTZ R233, R233, R230 ;  /* 0x000000e6e9e97221 */ /* 0x000fe40000010000 */
[C---:B--2---:R-:W-:Y:S03]  /*15530*/  HMMA.16816.F32 R4, R100.reuse, R104, R4 ;  /* 0x000000686404723c */ /* 0x044fe60000001804 */
[----:B------:R-:W-:Y:S05]  /*15540*/  FADD.FTZ R231, R231, R226 ;  /* 0x000000e2e7e77221 */ /* 0x000fea0000010000 */
        /* <DEDUP_REMOVED lines=10> */
[C---:B----4-:R-:W-:Y:S08]  /*155f0*/  HMMA.16816.F32 R36, R100.reuse, R116, R36 ;  /* 0x000000746424723c */ /* 0x050ff00000001824 */
        /* <DEDUP_REMOVED lines=61> */
.L_x_422:
[----:B------:R-:W1:Y:S01]  /*159d0*/  S2UR UR15, SR_CTAID.X ;  /* 0x00000000000f79c3 */ /* 0x000e620000002500 */
[----:B------:R-:W-:Y:S01]  /*159e0*/  ULDC.64 UR4, c[0x0][0x2c8] ;  /* 0x0000b20000047ab9 */ /* 0x000fe20000000a00 */
[----:B------:R-:W-:-:S02]  /*159f0*/  PLOP3.LUT P0, PT, PT, PT, UP2, 0x40, 0x0 ;  /* 0x000000000000781c */ /* 0x000fc40003f0e828 */
[----:B------:R-:W-:Y:S01]  /*15a00*/  IADD3 R4, R199, 0x1, -R202 ;  /* 0x00000001c7047810 */ /* 0x000fe20007ffe8ca */
[----:B-1----:R-:W-:-:S04]  /*15a10*/  ULEA UR15, UR15, 0x7f, 0x7 ;  /* 0x0000007f0f0f7891 */ /* 0x002fc8000f8e383f */
[----:B------:R-:W-:-:S03]  /*15a20*/  UIMAD.WIDE.U32 UR16, UR15, UR4, URZ ;  /* 0x000000040f1072a5 */ /* 0x000fc6000f8e003f */
[----:B------:R-:W-:-:S04]  /*15a30*/  UMOV UR4, UR15 ;  /* 0x0000000f00047c82 */ /* 0x000fc80008000000 */
[----:B------:R-:W-:Y:S02]  /*15a40*/  @UP3 UMOV UR15, UR17 ;  /* 0x00000011000f3c82 */ /* 0x000fe40008000000 */
[----:B------:R-:W-:-:S06]  /*15a50*/  @UP3 USHF.R.U32.HI UR4, URZ, UR5, UR15 ;  /* 0x000000053f043299 */ /* 0x000fcc000801160f */
[----:B------:R-:W-:-:S04]  /*15a60*/  IADD3 R4, R4, UR4, RZ ;  /* 0x0000000404047c10 */ /* 0x000fc8000fffe0ff */
[----:B------:R-:W-:Y:S01]  /*15a70*/  IADD3 R3, R4, -c[0x0][0x324], RZ ;  /* 0x8000c90004037a10 */ /* 0x000fe20007ffe0ff */
[----:B------:R-:W-:Y:S05]  /*15a80*/  @P0 BRA `(.L_x_434) ;  /* 0x000000f000000947 */ /* 0x000fea0003800000 */
        /* <DEDUP_REMOVED lines=9> */
.L_x_435:
[----:B------:R-:W-:-:S04]  /*15b20*/  MOV R2, 0x1 ;  /* 0x0000000100027802 */ /* 0x000fc80000000f00 */
[----:B------:R-:W-:-:S13]  /*15b30*/  ISETP.NE.AND P0, PT, R2, c[0x0][0x32c], PT ;  /* 0x0000cb0002007a0c */ /* 0x000fda0003f05270 */
[----:B------:R-:W-:-:S05]  /*15b40*/  @P0 IMAD.HI.U32 R2, R4, c[0x0][0x330], RZ ;  /* 0x0000cc0004020a27 */ /* 0x000fca00078e00ff */
[----:B------:R-:W-:-:S05]  /*15b50*/  @P0 SHF.R.U32.HI R4, RZ, c[0x0][0x334], R2 ;  /* 0x0000cd00ff040a19 */ /* 0x000fca0000011602 */
.L_x_436:
[----:B------:R-:W-:-:S05]  /*15b60*/  IMAD R4, R4, c[0x0][0x32c], RZ ;  /* 0x0000cb0004047a24 */ /* 0x000fca00078e02ff */
[----:B------:R-:W-:-:S04]  /*15b70*/  IMNMX R3, R3, R4, !PT ;  /* 0x0000000403037217 */ /* 0x000fc80007800200 */
.L_x_434:
[----:B------:R-:W-:-:S04]  /*15b80*/  IADD3 R3, R3, 0x3f, RZ ;  /* 0x0000003f03037810 */ /* 0x000fc80007ffe0ff */
        /* <DEDUP_REMOVED lines=8> */
[----:B------:R-:W-:Y:S01]  /*15c10*/  SHF.R.S32.HI R7, RZ, 0x1f, R214 ;  /* 0x0000001fff077819 */ /* 0x000fe200000114d6 */
[----:B------:R-:W-:Y:S01]  /*15c20*/  IMAD.MOV.U32 R3, RZ, RZ, R0 ;  /* 0x000000ffff037224 */ /* 0x000fe200078e0000 */
[----:B------:R-:W-:Y:S01]  /*15c30*/  SHF.R.S32.HI R5, RZ, 0x1f, R216 ;  /* 0x0000001fff057819 */ /* 0x000fe200000114d8 */
[----:B------:R-:W-:Y:S01]  /*15c40*/  IMAD.MOV.U32 R226, RZ, RZ, R172 ;  /* 0x000000ffffe27224 */ /* 0x000fe200078e00ac */
[----:B------:R-:W-:Y:S01]  /*15c50*/  ISETP.GE.AND P1, PT, R206, c[0x0][0x1d4], PT ;  /* 0x00007500ce007a0c */ /* 0x000fe20003f26270 */
[C---:B------:R-:W-:Y:S01]  /*15c60*/  IMAD.SHL.U32 R223, R215.reuse, 0x2, RZ ;  /* 0x00000002d7df7824 */ /* 0x040fe200078e00ff */
[----:B------:R-:W-:Y:S01]  /*15c70*/  SEL R221, RZ, 0x10, P6 ;  /* 0x00000010ffdd7807 */ /* 0x000fe20003000000 */
[----:B------:R-:W-:Y:S01]  /*15c80*/  IMAD.SHL.U32 R219, R216, 0x2, RZ ;  /* 0x00000002d8db7824 */ /* 0x000fe200078e00ff */
[----:B------:R-:W-:Y:S01]  /*15c90*/  SEL R218, RZ, 0x10, P1 ;  /* 0x00000010ffda7807 */ /* 0x000fe20000800000 */
[----:B------:R-:W-:Y:S01]  /*15ca0*/  IMAD.SHL.U32 R217, R214, 0x2, RZ ;  /* 0x00000002d6d97824 */ /* 0x000fe200078e00ff */
[----:B------:R-:W-:-:S02]  /*15cb0*/  SHF.L.U64.HI R224, R215, 0x1, R224 ;  /* 0x00000001d7e07819 */ /* 0x000fc400000102e0 */
[----:B------:R-:W-:Y:S02]  /*15cc0*/  SHF.L.U64.HI R222, R214, 0x1, R7 ;  /* 0x00000001d6de7819 */ /* 0x000fe40000010207 */
[----:B------:R-:W-:Y:S02]  /*15cd0*/  SHF.L.U64.HI R220, R216, 0x1, R5 ;  /* 0x00000001d8dc7819 */ /* 0x000fe40000010205 */
.L_x_440:
        /* <DEDUP_REMOVED lines=32> */
[----:B------:R-:W5:Y:S04]  /*15ee0*/  SHFL.IDX PT, R2, R6, RZ, 0x181f ;  /* 0x00181fff06027589 */ /* 0x000f6800000e0000 */
[----:B------:R-:W4:Y:S04]  /*15ef0*/  SHFL.IDX PT, R0, R6, 0x1, 0x181f ;  /* 0x00381f0006007f89 */ /* 0x000f2800000e0000 */
[----:B------:R-:W3:Y:S04]  /*15f00*/  SHFL.IDX PT, R5, R4, 0x1, 0x181f ;  /* 0x00381f0004057f89 */ /* 0x000ee800000e0000 */
[----:B------:R-:W2:Y:S01]  /*15f10*/  SHFL.IDX PT, R7, R4, RZ, 0x181f ;  /* 0x00181fff04077589 */ /* 0x000ea200000e0000 */
[----:B-----5:R-:W-:Y:S02]  /*15f20*/  IADD3 R12, P2, R2, R219, RZ ;  /* 0x000000db020c7210 */ /* 0x020fe40007f5e0ff */
[-C--:B----4-:R-:W-:Y:S04]  /*15f30*/  IADD3 R10, P1, P0, R10, R0.reuse, R219 ;  /* 0x000000000a0a7210 */ /* 0x090fe8000783e0db */
[-CC-:B---3--:R-:W-:Y:S02]  /*15f40*/  IADD3.X R11, RZ, R5.reuse, R220.reuse, P1, P0 ;  /* 0x00000005ff0b7210 */ /* 0x188fe40000fe04dc */
[----:B------:R-:W-:Y:S01]  /*15f50*/  IADD3 R8, P1, P0, R8, R0, R223 ;  /* 0x0000000008087210 */ /* 0x000fe2000783e0df */
[C---:B--2---:R-:W-:Y:S03]  /*15f60*/  IMAD.X R13, R7.reuse, 0x1, R220, P2 ;  /* 0x00000001070d7824 */ /* 0x044fe600010e06dc */
[----:B------:R-:W-:Y:S02]  /*15f70*/  IADD3.X R9, RZ, R5, R224, P1, P0 ;  /* 0x00000005ff097210 */ /* 0x000fe40000fe04e0 */
[C---:B------:R-:W-:Y:S02]  /*15f80*/  IADD3 R14, P0, R2.reuse, R217, RZ ;  /* 0x000000d9020e7210 */ /* 0x040fe40007f1e0ff */
[----:B------:R-:W-:Y:S03]  /*15f90*/  IADD3 R6, P1, R2, R223, RZ ;  /* 0x000000df02067210 */ /* 0x000fe60007f3e0ff */
[C---:B------:R-:W-:Y:S01]  /*15fa0*/  IMAD.X R15, R7.reuse, 0x1, R222, P0 ;  /* 0x00000001070f7824 */ /* 0x040fe200000e06de */
        /* <DEDUP_REMOVED lines=11> */
.L_x_438:
[C---:B--23--:R-:W-:Y:S01]  /*16060*/  HMMA.16816.F32 R4, R136.reuse, R140, RZ ;  /* 0x0000008c8804723c */ /* 0x04cfe200000018ff */
[----:B------:R-:W-:Y:S02]  /*16070*/  LDSM.16.M88.4 R164, [R192+0x6100] ;  /* 0x00610000c0a4783b */ /* 0x000fe40000000200 */
[----:B------:R-:W-:Y:S04]  /*16080*/  ISETP.GT.AND P0, PT, R226, R203, PT ;  /* 0x000000cbe200720c */ /* 0x000fe80003f04270 */
[----:B------:R-:W0:Y:S01]  /*16090*/  LDGDEPBAR ;  /* 0x00000000000079af */ /* 0x000e220000000000 */
[C---:B------:R-:W-:Y:S05]  /*160a0*/  HMMA.16816.F32 R8, R136.reuse, R142, RZ ;  /* 0x0000008e8808723c */ /* 0x040fea00000018ff */
        /* <DEDUP_REMOVED lines=149> */
[----:B------:R-:W-:Y:S01]  /*16a00*/  IMAD.MOV.U32 R204, RZ, RZ, RZ ;  /* 0x000000ffffcc7224 */ /* 0x000fe200078e00ff */
[----:B------:R-:W-:Y:S02]  /*16a10*/  IADD3 R138, -R221, 0x10, RZ ;  /* 0x00000010dd8a7810 */ /* 0x000fe40007ffe1ff */
[----:B------:R-:W-:Y:S02]  /*16a20*/  IADD3 R205, R0, -0x40, R207 ;  /* 0xffffffc000cd7810 */ /* 0x000fe40007ffe0cf */
[----:B------:R-:W-:Y:S02]  /*16a30*/  LOP3.LUT R140, R140, 0xf, RZ, 0xc0, !PT ;  /* 0x0000000f8c8c7812 */ /* 0x000fe400078ec0ff */
[----:B------:R-:W-:Y:S01]  /*16a40*/  LOP3.LUT R138, R138, 0xf, RZ, 0xc0, !PT ;  /* 0x0000000f8a8a7812 */ /* 0x000fe200078ec0ff */
        /* <DEDUP_REMOVED lines=24> */
[----:B------:R-:W2:Y:S04]  /*16bd0*/  SHFL.IDX PT, R0, R134, 0x1, 0x181f ;  /* 0x00381f0086007f89 */ /* 0x000ea800000e0000 */
[----:B------:R-:W3:Y:S04]  /*16be0*/  SHFL.IDX PT, R135, R132, 0x1, 0x181f ;  /* 0x00381f0084877f89 */ /* 0x000ee800000e0000 */
[----:B------:R-:W4:Y:S01]  /*16bf0*/  SHFL.IDX PT, R137, R132, RZ, 0x181f ;  /* 0x00181fff84897589 */ /* 0x000f2200000e0000 */
[----:B-1----:R-:W-:Y:S02]  /*16c00*/  IADD3 R142, P2, R2, R219, RZ ;  /* 0x000000db028e7210 */ /* 0x002fe40007f5e0ff */
[-C--:B--2---:R-:W-:Y:S04]  /*16c10*/  IADD3 R140, P1, P0, R140, R0.reuse, R219 ;  /* 0x000000008c8c7210 */ /* 0x084fe8000783e0db */
[-CC-:B---3--:R-:W-:Y:S02]  /*16c20*/  IADD3.X R141, RZ, R135.reuse, R220.reuse, P1, P0 ;  /* 0x00000087ff8d7210 */ /* 0x188fe40000fe04dc */
[----:B------:R-:W-:Y:S01]  /*16c30*/  IADD3 R138, P1, P0, R138, R0, R223 ;  /* 0x000000008a8a7210 */ /* 0x000fe2000783e0df */
[C---:B----4-:R-:W-:Y:S03]  /*16c40*/  IMAD.X R143, R137.reuse, 0x1, R220, P2 ;  /* 0x00000001898f7824 */ /* 0x050fe600010e06dc */
[----:B------:R-:W-:Y:S02]  /*16c50*/  IADD3.X R139, RZ, R135, R224, P1, P0 ;  /* 0x00000087ff8b7210 */ /* 0x000fe40000fe04e0 */
[C---:B------:R-:W-:Y:S02]  /*16c60*/  IADD3 R144, P0, R2.reuse, R217, RZ ;  /* 0x000000d902907210 */ /* 0x040fe40007f1e0ff */
[----:B------:R-:W-:Y:S03]  /*16c70*/  IADD3 R136, P1, R2, R223, RZ ;  /* 0x000000df02887210 */ /* 0x000fe60007f3e0ff */
[C---:B------:R-:W-:Y:S01]  /*16c80*/  IMAD.X R145, R137.reuse, 0x1, R222, P0 ;  /* 0x0000000189917824 */ /* 0x040fe200000e06de */
        /* <DEDUP_REMOVED lines=11> */
.L_x_439:
        /* <DEDUP_REMOVED lines=35> */
[----:B------:R-:W-:Y:S02]  /*16f70*/  ISETP.GT.AND P0, PT, R226, R225, PT ;  /* 0x000000e1e200720c */ /* 0x000fe40003f04270 */
        /* <DEDUP_REMOVED lines=337> */
[----:B------:R-:W-:Y:S01]  /*18490*/  FADD.FTZ R227, R227, R172 ;  /* 0x000000ace3e37221 */ /* 0x000fe20000010000 */
[----:B------:R-:W-:Y:S01]  /*184a0*/  IADD3 R172, R226, -0x1, RZ ;  /* 0xffffffffe2ac7810 */ /* 0x000fe20007ffe0ff */
[C---:B---3--:R-:W-:Y:S01]  /*184b0*/  HMMA.16816.F32 R128, R12.reuse, R20, R8 ;  /* 0x000000140c80723c */ /* 0x048fe20000001808 */
[----:B------:R-:W3:Y:S02]  /*184c0*/  LDSM.16.MT88.4 R8, [R190+0x5900] ;  /* 0x00590000be08783b */ /* 0x000ee40000004200 */
[----:B------:R-:W-:Y:S01]  /*184d0*/  FADD.FTZ R213, R229, R174 ;  /* 0x000000aee5d57221 */ /* 0x000fe20000010000 */
[----:B------:R-:W-:Y:S01]  /*184e0*/  MOV R226, R172 ;  /* 0x000000ac00e27202 */ /* 0x000fe20000000f00 */
        /* <DEDUP_REMOVED lines=29> */
.L_x_437:
[----:B------:R-:W-:-:S13]  /*186c0*/  ISETP.GE.AND P0, PT, R172, R203, PT ;  /* 0x000000cbac00720c */ /* 0x000fda0003f06270 */
[----:B------:R-:W-:Y:S05]  /*186d0*/  @!P0 BRA `(.L_x_441) ;  /* 0x0000346000008947 */ /* 0x000fea0003800000 */
[----:B------:R-:W-:Y:S01]  /*186e0*/  IMAD.MOV.U32 R3, RZ, RZ, R0 ;  /* 0x000000ffff037224 */ /* 0x000fe200078e0000 */
[----:B------:R-:W-:Y:S01]  /*186f0*/  SHF.R.S32.HI R173, RZ, 0x1f, R214 ;  /* 0x0000001fffad7819 */ /* 0x000fe200000114d6 */
[----:B------:R-:W-:Y:S01]  /*18700*/  IMAD.SHL.U32 R174, R216, 0x2, RZ ;  /* 0x00000002d8ae7824 */ /* 0x000fe200078e00ff */
[----:B------:R-:W-:Y:S01]  /*18710*/  SHF.R.S32.HI R0, RZ, 0x1f, R215 ;  /* 0x0000001fff007819 */ /* 0x000fe200000114d7 */
[----:B------:R-:W-:Y:S01]  /*18720*/  IMAD.MOV.U32 R2, RZ, RZ, R8 ;  /* 0x000000ffff027224 */ /* 0x000fe200078e0008 */
[----:B------:R-:W-:Y:S02]  /*18730*/  SHF.R.S32.HI R5, RZ, 0x1f, R216 ;  /* 0x0000001fff057819 */ /* 0x000fe400000114d8 */
[C---:B------:R-:W-:Y:S01]  /*18740*/  SHF.L.U64.HI R173, R214.reuse, 0x1, R173 ;  /* 0x00000001d6ad7819 */ /* 0x040fe200000102ad */
[----:B------:R-:W-:Y:S01]  /*18750*/  IMAD.SHL.U32 R214, R214, 0x2, RZ ;  /* 0x00000002d6d67824 */ /* 0x000fe200078e00ff */
[C---:B------:R-:W-:Y:S01]  /*18760*/  SHF.L.U64.HI R175, R215.reuse, 0x1, R0 ;  /* 0x00000001d7af7819 */ /* 0x040fe20000010200 */
[----:B------:R-:W-:Y:S01]  /*18770*/  IMAD.SHL.U32 R215, R215, 0x2, RZ ;  /* 0x00000002d7d77824 */ /* 0x000fe200078e00ff */
[----:B------:R-:W-:-:S02]  /*18780*/  SHF.L.U64.HI R216, R216, 0x1, R5 ;  /* 0x00000001d8d87819 */ /* 0x000fc40000010205 */
.L_x_451:
[----:B------:R-:W-:Y:S04]  /*18790*/  DEPBAR.LE SB0, 0x0 ;  /* 0x000080000000791a */ /* 0x000fe80000000000 */
[----:B------:R-:W-:Y:S01]  /*187a0*/  BAR.SYNC.DEFER_BLOCKING 0x0 ;  /* 0x0000000000007b1d */ /* 0x000fe20000010000 */
[----:B------:R-:W-:Y:S01]  /*187b0*/  SHF.R.S32.HI R5, RZ, 0x1f, R205 ;  /* 0x0000001fff057819 */ /* 0x000fe200000114cd */
[----:B------:R-:W-:Y:S01]  /*187c0*/  IMAD.WIDE.U32 R6, R205, c[0x0][0x208], RZ ;  /* 0x00008200cd067a25 */ /* 0x000fe200078e00ff */
[----:B------:R-:W-:Y:S02]  /*187d0*/  SHF.R.S32.HI R0, RZ, 0x1f, R204 ;  /* 0x0000001fff007819 */ /* 0x000fe400000114cc */
[----:B------:R-:W-:Y:S01]  /*187e0*/  ISETP.GE.AND P5, PT, R206, c[0x0][0x1d4], PT ;  /* 0x00007500ce007a0c */ /* 0x000fe20003fa6270 */
        /* <DEDUP_REMOVED lines=20> */
[----:B------:R-:W3:Y:S01]  /*18930*/  SHFL.IDX PT, R31, R21, RZ, 0x181f ;  /* 0x00181fff151f7589 */ /* 0x000ee200000e0000 */
[C---:B-1----:R-:W-:Y:S03]  /*18940*/  HMMA.16816.F32 R4, R32.reuse, R8, RZ ;  /* 0x000000082004723c */ /* 0x042fe600000018ff */
[----:B------:R-:W1:Y:S04]  /*18950*/  SHFL.IDX PT, R28, R20, RZ, 0x181f ;  /* 0x00181fff141c7589 */ /* 0x000e6800000e0000 */
[----:B------:R-:W4:Y:S01]  /*18960*/  SHFL.IDX PT, R29, R21, 0x1, 0x181f ;  /* 0x00381f00151d7f89 */ /* 0x000f2200000e0000 */
[C---:B------:R-:W-:Y:S03]  /*18970*/  HMMA.16816.F32 R8, R32.reuse, R10, RZ ;  /* 0x0000000a2008723c */ /* 0x040fe600000018ff */
[----:B------:R5:W5:Y:S05]  /*18980*/  SHFL.IDX PT, R0, R20, 0x1, 0x181f ;  /* 0x00381f0014007f89 */ /* 0x000b6a00000e0000 */
[C---:B--2---:R-:W-:Y:S01]  /*18990*/  HMMA.16816.F32 R12, R32.reuse, R16, RZ ;  /* 0x00000010200c723c */ /* 0x044fe200000018ff */
[C---:B---3--:R-:W-:Y:S03]  /*189a0*/  IADD3 R156, P0, R31.reuse, R174, RZ ;  /* 0x000000ae1f9c7210 */ /* 0x048fe60007f1e0ff */
[CC--:B------:R-:W-:Y:S04]  /*189b0*/  IADD3 R158, P1, R31.reuse, R214.reuse, RZ ;  /* 0x000000d61f9e7210 */ /* 0x0c0fe80007f3e0ff */
[C---:B------:R-:W-:Y:S01]  /*189c0*/  HMMA.16816.F32 R16, R32.reuse, R18, RZ ;  /* 0x000000122010723c */ /* 0x040fe200000018ff */
[C-C-:B-1----:R-:W-:Y:S03]  /*189d0*/  IMAD.X R157, R28.reuse, 0x1, R216.reuse, P0 ;  /* 0x000000011c9d7824 */ /* 0x142fe600000e06d8 */
[-C--:B------:R-:W-:Y:S01]  /*189e0*/  IADD3 R168, P0, R31, R215.reuse, RZ ;  /* 0x000000d71fa87210 */ /* 0x080fe20007f1e0ff */
[C---:B------:R-:W-:Y:S01]  /*189f0*/  IMAD.X R159, R28.reuse, 0x1, R173, P1 ;  /* 0x000000011c9f7824 */ /* 0x040fe200008e06ad */
[C---:B----4-:R-:W-:Y:S02]  /*18a00*/  IADD3 R222, P2, R29.reuse, R214, RZ ;  /* 0x000000d61dde7210 */ /* 0x050fe40007f5e0ff */
[C---:B-----5:R-:W-:Y:S01]  /*18a10*/  HMMA.16816.F32 R20, R32.reuse, R24, RZ ;  /* 0x000000182014723c */ /* 0x060fe200000018ff */
[----:B------:R-:W-:Y:S01]  /*18a20*/  IMAD.X R169, R28, 0x1, R175, P0 ;  /* 0x000000011ca97824 */ /* 0x000fe200000e06af */
[----:B------:R1:W-:Y:S02]  /*18a30*/  LDGSTS.E.BYPASS.LTC128B.128 [R211], [R158.64], !P4 ;  /* 0x000000009ed37fae */ /* 0x0003e4000e101d56 */
[C---:B------:R-:W-:Y:S01]  /*18a40*/  IADD3 R218, P1, R29.reuse, R174, RZ ;  /* 0x000000ae1dda7210 */ /* 0x040fe20007f3e0ff */
[C---:B------:R-:W-:Y:S01]  /*18a50*/  IMAD.X R223, R0.reuse, 0x1, R173, P2 ;  /* 0x0000000100df7824 */ /* 0x040fe200010e06ad */
[----:B------:R1:W-:Y:S01]  /*18a60*/  LDGSTS.E.BYPASS.LTC128B.128 [R211+0x2000], [R156.64], !P5 ;  /* 0x020000009cd37fae */ /* 0x0003e2000e901d56 */
[----:B------:R-:W-:Y:S01]  /*18a70*/  IADD3 R220, P0, R29, R215, RZ ;  /* 0x000000d71ddc7210 */ /* 0x000fe20007f1e0ff */
[C---:B------:R-:W-:Y:S01]  /*18a80*/  HMMA.16816.F32 R24, R32.reuse, R26, RZ ;  /* 0x0000001a2018723c */ /* 0x040fe200000018ff */
[C---:B------:R-:W-:Y:S01]  /*18a90*/  IMAD.X R219, R0.reuse, 0x1, R216, P1 ;  /* 0x0000000100db7824 */ /* 0x040fe200008e06d8 */
[----:B------:R2:W-:Y:S02]  /*18aa0*/  LDGSTS.E.BYPASS.LTC128B.128 [R211+0x4000], [R168.64], !P6 ;  /* 0x04000000a8d37fae */ /* 0x0005e4000f101d56 */
[----:B------:R-:W-:Y:S01]  /*18ab0*/  IMAD.X R221, R0, 0x1, R175, P0 ;  /* 0x0000000100dd7824 */ /* 0x000fe200000e06af */
[----:B------:R-:W-:Y:S01]  /*18ac0*/  ISETP.GT.AND P0, PT, R172, R203, PT ;  /* 0x000000cbac00720c */ /* 0x000fe20003f04270 */
[----:B------:R3:W-:Y:S02]  /*18ad0*/  LDGSTS.E.BYPASS.LTC128B.128 [R211+0x1000], [R222.64], !P4 ;  /* 0x01000000ded37fae */ /* 0x0007e4000e101d56 */
[C---:B------:R-:W-:Y:S02]  /*18ae0*/  HMMA.16816.F32 R28, R32.reuse, R132, RZ ;  /* 0x00000084201c723c */ /* 0x040fe400000018ff */
[----:B------:R3:W-:Y:S04]  /*18af0*/  LDGSTS.E.BYPASS.LTC128B.128 [R211+0x3000], [R218.64], !P5 ;  /* 0x03000000dad37fae */ /* 0x0007e8000e901d56 */
[----:B------:R3:W-:Y:S02]  /*18b00*/  LDGSTS.E.BYPASS.LTC128B.128 [R211+0x5000], [R220.64], !P6 ;  /* 0x05000000dcd37fae */ /* 0x0007e4000f101d56 */
[----:B------:R-:W-:Y:S02]  /*18b10*/  HMMA.16816.F32 R32, R32, R134, RZ ;  /* 0x000000862020723c */ /* 0x000fe400000018ff */
[----:B------:R-:W-:Y:S04]  /*18b20*/  LDSM.16.M88.4 R160, [R192+0x6100] ;  /* 0x00610000c0a0783b */ /* 0x000fe80000000200 */
[----:B------:R-:W0:Y:S02]  /*18b30*/  LDGDEPBAR ;  /* 0x00000000000079af */ /* 0x000e240000000000 */
[C---:B------:R-:W-:Y:S02]  /*18b40*/  HMMA.16816.F32 R4, R136.reuse, R140, R4 ;  /* 0x0000008c8804723c */ /* 0x040fe40000001804 */
[----:B-1----:R-:W1:Y:S04]  /*18b50*/  LDSM.16.M88.4 R156, [R193+0xc100] ;  /* 0x00c10000c19c783b */ /* 0x002e680000000200 */
[----:B------:R-:W4:Y:S02]  /*18b60*/  LDSM.16.M88.4 R164, [R192+0x6900] ;  /* 0x00690000c0a4783b */ /* 0x000f240000000200 */
[C---:B------:R-:W-:Y:S02]  /*18b70*/  HMMA.16816.F32 R8, R136.reuse, R142, R8 ;  /* 0x0000008e8808723c */ /* 0x040fe40000001808 */
[----:B------:R-:W5:Y:S04]  /*18b80*/  LDSM.16.M88.4 R132, [R192+0x7100] ;  /* 0x00710000c084783b */ /* 0x000f680000000200 */
[----:B--2---:R-:W2:Y:S02]  /*18b90*/  LDSM.16.M88.4 R168, [R192+0x7900] ;  /* 0x00790000c0a8783b */ /* 0x004ea40000000200 */
[C---:B------:R-:W-:Y:S02]  /*18ba0*/  HMMA.16816.F32 R12, R136.reuse, R144, R12 ;  /* 0x00000090880c723c */ /* 0x040fe4000000180c */
[----:B------:R-:W-:Y:S06]  /*18bb0*/  LDSM.16.M88.4 R140, [R191+0xc100] ;  /* 0x00c10000bf8c783b */ /* 0x000fec0000000200 */
        /* <DEDUP_REMOVED lines=133> */
[----:B------:R-:W-:Y:S02]  /*19410*/  IMAD R0, R172, 0x40, R200 ;  /* 0x00000040ac007824 */ /* 0x000fe400078e02c8 */
[----:B------:R-:W-:Y:S03]  /*19420*/  IMAD.MOV.U32 R204, RZ, RZ, RZ ;  /* 0x000000ffffcc7224 */ /* 0x000fe600078e00ff */
[----:B------:R-:W-:Y:S05]  /*19430*/  IADD3 R205, R0, -0x40, R207 ;  /* 0xffffffc000cd7810 */ /* 0x000fea0007ffe0cf */
        /* <DEDUP_REMOVED lines=30> */
[-C--:B------:R-:W-:Y:S01]  /*19620*/  IADD3 R140, P0, R135, R215.reuse, RZ ;  /* 0x000000d7878c7210 */ /* 0x080fe20007f1e0ff */
[C-C-:B------:R-:W-:Y:S01]  /*19630*/  IMAD.X R135, R132.reuse, 0x1, R216.reuse, P1 ;  /* 0x0000000184877824 */ /* 0x140fe200008e06d8 */
        /* <DEDUP_REMOVED lines=12> */
[----:B------:R1:W-:Y:S02]  /*19700*/  LDGSTS.E.BYPASS.LTC128B.128 [R208+0xb100], [R142.64], !P6 ;  /* 0x0b1000008ed07fae */ /* 0x0003e4000f101d56 */
.L_x_442:
        /* <DEDUP_REMOVED lines=29> */
.L_x_445:
[----:B------:R-:W-:Y:S04]  /*198e0*/  MOV R132, 0x1 ;  /* 0x0000000100847802 */ /* 0x000fe80000000f00 */
[----:B------:R-:W-:Y:S11]  /*198f0*/  ISETP.NE.AND P0, PT, R132, c[0x0][0x32c], PT ;  /* 0x0000cb0084007a0c */ /* 0x000ff60003f05270 */
[----:B------:R-:W-:Y:S02]  /*19900*/  @!UPT UIADD3 URZ, URZ, URZ, URZ ;  /* 0x0000003f3f3ff290 */ /* 0x000fe4000fffe03f */
[----:B------:R-:W-:Y:S05]  /*19910*/  @P0 IMAD.HI.U32 R132, R134, c[0x0][0x330], RZ ;  /* 0x0000cc0086840a27 */ /* 0x000fea00078e00ff */
[----:B------:R-:W-:Y:S02]  /*19920*/  @P0 SHF.R.U32.HI R134, RZ, c[0x0][0x334], R132 ;  /* 0x0000cd00ff860a19 */ /* 0x000fe40000011684 */
.L_x_446:
[----:B------:R-:W-:Y:S05]  /*19930*/  BSYNC B0 ;  /* 0x0000000000007941 */ /* 0x000fea0003800000 */
.L_x_444:
[----:B------:R-:W-:Y:S04]  /*19940*/  IMAD R143, R134, c[0x0][0x32c], -R135 ;  /* 0x0000cb00868f7a24 */ /* 0x000fe800078e0a87 */
[----:B------:R-:W-:Y:S05]  /*19950*/  IMAD.IADD R134, R143, 0x1, -R210 ;  /* 0x000000018f867824 */ /* 0x000fea00078e0ad2 */
[----:B------:R-:W-:Y:S02]  /*19960*/  IADD3 R132, R134, c[0x0][0x32c], RZ ;  /* 0x0000cb0086847a10 */ /* 0x000fe40007ffe0ff */
[----:B------:R-:W-:Y:S02]  /*19970*/  IMNMX R137, R137, R134, !PT ;  /* 0x0000008689897217 */ /* 0x000fe40007800200 */
[----:B------:R-:W-:Y:S02]  /*19980*/  IMNMX R139, R139, R132, PT ;  /* 0x000000848b8b7217 */ /* 0x000fe40003800200 */
.L_x_443:
        /* <DEDUP_REMOVED lines=68> */
.L_x_449:
[----:B------:R-:W-:Y:S04]  /*19dd0*/  MOV R5, 0x1 ;  /* 0x0000000100057802 */ /* 0x000fe80000000f00 */
[----:B------:R-:W-:Y:S11]  /*19de0*/  ISETP.NE.AND P0, PT, R5, c[0x0][0x32c], PT ;  /* 0x0000cb0005007a0c */ /* 0x000ff60003f05270 */
[----:B------:R-:W-:Y:S02]  /*19df0*/  @!UPT UIADD3 URZ, URZ, URZ, URZ ;  /* 0x0000003f3f3ff290 */ /* 0x000fe4000fffe03f */
[----:B------:R-:W-:Y:S05]  /*19e00*/  @P0 IMAD.HI.U32 R5, R8, c[0x0][0x330], RZ ;  /* 0x0000cc0008050a27 */ /* 0x000fea00078e00ff */
[----:B------:R-:W-:Y:S02]  /*19e10*/  @P0 SHF.R.U32.HI R8, RZ, c[0x0][0x334], R5 ;  /* 0x0000cd00ff080a19 */ /* 0x000fe40000011605 */
.L_x_450:
[----:B------:R-:W-:Y:S05]  /*19e20*/  BSYNC B0 ;  /* 0x0000000000007941 */ /* 0x000fea0003800000 */
.L_x_448:
[----:B------:R-:W-:Y:S04]  /*19e30*/  IMAD R135, R8, c[0x0][0x32c], -R135 ;  /* 0x0000cb0008877a24 */ /* 0x000fe800078e0a87 */
[----:B------:R-:W-:Y:S05]  /*19e40*/  IMAD.IADD R135, R135, 0x1, -R210 ;  /* 0x0000000187877824 */ /* 0x000fea00078e0ad2 */
[----:B------:R-:W-:Y:S02]  /*19e50*/  IADD3 R5, R135, c[0x0][0x32c], RZ ;  /* 0x0000cb0087057a10 */ /* 0x000fe40007ffe0ff */
[----:B------:R-:W-:Y:S02]  /*19e60*/  IMNMX R0, R0, R135, !PT ;  /* 0x0000008700007217 */ /* 0x000fe40007800200 */
[----:B------:R-:W-:Y:S02]  /*19e70*/  IMNMX R4, R4, R5, PT ;  /* 0x0000000504047217 */ /* 0x000fe40003800200 */
.L_x_447:
        /* <DEDUP_REMOVED lines=104> */
[----:B------:R-:W-:Y:S01]  /*1a500*/  ISETP.GT.AND P0, PT, R172, R203, PT ;  /* 0x000000cbac00720c */ /* 0x000fe20003f04270 */
        /* <DEDUP_REMOVED lines=206> */
[----:B------:R-:W-:Y:S01]  /*1b1f0*/  FFMA.FTZ R153, R2, R213, R153 ;  /* 0x000000d502997223 */ /* 0x000fe20000010099 */
[----:B------:R-:W-:Y:S01]  /*1b200*/  IADD3 R2, R172, -0x1, RZ ;  /* 0xffffffffac027810 */ /* 0x000fe20007ffe0ff */
[C---:B------:R-:W-:Y:S01]  /*1b210*/  HMMA.16816.F32 R104, R12.reuse, R28, R104 ;  /* 0x0000001c0c68723c */ /* 0x040fe20000001868 */
[----:B------:R4:W-:Y:S03]  /*1b220*/  MUFU.EX2 R9, R140 ;  /* 0x0000008c00097308 */ /* 0x0009e60000000800 */
[----:B------:R-:W-:Y:S01]  /*1b230*/  FADD.FTZ R11, R11, R148 ;  /* 0x000000940b0b7221 */ /* 0x000fe20000010000 */
[----:B------:R-:W-:Y:S01]  /*1b240*/  MOV R172, R2 ;  /* 0x0000000200ac7202 */ /* 0x000fe20000000f00 */
[----:B------:R-:W-:Y:S01]  /*1b250*/  FADD.FTZ R152, R152, R153 ;  /* 0x0000009998987221 */ /* 0x000fe20000010000 */
[----:B------:R-:W-:Y:S01]  /*1b260*/  MOV R2, R8 ;  /* 0x0000000800027202 */ /* 0x000fe20000000f00 */
        /* <DEDUP_REMOVED lines=16> */
[----:B------:R-:W-:Y:S01]  /*1b370*/  FADD.FTZ R157, R157, R154 ;  /* 0x0000009a9d9d7221 */ /* 0x000fe20000010000 */
[----:B------:R-:W-:Y:S01]  /*1b380*/  MOV R3, R0 ;  /* 0x0000000000037202 */ /* 0x000fe20000000f00 */
[----:B------:R-:W-:Y:S02]  /*1b390*/  FADD.FTZ R161, R161, R158 ;  /* 0x0000009ea1a17221 */ /* 0x000fe40000010000 */
        /* <DEDUP_REMOVED lines=88> */
[----:B------:R-:W-:Y:S02]  /*1b920*/  FADD.FTZ R170, R170, R167 ;  /* 0x000000a7aaaa7221 */ /* 0x000fe40000010000 */
        /* <DEDUP_REMOVED lines=33> */
.L_x_441:
[----:B------:R-:W1:Y:S01]  /*1bb40*/  SHFL.BFLY PT, R3, R212, 0x2, 0x1f ;  /* 0x0c401f00d4037f89 */ /* 0x000e6200000e0000 */
[----:B------:R-:W-:-:S02]  /*1bb50*/  MOV R4, RZ ;  /* 0x000000ff00047202 */ /* 0x000fc40000000f00 */
[----:B------:R-:W-:Y:S01]  /*1bb60*/  MOV R9, 0xff800000 ;  /* 0xff80000000097802 */ /* 0x000fe20000000f00 */
[----:B------:R-:W2:Y:S01]  /*1bb70*/  SHFL.BFLY PT, R2, R213, 0x2, 0x1f ;  /* 0x0c401f00d5027f89 */ /* 0x000ea200000e0000 */
[----:B------:R-:W-:Y:S01]  /*1bb80*/  PLOP3.LUT P2, PT, PT, PT, PT, 0x8, 0x0 ;  /* 0x000000000000781c */ /* 0x000fe20003f4e170 */
[----:B-1----:R-:W-:Y:S01]  /*1bb90*/  FADD.FTZ R6, R3, R212 ;  /* 0x000000d403067221 */ /* 0x002fe20000010000 */
[----:B------:R-:W-:Y:S01]  /*1bba0*/  MOV R3, RZ ;  /* 0x000000ff00037202 */ /* 0x000fe20000000f00 */
        /* <DEDUP_REMOVED lines=64> */
[----:B------:R-:W-:Y:S01]  /*1bfb0*/  FMUL.FTZ R97, R4, R97 ;  /* 0x0000006104617220 */ /* 0x000fe20000410000 */
[----:B------:R-:W-:Y:S01]  /*1bfc0*/  MOV R4, 0xff800000 ;  /* 0xff80000000047802 */ /* 0x000fe20000000f00 */
        /* <DEDUP_REMOVED lines=50> */
.L_x_359:
[----:B------:R-:W-:Y:S01]  /*1c2f0*/  USHF.R.S32.HI UR8, URZ, 0x1f, UR14 ;  /* 0x0000001f3f087899 */ /* 0x000fe2000801140e */
[----:B------:R-:W-:Y:S05]  /*1c300*/  @P2 BRA `(.L_x_452) ;  /* 0x000017e000002947 */ /* 0x000fea0003800000 */
[----:B------:R-:W2:Y:S01]  /*1c310*/  S2R R0, SR_TID.X ;  /* 0x0000000000007919 */ /* 0x000ea20000002100 */
        /* <DEDUP_REMOVED lines=18> */
[----:B--2---:R-:W-:Y:S02]  /*1c440*/  SHF.R.S32.HI R5, RZ, 0x1f, R0 ;  /* 0x0000001fff057819 */ /* 0x004fe40000011400 */
        /* <DEDUP_REMOVED lines=22> */
[----:B------:R-:W-:Y:S02]  /*1c5b0*/  R2P PR, R11, 0x6 ;  /* 0x000000060b007804 */ /* 0x000fe40000000000 */
[----:B------:R-:W-:Y:S01]  /*1c5c0*/  F2FP.PACK_AB R38, R39, R38 ;  /* 0x000000262726723e */ /* 0x000fe200000000ff */
[----:B------:R-:W-:Y:S01]  /*1c5d0*/  IMAD.U32 R10, R10, 0x2, R15 ;  /* 0x000000020a0a7824 */ /* 0x000fe200078e000f */
[----:B------:R-:W-:Y:S02]  /*1c5e0*/  F2FP.PACK_AB R40, R41, R40 ;  /* 0x000000282928723e */ /* 0x000fe400000000ff */
[----:B------:R-:W-:Y:S01]  /*1c5f0*/  F2FP.PACK_AB R42, R43, R42 ;  /* 0x0000002a2b2a723e */ /* 0x000fe200000000ff */
[----:B------:R-:W-:Y:S01]  /*1c600*/  IMAD.SHL.U32 R15, R10, 0x2, RZ ;  /* 0x000000020a0f7824 */ /* 0x000fe200078e00ff */
[----:B------:R-:W-:Y:S01]  /*1c610*/  BAR.SYNC.DEFER_BLOCKING 0x1, 0x100 ;  /* 0x0044000000007b1d */ /* 0x000fe20000010000 */
[----:B------:R-:W-:Y:S01]  /*1c620*/  IMAD.MOV.U32 R10, RZ, RZ, 0x20 ;  /* 0x00000020ff0a7424 */ /* 0x000fe200078e00ff */
[----:B------:R-:W-:-:S02]  /*1c630*/  F2FP.PACK_AB R44, R45, R44 ;  /* 0x0000002c2d2c723e */ /* 0x000fc400000000ff */
[C---:B------:R-:W-:Y:S02]  /*1c640*/  IADD3 R6, R15.reuse, 0x80, RZ ;  /* 0x000000800f067810 */ /* 0x040fe40007ffe0ff */
[----:B------:R-:W-:Y:S02]  /*1c650*/  IADD3 R17, R15, 0x70, RZ ;  /* 0x000000700f117810 */ /* 0x000fe40007ffe0ff */
[----:B------:R-:W-:Y:S01]  /*1c660*/  @P0 IADD3 R17, R6, 0x10, RZ ;  /* 0x0000001006110810 */ /* 0x000fe20007ffe0ff */
[----:B------:R-:W-:Y:S01]  /*1c670*/  IMAD.MOV.U32 R6, RZ, RZ, 0x40 ;  /* 0x00000040ff067424 */ /* 0x000fe200078e00ff */
[----:B------:R-:W-:Y:S02]  /*1c680*/  SEL R10, R10, 0xffffffe0, !P1 ;  /* 0xffffffe00a0a7807 */ /* 0x000fe40004800000 */
[----:B------:R-:W-:Y:S02]  /*1c690*/  F2FP.PACK_AB R46, R47, R46 ;  /* 0x0000002e2f2e723e */ /* 0x000fe400000000ff */
[----:B------:R-:W-:Y:S01]  /*1c6a0*/  SEL R6, R6, 0xffffffc0, !P2 ;  /* 0xffffffc006067807 */ /* 0x000fe20005000000 */
[----:B------:R-:W-:Y:S01]  /*1c6b0*/  IMAD.IADD R11, R15, 0x1, R10 ;  /* 0x000000010f0b7824 */ /* 0x000fe200078e020a */
[----:B------:R-:W-:Y:S01]  /*1c6c0*/  F2FP.PACK_AB R48, R49, R48 ;  /* 0x000000303130723e */ /* 0x000fe200000000ff */
[--C-:B------:R-:W-:Y:S01]  /*1c6d0*/  IMAD.IADD R19, R10, 0x1, R17.reuse ;  /* 0x000000010a137824 */ /* 0x100fe200078e0211 */
[----:B------:R-:W-:Y:S01]  /*1c6e0*/  F2FP.PACK_AB R50, R51, R50 ;  /* 0x000000323332723e */ /* 0x000fe200000000ff */
[--C-:B------:R-:W-:Y:S01]  /*1c6f0*/  IMAD.IADD R21, R15, 0x1, R6.reuse ;  /* 0x000000010f157824 */ /* 0x100fe200078e0206 */
[----:B------:R-:W-:Y:S01]  /*1c700*/  F2FP.PACK_AB R52, R53, R52 ;  /* 0x000000343534723e */ /* 0x000fe200000000ff */
[C---:B------:R-:W-:Y:S01]  /*1c710*/  IMAD.IADD R23, R6.reuse, 0x1, R17 ;  /* 0x0000000106177824 */ /* 0x040fe200078e0211 */
[----:B------:R-:W-:Y:S01]  /*1c720*/  F2FP.PACK_AB R54, R55, R54 ;  /* 0x000000363736723e */ /* 0x000fe200000000ff */
[----:B------:R-:W-:Y:S01]  /*1c730*/  IMAD.IADD R25, R6, 0x1, R11 ;  /* 0x0000000106197824 */ /* 0x000fe200078e020b */
[----:B------:R-:W-:Y:S01]  /*1c740*/  STS [R15+0x80], R128 ;  /* 0x000080800f007388 */ /* 0x000fe20000000800 */
[----:B------:R-:W-:Y:S01]  /*1c750*/  IMAD.IADD R27, R19, 0x1, R6 ;  /* 0x00000001131b7824 */ /* 0x000fe200078e0206 */
[----:B------:R-:W-:Y:S01]  /*1c760*/  F2FP.PACK_AB R56, R57, R56 ;  /* 0x000000383938723e */ /* 0x000fe200000000ff */
[----:B------:R-:W-:Y:S01]  /*1c770*/  IMAD.U32 R10, RZ, RZ, UR4 ;  /* 0x00000004ff0a7e24 */ /* 0x000fe2000f8e00ff */
        /* <DEDUP_REMOVED lines=59> */
[----:B------:R3:W-:Y:S04]  /*1cb30*/  STS [R19+0x8400], R82 ;  /* 0x0084005213007388 */ /* 0x0007e80000000800 */
[----:B------:R3:W-:Y:S04]  /*1cb40*/  STS [R21+0x8080], R84 ;  /* 0x0080805415007388 */ /* 0x0007e80000000800 */
[----:B------:R3:W-:Y:S04]  /*1cb50*/  STS [R21+0x8480], R86 ;  /* 0x0084805615007388 */ /* 0x0007e80000000800 */
[----:B------:R3:W-:Y:S04]  /*1cb60*/  STS [R23+0x8000], R88 ;  /* 0x0080005817007388 */ /* 0x0007e80000000800 */
[----:B------:R3:W-:Y:S01]  /*1cb70*/  STS [R23+0x8400], R90 ;  /* 0x0084005a17007388 */ /* 0x0007e20000000800 */
[----:B--2---:R-:W-:Y:S01]  /*1cb80*/  IMAD.U32 R11, RZ, RZ, UR5 ;  /* 0x00000005ff0b7e24 */ /* 0x004fe2000f8e00ff */
[----:B------:R-:W-:-:S02]  /*1cb90*/  ULDC.64 UR4, c[0x0][0x508] ;  /* 0x0001420000047ab9 */ /* 0x000fc40000000a00 */
[----:B------:R3:W-:Y:S04]  /*1cba0*/  STS [R25+0x8080], R92 ;  /* 0x0080805c19007388 */ /* 0x0007e80000000800 */
[----:B------:R3:W-:Y:S04]  /*1cbb0*/  STS [R25+0x8480], R94 ;  /* 0x0084805e19007388 */ /* 0x0007e80000000800 */
[----:B------:R3:W-:Y:S04]  /*1cbc0*/  STS [R27+0x8000], R96 ;  /* 0x008000601b007388 */ /* 0x0007e80000000800 */
[----:B------:R3:W-:Y:S04]  /*1cbd0*/  STS [R27+0x8400], R3 ;  /* 0x008400031b007388 */ /* 0x0007e80000000800 */
[----:B------:R-:W-:Y:S01]  /*1cbe0*/  BAR.SYNC.DEFER_BLOCKING 0x1, 0x100 ;  /* 0x0044000000007b1d */ /* 0x000fe20000010000 */
[----:B------:R-:W-:-:S04]  /*1cbf0*/  UISETP.NE.U32.AND UP0, UPT, URZ, UR4, UPT ;  /* 0x000000043f00728c */ /* 0x000fc8000bf05070 */
[----:B------:R-:W-:Y:S01]  /*1cc00*/  UISETP.NE.AND.EX UP0, UPT, URZ, UR5, UPT, UP0 ;  /* 0x000000053f00728c */ /* 0x000fe2000bf05300 */
[----:B------:R-:W2:Y:S02]  /*1cc10*/  @P0 LDG.E R6, [R10.64] ;  /* 0x000000160a060981 */ /* 0x000ea4000c1e1900 */
[----:B------:R-:W-:-:S03]  /*1cc20*/  ULDC.64 UR4, c[0x0][0x508] ;  /* 0x0001420000047ab9 */ /* 0x000fc60000000a00 */
[----:B------:R-:W-:-:S05]  /*1cc30*/  PLOP3.LUT P1, PT, PT, PT, UP0, 0x80, 0x0 ;  /* 0x000000000000781c */ /* 0x000fca0003f2f008 */
[----:B------:R-:W-:Y:S01]  /*1cc40*/  @UP0 UIMAD.WIDE UR4, UR20, UR6, UR4 ;  /* 0x00000006140402a5 */ /* 0x000fe2000f8e0204 */
[----:B------:R-:W-:-:S05]  /*1cc50*/  IMAD.MOV.U32 R7, RZ, RZ, c[0x0][0x388] ;  /* 0x0000e200ff077624 */ /* 0x000fca00078e00ff */
        /* <DEDUP_REMOVED lines=10> */
[----:B---3--:R-:W-:Y:S05]  /*1cd00*/  @!P0 BRA `(.L_x_453) ;  /* 0x0000003000008947 */ /* 0x008fea0003800000 */
[----:B-----5:R-:W2:Y:S04]  /*1cd10*/  LDG.E R7, [R10.64] ;  /* 0x000000160a077981 */ /* 0x020ea8000c1e1900 */
[----:B------:R-:W2:Y:S02]  /*1cd20*/  LDG.E R6, [R10.64+0x4] ;  /* 0x000004160a067981 */ /* 0x000ea4000c1e1900 */
[----:B--2---:R-:W-:Y:S02]  /*1cd30*/  IADD3 R7, -R7, R6, RZ ;  /* 0x0000000607077210 */ /* 0x004fe40007ffe1ff */
.L_x_453:
[----:B---3--:R-:W-:Y:S01]  /*1cd40*/  SHF.R.S32.HI R11, RZ, 0x1f, R2 ;  /* 0x0000001fff0b7819 */ /* 0x008fe20000011402 */
[----:B------:R-:W2:Y:S01]  /*1cd50*/  S2R R57, SR_CTAID.X ;  /* 0x0000000000397919 */ /* 0x000ea20000002500 */
[----:B------:R-:W-:Y:S01]  /*1cd60*/  LOP3.LUT R3, R8, 0xffffffe0, RZ, 0xc0, !PT ;  /* 0xffffffe008037812 */ /* 0x000fe200078ec0ff */
[----:B------:R-:W-:Y:S01]  /*1cd70*/  IMAD.MOV.U32 R6, RZ, RZ, c[0x0][0x4e8] ;  /* 0x00013a00ff067624 */ /* 0x000fe200078e00ff */
[----:B------:R-:W-:Y:S01]  /*1cd80*/  LEA.HI R11, R11, R2, RZ, 0x3 ;  /* 0x000000020b0b7211 */ /* 0x000fe200078f18ff */
[----:B------:R-:W-:Y:S01]  /*1cd90*/  ULDC.64 UR4, c[0x0][0x3a0] ;  /* 0x0000e80000047ab9 */ /* 0x000fe20000000a00 */
[----:B------:R-:W-:Y:S01]  /*1cda0*/  BSSY B0, `(.L_x_454) ;  /* 0x000008c000007945 */ /* 0x000fe20003800000 */
[----:B------:R-:W-:Y:S01]  /*1cdb0*/  IMAD.IADD R3, R0, 0x1, -R3 ;  /* 0x0000000100037824 */ /* 0x000fe200078e0a03 */
[----:B------:R-:W-:Y:S01]  /*1cdc0*/  LOP3.LUT R11, R11, 0xffffff8, RZ, 0xc0, !PT ;  /* 0x0ffffff80b0b7812 */ /* 0x000fe200078ec0ff */
[----:B------:R-:W-:Y:S01]  /*1cdd0*/  UMOV UR11, UR13 ;  /* 0x0000000d000b7c82 */ /* 0x000fe20008000000 */
[----:B------:R-:W-:Y:S01]  /*1cde0*/  ISETP.NE.AND P1, PT, R6, 0x1, PT ;  /* 0x000000010600780c */ /* 0x000fe20003f25270 */
[----:B------:R-:W-:Y:S01]  /*1cdf0*/  UIMAD UR13, UR13, UR4, URZ ;  /* 0x000000040d0d72a4 */ /* 0x000fe2000f8e023f */
[----:B------:R-:W-:Y:S01]  /*1ce00*/  SHF.R.S32.HI R8, RZ, 0x1f, R3 ;  /* 0x0000001fff087819 */ /* 0x000fe20000011403 */
[----:B------:R-:W-:Y:S01]  /*1ce10*/  IMAD.IADD R2, R2, 0x1, -R11 ;  /* 0x0000000102027824 */ /* 0x000fe200078e0a0b */
[----:B------:R-:W-:Y:S01]  /*1ce20*/  LEA.HI R6, R13, R13, RZ, 0x1 ;  /* 0x0000000d0d067211 */ /* 0x000fe200078f08ff */
[----:B------:R-:W-:Y:S01]  /*1ce30*/  UMOV UR10, UR12 ;  /* 0x0000000c000a7c82 */ /* 0x000fe20008000000 */
[----:B------:R-:W-:Y:S01]  /*1ce40*/  LEA.HI R11, R8, R3, RZ, 0x2 ;  /* 0x00000003080b7211 */ /* 0x000fe200078f10ff */
[----:B------:R-:W-:Y:S01]  /*1ce50*/  ULDC.64 UR6, c[0x0][0x490] ;  /* 0x0001240000067ab9 */ /* 0x000fe20000000a00 */
[----:B------:R-:W-:Y:S01]  /*1ce60*/  LOP3.LUT R6, R6, 0x1ffffffe, RZ, 0xc0, !PT ;  /* 0x1ffffffe06067812 */ /* 0x000fe200078ec0ff */
[----:B------:R-:W-:Y:S01]  /*1ce70*/  UIMAD.WIDE.U32 UR16, UR12, UR4, URZ ;  /* 0x000000040c1072a5 */ /* 0x000fe2000f8e003f */
[----:B------:R-:W-:Y:S01]  /*1ce80*/  SHF.R.S32.HI R11, RZ, 0x2, R11 ;  /* 0x00000002ff0b7819 */ /* 0x000fe2000001140b */
[----:B------:R-:W-:Y:S01]  /*1ce90*/  UIMAD UR13, UR12, UR5, UR13 ;  /* 0x000000050c0d72a4 */ /* 0x000fe2000f8e020d */
[----:B------:R-:W-:Y:S01]  /*1cea0*/  LOP3.LUT P2, RZ, R3, 0x3, RZ, 0xc0, !PT ;  /* 0x0000000303ff7812 */ /* 0x000fe2000784c0ff */
[----:B------:R-:W-:Y:S01]  /*1ceb0*/  IMAD.IADD R13, R13, 0x1, -R6 ;  /* 0x000000010d0d7824 */ /* 0x000fe200078e0a06 */
[----:B------:R-:W-:Y:S01]  /*1cec0*/  USHF.R.S32.HI UR12, URZ, 0x1f, UR20 ;  /* 0x0000001f3f0c7899 */ /* 0x000fe20008011414 */
[----:B------:R-:W-:Y:S01]  /*1ced0*/  IMAD R2, R2, 0x10, R11 ;  /* 0x0000001002027824 */ /* 0x000fe200078e020b */
[----:B------:R-:W-:Y:S01]  /*1cee0*/  UIMAD UR9, UR8, UR6, URZ ;  /* 0x00000006080972a4 */ /* 0x000fe2000f8e023f */
[-C--:B------:R-:W-:Y:S01]  /*1cef0*/  LEA.HI R6, R5, R0.reuse, RZ, 0x3 ;  /* 0x0000000005067211 */ /* 0x080fe200078f18ff */
[----:B------:R-:W-:Y:S01]  /*1cf00*/  USEL UR12, UR12, URZ, !UP1 ;  /* 0x0000003f0c0c7287 */ /* 0x000fe2000c800000 */
[----:B------:R-:W-:Y:S01]  /*1cf10*/  IMAD R8, R13, 0x8, R2 ;  /* 0x000000080d087824 */ /* 0x000fe200078e0202 */
[----:B------:R-:W-:Y:S01]  /*1cf20*/  UIMAD.WIDE.U32 UR10, UR14, UR6, UR10 ;  /* 0x000000060e0a72a5 */ /* 0x000fe2000f8e000a */
[----:B------:R-:W-:Y:S01]  /*1cf30*/  LEA.HI R5, R5, R0, RZ, 0x6 ;  /* 0x0000000005057211 */ /* 0x000fe200078f30ff */
[----:B------:R-:W-:-:S02]  /*1cf40*/  UIMAD UR9, UR14, UR7, UR9 ;  /* 0x000000070e0972a4 */ /* 0x000fc4000f8e0209 */
[----:B--2---:R-:W-:Y:S01]  /*1cf50*/  LEA R8, R57, R8, 0x7 ;  /* 0x0000000839087211 */ /* 0x004fe200078e38ff */
[----:B------:R-:W-:Y:S02]  /*1cf60*/  ULDC.64 UR6, c[0x0][0x498] ;  /* 0x0001260000067ab9 */ /* 0x000fe40000000a00 */
        /* <DEDUP_REMOVED lines=9> */
[----:B------:R-:W-:Y:S01]  /*1d000*/  SHF.R.S32.HI R6, RZ, 0x3, R6 ;  /* 0x00000003ff067819 */ /* 0x000fe20000011406 */
[----:B------:R-:W-:Y:S01]  /*1d010*/  IMAD.MOV R11, RZ, RZ, -R14 ;  /* 0x000000ffff0b7224 */ /* 0x000fe200078e0a0e */
[----:B------:R-:W-:Y:S01]  /*1d020*/  ULDC.64 UR4, c[0x0][0x3e8] ;  /* 0x0000fa0000047ab9 */ /* 0x000fe20000000a00 */
[----:B------:R-:W-:Y:S01]  /*1d030*/  IMAD.IADD R3, R0, 0x1, -R3 ;  /* 0x0000000100037824 */ /* 0x000fe200078e0a03 */
[----:B------:R-:W-:Y:S01]  /*1d040*/  UIMAD UR8, UR8, UR4, URZ ;  /* 0x00000004080872a4 */ /* 0x000fe2000f8e023f */
[----:B------:R-:W-:Y:S01]  /*1d050*/  IMAD R8, R11, c[0x0][0x4e8], R8 ;  /* 0x00013a000b087a24 */ /* 0x000fe200078e0208 */
[----:B------:R-:W-:Y:S01]  /*1d060*/  SHF.R.S32.HI R11, RZ, 0x1f, R14 ;  /* 0x0000001fff0b7819 */ /* 0x000fe2000001140e */
[----:B------:R-:W-:Y:S01]  /*1d070*/  IMAD.U32 R0, RZ, RZ, UR7 ;  /* 0x00000007ff007e24 */ /* 0x000fe2000f8e00ff */
[----:B------:R-:W-:Y:S01]  /*1d080*/  IADD3 R14, P0, R14, UR10, RZ ;  /* 0x0000000a0e0e7c10 */ /* 0x000fe2000ff1e0ff */
[----:B------:R-:W-:Y:S01]  /*1d090*/  IMAD.SHL.U32 R19, R6, 0x40, RZ ;  /* 0x0000004006137824 */ /* 0x000fe200078e00ff */
[----:B------:R-:W-:Y:S01]  /*1d0a0*/  SHF.R.S32.HI R17, RZ, 0x1f, R8 ;  /* 0x0000001fff117819 */ /* 0x000fe20000011408 */
[----:B------:R-:W-:Y:S01]  /*1d0b0*/  UIADD3 UR17, UR17, UR13, URZ ;  /* 0x0000000d11117290 */ /* 0x000fe2000fffe03f */
[----:B------:R-:W-:Y:S01]  /*1d0c0*/  IADD3.X R15, R11, UR11, R0, P0, !PT ;  /* 0x0000000b0b0f7c10 */ /* 0x000fe200087fe400 */
[----:B------:R-:W-:Y:S01]  /*1d0d0*/  UIMAD UR5, UR14, UR5, UR8 ;  /* 0x000000050e0572a4 */ /* 0x000fe2000f8e0208 */
[----:B------:R-:W-:Y:S01]  /*1d0e0*/  LEA R0, R3, R6, 0x5 ;  /* 0x0000000603007211 */ /* 0x000fe200078e28ff */
[----:B------:R-:W-:Y:S01]  /*1d0f0*/  IMAD R17, R17, c[0x0][0x488], RZ ;  /* 0x0001220011117a24 */ /* 0x000fe200078e02ff */
[----:B------:R-:W-:Y:S01]  /*1d100*/  LOP3.LUT R19, R19, 0x1c0, RZ, 0xc0, !PT ;  /* 0x000001c013137812 */ /* 0x000fe200078ec0ff */
[----:B------:R-:W-:Y:S01]  /*1d110*/  IMAD.WIDE.U32 R14, R8, c[0x0][0x488], R14 ;  /* 0x00012200080e7a25 */ /* 0x000fe200078e000e */
[----:B------:R-:W-:-:S02]  /*1d120*/  UIMAD.WIDE.U32 UR14, UR14, UR4, UR16 ;  /* 0x000000040e0e72a5 */ /* 0x000fc4000f8e0010 */
[----:B------:R-:W-:Y:S01]  /*1d130*/  ULDC.64 UR6, c[0x0][0x3f0] ;  /* 0x0000fc0000067ab9 */ /* 0x000fe20000000a00 */
[----:B------:R-:W-:Y:S01]  /*1d140*/  IMAD R13, R57, 0x80, R0 ;  /* 0x00000080390d7824 */ /* 0x000fe200078e0200 */
[----:B------:R-:W-:Y:S01]  /*1d150*/  LEA R16, P0, R14, c[0x0][0x450], 0x2 ;  /* 0x000114000e107a11 */ /* 0x000fe200078010ff */
[----:B------:R-:W-:Y:S01]  /*1d160*/  IMAD R17, R8, c[0x0][0x48c], R17 ;  /* 0x0001230008117a24 */ /* 0x000fe200078e0211 */
[----:B------:R-:W-:Y:S01]  /*1d170*/  UIMAD UR12, UR12, UR6, URZ ;  /* 0x000000060c0c72a4 */ /* 0x000fe2000f8e023f */
[----:B------:R-:W-:Y:S01]  /*1d180*/  IMAD.SHL.U32 R0, R3, 0x8, RZ ;  /* 0x0000000803007824 */ /* 0x000fe200078e00ff */
[----:B------:R-:W-:Y:S01]  /*1d190*/  SHF.R.U32.HI R3, RZ, 0x3, R19 ;  /* 0x00000003ff037819 */ /* 0x000fe20000011613 */
[----:B------:R-:W-:Y:S01]  /*1d1a0*/  @P1 IMAD.HI.U32 R11, R13, c[0x0][0x4ec], RZ ;  /* 0x00013b000d0b1a27 */ /* 0x000fe200078e00ff */
[----:B------:R-:W-:Y:S01]  /*1d1b0*/  UIADD3 UR15, UR15, UR5, URZ ;  /* 0x000000050f0f7290 */ /* 0x000fe2000fffe03f */
[----:B------:R-:W-:Y:S01]  /*1d1c0*/  SHFL.IDX PT, R50, R16, RZ, 0x1c1f ;  /* 0x001c1fff10327589 */ /* 0x000fe200000e0000 */
[----:B------:R-:W-:Y:S01]  /*1d1d0*/  LOP3.LUT R10, R19, 0x38, R0, 0xf8, !PT ;  /* 0x00000038130a7812 */ /* 0x000fe200078ef800 */
[----:B------:R-:W-:Y:S01]  /*1d1e0*/  IMAD.IADD R12, R15, 0x1, R17 ;  /* 0x000000010f0c7824 */ /* 0x000fe200078e0211 */
[----:B------:R-:W-:Y:S01]  /*1d1f0*/  UIMAD UR7, UR20, UR7, UR12 ;  /* 0x00000007140772a4 */ /* 0x000fe2000f8e020c */
[----:B------:R-:W-:Y:S01]  /*1d200*/  IMAD.MOV.U32 R8, RZ, RZ, R13 ;  /* 0x000000ffff087224 */ /* 0x000fe200078e000d */
[----:B------:R-:W-:Y:S01]  /*1d210*/  @P1 SHF.R.U32.HI R8, RZ, c[0x0][0x4f0], R11 ;  /* 0x00013c00ff081a19 */ /* 0x000fe2000001160b */
[----:B------:R-:W-:Y:S01]  /*1d220*/  UIMAD.WIDE.U32 UR14, UR20, UR6, UR14 ;  /* 0x00000006140e72a5 */ /* 0x000fe2000f8e000e */
[----:B------:R-:W-:Y:S01]  /*1d230*/  LEA.HI.X R12, R14, c[0x0][0x454], R12, 0x2, P0 ;  /* 0x000115000e0c7a11 */ /* 0x000fe200000f140c */
[----:B------:R-:W-:Y:S01]  /*1d240*/  SHFL.IDX PT, R48, R16, 0x1, 0x1c1f ;  /* 0x003c1f0010307f89 */ /* 0x000fe200000e0000 */
[----:B------:R-:W-:Y:S01]  /*1d250*/  LOP3.LUT R3, R10, R3, RZ, 0x3c, !PT ;  /* 0x000000030a037212 */ /* 0x000fe200078e3cff */
[--C-:B------:R-:W-:Y:S01]  /*1d260*/  IMAD.MOV R10, RZ, RZ, -R8.reuse ;  /* 0x000000ffff0a7224 */ /* 0x100fe200078e0a08 */
[----:B------:R-:W-:Y:S01]  /*1d270*/  UIADD3 UR7, UR15, UR7, URZ ;  /* 0x000000070f077290 */ /* 0x000fe2000fffe03f */
[----:B------:R-:W2:Y:S01]  /*1d280*/  SHFL.IDX PT, R51, R12, RZ, 0x1c1f ;  /* 0x001c1fff0c337589 */ /* 0x000ea200000e0000 */
[----:B------:R-:W-:Y:S01]  /*1d290*/  SHF.R.S32.HI R11, RZ, 0x1f, R8 ;  /* 0x0000001fff0b7819 */ /* 0x000fe20000011408 */
[----:B------:R-:W-:Y:S01]  /*1d2a0*/  IMAD R10, R10, c[0x0][0x4e8], R13 ;  /* 0x00013a000a0a7a24 */ /* 0x000fe200078e020d */
[----:B------:R-:W-:Y:S01]  /*1d2b0*/  MOV R14, UR14 ;  /* 0x0000000e000e7c02 */ /* 0x000fe20008000f00 */
[----:B------:R3:W4:Y:S01]  /*1d2c0*/  SHFL.IDX PT, R49, R12, 0x1, 0x1c1f ;  /* 0x003c1f000c317f89 */ /* 0x00072200000e0000 */
[----:B------:R-:W-:-:S02]  /*1d2d0*/  IMAD R13, R57, 0x80, R2 ;  /* 0x00000080390d7824 */ /* 0x000fc400078e0202 */
[----:B-----5:R-:W-:Y:S02]  /*1d2e0*/  IMAD R2, R7, c[0x0][0x4e8], RZ ;  /* 0x00013a0007027a24 */ /* 0x020fe400078e02ff */
[----:B------:R-:W-:Y:S01]  /*1d2f0*/  IMAD.U32 R15, RZ, RZ, UR15 ;  /* 0x0000000fff0f7e24 */ /* 0x000fe2000f8e00ff */
[C---:B------:R-:W-:Y:S01]  /*1d300*/  IADD3 R7, R13.reuse, 0x8, RZ ;  /* 0x000000080d077810 */ /* 0x040fe20007ffe0ff */
[----:B------:R-:W-:Y:S01]  /*1d310*/  IMAD.U32 R15, RZ, RZ, UR7 ;  /* 0x00000007ff0f7e24 */ /* 0x000fe2000f8e00ff */
[-C--:B------:R-:W-:Y:S01]  /*1d320*/  ISETP.GE.OR P1, PT, R13, R2.reuse, P2 ;  /* 0x000000020d00720c */ /* 0x080fe20001726670 */
[----:B------:R-:W-:Y:S01]  /*1d330*/  IMAD R11, R11, c[0x0][0x3e0], RZ ;  /* 0x0000f8000b0b7a24 */ /* 0x000fe200078e02ff */
[----:B------:R-:W-:Y:S01]  /*1d340*/  ISETP.GE.OR P0, PT, R7, R2, P2 ;  /* 0x000000020700720c */ /* 0x000fe20001706670 */
[----:B------:R-:W-:-:S04]  /*1d350*/  IMAD.WIDE.U32 R14, R8, c[0x0][0x3e0], R14 ;  /* 0x0000f800080e7a25 */ /* 0x000fc800078e000e */
[----:B------:R-:W-:Y:S01]  /*1d360*/  IMAD R11, R8, c[0x0][0x3e4], R11 ;  /* 0x0000f900080b7a24 */ /* 0x000fe200078e020b */
[----:B------:R-:W-:Y:S01]  /*1d370*/  SHF.R.S32.HI R8, RZ, 0x1f, R10 ;  /* 0x0000001fff087819 */ /* 0x000fe2000001140a */
[----:B------:R-:W-:-:S03]  /*1d380*/  IMAD R57, R57, 0x80, R6 ;  /* 0x0000008039397824 */ /* 0x000fc600078e0206 */
[----:B------:R-:W-:Y:S01]  /*1d390*/  IADD3 R15, R15, R11, RZ ;  /* 0x0000000b0f0f7210 */ /* 0x000fe20007ffe0ff */
[----:B--2---:R2:W-:Y:S01]  /*1d3a0*/  @!P1 ST.E [R50.64], R4 ;  /* 0x0000000432009985 */ /* 0x0045e2000c101916 */
[----:B---3--:R-:W-:Y:S02]  /*1d3b0*/  IMAD.SHL.U32 R12, R5, 0x8, RZ ;  /* 0x00000008050c7824 */ /* 0x008fe400078e00ff */
[----:B------:R-:W-:Y:S01]  /*1d3c0*/  IMAD R5, R8, c[0x0][0x3d8], RZ ;  /* 0x0000f60008057a24 */ /* 0x000fe200078e02ff */
[----:B----4-:R2:W-:Y:S02]  /*1d3d0*/  @!P0 ST.E [R48.64], R9 ;  /* 0x0000000930008985 */ /* 0x0105e4000c101916 */
[----:B------:R-:W-:Y:S01]  /*1d3e0*/  LOP3.LUT R12, R3, 0x7ffffe00, R12, 0xf8, !PT ;  /* 0x7ffffe00030c7812 */ /* 0x000fe200078ef80c */
[C---:B------:R-:W-:Y:S02]  /*1d3f0*/  IMAD R3, R10.reuse, c[0x0][0x3dc], R5 ;  /* 0x0000f7000a037a24 */ /* 0x040fe400078e0205 */
[----:B------:R-:W-:-:S04]  /*1d400*/  IMAD.WIDE.U32 R10, R10, c[0x0][0x3d8], R14 ;  /* 0x0000f6000a0a7a25 */ /* 0x000fc800078e000e */
[----:B------:R-:W-:Y:S01]  /*1d410*/  IMAD.SHL.U32 R58, R12, 0x2, RZ ;  /* 0x000000020c3a7824 */ /* 0x000fe200078e00ff */
[----:B------:R-:W-:Y:S01]  /*1d420*/  LEA R56, P0, R10, c[0x0][0x380], 0x1 ;  /* 0x0000e0000a387a11 */ /* 0x000fe200078008ff */
[----:B------:R-:W-:-:S03]  /*1d430*/  IMAD.IADD R3, R11, 0x1, R3 ;  /* 0x000000010b037824 */ /* 0x000fc600078e0203 */
        /* <DEDUP_REMOVED lines=14> */
[----:B--23--:R-:W2:Y:S01]  /*1d520*/  LDS.128 R48, [R58+0x80] ;  /* 0x000080003a307984 */ /* 0x00cea20000000c00 */
[----:B------:R-:W-:-:S02]  /*1d530*/  IADD3 R54, R0, 0x40, RZ ;  /* 0x0000004000367810 */ /* 0x000fc40007ffe0ff */
[----:B------:R-:W-:Y:S01]  /*1d540*/  IADD3 R52, R0, 0x80, RZ ;  /* 0x0000008000347810 */ /* 0x000fe20007ffe0ff */
[----:B------:R-:W3:Y:S01]  /*1d550*/  LDS.128 R8, [R58+0x4080] ;  /* 0x004080003a087984 */ /* 0x000ee20000000c00 */
        /* <DEDUP_REMOVED lines=10> */
[----:B-1---5:R-:W-:-:S04]  /*1d600*/  @!P2 IMAD.WIDE R58, R0, 0x2, R60 ;  /* 0x00000002003aa825 */ /* 0x022fc800078e023c */
[----:B------:R-:W-:-:S04]  /*1d610*/  @!P1 IMAD.WIDE R52, R53, 0x2, R60 ;  /* 0x0000000235349825 */ /* 0x000fc800078e023c */
[----:B------:R-:W-:Y:S01]  /*1d620*/  @!P0 IMAD.WIDE R60, R3, 0x2, R60 ;  /* 0x00000002033c8825 */ /* 0x000fe200078e023c */
[----:B--2---:R1:W-:Y:S04]  /*1d630*/  @!P2 ST.E.128 [R58.64], R48 ;  /* 0x000000303a00a985 */ /* 0x0043e8000c101d16 */
[----:B---3--:R1:W-:Y:S04]  /*1d640*/  @!P1 ST.E.128 [R52.64], R8 ;  /* 0x0000000834009985 */ /* 0x0083e8000c101d16 */
[----:B----4-:R1:W-:Y:S02]  /*1d650*/  @!P0 ST.E.128 [R60.64], R4 ;  /* 0x000000043c008985 */ /* 0x0103e4000c101d16 */
.L_x_455:
[----:B---3--:R-:W-:Y:S05]  /*1d660*/  BSYNC B0 ;  /* 0x0000000000007941 */ /* 0x008fea0003800000 */
.L_x_454:
[----:B------:R-:W-:Y:S01]  /*1d670*/  IADD3 R3, R57, 0x20, RZ ;  /* 0x0000002039037810 */ /* 0x000fe20007ffe0ff */
[----:B-12---:R1:W2:Y:S01]  /*1d680*/  SHFL.IDX PT, R9, R55, 0x1, 0x181f ;  /* 0x00381f0037097f89 */ /* 0x0062a200000e0000 */
[----:B------:R-:W-:Y:S02]  /*1d690*/  BSSY B0, `(.L_x_456) ;  /* 0x0000015000007945 */ /* 0x000fe40003800000 */
[----:B------:R-:W-:Y:S01]  /*1d6a0*/  ISETP.GE.AND P0, PT, R3, R2, PT ;  /* 0x000000020300720c */ /* 0x000fe20003f06270 */
[----:B------:R1:W3:-:S12]  /*1d6b0*/  SHFL.IDX PT, R8, R56, 0x1, 0x181f ;  /* 0x00381f0038087f89 */ /* 0x0002d800000e0000 */
        /* <DEDUP_REMOVED lines=18> */
.L_x_457:
[----:B------:R-:W-:Y:S05]  /*1d7e0*/  BSYNC B0 ;  /* 0x0000000000007941 */ /* 0x000fea0003800000 */
.L_x_456:
[----:B------:R-:W-:Y:S01]  /*1d7f0*/  IADD3 R3, R57, 0x40, RZ ;  /* 0x0000004039037810 */ /* 0x000fe20007ffe0ff */
[----:B--2---:R2:W1:Y:S01]  /*1d800*/  SHFL.IDX PT, R9, R55, 0x2, 0x181f ;  /* 0x00581f0037097f89 */ /* 0x00446200000e0000 */
[----:B------:R-:W-:Y:S02]  /*1d810*/  BSSY B0, `(.L_x_458) ;  /* 0x0000015000007945 */ /* 0x000fe40003800000 */
[----:B------:R-:W-:Y:S01]  /*1d820*/  ISETP.GE.AND P0, PT, R3, R2, PT ;  /* 0x000000020300720c */ /* 0x000fe20003f06270 */
[----:B---3--:R2:W3:-:S12]  /*1d830*/  SHFL.IDX PT, R8, R56, 0x2, 0x181f ;  /* 0x00581f0038087f89 */ /* 0x0084d800000e0000 */
        /* <DEDUP_REMOVED lines=9> */
[--C-:B-1-3--:R-:W-:Y:S01]  /*1d8d0*/  @!P2 IMAD.WIDE R6, R0, 0x2, R8.reuse ;  /* 0x000000020006a825 */ /* 0x10afe200078e0208 */
[----:B------:R-:W-:Y:S02]  /*1d8e0*/  @!P0 LEA.HI R3, R3, R4, RZ, 0x3 ;  /* 0x0000000403038211 */ /* 0x000fe400078f18ff */
[----:B------:R-:W-:Y:S02]  /*1d8f0*/  @!P1 LOP3.LUT R5, R5, 0xfffffff8, RZ, 0xc0, !PT ;  /* 0xfffffff805059812 */ /* 0x000fe400078ec0ff */
[----:B------:R-:W-:Y:S01]  /*1d900*/  @!P0 LOP3.LUT R3, R3, 0xfffffff8, RZ, 0xc0, !PT ;  /* 0xfffffff803038812 */ /* 0x000fe200078ec0ff */
[----:B----4-:R1:W-:Y:S02]  /*1d910*/  @!P2 ST.E.128 [R6.64], R40 ;  /* 0x000000280600a985 */ /* 0x0103e4000c101d16 */
[----:B------:R-:W-:-:S04]  /*1d920*/  @!P1 IMAD.WIDE R4, R5, 0x2, R8 ;  /* 0x0000000205049825 */ /* 0x000fc800078e0208 */
[----:B------:R-:W-:Y:S01]  /*1d930*/  @!P0 IMAD.WIDE R8, R3, 0x2, R8 ;  /* 0x0000000203088825 */ /* 0x000fe200078e0208 */
[----:B------:R1:W-:Y:S04]  /*1d940*/  @!P1 ST.E.128 [R4.64], R28 ;  /* 0x0000001c04009985 */ /* 0x0003e8000c101d16 */
[----:B------:R1:W-:Y:S02]  /*1d950*/  @!P0 ST.E.128 [R8.64], R16 ;  /* 0x0000001008008985 */ /* 0x0003e4000c101d16 */
.L_x_459:
[----:B------:R-:W-:Y:S05]  /*1d960*/  BSYNC B0 ;  /* 0x0000000000007941 */ /* 0x000fea0003800000 */
.L_x_458:
        /* <DEDUP_REMOVED lines=24> */
.L_x_452:
        /* <DEDUP_REMOVED lines=31> */
.L_x_460:
[----:B---3--:R-:W2:Y:S01]  /*1dce0*/  S2R R7, SR_TID.X ;  /* 0x0000000000077919 */ /* 0x008ea20000002100 */
[----:B------:R-:W-:Y:S01]  /*1dcf0*/  USHF.R.S32.HI UR6, URZ, 0x1f, UR20 ;  /* 0x0000001f3f067899 */ /* 0x000fe20008011414 */
[----:B------:R-:W-:Y:S01]  /*1dd00*/  BSSY B0, `(.L_x_461) ;  /* 0x0000029000007945 */ /* 0x000fe20003800000 */
[----:B------:R-:W-:-:S02]  /*1dd10*/  USEL UR20, UR20, URZ, !UP1 ;  /* 0x0000003f14147287 */ /* 0x000fc4000c800000 */
[----:B------:R-:W-:Y:S01]  /*1dd20*/  USEL UR6, UR6, URZ, !UP1 ;  /* 0x0000003f06067287 */ /* 0x000fe2000c800000 */
[----:B--2---:R-:W-:-:S13]  /*1dd30*/  ISETP.GT.AND P0, PT, R7, 0x7f, PT ;  /* 0x0000007f0700780c */ /* 0x004fda0003f04270 */
[----:B------:R-:W-:Y:S05]  /*1dd40*/  @P0 BRA `(.L_x_462) ;  /* 0x0000024000000947 */ /* 0x000fea0003800000 */
[----:B------:R-:W2:Y:S01]  /*1dd50*/  S2R R2, SR_CTAID.X ;  /* 0x0000000000027919 */ /* 0x000ea20000002500 */
[----:B-----5:R-:W-:Y:S01]  /*1dd60*/  IMAD R0, R3, c[0x0][0x4e8], RZ ;  /* 0x00013a0003007a24 */ /* 0x020fe200078e02ff */
[----:B--2---:R-:W-:-:S04]  /*1dd70*/  LEA R5, R2, R7, 0x7 ;  /* 0x0000000702057211 */ /* 0x004fc800078e38ff */
        /* <DEDUP_REMOVED lines=33> */
.L_x_462:
[----:B------:R-:W-:Y:S05]  /*1df90*/  BSYNC B0 ;  /* 0x0000000000007941 */ /* 0x000fea0003800000 */
.L_x_461:
[----:B--2---:R-:W2:Y:S01]  /*1dfa0*/  S2R R5, SR_CTAID.X ;  /* 0x0000000000057919 */ /* 0x004ea20000002500 */
[----:B------:R-:W-:Y:S01]  /*1dfb0*/  SHF.R.S32.HI R4, RZ, 0x1f, R7 ;  /* 0x0000001fff047819 */ /* 0x000fe20000011407 */
[----:B------:R-:W-:Y:S01]  /*1dfc0*/  IMAD.MOV.U32 R0, RZ, RZ, c[0x0][0x4e8] ;  /* 0x00013a00ff007624 */ /* 0x000fe200078e00ff */
[----:B------:R-:W-:Y:S01]  /*1dfd0*/  ULDC.64 UR4, c[0x0][0x3a0] ;  /* 0x0000e80000047ab9 */ /* 0x000fe20000000a00 */
[----:B-----5:R-:W-:Y:S01]  /*1dfe0*/  IMAD R3, R3, c[0x0][0x4e8], RZ ;  /* 0x00013a0003037a24 */ /* 0x020fe200078e02ff */
[----:B------:R-:W-:Y:S01]  /*1dff0*/  LEA.HI R4, R4, R7, RZ, 0x3 ;  /* 0x0000000704047211 */ /* 0x000fe200078f18ff */
[----:B------:R-:W-:Y:S01]  /*1e000*/  UIMAD UR7, UR11, UR4, URZ ;  /* 0x000000040b0772a4 */ /* 0x000fe2000f8e023f */
[----:B------:R-:W-:Y:S01]  /*1e010*/  ISETP.NE.AND P0, PT, R0, 0x1, PT ;  /* 0x000000010000780c */ /* 0x000fe20003f05270 */
[----:B------:R-:W-:Y:S01]  /*1e020*/  UIMAD.WIDE.U32 UR12, UR10, UR4, URZ ;  /* 0x000000040a0c72a5 */ /* 0x000fe2000f8e003f */
[----:B------:R-:W-:Y:S01]  /*1e030*/  LOP3.LUT R2, R4, 0xfffffff8, RZ, 0xc0, !PT ;  /* 0xfffffff804027812 */ /* 0x000fe200078ec0ff */
[----:B------:R-:W-:Y:S01]  /*1e040*/  UIMAD UR7, UR10, UR5, UR7 ;  /* 0x000000050a0772a4 */ /* 0x000fe2000f8e0207 */
[----:B------:R-:W-:Y:S01]  /*1e050*/  SHF.R.S32.HI R4, RZ, 0x3, R4 ;  /* 0x00000003ff047819 */ /* 0x000fe20000011404 */
[----:B------:R-:W-:Y:S01]  /*1e060*/  BSSY B0, `(.L_x_463) ;  /* 0x000003a000007945 */ /* 0x000fe20003800000 */
[----:B------:R-:W-:Y:S01]  /*1e070*/  ULDC.64 UR4, c[0x0][0x3e8] ;  /* 0x0000fa0000047ab9 */ /* 0x000fe20000000a00 */
[----:B------:R-:W-:Y:S01]  /*1e080*/  IMAD.IADD R7, R7, 0x1, -R2 ;  /* 0x0000000107077824 */ /* 0x000fe200078e0a02 */
[----:B------:R-:W-:-:S02]  /*1e090*/  UIADD3 UR13, UR13, UR7, URZ ;  /* 0x000000070d0d7290 */ /* 0x000fc4000fffe03f */
[----:B------:R-:W-:Y:S02]  /*1e0a0*/  UIMAD UR7, UR8, UR4, URZ ;  /* 0x00000004080772a4 */ /* 0x000fe4000f8e023f */
[C---:B------:R-:W-:Y:S01]  /*1e0b0*/  LEA R0, R7.reuse, R4, 0x5 ;  /* 0x0000000407007211 */ /* 0x040fe200078e28ff */
[----:B------:R-:W-:Y:S01]  /*1e0c0*/  UIMAD.WIDE.U32 UR12, UR14, UR4, UR12 ;  /* 0x000000040e0c72a5 */ /* 0x000fe2000f8e000c */
[----:B------:R-:W-:Y:S01]  /*1e0d0*/  SHF.L.U32 R7, R7, 0x3, RZ ;  /* 0x0000000307077819 */ /* 0x000fe200000006ff */
[----:B------:R-:W-:Y:S02]  /*1e0e0*/  UIMAD UR7, UR14, UR5, UR7 ;  /* 0x000000050e0772a4 */ /* 0x000fe4000f8e0207 */
[C---:B--2---:R-:W-:Y:S01]  /*1e0f0*/  IMAD R0, R5.reuse, 0x80, R0 ;  /* 0x0000008005007824 */ /* 0x044fe200078e0200 */
        /* <DEDUP_REMOVED lines=30> */
[----:B------:R2:W3:Y:S04]  /*1e2e0*/  SHFL.IDX PT, R10, R9, RZ, 0x181f ;  /* 0x00181fff090a7589 */ /* 0x0004e800000e0000 */
[----:B------:R2:W4:Y:S08]  /*1e2f0*/  SHFL.IDX PT, R11, R8, RZ, 0x181f ;  /* 0x00181fff080b7589 */ /* 0x00053000000e0000 */
        /* <DEDUP_REMOVED lines=16> */
.L_x_464:
[----:B------:R-:W-:Y:S05]  /*1e400*/  BSYNC B0 ;  /* 0x0000000000007941 */ /* 0x000fea0003800000 */
.L_x_463:
[----:B------:R-:W-:Y:S01]  /*1e410*/  IADD3 R0, R4, 0x20, RZ ;  /* 0x0000002004007810 */ /* 0x000fe20007ffe0ff */
[----:B---34-:R3:W4:Y:S01]  /*1e420*/  SHFL.IDX PT, R11, R8, 0x1, 0x181f ;  /* 0x00381f00080b7f89 */ /* 0x01872200000e0000 */
[----:B------:R-:W-:Y:S02]  /*1e430*/  BSSY B0, `(.L_x_465) ;  /* 0x0000013000007945 */ /* 0x000fe40003800000 */
[----:B------:R-:W-:Y:S01]  /*1e440*/  ISETP.GE.AND P0, PT, R0, R3, PT ;  /* 0x000000030000720c */ /* 0x000fe20003f06270 */
[----:B------:R3:W2:-:S12]  /*1e450*/  SHFL.IDX PT, R10, R9, 0x1, 0x181f ;  /* 0x00381f00090a7f89 */ /* 0x00069800000e0000 */
[----:B------:R-:W-:Y:S05]  /*1e460*/  @P0 BRA `(.L_x_466) ;  /* 0x000000f000000947 */ /* 0x000fea0003800000 */
        /* <DEDUP_REMOVED lines=15> */
.L_x_466:
[----:B------:R-:W-:Y:S05]  /*1e560*/  BSYNC B0 ;  /* 0x0000000000007941 */ /* 0x000fea0003800000 */
.L_x_465:
[----:B------:R-:W-:Y:S01]  /*1e570*/  IADD3 R0, R4, 0x40, RZ ;  /* 0x0000004004007810 */ /* 0x000fe20007ffe0ff */
[----:B--2-4-:R2:W4:Y:S01]  /*1e580*/  SHFL.IDX PT, R11, R8, 0x2, 0x181f ;  /* 0x00581f00080b7f89 */ /* 0x01452200000e0000 */
        /* <DEDUP_REMOVED lines=19> */
.L_x_468:
[----:B------:R-:W-:Y:S05]  /*1e6c0*/  BSYNC B0 ;  /* 0x0000000000007941 */ /* 0x000fea0003800000 */
.L_x_467:
[----:B------:R-:W-:Y:S01]  /*1e6d0*/  IADD3 R4, R4, 0x60, RZ ;  /* 0x0000006004047810 */ /* 0x000fe20007ffe0ff */
[----:B---34-:R3:W4:Y:S03]  /*1e6e0*/  SHFL.IDX PT, R11, R8, 0x3, 0x181f ;  /* 0x00781f00080b7f89 */ /* 0x01872600000e0000 */
[----:B------:R-:W-:Y:S01]  /*1e6f0*/  ISETP.GE.AND P0, PT, R4, R3, PT ;  /* 0x000000030400720c */ /* 0x000fe20003f06270 */
[----:B------:R3:W2:-:S12]  /*1e700*/  SHFL.IDX PT, R10, R9, 0x3, 0x181f ;  /* 0x00781f00090a7f89 */ /* 0x00069800000e0000 */
        /* <DEDUP_REMOVED lines=18> */
.L_x_469:
        /* <DEDUP_REMOVED lines=13> */
.L_x_1499:


//--------------------- .text._ZN7cutlass13device_kernelIN5flash19enable_sm80_to_sm89INS1_16FlashAttnFwdSm80INS1_25CollectiveMainloopFwdSm80ILi8ELi1ELb0EN4cute5tupleIJNS5_1CILi128EEENS7_ILi64EEENS7_ILi192EEEEEELi192ENS_6half_tEfNS_4arch4Sm80ELb1ELb0ELb0ELb0ELb1ELb0ELb1ELb0EEENS1_21CollectiveEpilogueFwdINS6_IJS8_SA_S9_EEENS6_IJNS7_ILi1EEESI_SI_EEESC_SE_Li256ELb0ELb1ELb0ELb0EEENS1_30DynamicPersistentTileSchedulerILi256ELi256ELb0ELb1ELb0EEEEEEEEEvNT_6ParamsE --------------------------
	.section	.text._ZN7cutlass13device_kernelIN5flash19enable_sm80_to_sm89INS1_16FlashAttnFwdSm80INS1_25CollectiveMainloopFwdSm80ILi8ELi1ELb0EN4cute5tupleIJNS5_1CILi128EEENS7_ILi64EEENS7_ILi192EEEEEELi192ENS_6half_tEfNS_4arch4Sm80ELb1ELb0ELb0ELb0ELb1ELb0ELb1ELb0EEENS1_21CollectiveEpilogueFwdINS6_IJS8_SA_S9_EEENS6_IJNS7_ILi1EEESI_SI_EEESC_SE_Li256ELb0ELb1ELb0ELb0EEENS1_30DynamicPersistentTileSchedulerILi256ELi256ELb0ELb1ELb0EEEEEEEEEvNT_6ParamsE,"ax",@progbits
	.sectioninfo	@"SHI_REGISTERS=251"
	.align	128
.text._ZN7cutlass13device_kernelIN5flash19enable_sm80_to_sm89INS1_16FlashAttnFwdSm80INS1_25CollectiveMainloopFwdSm80ILi8ELi1ELb0EN4cute5tupleIJNS5_1CILi128EEENS7_ILi64EEENS7_ILi192EEEEEELi192ENS_6half_tEfNS_4arch4Sm80ELb1ELb0ELb0ELb0ELb1ELb0ELb1ELb0EEENS1_21CollectiveEpilogueFwdINS6_IJS8_SA_S9_EEENS6_IJNS7_ILi1EEESI_SI_EEESC_SE_Li256ELb0ELb1ELb0ELb0EEENS1_30DynamicPersistentTileSchedulerILi256ELi256ELb0ELb1ELb0EEEEEEEEEvNT_6ParamsE:
        .type           _ZN7cutlass13device_kernelIN5flash19enable_sm80_to_sm89INS1_16FlashAttnFwdSm80INS1_25CollectiveMainloopFwdSm80ILi8ELi1ELb0EN4cute5tupleIJNS5_1CILi128EEENS7_ILi64EEENS7_ILi192EEEEEELi192ENS_6half_tEfNS_4arch4Sm80ELb1ELb0ELb0ELb0ELb1ELb0ELb1ELb0EEENS1_21CollectiveEpilogueFwdINS6_IJS8_SA_S9_EEENS6_IJNS7_ILi1EEESI_SI_EEESC_SE_Li256ELb0ELb1ELb0ELb0EEENS1_30DynamicPersistentTileSchedulerILi256ELi256ELb0ELb1ELb0EEEEEEEEEvNT_6ParamsE,@function
        .size           _ZN7cutlass13device_kernelIN5flash19enable_sm80_to_sm89INS1_16FlashAttnFwdSm80INS1_25CollectiveMainloopFwdSm80ILi8ELi1ELb0EN4cute5tupleIJNS5_1CILi128EEENS7_ILi64EEENS7_ILi192EEEEEELi192ENS_6half_tEfNS_4arch4Sm80ELb1ELb0ELb0ELb0ELb1ELb0ELb1ELb0EEENS1_21CollectiveEpilogueFwdINS6_IJS8_SA_S9_EEENS6_IJNS7_ILi1EEESI_SI_EEESC_SE_Li256ELb0ELb1ELb0ELb0EEENS1_30DynamicPersistentTileSchedulerILi256ELi256ELb0ELb1ELb0EEEEEEEEEvNT_6ParamsE,(.L_x_1500 - _ZN7cutlass13device_kernelIN5flash19enable_sm80_to_sm89INS1_16FlashAttnFwdSm80INS1_25CollectiveMainloopFwdSm80ILi8ELi1ELb0EN4cute5tupleIJNS5_1CILi128EEENS7_ILi64EEENS7_ILi192EEEEEELi192ENS_6half_tEfNS_4arch4Sm80ELb1ELb0ELb0ELb0ELb1ELb0ELb1ELb0EEENS1_21CollectiveEpilogueFwdINS6_IJS8_SA_S9_EEENS6_IJNS7_ILi1EEESI_SI_EEESC_SE_Li256ELb0ELb1ELb0ELb0EEENS1_30DynamicPersistentTileSchedulerILi256ELi256ELb0ELb1ELb0EEEEEEEEEvNT_6ParamsE)
        .other          _ZN7cutlass13device_kernelIN5flash19enable_sm80_to_sm89INS1_16FlashAttnFwdSm80INS1_25CollectiveMainloopFwdSm80ILi8ELi1ELb0EN4cute5tupleIJNS5_1CILi128EEENS7_ILi64EEENS7_ILi192EEEEEELi192ENS_6half_tEfNS_4arch4Sm80ELb1ELb0ELb0ELb0ELb1ELb0ELb1ELb0EEENS1_21CollectiveEpilogueFwdINS6_IJS8_SA_S9_EEENS6_IJNS7_ILi1EEESI_SI_EEESC_SE_Li256ELb0ELb1ELb0ELb0EEENS1_30DynamicPersistentTileSchedulerILi256ELi256ELb0ELb1ELb0EEEEEEEEEvNT_6ParamsE,@"STO_CUDA_ENTRY STV_DEFAULT"
_ZN7cutlass13device_kernelIN5flash19enable_sm80_to_sm89INS1_16FlashAttnFwdSm80INS1_25CollectiveMainloopFwdSm80ILi8ELi1ELb0EN4cute5tupleIJNS5_1CILi128EEENS7_ILi64EEENS7_ILi192EEEEEELi192ENS_6half_tEfNS_4arch4Sm80ELb1ELb0ELb0ELb0ELb1ELb0ELb1ELb0EEENS1_21CollectiveEpilogueFwdINS6_IJS8_SA_S9_EEENS6_IJNS7_ILi1EEESI_SI_EEESC_SE_Li256ELb0ELb1ELb0ELb0EEENS1_30DynamicPersistentTileSchedulerILi256ELi256ELb0ELb1ELb0EEEEEEEEEvNT_6ParamsE:
[----:B------:R-:W-:Y:S02]  /*0000*/  MOV R1, c[0x0][0x28] ;  /* 0x00000a0000017a02 */ /* 0x000fe40000000f00 */
[----:B------:R-:W1:Y:S04]  /*0010*/  S2R R194, SR_TID.X ;  /* 0x0000000000c27919 */ /* 0x000e680000002100 */
[----:B------:R-:W2:Y:S01]  /*0020*/  S2R R207, SR_CTAID.X ;  /* 0x0000000000cf7919 */ /* 0x000ea20000002500 */
[----:B-1----:R-:W-:-:S05]  /*0030*/  SHF.R.U32.HI R2, RZ, 0x5, R194 ;  /* 0x00000005ff027819 */ /* 0x002fca00000116c2 */
[----:B------:R-:W1:Y:S04]  /*0040*/  SHFL.IDX PT, R0, R2, RZ, 0x1f ;  /* 0x00001fff02007589 */ /* 0x000e6800000e0000 */
[----:B------:R3:W4:Y:S01]  /*0050*/  SHFL.IDX PT, R209, R2, RZ, 0x1f ;  /* 0x00001fff02d17589 */ /* 0x00072200000e0000 */
[----:B-1----:R-:W-:-:S13]  /*0060*/  ISETP.GE.AND P0, PT, R0, 0x1, PT ;  /* 0x000000010000780c */ /* 0x002fda0003f06270 */
[----:B------:R-:W-:Y:S06]  /*0070*/  @P0 BAR.ARV 0x4, 0x100 ;  /* 0x0104000000000b1d */ /* 0x000fec0000002000 */
[----:B--2---:R-:W-:-:S13]  /*0080*/  ISETP.GE.AND P0, PT, R207, c[0x0][0x538], PT ;  /* 0x00014e00cf007a0c */ /* 0x004fda0003f06270 */
[----:B------:R-:W-:Y:S05]  /*0090*/  @P0 EXIT ;  /* 0x000000000000094d */ /* 0x000fea0003800000 */
[----:B---34-:R-:W-:Y:S01]  /*00a0*/  SHF.R.S32.HI R3, RZ, 0x1f, R194 ;  /* 0x0000001fff037819 */ /* 0x018fe200000114c2 */
[----:B------:R-:W-:Y:S01]  /*00b0*/  IMAD.MOV.U32 R181, RZ, RZ, 0x20 ;  /* 0x00000020ffb57424 */ /* 0x000fe200078e00ff */
[----:B------:R-:W-:Y:S02]  /*00c0*/  ULDC.64 UR6, c[0x0][0x118] ;  /* 0x0000460000067ab9 */ /* 0x000fe40000000a00 */
[CC--:B------:R-:W-:Y:S02]  /*00d0*/  LEA.HI R13, R3.reuse, R194.reuse, RZ, 0x4 ;  /* 0x000000c2030d7211 */ /* 0x0c0fe400078f20ff */
[----:B------:R-:W-:Y:S02]  /*00e0*/  LEA.HI R11, R3, R194, RZ, 0x2 ;  /* 0x000000c2030b7211 */ /* 0x000fe400078f10ff */
[----:B------:R-:W-:Y:S02]  /*00f0*/  SHF.R.S32.HI R0, RZ, 0x4, R13 ;  /* 0x00000004ff007819 */ /* 0x000fe4000001140d */
[----:B------:R-:W-:-:S02]  /*0100*/  SHF.R.S32.HI R5, RZ, 0x2, R11 ;  /* 0x00000002ff057819 */ /* 0x000fc4000001140b */
[C---:B------:R-:W-:Y:S02]  /*0110*/  LEA.HI R7, R13.reuse, R0, RZ, 0x1 ;  /* 0x000000000d077211 */ /* 0x040fe400078f08ff */
[----:B------:R-:W-:Y:S02]  /*0120*/  LOP3.LUT R13, R13, 0xfffffff0, RZ, 0xc0, !PT ;  /* 0xfffffff00d0d7812 */ /* 0x000fe400078ec0ff */
[----:B------:R-:W-:Y:S02]  /*0130*/  LOP3.LUT R7, R7, 0xfffffffe, RZ, 0xc0, !PT ;  /* 0xfffffffe07077812 */ /* 0x000fe400078ec0ff */
[CC--:B------:R-:W-:Y:S01]  /*0140*/  LEA.HI R9, R3.reuse, R194.reuse, RZ, 0x3 ;  /* 0x000000c203097211 */ /* 0x0c0fe200078f18ff */
[----:B------:R-:W-:Y:S01]  /*0150*/  IMAD.IADD R13, R194, 0x1, -R13 ;  /* 0x00000001c20d7824 */ /* 0x000fe200078e0a0d */
[----:B------:R-:W-:Y:S01]  /*0160*/  LEA.HI R6, R3, R194, RZ, 0x5 ;  /* 0x000000c203067211 */ /* 0x000fe200078f28ff */
[----:B------:R-:W-:Y:S01]  /*0170*/  IMAD.IADD R7, R0, 0x1, -R7 ;  /* 0x0000000100077824 */ /* 0x000fe200078e0a07 */
[----:B------:R-:W-:-:S02]  /*0180*/  SHF.R.S32.HI R0, RZ, 0x1f, R11 ;  /* 0x0000001fff007819 */ /* 0x000fc4000001140b */
[----:B------:R-:W-:Y:S02]  /*0190*/  LOP3.LUT R205, R9, 0xfffffff8, RZ, 0xc0, !PT ;  /* 0xfffffff809cd7812 */ /* 0x000fe400078ec0ff */
[----:B------:R-:W-:Y:S02]  /*01a0*/  LEA.HI R0, R0, R5, RZ, 0x3 ;  /* 0x0000000500007211 */ /* 0x000fe400078f18ff */
[----:B------:R-:W-:Y:S01]  /*01b0*/  SHF.R.S32.HI R2, RZ, 0x1f, R13 ;  /* 0x0000001fff027819 */ /* 0x000fe2000001140d */
[----:B------:R-:W-:Y:S01]  /*01c0*/  IMAD.IADD R205, R194, 0x1, -R205 ;  /* 0x00000001c2cd7824 */ /* 0x000fe200078e0acd */
[----:B------:R-:W-:Y:S02]  /*01d0*/  LOP3.LUT R0, R0, 0xfffffff8, RZ, 0xc0, !PT ;  /* 0xfffffff800007812 */ /* 0x000fe400078ec0ff */
[----:B------:R-:W-:Y:S01]  /*01e0*/  LOP3.LUT R11, R11, 0xfffffffc, RZ, 0xc0, !PT ;  /* 0xfffffffc0b0b7812 */ /* 0x000fe200078ec0ff */
[----:B------:R-:W-:Y:S01]  /*01f0*/  IMAD.SHL.U32 R186, R205, 0x40, RZ ;  /* 0x00000040cdba7824 */ /* 0x000fe200078e00ff */
[----:B------:R-:W-:Y:S01]  /*0200*/  SHF.R.S32.HI R208, RZ, 0x3, R9 ;  /* 0x00000003ffd07819 */ /* 0x000fe20000011409 */
[----:B------:R-:W-:Y:S01]  /*0210*/  IMAD.IADD R0, R5, 0x1, -R0 ;  /* 0x0000000105007824 */ /* 0x000fe200078e0a00 */
[----:B------:R-:W-:Y:S01]  /*0220*/  LEA.HI R5, R2, R13, RZ, 0x3 ;  /* 0x0000000d02057211 */ /* 0x000fe200078f18ff */
[----:B------:R-:W-:Y:S01]  /*0230*/  IMAD.IADD R204, R194, 0x1, -R11 ;  /* 0x00000001c2cc7824 */ /* 0x000fe200078e0a0b */
[----:B------:R-:W-:Y:S01]  /*0240*/  LOP3.LUT R186, R186, 0x1c0, RZ, 0xc0, !PT ;  /* 0x000001c0baba7812 */ /* 0x000fe200078ec0ff */
[----:B------:R-:W-:Y:S01]  /*0250*/  IMAD.SHL.U32 R15, R208, 0x40, RZ ;  /* 0x00000040d00f7824 */ /* 0x000fe200078e00ff */
[C---:B------:R-:W-:Y:S01]  /*0260*/  LOP3.LUT R4, R5.reuse, 0xfffffff8, RZ, 0xc0, !PT ;  /* 0xfffffff805047812 */ /* 0x040fe200078ec0ff */
[----:B------:R-:W-:Y:S01]  /*0270*/  IMAD.SHL.U32 R5, R5, 0x40, RZ ;  /* 0x0000004005057824 */ /* 0x000fe200078e00ff */
[----:B------:R-:W-:Y:S01]  /*0280*/  LOP3.LUT R2, R0, 0x1, RZ, 0xc0, !PT ;  /* 0x0000000100027812 */ /* 0x000fe200078ec0ff */
[----:B------:R-:W-:Y:S01]  /*0290*/  IMAD.SHL.U32 R206, R205, 0x8, RZ ;  /* 0x00000008cdce7824 */ /* 0x000fe200078e00ff */
[----:B------:R-:W-:Y:S01]  /*02a0*/  LOP3.LUT R201, R6, 0xffffffe0, RZ, 0xc0, !PT ;  /* 0xffffffe006c97812 */ /* 0x000fe200078ec0ff */
[----:B------:R-:W-:Y:S01]  /*02b0*/  IMAD.IADD R4, R13, 0x1, -R4 ;  /* 0x000000010d047824 */ /* 0x000fe200078e0a04 */
[----:B------:R-:W-:Y:S01]  /*02c0*/  SHF.R.S32.HI R187, RZ, 0x5, R6 ;  /* 0x00000005ffbb7819 */ /* 0x000fe20000011406 */
[----:B------:R-:W-:Y:S01]  /*02d0*/  IMAD R203, R205, 0x20, R208 ;  /* 0x00000020cdcb7824 */ /* 0x000fe200078e02d0 */
[----:B------:R-:W-:Y:S01]  /*02e0*/  LOP3.LUT R9, R186, 0x8, R9, 0xf8, !PT ;  /* 0x00000008ba097812 */ /* 0x000fe200078ef809 */
[----:B------:R-:W-:Y:S01]  /*02f0*/  IMAD.SHL.U32 R182, R4, 0x40, RZ ;  /* 0x0000004004b67824 */ /* 0x000fe200078e00ff */
[----:B------:R-:W-:Y:S01]  /*0300*/  SHF.R.S32.HI R6, RZ, 0x1f, R6 ;  /* 0x0000001fff067819 */ /* 0x000fe20000011406 */
[----:B------:R-:W-:Y:S01]  /*0310*/  IMAD.IADD R201, R194, 0x1, -R201 ;  /* 0x00000001c2c97824 */ /* 0x000fe200078e0ac9 */
[----:B------:R-:W-:-:S02]  /*0320*/  SHF.R.U32.HI R186, RZ, 0x3, R186 ;  /* 0x00000003ffba7819 */ /* 0x000fc400000116ba */
[----:B------:R-:W-:Y:S02]  /*0330*/  ISETP.NE.U32.AND P0, PT, R2, 0x1, PT ;  /* 0x000000010200780c */ /* 0x000fe40003f05070 */
[----:B------:R-:W-:Y:S02]  /*0340*/  LEA.HI R6, R6, R187, RZ, 0x3 ;  /* 0x000000bb06067211 */ /* 0x000fe400078f18ff */
[----:B------:R-:W-:Y:S01]  /*0350*/  LOP3.LUT R186, R9, R186, RZ, 0x3c, !PT ;  /* 0x000000ba09ba7212 */ /* 0x000fe200078e3cff */
[C---:B------:R-:W-:Y:S01]  /*0360*/  IMAD.SHL.U32 R9, R7.reuse, 0x8, RZ ;  /* 0x0000000807097824 */ /* 0x040fe200078e00ff */
[----:B------:R-:W-:Y:S02]  /*0370*/  LOP3.LUT R182, R182, 0x1c0, RZ, 0xc0, !PT ;  /* 0x000001c0b6b67812 */ /* 0x000fe400078ec0ff */
[C---:B------:R-:W-:Y:S01]  /*0380*/  R2P PR, R0.reuse, 0x6 ;  /* 0x0000000600007804 */ /* 0x040fe20000000000 */
[----:B------:R-:W-:Y:S01]  /*0390*/  IMAD.SHL.U32 R0, R0, 0x40, RZ ;  /* 0x0000004000007824 */ /* 0x000fe200078e00ff */
[----:B------:R-:W-:Y:S01]  /*03a0*/  LOP3.LUT R6, R6, 0xffffff8, RZ, 0xc0, !PT ;  /* 0x0ffffff806067812 */ /* 0x000fe200078ec0ff */
[----:B------:R-:W-:Y:S01]  /*03b0*/  IMAD R186, R7, 0x200, R186 ;  /* 0x0000020007ba7824 */ /* 0x000fe200078e02ba */
[----:B------:R-:W-:-:S02]  /*03c0*/  LEA.HI R199, R204, R204, RZ, 0x1 ;  /* 0x000000ccccc77211 */ /* 0x000fc400078f08ff */
[----:B------:R-:W-:Y:S01]  /*03d0*/  LOP3.LUT R9, R182, 0x8, R9, 0xf8, !PT ;  /* 0x00000008b6097812 */ /* 0x000fe200078ef809 */
[C---:B------:R-:W-:Y:S01]  /*03e0*/  IMAD.IADD R11, R187.reuse, 0x1, -R6 ;  /* 0x00000001bb0b7824 */ /* 0x040fe200078e0a06 */
[----:B------:R-:W-:Y:S01]  /*03f0*/  SHF.R.U32.HI R182, RZ, 0x3, R182 ;  /* 0x00000003ffb67819 */ /* 0x000fe200000116b6 */
[----:B------:R-:W-:Y:S01]  /*0400*/  IMAD.SHL.U32 R187, R187, 0x400, RZ ;  /* 0x00000400bbbb7824 */ /* 0x000fe200078e00ff */
[----:B------:R-:W-:Y:S02]  /*0410*/  LOP3.LUT R199, R199, 0x1ffffffe, RZ, 0xc0, !PT ;  /* 0x1ffffffec7c77812 */ /* 0x000fe400078ec0ff */
[----:B------:R-:W-:Y:S02]  /*0420*/  LOP3.LUT R0, R0, 0x1c0, RZ, 0xc0, !PT ;  /* 0x000001c000007812 */ /* 0x000fe400078ec0ff */
[----:B------:R-:W-:Y:S01]  /*0430*/  LOP3.LUT R182, R9, R182, RZ, 0x3c, !PT ;  /* 0x000000b609b67212 */ /* 0x000fe200078e3cff */
[----:B------:R-:W-:Y:S01]  /*0440*/  IMAD.IADD R199, R204, 0x1, -R199 ;  /* 0x00000001ccc77824 */ /* 0x000fe200078e0ac7 */
[----:B------:R-:W-:Y:S01]  /*0450*/  LEA.HI R9, R0, R0, RZ, 0x1d ;  /* 0x0000000000097211 */ /* 0x000fe200078fe8ff */
[----:B------:R-:W-:Y:S01]  /*0460*/  IMAD R204, R204, 0x2, R187 ;  /* 0x00000002cccc7824 */ /* 0x000fe200078e02bb */
[----:B------:R-:W-:Y:S01]  /*0470*/  LOP3.LUT R15, R15, 0x1c0, RZ, 0xc0, !PT ;  /* 0x000001c00f0f7812 */ /* 0x000fe200078ec0ff */
[----:B------:R-:W-:Y:S01]  /*0480*/  IMAD.MOV.U32 R0, RZ, RZ, 0x40 ;  /* 0x00000040ff007424 */ /* 0x000fe200078e00ff */
[----:B------:R-:W-:Y:S01]  /*0490*/  SHF.R.S32.HI R2, RZ, 0x1f, R201 ;  /* 0x0000001fff027819 */ /* 0x000fe200000114c9 */
[----:B------:R-:W-:Y:S01]  /*04a0*/  IMAD.IADD R204, R204, 0x1, R9 ;  /* 0x00000001cccc7824 */ /* 0x000fe200078e0209 */
[----:B------:R-:W-:-:S02]  /*04b0*/  LOP3.LUT R5, R5, 0xfffffe00, RZ, 0xc0, !PT ;  /* 0xfffffe0005057812 */ /* 0x000fc400078ec0ff */
[----:B------:R-:W-:Y:S02]  /*04c0*/  LEA.HI R13, R3, R194, RZ, 0x6 ;  /* 0x000000c2030d7211 */ /* 0x000fe400078f30ff */
[----:B------:R-:W-:Y:S02]  /*04d0*/  SHF.R.U32.HI R198, RZ, 0x3, R15 ;  /* 0x00000003ffc67819 */ /* 0x000fe4000001160f */
[----:B------:R-:W-:Y:S01]  /*04e0*/  LEA.HI R2, R2, R201, RZ, 0x2 ;  /* 0x000000c902027211 */ /* 0x000fe200078f10ff */
[----:B------:R-:W-:Y:S01]  /*04f0*/  IMAD.SHL.U32 R13, R13, 0x8, RZ ;  /* 0x000000080d0d7824 */ /* 0x000fe200078e00ff */
[----:B------:R-:W-:Y:S02]  /*0500*/  LOP3.LUT P4, RZ, R4, 0x2, RZ, 0xc0, !PT ;  /* 0x0000000204ff7812 */ /* 0x000fe4000788c0ff */
[----:B------:R-:W-:Y:S02]  /*0510*/  IADD3 R187, R182, R5, R187 ;  /* 0x00000005b6bb7210 */ /* 0x000fe40007ffe0bb */
[----:B------:R-:W-:-:S02]  /*0520*/  LEA R204, R204, 0x80, 0x1 ;  /* 0x00000080cccc7811 */ /* 0x000fc400078e08ff */
[----:B------:R-:W-:Y:S02]  /*0530*/  LOP3.LUT R15, R15, 0x38, R206, 0xf8, !PT ;  /* 0x000000380f0f7812 */ /* 0x000fe400078ef8ce */
[----:B------:R-:W-:Y:S02]  /*0540*/  LOP3.LUT R182, R182, R5, RZ, 0xfc, !PT ;  /* 0x00000005b6b67212 */ /* 0x000fe400078efcff */
[C---:B------:R-:W-:Y:S02]  /*0550*/  SEL R215, R181.reuse, 0xffffffe0, !P1 ;  /* 0xffffffe0b5d77807 */ /* 0x040fe40004800000 */
[----:B------:R-:W-:Y:S02]  /*0560*/  SHF.R.S32.HI R200, RZ, 0x2, R2 ;  /* 0x00000002ffc87819 */ /* 0x000fe40000011402 */
[----:B------:R-:W-:Y:S01]  /*0570*/  SEL R181, R181, 0xffffffe0, !P4 ;  /* 0xffffffe0b5b57807 */ /* 0x000fe20006000000 */
[C---:B------:R-:W-:Y:S01]  /*0580*/  IMAD.IADD R212, R204.reuse, 0x1, R215 ;  /* 0x00000001ccd47824 */ /* 0x040fe200078e02d7 */
[----:B------:R-:W-:Y:S01]  /*0590*/  IADD3 R213, R204, -0x10, RZ ;  /* 0xfffffff0ccd57810 */ /* 0x000fe20007ffe0ff */
[----:B------:R-:W-:Y:S01]  /*05a0*/  IMAD R200, R11, 0x10, R200 ;  /* 0x000000100bc87824 */ /* 0x000fe200078e02c8 */
[----:B------:R-:W-:-:S02]  /*05b0*/  LEA R187, R187, 0xc100, 0x1 ;  /* 0x0000c100bbbb7811 */ /* 0x000fc400078e08ff */
[----:B------:R-:W-:Y:S01]  /*05c0*/  LOP3.LUT R198, R15, R198, RZ, 0x3c, !PT ;  /* 0x000000c60fc67212 */ /* 0x000fe200078e3cff */
[----:B------:R-:W-:Y:S01]  /*05d0*/  IMAD R199, R199, 0x8, R200 ;  /* 0x00000008c7c77824 */ /* 0x000fe200078e02c8 */
[----:B------:R-:W-:Y:S01]  /*05e0*/  LOP3.LUT P3, RZ, R4, 0x4, RZ, 0xc0, !PT ;  /* 0x0000000404ff7812 */ /* 0x000fe2000786c0ff */
[----:B------:R-:W-:Y:S01]  /*05f0*/  IMAD.IADD R185, R187, 0x1, R181 ;  /* 0x00000001bbb97824 */ /* 0x000fe200078e02b5 */
[----:B------:R-:W-:Y:S02]  /*0600*/  LOP3.LUT R2, R2, 0x7ffffffc, RZ, 0xc0, !PT ;  /* 0x7ffffffc02027812 */ /* 0x000fe400078ec0ff */
[----:B------:R-:W-:Y:S02]  /*0610*/  @P0 IADD3 R213, R204, 0x10, RZ ;  /* 0x00000010ccd50810 */ /* 0x000fe40007ffe0ff */
[----:B------:R-:W-:Y:S01]  /*0620*/  LEA R182, R182, 0x100, 0x1 ;  /* 0x00000100b6b67811 */ /* 0x000fe200078e08ff */
[----:B------:R-:W-:Y:S01]  /*0630*/  IMAD.IADD R195, R201, 0x1, -R2 ;  /* 0x00000001c9c37824 */ /* 0x000fe200078e0a02 */
[----:B------:R-:W-:Y:S01]  /*0640*/  SEL R216, R0, 0xffffffc0, !P2 ;  /* 0xffffffc000d87807 */ /* 0x000fe20005000000 */
[----:B------:R-:W-:Y:S01]  /*0650*/  IMAD.IADD R215, R215, 0x1, R213 ;  /* 0x00000001d7d77824 */ /* 0x000fe200078e02d5 */
[----:B------:R-:W-:Y:S01]  /*0660*/  LOP3.LUT R198, R198, 0x7ffffe00, R13, 0xf8, !PT ;  /* 0x7ffffe00c6c67812 */ /* 0x000fe200078ef80d */
[----:B------:R-:W-:Y:S01]  /*0670*/  IMAD.IADD R181, R181, 0x1, R182 ;  /* 0x00000001b5b57824 */ /* 0x000fe200078e02b6 */
[----:B------:R-:W-:Y:S01]  /*0680*/  SEL R0, R0, 0xffffffc0, !P3 ;  /* 0xffffffc000007807 */ /* 0x000fe20005800000 */
[--C-:B------:R-:W-:Y:S01]  /*0690*/  IMAD.IADD R211, R204, 0x1, R216.reuse ;  /* 0x00000001ccd37824 */ /* 0x100fe200078e02d8 */
[----:B------:R-:W-:Y:S01]  /*06a0*/  LEA.HI R202, R3, R194, RZ, 0x7 ;  /* 0x000000c203ca7211 */ /* 0x000fe200078f38ff */
[----:B------:R-:W-:Y:S01]  /*06b0*/  IMAD.IADD R210, R212, 0x1, R216 ;  /* 0x00000001d4d27824 */ /* 0x000fe200078e02d8 */
[----:B------:R-:W-:Y:S01]  /*06c0*/  IADD3 R197, R206, 0x40, RZ ;  /* 0x00000040cec57810 */ /* 0x000fe20007ffe0ff */
[----:B------:R-:W-:Y:S01]  /*06d0*/  IMAD.IADD R214, R216, 0x1, R213 ;  /* 0x00000001d8d67824 */ /* 0x000fe200078e02d5 */
[----:B------:R-:W-:Y:S01]  /*06e0*/  IADD3 R196, R206, 0x80, RZ ;  /* 0x00000080cec47810 */ /* 0x000fe20007ffe0ff */
[----:B------:R-:W-:Y:S01]  /*06f0*/  IMAD.SHL.U32 R198, R198, 0x2, RZ ;  /* 0x00000002c6c67824 */ /* 0x000fe200078e00ff */
[----:B------:R-:W-:Y:S01]  /*0700*/  SHF.R.S32.HI R202, RZ, 0x7, R202 ;  /* 0x00000007ffca7819 */ /* 0x000fe200000114ca */
[----:B------:R-:W-:Y:S01]  /*0710*/  IMAD.SHL.U32 R195, R195, 0x2, RZ ;  /* 0x00000002c3c37824 */ /* 0x000fe200078e00ff */
[----:B------:R-:W-:Y:S01]  /*0720*/  SHF.R.S32.HI R193, RZ, 0x1f, R206 ;  /* 0x0000001fffc17819 */ /* 0x000fe200000114ce */
[----:B------:R-:W-:Y:S01]  /*0730*/  IMAD.IADD R216, R215, 0x1, R216 ;  /* 0x00000001d7d87824 */ /* 0x000fe200078e02d8 */
[----:B------:R-:W-:Y:S01]  /*0740*/  SHF.R.S32.HI R192, RZ, 0x1f, R197 ;  /* 0x0000001fffc07819 */ /* 0x000fe200000114c5 */
[----:B------:R-:W-:Y:S01]  /*0750*/  IMAD.IADD R184, R187, 0x1, R0 ;  /* 0x00000001bbb87824 */ /* 0x000fe200078e0200 */
[----:B------:R-:W-:Y:S01]  /*0760*/  SHF.R.S32.HI R191, RZ, 0x1f, R196 ;  /* 0x0000001fffbf7819 */ /* 0x000fe200000114c4 */
[----:B------:R-:W-:Y:S01]  /*0770*/  IMAD.IADD R180, R0, 0x1, R182 ;  /* 0x0000000100b47824 */ /* 0x000fe200078e02b6 */
[----:B------:R-:W-:Y:S01]  /*0780*/  LEA R186, R186, 0x6100, 0x1 ;  /* 0x00006100baba7811 */ /* 0x000fe200078e08ff */
[----:B------:R-:W-:-:S02]  /*0790*/  IMAD.IADD R183, R185, 0x1, R0 ;  /* 0x00000001b9b77824 */ /* 0x000fc400078e0200 */
[----:B------:R-:W-:Y:S02]  /*07a0*/  IMAD.IADD R179, R0, 0x1, R181 ;  /* 0x0000000100b37824 */ /* 0x000fe400078e02b5 */
.L_x_543:
[----:B------:R-:W-:Y:S01]  /*07b0*/  IMAD.MOV.U32 R0, RZ, RZ, c[0x0][0x560] ;  /* 0x00015800ff007624 */ /* 0x000fe200078e00ff */
[----:B------:R-:W-:Y:S01]  /*07c0*/  MOV R4, R207 ;  /* 0x000000cf00047202 */ /* 0x000fe20000000f00 */
[----:B------:R-:W-:Y:S01]  /*07d0*/  YIELD ;  /* 0x0000000000007946 */ /* 0x000fe20003800000 */
[----:B------:R-:W-:Y:S02]  /*07e0*/  BSSY B0, `(.L_x_470) ;  /* 0x0000015000007945 */ /* 0x000fe40003800000 */
[----:B------:R-:W-:-:S13]  /*07f0*/  ISETP.NE.AND P0, PT, R0, 0x1, PT ;  /* 0x000000010000780c */ /* 0x000fda0003f05270 */
[----:B------:R-:W-:-:S05]  /*0800*/  @P0 IMAD.HI.U32 R0, R207, c[0x0][0x564], RZ ;  /* 0x00015900cf000a27 */ /* 0x000fca00078e00ff */
[----:B------:R-:W-:-:S04]  /*0810*/  @P0 SHF.R.U32.HI R4, RZ, c[0x0][0x568], R0 ;  /* 0x00015a00ff040a19 */ /* 0x000fc80000011600 */
[----:B------:R-:W-:Y:S01]  /*0820*/  ISETP.GE.AND P0, PT, R4, c[0x0][0x578], PT ;  /* 0x00015e0004007a0c */ /* 0x000fe20003f06270 */
[----:B------:R-:W-:-:S04]  /*0830*/  IMAD.MOV R0, RZ, RZ, -R4 ;  /* 0x000000ffff007224 */ /* 0x000fc800078e0a04 */
[----:B------:R-:W-:-:S08]  /*0840*/  IMAD R0, R0, c[0x0][0x560], R207 ;  /* 0x0001580000007a24 */ /* 0x000fd000078e02cf */
[----:B------:R-:W-:Y:S05]  /*0850*/  @!P0 BRA `(.L_x_471) ;  /* 0x0000007000008947 */ /* 0x000fea0003800000 */
[----:B------:R-:W-:Y:S02]  /*0860*/  MOV R2, c[0x0][0x56c] ;  /* 0x00015b0000027a02 */ /* 0x000fe40000000f00 */
[----:B------:R-:W-:Y:S02]  /*0870*/  MOV R3, R0 ;  /* 0x0000000000037202 */ /* 0x000fe40000000f00 */
[----:B------:R-:W-:-:S13]  /*0880*/  ISETP.NE.AND P0, PT, R2, 0x1, PT ;  /* 0x000000010200780c */ /* 0x000fda0003f05270 */
[----:B------:R-:W-:-:S05]  /*0890*/  @P0 IMAD.HI.U32 R2, R0, c[0x0][0x570], RZ ;  /* 0x00015c0000020a27 */ /* 0x000fca00078e00ff */
[----:B------:R-:W-:-:S05]  /*08a0*/  @P0 SHF.R.U32.HI R3, RZ, c[0x0][0x574], R2 ;  /* 0x00015d00ff030a19 */ /* 0x000fca0000011602 */
[----:B------:R-:W-:Y:S01]  /*08b0*/  IMAD R5, R3, c[0x0][0x56c], RZ ;  /* 0x00015b0003057a24 */ /* 0x000fe200078e02ff */
[----:B------:R-:W-:Y:S05]  /*08c0*/  BRA `(.L_x_472) ;  /* 0x0000006000007947 */ /* 0x000fea0003800000 */
.L_x_471:
[----:B------:R-:W-:Y:S02]  /*08d0*/  MOV R2, c[0x0][0x554] ;  /* 0x0001550000027a02 */ /* 0x000fe40000000f00 */
[----:B------:R-:W-:Y:S02]  /*08e0*/  MOV R3, R0 ;  /* 0x0000000000037202 */ /* 0x000fe40000000f00 */
[----:B------:R-:W-:-:S13]  /*08f0*/  ISETP.NE.AND P0, PT, R2, 0x1, PT ;  /* 0x000000010200780c */ /* 0x000fda0003f05270 */
[----:B------:R-:W-:-:S05]  /*0900*/  @P0 IMAD.HI.U32 R2, R0, c[0x0][0x558], RZ ;  /* 0x0001560000020a27 */ /* 0x000fca00078e00ff */
[----:B------:R-:W-:-:S05]  /*0910*/  @P0 SHF.R.U32.HI R3, RZ, c[0x0][0x55c], R2 ;  /* 0x00015700ff030a19 */ /* 0x000fca0000011602 */
[----:B------:R-:W-:Y:S02]  /*0920*/  IMAD R5, R3, c[0x0][0x554], RZ ;  /* 0x0001550003057a24 */ /* 0x000fe400078e02ff */
.L_x_472:
[----:B------:R-:W-:Y:S05]  /*0930*/  BSYNC B0 ;  /* 0x0000000000007941 */ /* 0x000fea0003800000 */
.L_x_470:
[----:B------:R-:W-:Y:S01]  /*0940*/  IMAD.MOV.U32 R2, RZ, RZ, c[0x0][0x548] ;  /* 0x00015200ff027624 */ /* 0x000fe200078e00ff */
[----:B------:R-:W-:Y:S01]  /*0950*/  ISETP.NE.U32.AND P0, PT, RZ, c[0x0][0x370], PT ;  /* 0x0000dc00ff007a0c */ /* 0x000fe20003f05070 */
[----:B------:R-:W-:Y:S02]  /*0960*/  IMAD.IADD R5, R0, 0x1, -R5 ;  /* 0x0000000100057824 */ /* 0x000fe400078e0a05 */
[----:B------:R-:W-:Y:S01]  /*0970*/  IMAD.MOV.U32 R225, RZ, RZ, RZ ;  /* 0x000000ffffe17224 */ /* 0x000fe200078e00ff */
[----:B------:R-:W-:Y:S01]  /*0980*/  ISETP.NE.AND P1, PT, R2, 0x1, PT ;  /* 0x000000010200780c */ /* 0x000fe20003f25270 */
[----:B------:R-:W-:Y:S01]  /*0990*/  IMAD R0, R4, c[0x0][0x554], R5 ;  /* 0x0001550004007a24 */ /* 0x000fe200078e0205 */
[----:B------:R-:W-:Y:S02]  /*09a0*/  LOP3.LUT R3, R3, 0x1ffffff, RZ, 0x3c, !PT ;  /* 0x01ffffff03037812 */ /* 0x000fe400078e3cff */
[----:B------:R-:W-:Y:S01]  /*09b0*/  ISETP.NE.AND.EX P0, PT, RZ, c[0x0][0x374], PT, P0 ;  /* 0x0000dd00ff007a0c */ /* 0x000fe20003f05300 */
[----:B------:R-:W-:-:S08]  /*09c0*/  IMAD.MOV.U32 R226, RZ, RZ, R0 ;  /* 0x000000ffffe27224 */ /* 0x000fd000078e0000 */
[----:B------:R-:W-:Y:S01]  /*09d0*/  @P1 IMAD.HI.U32 R2, R0, c[0x0][0x54c], RZ ;  /* 0x0001530000021a27 */ /* 0x000fe200078e00ff */
[----:B------:R-:W-:Y:S02]  /*09e0*/  IADD3 R3, R3, c[0x0][0x53c], RZ ;  /* 0x00014f0003037a10 */ /* 0x000fe40007ffe0ff */
[----:B------:R-:W-:Y:S01]  /*09f0*/  MOV R4, 0x40 ;  /* 0x0000004000047802 */ /* 0x000fe20000000f00 */
[----:B------:R-:W-:Y:S01]  /*0a00*/  @P0 IMAD.MOV.U32 R5, RZ, RZ, 0x4 ;  /* 0x00000004ff050424 */ /* 0x000fe200078e00ff */
[----:B------:R-:W-:Y:S01]  /*0a10*/  @P1 SHF.R.U32.HI R226, RZ, c[0x0][0x550], R2 ;  /* 0x00015400ffe21a19 */ /* 0x000fe20000011602 */
[----:B------:R-:W-:Y:S02]  /*0a20*/  IMAD.MOV.U32 R2, RZ, RZ, c[0x0][0x2c4] ;  /* 0x0000b100ff027624 */ /* 0x000fe400078e00ff */
[----:B------:R-:W-:Y:S01]  /*0a30*/  IMAD.SHL.U32 R220, R3, 0x80, RZ ;  /* 0x0000008003dc7824 */ /* 0x000fe200078e00ff */
[----:B------:R-:W-:Y:S01]  /*0a40*/  IADD3 R4, R4, -c[0x0][0x168], RZ ;  /* 0x80005a0004047a10 */ /* 0x000fe20007ffe0ff */
[----:B------:R-:W-:Y:S01]  /*0a50*/  @P0 IMAD.WIDE R6, R226, R5, c[0x0][0x370] ;  /* 0x0000dc00e2060625 */ /* 0x000fe200078e0205 */
[----:B------:R-:W-:-:S02]  /*0a60*/  ISETP.NE.AND P4, PT, R2, 0x1, PT ;  /* 0x000000010200780c */ /* 0x000fc40003f85270 */
[----:B------:R-:W-:Y:S01]  /*0a70*/  IADD3 R2, R220, 0x7f, RZ ;  /* 0x0000007fdc027810 */ /* 0x000fe20007ffe0ff */
[----:B------:R-:W-:Y:S01]  /*0a80*/  IMAD.MOV.U32 R5, RZ, RZ, c[0x0][0x2ac] ;  /* 0x0000ab00ff057624 */ /* 0x000fe200078e00ff */
[----:B------:R1:W5:Y:S01]  /*0a90*/  @P0 LDG.E R225, [R6.64] ;  /* 0x0000000606e10981 */ /* 0x000362000c1e1900 */
[----:B------:R-:W-:Y:S01]  /*0aa0*/  IMAD.MOV R221, RZ, RZ, -R226 ;  /* 0x000000ffffdd7224 */ /* 0x000fe200078e0ae2 */
[----:B------:R-:W-:Y:S01]  /*0ab0*/  CS2R R98, SRZ ;  /* 0x0000000000627805 */ /* 0x000fe2000001ff00 */
[C---:B------:R-:W-:Y:S01]  /*0ac0*/  IMAD R133, R5.reuse, c[0x0][0x1d0], RZ ;  /* 0x0000740005857a24 */ /* 0x040fe200078e02ff */
[----:B------:R-:W-:Y:S01]  /*0ad0*/  CS2R R96, SRZ ;  /* 0x0000000000607805 */ /* 0x000fe2000001ff00 */
[----:B------:R-:W-:Y:S01]  /*0ae0*/  IMAD R5, R5, c[0x0][0x1d0], R4 ;  /* 0x0000740005057a24 */ /* 0x000fe200078e0204 */
[----:B------:R-:W-:Y:S01]  /*0af0*/  CS2R R94, SRZ ;  /* 0x00000000005e7805 */ /* 0x000fe2000001ff00 */
[----:B------:R-:W-:Y:S01]  /*0b00*/  IMAD R221, R221, c[0x0][0x548], R0 ;  /* 0x00015200dddd7a24 */ /* 0x000fe200078e0200 */
        /* <DEDUP_REMOVED lines=8> */
[----:B------:R-:W-:Y:S01]  /*0b90*/  IADD3 R3, R133, 0x3f, RZ ;  /* 0x0000003f85037810 */ /* 0x000fe20007ffe0ff */
[----:B------:R-:W-:Y:S01]  /*0ba0*/  CS2R R80, SRZ ;  /* 0x0000000000507805 */ /* 0x000fe2000001ff00 */
[----:B------:R-:W-:Y:S01]  /*0bb0*/  CS2R R78, SRZ ;  /* 0x00000000004e7805 */ /* 0x000fe2000001ff00 */
[----:B------:R-:W-:Y:S01]  /*0bc0*/  IMAD.IADD R5, R5, 0x1, R2 ;  /* 0x0000000105057824 */ /* 0x000fe200078e0202 */
[----:B------:R-:W-:Y:S01]  /*0bd0*/  SHF.R.S32.HI R4, RZ, 0x1f, R3 ;  /* 0x0000001fff047819 */ /* 0x000fe20000011403 */
[----:B------:R-:W-:Y:S01]  /*0be0*/  CS2R R76, SRZ ;  /* 0x00000000004c7805 */ /* 0x000fe2000001ff00 */
[----:B------:R-:W-:Y:S01]  /*0bf0*/  CS2R R74, SRZ ;  /* 0x00000000004a7805 */ /* 0x000fe2000001ff00 */
[----:B------:R-:W-:Y:S01]  /*0c00*/  CS2R R72, SRZ ;  /* 0x0000000000487805 */ /* 0x000fe2000001ff00 */
[----:B------:R-:W-:Y:S01]  /*0c10*/  SHF.R.S32.HI R2, RZ, 0x1f, R5 ;  /* 0x0000001fff027819 */ /* 0x000fe20000011405 */
[----:B------:R-:W-:Y:S01]  /*0c20*/  CS2R R70, SRZ ;  /* 0x0000000000467805 */ /* 0x000fe2000001ff00 */
[----:B------:R-:W-:Y:S01]  /*0c30*/  LEA.HI R3, R4, R3, RZ, 0x6 ;  /* 0x0000000304037211 */ /* 0x000fe200078f30ff */
[----:B------:R-:W-:Y:S01]  /*0c40*/  CS2R R68, SRZ ;  /* 0x0000000000447805 */ /* 0x000fe2000001ff00 */
[----:B------:R-:W-:Y:S01]  /*0c50*/  LEA.HI R2, R2, R5, RZ, 0x6 ;  /* 0x0000000502027211 */ /* 0x000fe200078f30ff */
[----:B------:R-:W-:Y:S01]  /*0c60*/  CS2R R66, SRZ ;  /* 0x0000000000427805 */ /* 0x000fe2000001ff00 */
[----:B------:R-:W-:Y:S01]  /*0c70*/  SHF.R.S32.HI R3, RZ, 0x6, R3 ;  /* 0x00000006ff037819 */ /* 0x000fe20000011403 */
[----:B------:R-:W-:Y:S01]  /*0c80*/  CS2R R64, SRZ ;  /* 0x0000000000407805 */ /* 0x000fe2000001ff00 */
[----:B------:R-:W-:Y:S01]  /*0c90*/  SHF.R.S32.HI R2, RZ, 0x6, R2 ;  /* 0x00000006ff027819 */ /* 0x000fe20000011402 */
[----:B------:R-:W-:Y:S01]  /*0ca0*/  CS2R R62, SRZ ;  /* 0x00000000003e7805 */ /* 0x000fe2000001ff00 */
[----:B------:R-:W-:Y:S01]  /*0cb0*/  PRMT R4, RZ, 0x7610, R4 ;  /* 0x00007610ff047816 */ /* 0x000fe20000000004 */
[----:B------:R-:W-:Y:S01]  /*0cc0*/  CS2R R60, SRZ ;  /* 0x00000000003c7805 */ /* 0x000fe2000001ff00 */
[----:B------:R-:W-:Y:S01]  /*0cd0*/  IMNMX R2, R3, R2, PT ;  /* 0x0000000203027217 */ /* 0x000fe20003800200 */
[----:B------:R-:W-:Y:S01]  /*0ce0*/  CS2R R58, SRZ ;  /* 0x00000000003a7805 */ /* 0x000fe2000001ff00 */
[----:B------:R-:W-:Y:S01]  /*0cf0*/  CS2R R56, SRZ ;  /* 0x0000000000387805 */ /* 0x000fe2000001ff00 */
[----:B------:R-:W-:Y:S01]  /*0d00*/  CS2R R54, SRZ ;  /* 0x0000000000367805 */ /* 0x000fe2000001ff00 */
[----:B------:R-:W-:Y:S01]  /*0d10*/  ISETP.GE.AND P0, PT, R2, 0x1, PT ;  /* 0x000000010200780c */ /* 0x000fe20003f06270 */
        /* <DEDUP_REMOVED lines=25> */
[----:B------:R-:W-:Y:S01]  /*0eb0*/  MOV R0, RZ ;  /* 0x000000ff00007202 */ /* 0x000fe20000000f00 */
[----:B------:R-:W-:-:S02]  /*0ec0*/  IMAD.MOV.U32 R3, RZ, RZ, RZ ;  /* 0x000000ffff037224 */ /* 0x000fc400078e00ff */
[----:B------:R-:W-:Y:S01]  /*0ed0*/  IMAD.MOV.U32 R222, RZ, RZ, -0x1 ;  /* 0xffffffffffde7424 */ /* 0x000fe200078e00ff */
[----:B------:R-:W-:Y:S05]  /*0ee0*/  @!P0 BRA `(.L_x_473) ;  /* 0x00009df000008947 */ /* 0x000fea0003800000 */
[----:B-1----:R-:W-:-:S04]  /*0ef0*/  ISETP.NE.U32.AND P1, PT, RZ, c[0x0][0x340], PT ;  /* 0x0000d000ff007a0c */ /* 0x002fc80003f25070 */
[----:B------:R-:W-:-:S13]  /*0f00*/  ISETP.NE.AND.EX P1, PT, RZ, c[0x0][0x344], PT, P1 ;  /* 0x0000d100ff007a0c */ /* 0x000fda0003f25310 */
[----:B------:R-:W-:-:S05]  /*0f10*/  @P1 MOV R3, 0x4 ;  /* 0x0000000400031802 */ /* 0x000fca0000000f00 */
[----:B------:R-:W-:-:S05]  /*0f20*/  @P1 IMAD.WIDE R12, R226, R3, c[0x0][0x340] ;  /* 0x0000d000e20c1625 */ /* 0x000fca00078e0203 */
[----:B------:R1:W5:Y:S01]  /*0f30*/  @P1 LDG.E R0, [R12.64] ;  /* 0x000000060c001981 */ /* 0x000362000c1e1900 */
[----:B------:R-:W-:Y:S01]  /*0f40*/  SHF.R.S32.HI R3, RZ, 0x1f, R221 ;  /* 0x0000001fff037819 */ /* 0x000fe200000114dd */
[----:B------:R-:W-:Y:S01]  /*0f50*/  IMAD.WIDE.U32 R10, R221, c[0x0][0x1b8], RZ ;  /* 0x00006e00dd0a7a25 */ /* 0x000fe200078e00ff */
[----:B------:R-:W-:Y:S02]  /*0f60*/  IADD3 R4, R203, R220, RZ ;  /* 0x000000dccb047210 */ /* 0x000fe40007ffe0ff */
[----:B------:R-:W-:Y:S01]  /*0f70*/  ISETP.GE.AND P6, PT, R206, c[0x0][0x198], PT ;  /* 0x00006600ce007a0c */ /* 0x000fe20003fc6270 */
[----:B------:R-:W-:Y:S01]  /*0f80*/  IMAD R6, R3, c[0x0][0x1b8], RZ ;  /* 0x00006e0003067a24 */ /* 0x000fe200078e02ff */
[----:B------:R-:W-:Y:S01]  /*0f90*/  ISETP.GE.AND P5, PT, R197, c[0x0][0x198], PT ;  /* 0x00006600c5007a0c */ /* 0x000fe20003fa6270 */
[----:B------:R-:W-:Y:S01]  /*0fa0*/  @P4 IMAD.HI.U32 R7, R4, c[0x0][0x2c8], RZ ;  /* 0x0000b20004074a27 */ /* 0x000fe200078e00ff */
[----:B------:R-:W-:-:S03]  /*0fb0*/  ISETP.GE.AND P3, PT, R196, c[0x0][0x198], PT ;  /* 0x00006600c4007a0c */ /* 0x000fc60003f66270 */
[----:B------:R-:W-:Y:S01]  /*0fc0*/  IMAD R5, R221, c[0x0][0x1bc], R6 ;  /* 0x00006f00dd057a24 */ /* 0x000fe200078e0206 */
[----:B------:R-:W-:Y:S01]  /*0fd0*/  SHF.R.S32.HI R6, RZ, 0x1f, R226 ;  /* 0x0000001fff067819 */ /* 0x000fe200000114e2 */
[----:B------:R-:W-:Y:S01]  /*0fe0*/  IMAD.MOV.U32 R8, RZ, RZ, R4 ;  /* 0x000000ffff087224 */ /* 0x000fe200078e0004 */
[----:B------:R-:W-:Y:S02]  /*0ff0*/  @P4 SHF.R.U32.HI R8, RZ, c[0x0][0x2cc], R7 ;  /* 0x0000b300ff084a19 */ /* 0x000fe40000011607 */
[----:B------:R-:W-:Y:S01]  /*1000*/  IADD3 R11, R11, R5, RZ ;  /* 0x000000050b0b7210 */ /* 0x000fe20007ffe0ff */
[----:B------:R-:W-:Y:S01]  /*1010*/  IMAD R5, R6, c[0x0][0x1c0], RZ ;  /* 0x0000700006057a24 */ /* 0x000fe200078e02ff */
[--C-:B------:R-:W-:Y:S01]  /*1020*/  SHF.R.S32.HI R6, RZ, 0x1f, R8.reuse ;  /* 0x0000001fff067819 */ /* 0x100fe20000011408 */
[----:B------:R-:W-:Y:S02]  /*1030*/  IMAD.MOV R7, RZ, RZ, -R8 ;  /* 0x000000ffff077224 */ /* 0x000fe400078e0a08 */
[----:B------:R-:W-:-:S02]  /*1040*/  IMAD R5, R226, c[0x0][0x1c4], R5 ;  /* 0x00007100e2057a24 */ /* 0x000fc400078e0205 */
[----:B------:R-:W-:-:S04]  /*1050*/  IMAD.WIDE.U32 R10, R226, c[0x0][0x1c0], R10 ;  /* 0x00007000e20a7a25 */ /* 0x000fc800078e000a */
[----:B------:R-:W-:Y:S01]  /*1060*/  IMAD R7, R7, c[0x0][0x2c4], R4 ;  /* 0x0000b10007077a24 */ /* 0x000fe200078e0204 */
[----:B------:R-:W-:Y:S01]  /*1070*/  IADD3 R11, R11, R5, RZ ;  /* 0x000000050b0b7210 */ /* 0x000fe20007ffe0ff */
[----:B------:R-:W-:-:S03]  /*1080*/  IMAD R5, R6, c[0x0][0x1b0], RZ ;  /* 0x00006c0006057a24 */ /* 0x000fc600078e02ff */
[----:B------:R-:W-:Y:S01]  /*1090*/  SHF.R.S32.HI R4, RZ, 0x1f, R7 ;  /* 0x0000001fff047819 */ /* 0x000fe20000011407 */
[C---:B------:R-:W-:Y:S02]  /*10a0*/  IMAD R5, R8.reuse, c[0x0][0x1b4], R5 ;  /* 0x00006d0008057a24 */ /* 0x040fe400078e0205 */
[----:B------:R-:W-:-:S04]  /*10b0*/  IMAD.WIDE.U32 R8, R8, c[0x0][0x1b0], R10 ;  /* 0x00006c0008087a25 */ /* 0x000fc800078e000a */
[----:B------:R-:W-:Y:S02]  /*10c0*/  IMAD.IADD R9, R9, 0x1, R5 ;  /* 0x0000000109097824 */ /* 0x000fe400078e0205 */
[----:B------:R-:W-:Y:S02]  /*10d0*/  IMAD R4, R4, c[0x0][0x1a8], RZ ;  /* 0x00006a0004047a24 */ /* 0x000fe400078e02ff */
[----:B------:R-:W-:-:S04]  /*10e0*/  IMAD.WIDE.U32 R8, R7, c[0x0][0x1a8], R8 ;  /* 0x00006a0007087a25 */ /* 0x000fc800078e0008 */
[----:B------:R-:W-:Y:S01]  /*10f0*/  IMAD R7, R7, c[0x0][0x1ac], R4 ;  /* 0x00006b0007077a24 */ /* 0x000fe200078e0204 */
[----:B------:R-:W-:-:S04]  /*1100*/  LEA R6, P0, R8, c[0x0][0x160], 0x1 ;  /* 0x0000580008067a11 */ /* 0x000fc800078008ff */
[----:B------:R-:W-:-:S04]  /*1110*/  IADD3 R5, R9, R7, RZ ;  /* 0x0000000709057210 */ /* 0x000fc80007ffe0ff */
[----:B------:R-:W-:Y:S02]  /*1120*/  LEA.HI.X R5, R8, c[0x0][0x164], R5, 0x1, P0 ;  /* 0x0000590008057a11 */ /* 0x000fe400000f0c05 */
[----:B------:R-:W-:Y:S01]  /*1130*/  @!P1 MOV R0, R226 ;  /* 0x000000e200009202 */ /* 0x000fe20000000f00 */
[----:B------:R-:W-:Y:S05]  /*1140*/  BRA.DIV ~URZ, `(.L_x_474) ;  /* 0x0000b7827f007947 */ /* 0x000fea000b800000 */
[----:B-1----:R1:W2:Y:S02]  /*1150*/  SHFL.IDX PT, R7, R5, RZ, 0x181f ;  /* 0x00181fff05077589 */ /* 0x0022a400000e0000 */
.L_x_544:
[----:B------:R-:W-:Y:S05]  /*1160*/  BRA.DIV ~URZ, `(.L_x_475) ;  /* 0x0000b7d27f007947 */ /* 0x000fea000b800000 */
[----:B------:R3:W4:Y:S02]  /*1170*/  SHFL.IDX PT, R175, R6, RZ, 0x181f ;  /* 0x00181fff06af7589 */ /* 0x00072400000e0000 */
.L_x_545:
[----:B------:R-:W-:Y:S01]  /*1180*/  MOV R9, c[0x0][0x2c4] ;  /* 0x0000b10000097a02 */ /* 0x000fe20000000f00 */
[----:B------:R-:W-:Y:S01]  /*1190*/  BSSY B0, `(.L_x_476) ;  /* 0x0000011000007945 */ /* 0x000fe20003800000 */
[----:B------:R-:W-:-:S03]  /*11a0*/  IADD3 R4, R208, R220, RZ ;  /* 0x000000dcd0047210 */ /* 0x000fc60007ffe0ff */
[----:B------:R-:W-:-:S05]  /*11b0*/  IMAD R9, R9, c[0x0][0x168], RZ ;  /* 0x00005a0009097a24 */ /* 0x000fca00078e02ff */
[----:B------:R-:W-:-:S13]  /*11c0*/  ISETP.GE.AND P0, PT, R4, R9, PT ;  /* 0x000000090400720c */ /* 0x000fda0003f06270 */
[----:B------:R-:W-:Y:S05]  /*11d0*/  @P0 BRA `(.L_x_477) ;  /* 0x000000c000000947 */ /* 0x000fea0003800000 */
[-C--:B----4-:R-:W-:Y:S02]  /*11e0*/  LEA R12, P2, R206, R175.reuse, 0x1 ;  /* 0x000000afce0c7211 */ /* 0x090fe400078408ff */
[CC--:B------:R-:W-:Y:S02]  /*11f0*/  LEA R10, P1, R197.reuse, R175.reuse, 0x1 ;  /* 0x000000afc50a7211 */ /* 0x0c0fe400078208ff */
[----:B------:R-:W-:Y:S02]  /*1200*/  LEA R14, P0, R196, R175, 0x1 ;  /* 0x000000afc40e7211 */ /* 0x000fe400078008ff */
[-C--:B--2---:R-:W-:Y:S02]  /*1210*/  LEA.HI.X R13, R206, R7.reuse, R193, 0x1, P2 ;  /* 0x00000007ce0d7211 */ /* 0x084fe400010f0cc1 */
[-C--:B------:R-:W-:Y:S02]  /*1220*/  LEA.HI.X R11, R197, R7.reuse, R192, 0x1, P1 ;  /* 0x00000007c50b7211 */ /* 0x080fe400008f0cc0 */
[----:B------:R-:W-:Y:S01]  /*1230*/  LEA.HI.X R15, R196, R7, R191, 0x1, P0 ;  /* 0x00000007c40f7211 */ /* 0x000fe200000f0cbf */
[----:B------:R-:W-:Y:S01]  /*1240*/  @!PT LDS RZ, [RZ] ;  /* 0x00000000fffff984 */ /* 0x000fe20000000800 */
[----:B------:R-:W-:Y:S01]  /*1250*/  @!PT LDS RZ, [RZ] ;  /* 0x00000000fffff984 */ /* 0x000fe20000000800 */
[----:B------:R-:W-:Y:S01]  /*1260*/  @!PT LDS RZ, [RZ] ;  /* 0x00000000fffff984 */ /* 0x000fe20000000800 */
[----:B------:R2:W-:Y:S04]  /*1270*/  LDGSTS.E.BYPASS.LTC128B.128 [R198+0xc100], [R12.64], !P6 ;  /* 0x0c1000000cc67fae */ /* 0x0005e8000f101d46 */
[----:B------:R2:W-:Y:S04]  /*1280*/  LDGSTS.E.BYPASS.LTC128B.128 [R198+0x10100], [R10.64], !P5 ;  /* 0x101000000ac67fae */ /* 0x0005e8000e901d46 */
[----:B------:R2:W-:Y:S02]  /*1290*/  LDGSTS.E.BYPASS.LTC128B.128 [R198+0x14100], [R14.64], !P3 ;  /* 0x141000000ec67fae */ /* 0x0005e4000d901d46 */
.L_x_477:
[----:B------:R-:W-:Y:S05]  /*12a0*/  BSYNC B0 ;  /* 0x0000000000007941 */ /* 0x000fea0003800000 */
.L_x_476:
[----:B------:R-:W-:Y:S05]  /*12b0*/  BRA.DIV ~URZ, `(.L_x_478) ;  /* 0x0000b6e27f007947 */ /* 0x000fea000b800000 */
[----:B--2---:R2:W1:Y:S04]  /*12c0*/  SHFL.IDX PT, R7, R5, 0x1, 0x181f ;  /* 0x00381f0005077f89 */ /* 0x00446800000e0000 */
[----:B----4-:R2:W4:Y:S02]  /*12d0*/  SHFL.IDX PT, R175, R6, 0x1, 0x181f ;  /* 0x00381f0006af7f89 */ /* 0x01052400000e0000 */
.L_x_546:
[----:B------:R-:W-:Y:S01]  /*12e0*/  IADD3 R8, R4, 0x20, RZ ;  /* 0x0000002004087810 */ /* 0x000fe20007ffe0ff */
[----:B------:R-:W-:Y:S03]  /*12f0*/  BSSY B0, `(.L_x_479) ;  /* 0x000000f000007945 */ /* 0x000fe60003800000 */
[----:B------:R-:W-:-:S13]  /*1300*/  ISETP.GE.AND P0, PT, R8, R9, PT ;  /* 0x000000090800720c */ /* 0x000fda0003f06270 */
[----:B------:R-:W-:Y:S05]  /*1310*/  @P0 BRA `(.L_x_480) ;  /* 0x000000c000000947 */ /* 0x000fea0003800000 */
[-C--:B----4-:R-:W-:Y:S02]  /*1320*/  LEA R12, P2, R206, R175.reuse, 0x1 ;  /* 0x000000afce0c7211 */ /* 0x090fe400078408ff */
[CC--:B------:R-:W-:Y:S02]  /*1330*/  LEA R10, P1, R197.reuse, R175.reuse, 0x1 ;  /* 0x000000afc50a7211 */ /* 0x0c0fe400078208ff */
[----:B------:R-:W-:Y:S02]  /*1340*/  LEA R14, P0, R196, R175, 0x1 ;  /* 0x000000afc40e7211 */ /* 0x000fe400078008ff */
[-C--:B-1----:R-:W-:Y:S02]  /*1350*/  LEA.HI.X R13, R206, R7.reuse, R193, 0x1, P2 ;  /* 0x00000007ce0d7211 */ /* 0x082fe400010f0cc1 */
        /* <DEDUP_REMOVED lines=8> */
.L_x_480:
[----:B------:R-:W-:Y:S05]  /*13e0*/  BSYNC B0 ;  /* 0x0000000000007941 */ /* 0x000fea0003800000 */
.L_x_479:
[----:B------:R-:W-:Y:S05]  /*13f0*/  BRA.DIV ~URZ, `(.L_x_481) ;  /* 0x0000b6627f007947 */ /* 0x000fea000b800000 */
[----:B-1----:R1:W2:Y:S02]  /*1400*/  SHFL.IDX PT, R7, R5, 0x2, 0x181f ;  /* 0x00581f0005077f89 */ /* 0x0022a400000e0000 */
.L_x_547:
[----:B------:R-:W-:Y:S05]  /*1410*/  BRA.DIV ~URZ, `(.L_x_482) ;  /* 0x0000b6b27f007947 */ /* 0x000fea000b800000 */
[----:B----4-:R4:W1:Y:S02]  /*1420*/  SHFL.IDX PT, R175, R6, 0x2, 0x181f ;  /* 0x00581f0006af7f89 */ /* 0x01086400000e0000 */
.L_x_548:
[----:B------:R-:W-:Y:S01]  /*1430*/  IADD3 R8, R4, 0x40, RZ ;  /* 0x0000004004087810 */ /* 0x000fe20007ffe0ff */
[----:B------:R-:W-:Y:S03]  /*1440*/  BSSY B0, `(.L_x_483) ;  /* 0x000000f000007945 */ /* 0x000fe60003800000 */
[----:B------:R-:W-:-:S13]  /*1450*/  ISETP.GE.AND P0, PT, R8, R9, PT ;  /* 0x000000090800720c */ /* 0x000fda0003f06270 */
[----:B------:R-:W-:Y:S05]  /*1460*/  @P0 BRA `(.L_x_484) ;  /* 0x000000c000000947 */ /* 0x000fea0003800000 */
[-C--:B-1----:R-:W-:Y:S02]  /*1470*/  LEA R12, P2, R206, R175.reuse, 0x1 ;  /* 0x000000afce0c7211 */ /* 0x082fe400078408ff */
        /* <DEDUP_REMOVED lines=11> */
.L_x_484:
[----:B------:R-:W-:Y:S05]  /*1530*/  BSYNC B0 ;  /* 0x0000000000007941 */ /* 0x000fea0003800000 */
.L_x_483:
[----:B------:R-:W-:Y:S05]  /*1540*/  BRA.DIV ~URZ, `(.L_x_485) ;  /* 0x0000b5e27f007947 */ /* 0x000fea000b800000 */
[----:B-12---:R-:W1:Y:S04]  /*1550*/  SHFL.IDX PT, R5, R5, 0x3, 0x181f ;  /* 0x00781f0005057f89 */ /* 0x006e6800000e0000 */
[----:B------:R2:W3:Y:S02]  /*1560*/  SHFL.IDX PT, R175, R6, 0x3, 0x181f ;  /* 0x00781f0006af7f89 */ /* 0x0004e400000e0000 */
.L_x_549:
[----:B------:R-:W-:Y:S01]  /*1570*/  IADD3 R4, R4, 0x60, RZ ;  /* 0x0000006004047810 */ /* 0x000fe20007ffe0ff */
[----:B-----5:R-:W-:Y:S01]  /*1580*/  IMAD.WIDE.U32 R234, R0, c[0x0][0x2b0], RZ ;  /* 0x0000ac0000ea7a25 */ /* 0x020fe200078e00ff */
[----:B------:R-:W-:-:S02]  /*1590*/  SHF.R.S32.HI R11, RZ, 0x1f, R0 ;  /* 0x0000001fff0b7819 */ /* 0x000fc40000011400 */
[----:B------:R-:W-:-:S03]  /*15a0*/  ISETP.GE.AND P2, PT, R4, R9, PT ;  /* 0x000000090400720c */ /* 0x000fc60003f46270 */
[----:B------:R-:W-:-:S04]  /*15b0*/  IMAD R11, R11, c[0x0][0x2b0], RZ ;  /* 0x0000ac000b0b7a24 */ /* 0x000fc800078e02ff */
[----:B------:R-:W-:-:S04]  /*15c0*/  IMAD R11, R0, c[0x0][0x2b4], R11 ;  /* 0x0000ad00000b7a24 */ /* 0x000fc800078e020b */
[----:B------:R-:W-:Y:S02]  /*15d0*/  IMAD.IADD R219, R235, 0x1, R11 ;  /* 0x00000001ebdb7824 */ /* 0x000fe400078e020b */
[CC--:B---3--:R-:W-:Y:S02]  /*15e0*/  @!P2 LEA R8, P0, R206.reuse, R175.reuse, 0x1 ;  /* 0x000000afce08a211 */ /* 0x0c8fe400078008ff */
[C---:B--2-4-:R-:W-:Y:S02]  /*15f0*/  @!P2 LEA R6, P1, R197.reuse, R175, 0x1 ;  /* 0x000000afc506a211 */ /* 0x054fe400078208ff */
[----:B-1----:R-:W-:Y:S02]  /*1600*/  @!P2 LEA.HI.X R9, R206, R5, R193, 0x1, P0 ;  /* 0x00000005ce09a211 */ /* 0x002fe400000f0cc1 */
[C---:B------:R-:W-:Y:S02]  /*1610*/  @!P2 LEA R4, P0, R196.reuse, R175, 0x1 ;  /* 0x000000afc404a211 */ /* 0x040fe400078008ff */
[-C--:B------:R-:W-:Y:S01]  /*1620*/  @!P2 LEA.HI.X R7, R197, R5.reuse, R192, 0x1, P1 ;  /* 0x00000005c507a211 */ /* 0x080fe200008f0cc0 */
[----:B------:R-:W-:Y:S01]  /*1630*/  @!PT LDS RZ, [RZ] ;  /* 0x00000000fffff984 */ /* 0x000fe20000000800 */
[----:B------:R-:W-:Y:S01]  /*1640*/  @!PT LDS RZ, [RZ] ;  /* 0x00000000fffff984 */ /* 0x000fe20000000800 */
[----:B------:R-:W-:Y:S01]  /*1650*/  @!PT LDS RZ, [RZ] ;  /* 0x00000000fffff984 */ /* 0x000fe20000000800 */
[----:B------:R1:W-:Y:S01]  /*1660*/  @!P2 LDGSTS.E.BYPASS.LTC128B.128 [R198+0xf100], [R8.64], !P6 ;  /* 0x0f10000008c6afae */ /* 0x0003e2000f101d46 */
[----:B------:R-:W-:-:S03]  /*1670*/  @!P2 LEA.HI.X R5, R196, R5, R191, 0x1, P0 ;  /* 0x00000005c405a211 */ /* 0x000fc600000f0cbf */
[----:B------:R1:W-:Y:S04]  /*1680*/  @!P2 LDGSTS.E.BYPASS.LTC128B.128 [R198+0x13100], [R6.64], !P5 ;  /* 0x1310000006c6afae */ /* 0x0003e8000e901d46 */
[----:B------:R1:W-:Y:S04]  /*1690*/  @!P2 LDGSTS.E.BYPASS.LTC128B.128 [R198+0x17100], [R4.64], !P3 ;  /* 0x1710000004c6afae */ /* 0x0003e8000d901d46 */
[----:B------:R-:W0:Y:S01]  /*16a0*/  LDGDEPBAR ;  /* 0x00000000000079af */ /* 0x000e220000000000 */
[----:B------:R-:W-:Y:S02]  /*16b0*/  WARPSYNC 0xffffffff ;  /* 0xffffffff00007948 */ /* 0x000fe40003800000 */
[----:B------:R-:W-:Y:S01]  /*16c0*/  IMAD.MOV.U32 R0, RZ, RZ, c[0x0][0x2b8] ;  /* 0x0000ae00ff007624 */ /* 0x000fe200078e00ff */
[----:B------:R-:W-:Y:S01]  /*16d0*/  BAR.SYNC.DEFER_BLOCKING 0x0 ;  /* 0x0000000000007b1d */ /* 0x000fe20000010000 */
[----:B-1----:R-:W-:-:S02]  /*16e0*/  IMAD R4, R2, 0x40, R203 ;  /* 0x0000004002047824 */ /* 0x002fc400078e02cb */
[----:B------:R-:W-:Y:S01]  /*16f0*/  IMAD.MOV.U32 R223, RZ, RZ, RZ ;  /* 0x000000ffffdf7224 */ /* 0x000fe200078e00ff */
[----:B------:R-:W-:Y:S02]  /*1700*/  ISETP.NE.AND P3, PT, R0, 0x1, PT ;  /* 0x000000010000780c */ /* 0x000fe40003f65270 */
[----:B------:R-:W-:-:S04]  /*1710*/  IADD3 R4, R4, -0x40, RZ ;  /* 0xffffffc004047810 */ /* 0x000fc80007ffe0ff */
[C---:B------:R-:W-:Y:S01]  /*1720*/  ISETP.GE.AND P1, PT, R4.reuse, R133, PT ;  /* 0x000000850400720c */ /* 0x040fe20003f26270 */
[----:B------:R-:W-:-:S03]  /*1730*/  IMAD.IADD R224, R4, 0x1, R225 ;  /* 0x0000000104e07824 */ /* 0x000fc600078e02e1 */
[----:B------:R-:W-:Y:S01]  /*1740*/  ISETP.GT.OR P1, PT, R203, 0x3f, P1 ;  /* 0x0000003fcb00780c */ /* 0x000fe20000f24670 */
[----:B------:R-:W-:Y:S02]  /*1750*/  IMAD.MOV.U32 R0, RZ, RZ, R224 ;  /* 0x000000ffff007224 */ /* 0x000fe400078e00e0 */
[----:B------:R-:W-:-:S05]  /*1760*/  @P3 IMAD.HI.U32 R4, R224, c[0x0][0x2bc], RZ ;  /* 0x0000af00e0043a27 */ /* 0x000fca00078e00ff */
[----:B------:R-:W-:-:S05]  /*1770*/  @P3 SHF.R.U32.HI R0, RZ, c[0x0][0x2c0], R4 ;  /* 0x0000b000ff003a19 */ /* 0x000fca0000011604 */
[----:B------:R-:W-:-:S04]  /*1780*/  @!P1 IADD3 R5, P0, R0, R234, RZ ;  /* 0x000000ea00059210 */ /* 0x000fc80007f1e0ff */
[----:B------:R-:W-:Y:S02]  /*1790*/  @!P1 LEA.HI.X.SX32 R4, R0, R219, 0x1, P0 ;  /* 0x000000db00049211 */ /* 0x000fe400000f0eff */
[----:B------:R-:W-:-:S04]  /*17a0*/  @!P1 LEA R12, P0, R5, c[0x0][0x2a0], 0x2 ;  /* 0x0000a800050c9a11 */ /* 0x000fc800078010ff */
[----:B------:R-:W-:-:S05]  /*17b0*/  @!P1 LEA.HI.X R13, R5, c[0x0][0x2a4], R4, 0x2, P0 ;  /* 0x0000a900050d9a11 */ /* 0x000fca00000f1404 */
[----:B------:R-:W2:Y:S01]  /*17c0*/  @!P1 LDG.E R223, [R12.64] ;  /* 0x000000060cdf9981 */ /* 0x000ea2000c1e1900 */
[----:B------:R-:W-:Y:S01]  /*17d0*/  IMAD.MOV R5, RZ, RZ, -R0 ;  /* 0x000000ffff057224 */ /* 0x000fe200078e0a00 */
[----:B------:R-:W-:Y:S01]  /*17e0*/  LEA R76, R2, 0xffffffc0, 0x6 ;  /* 0xffffffc0024c7811 */ /* 0x000fe200078e30ff */
[----:B------:R-:W-:Y:S01]  /*17f0*/  IMAD R0, R3, c[0x0][0x1e8], RZ ;  /* 0x00007a0003007a24 */ /* 0x000fe200078e02ff */
[----:B------:R-:W-:Y:S01]  /*1800*/  IADD3 R178, R186, 0x20, RZ ;  /* 0x00000020bab27810 */ /* 0x000fe20007ffe0ff */
[----:B------:R-:W-:Y:S01]  /*1810*/  IMAD R224, R5, c[0x0][0x2b8], R224 ;  /* 0x0000ae0005e07a24 */ /* 0x000fe200078e02e0 */
[----:B------:R-:W-:Y:S01]  /*1820*/  SHF.L.U64.HI R77, R206, 0x1, R193 ;  /* 0x00000001ce4d7819 */ /* 0x000fe200000102c1 */
[----:B------:R-:W-:Y:S01]  /*1830*/  IMAD.WIDE.U32 R232, R221, c[0x0][0x1e8], RZ ;  /* 0x00007a00dde87a25 */ /* 0x000fe200078e00ff */
[----:B------:R-:W-:Y:S01]  /*1840*/  SHF.L.U64.HI R81, R196, 0x1, R191 ;  /* 0x00000001c4517819 */ /* 0x000fe200000102bf */
[----:B------:R-:W-:Y:S01]  /*1850*/  BSSY B0, `(.L_x_486) ;  /* 0x0000158000007945 */ /* 0x000fe20003800000 */
[----:B------:R-:W-:Y:S01]  /*1860*/  SHF.R.S32.HI R5, RZ, 0x1f, R224 ;  /* 0x0000001fff057819 */ /* 0x000fe200000114e0 */
[----:B------:R-:W-:Y:S01]  /*1870*/  IMAD.WIDE.U32 R8, R224, c[0x0][0x1e0], RZ ;  /* 0x00007800e0087a25 */ /* 0x000fe200078e00ff */
[----:B------:R-:W-:-:S03]  /*1880*/  SHF.L.U64.HI R79, R197, 0x1, R192 ;  /* 0x00000001c54f7819 */ /* 0x000fc600000102c0 */
[----:B------:R-:W-:Y:S02]  /*1890*/  IMAD R7, R5, c[0x0][0x1e0], RZ ;  /* 0x0000780005077a24 */ /* 0x000fe400078e02ff */
[----:B------:R-:W-:Y:S02]  /*18a0*/  IMAD.IADD R76, R133, 0x1, -R76 ;  /* 0x00000001854c7824 */ /* 0x000fe400078e0a4c */
[----:B------:R-:W-:Y:S02]  /*18b0*/  IMAD R10, R224, c[0x0][0x1e4], R7 ;  /* 0x00007900e00a7a24 */ /* 0x000fe400078e0207 */
[----:B------:R-:W-:Y:S02]  /*18c0*/  IMAD R7, R221, c[0x0][0x1ec], R0 ;  /* 0x00007b00dd077a24 */ /* 0x000fe400078e0200 */
[----:B------:R-:W-:Y:S02]  /*18d0*/  IMAD.IADD R11, R9, 0x1, R10 ;  /* 0x00000001090b7824 */ /* 0x000fe400078e020a */
[----:B------:R-:W-:-:S02]  /*18e0*/  IMAD.MOV.U32 R10, RZ, RZ, R8 ;  /* 0x000000ffff0a7224 */ /* 0x000fc400078e0008 */
[----:B------:R-:W-:Y:S02]  /*18f0*/  IMAD.IADD R218, R233, 0x1, R7 ;  /* 0x00000001e9da7824 */ /* 0x000fe400078e0207 */
[----:B------:R-:W-:Y:S02]  /*1900*/  IMAD R5, R5, c[0x0][0x208], RZ ;  /* 0x0000820005057a24 */ /* 0x000fe400078e02ff */
[----:B------:R-:W-:-:S04]  /*1910*/  IMAD.WIDE.U32 R228, R221, c[0x0][0x210], RZ ;  /* 0x00008400dde47a25 */ /* 0x000fc800078e00ff */
[----:B------:R-:W-:Y:S02]  /*1920*/  IMAD R5, R224, c[0x0][0x20c], R5 ;  /* 0x00008300e0057a24 */ /* 0x000fe400078e0205 */
[----:B------:R-:W-:Y:S02]  /*1930*/  IMAD.SHL.U32 R78, R206, 0x2, RZ ;  /* 0x00000002ce4e7824 */ /* 0x000fe400078e00ff */
[----:B------:R-:W-:Y:S02]  /*1940*/  IMAD.SHL.U32 R82, R196, 0x2, RZ ;  /* 0x00000002c4527824 */ /* 0x000fe400078e00ff */
[----:B------:R-:W-:Y:S01]  /*1950*/  IMAD.SHL.U32 R80, R197, 0x2, RZ ;  /* 0x00000002c5507824 */ /* 0x000fe200078e00ff */
[----:B--2---:R-:W-:Y:S01]  /*1960*/  SHF.R.S32.HI R6, RZ, 0x1f, R223 ;  /* 0x0000001fff067819 */ /* 0x004fe200000114df */
[----:B------:R-:W-:-:S04]  /*1970*/  IMAD.WIDE.U32 R10, R223, c[0x0][0x1f0], R10 ;  /* 0x00007c00df0a7a25 */ /* 0x000fc800078e000a */
[----:B------:R-:W-:Y:S01]  /*1980*/  IMAD R0, R6, c[0x0][0x1f0], RZ ;  /* 0x00007c0006007a24 */ /* 0x000fe200078e02ff */
[----:B------:R-:W-:Y:S01]  /*1990*/  IADD3 R7, P0, R10, R232, RZ ;  /* 0x000000e80a077210 */ /* 0x000fe20007f1e0ff */
[----:B------:R-:W-:Y:S02]  /*19a0*/  IMAD R6, R6, c[0x0][0x218], RZ ;  /* 0x0000860006067a24 */ /* 0x000fe400078e02ff */
[C---:B------:R-:W-:Y:S02]  /*19b0*/  IMAD R9, R223.reuse, c[0x0][0x1f4], R0 ;  /* 0x00007d00df097a24 */ /* 0x040fe400078e0200 */
[----:B------:R-:W-:Y:S02]  /*19c0*/  IMAD.IADD R0, R76, 0x1, -R208 ;  /* 0x000000014c007824 */ /* 0x000fe400078e0ad0 */
[----:B------:R-:W-:Y:S01]  /*19d0*/  IMAD R6, R223, c[0x0][0x21c], R6 ;  /* 0x00008700df067a24 */ /* 0x000fe200078e0206 */
[----:B------:R-:W-:Y:S02]  /*19e0*/  IADD3.X R10, R218, R11, R9, P0, !PT ;  /* 0x0000000bda0a7210 */ /* 0x000fe400007fe409 */
[----:B------:R-:W-:-:S02]  /*19f0*/  LEA R11, P0, R7, c[0x0][0x1c8], 0x1 ;  /* 0x00007200070b7a11 */ /* 0x000fc400078008ff */
[C---:B------:R-:W-:Y:S02]  /*1a00*/  ISETP.GE.AND P2, PT, R0.reuse, 0x1, PT ;  /* 0x000000010000780c */ /* 0x040fe40003f46270 */
[----:B------:R-:W-:Y:S01]  /*1a10*/  LEA.HI.X R10, R7, c[0x0][0x1cc], R10, 0x1, P0 ;  /* 0x00007300070a7a11 */ /* 0x000fe200000f0c0a */
[----:B------:R-:W1:Y:S01]  /*1a20*/  SHFL.IDX PT, R9, R11, RZ, 0x181f ;  /* 0x00181fff0b097589 */ /* 0x000e6200000e0000 */
[----:B------:R-:W-:-:S03]  /*1a30*/  ISETP.GE.AND P6, PT, R0, 0x21, PT ;  /* 0x000000210000780c */ /* 0x000fc60003fc6270 */
[----:B------:R-:W2:Y:S04]  /*1a40*/  SHFL.IDX PT, R8, R10, RZ, 0x181f ;  /* 0x00181fff0a087589 */ /* 0x000ea800000e0000 */
[----:B------:R-:W3:Y:S02]  /*1a50*/  SHFL.IDX PT, R7, R11, 0x1, 0x181f ;  /* 0x00381f000b077f89 */ /* 0x000ee400000e0000 */
[C---:B------:R-:W-:Y:S02]  /*1a60*/  @P2 ISETP.GE.AND P1, PT, R206.reuse, c[0x0][0x1d4], PT ;  /* 0x00007500ce002a0c */ /* 0x040fe40003f26270 */
[----:B------:R4:W5:Y:S01]  /*1a70*/  SHFL.IDX PT, R4, R10, 0x1, 0x181f ;  /* 0x00381f000a047f89 */ /* 0x00096200000e0000 */
[----:B------:R-:W-:Y:S02]  /*1a80*/  @P2 ISETP.GE.AND P5, PT, R197, c[0x0][0x1d4], PT ;  /* 0x00007500c5002a0c */ /* 0x000fe40003fa6270 */
[----:B-1----:R-:W-:-:S04]  /*1a90*/  @P2 LEA R12, P0, R206, R9, 0x1 ;  /* 0x00000009ce0c2211 */ /* 0x002fc800078008ff */
[----:B--2---:R-:W-:Y:S02]  /*1aa0*/  @P2 LEA.HI.X R13, R206, R8, R193, 0x1, P0 ;  /* 0x00000008ce0d2211 */ /* 0x004fe400000f0cc1 */
[----:B------:R-:W-:-:S03]  /*1ab0*/  @P2 LEA R14, P0, R197, R9, 0x1 ;  /* 0x00000009c50e2211 */ /* 0x000fc600078008ff */
[----:B------:R1:W-:Y:S01]  /*1ac0*/  @P2 LDGSTS.E.BYPASS.LTC128B.128 [R198+0x6100], [R12.64], !P1 ;  /* 0x061000000cc62fae */ /* 0x0003e2000c901d46 */
[C---:B------:R-:W-:Y:S02]  /*1ad0*/  @P2 ISETP.GE.AND P1, PT, R196.reuse, c[0x0][0x1d4], PT ;  /* 0x00007500c4002a0c */ /* 0x040fe40003f26270 */
[----:B------:R-:W-:Y:S02]  /*1ae0*/  @P2 LEA.HI.X R15, R197, R8, R192, 0x1, P0 ;  /* 0x00000008c50f2211 */ /* 0x000fe400000f0cc0 */
[----:B------:R-:W-:-:S03]  /*1af0*/  @P2 LEA R16, P0, R196, R9, 0x1 ;  /* 0x00000009c4102211 */ /* 0x000fc600078008ff */
[----:B------:R2:W-:Y:S01]  /*1b00*/  @P2 LDGSTS.E.BYPASS.LTC128B.128 [R198+0x8100], [R14.64], !P5 ;  /* 0x081000000ec62fae */ /* 0x0005e2000e901d46 */
[----:B------:R-:W-:Y:S02]  /*1b10*/  @P2 LEA.HI.X R17, R196, R8, R191, 0x1, P0 ;  /* 0x00000008c4112211 */ /* 0x000fe400000f0cbf */
[CC--:B---3--:R-:W-:Y:S02]  /*1b20*/  @P6 LEA R8, P0, R206.reuse, R7.reuse, 0x1 ;  /* 0x00000007ce086211 */ /* 0x0c8fe400078008ff */
[C---:B----4-:R-:W-:Y:S01]  /*1b30*/  @P6 LEA R10, P5, R197.reuse, R7, 0x1 ;  /* 0x00000007c50a6211 */ /* 0x050fe200078a08ff */
[----:B------:R3:W-:Y:S01]  /*1b40*/  @P2 LDGSTS.E.BYPASS.LTC128B.128 [R198+0xa100], [R16.64], !P1 ;  /* 0x0a10000010c62fae */ /* 0x0007e2000c901d46 */
[C---:B------:R-:W-:Y:S02]  /*1b50*/  @P6 ISETP.GE.AND P2, PT, R206.reuse, c[0x0][0x1d4], PT ;  /* 0x00007500ce006a0c */ /* 0x040fe40003f46270 */
[----:B------:R-:W-:Y:S02]  /*1b60*/  @P6 ISETP.GE.AND P1, PT, R197, c[0x0][0x1d4], PT ;  /* 0x00007500c5006a0c */ /* 0x000fe40003f26270 */
[----:B-----5:R-:W-:-:S02]  /*1b70*/  @P6 LEA.HI.X R9, R206, R4, R193, 0x1, P0 ;  /* 0x00000004ce096211 */ /* 0x020fc400000f0cc1 */
[C---:B------:R-:W-:Y:S02]  /*1b80*/  @P6 ISETP.GE.AND P0, PT, R196.reuse, c[0x0][0x1d4], PT ;  /* 0x00007500c4006a0c */ /* 0x040fe40003f06270 */
[-C--:B------:R-:W-:Y:S02]  /*1b90*/  @P6 LEA.HI.X R11, R197, R4.reuse, R192, 0x1, P5 ;  /* 0x00000004c50b6211 */ /* 0x080fe400028f0cc0 */
[----:B------:R-:W-:Y:S01]  /*1ba0*/  @P6 LEA R20, P5, R196, R7, 0x1 ;  /* 0x00000007c4146211 */ /* 0x000fe200078a08ff */
[----:B-1----:R-:W-:Y:S02]  /*1bb0*/  IMAD.WIDE.U32 R12, R224, c[0x0][0x208], RZ ;  /* 0x00008200e00c7a25 */ /* 0x002fe400078e00ff */
[----:B------:R1:W-:Y:S01]  /*1bc0*/  @P6 LDGSTS.E.BYPASS.LTC128B.128 [R198+0x7100], [R8.64], !P2 ;  /* 0x0710000008c66fae */ /* 0x0003e2000d101d46 */
[----:B------:R-:W-:Y:S01]  /*1bd0*/  @P6 LEA.HI.X R21, R196, R4, R191, 0x1, P5 ;  /* 0x00000004c4156211 */ /* 0x000fe200028f0cbf */
[----:B------:R-:W-:Y:S02]  /*1be0*/  IMAD R4, R3, c[0x0][0x210], RZ ;  /* 0x0000840003047a24 */ /* 0x000fe400078e02ff */
[----:B------:R1:W-:Y:S01]  /*1bf0*/  @P6 LDGSTS.E.BYPASS.LTC128B.128 [R198+0x9100], [R10.64], !P1 ;  /* 0x091000000ac66fae */ /* 0x0003e2000c901d46 */
[----:B------:R-:W-:-:S02]  /*1c00*/  IMAD.IADD R13, R13, 0x1, R5 ;  /* 0x000000010d0d7824 */ /* 0x000fc400078e0205 */
[----:B------:R-:W-:Y:S01]  /*1c10*/  IMAD R217, R221, c[0x0][0x214], R4 ;  /* 0x00008500ddd97a24 */ /* 0x000fe200078e0204 */
[----:B------:R4:W-:Y:S01]  /*1c20*/  @P6 LDGSTS.E.BYPASS.LTC128B.128 [R198+0xb100], [R20.64], !P0 ;  /* 0x0b10000014c66fae */ /* 0x0009e2000c101d46 */
[----:B------:R-:W-:Y:S01]  /*1c30*/  IMAD.WIDE.U32 R4, R223, c[0x0][0x218], R12 ;  /* 0x00008600df047a25 */ /* 0x000fe200078e000c */
[----:B------:R-:W-:Y:S02]  /*1c40*/  R2P PR, R205, 0x6 ;  /* 0x00000006cd007804 */ /* 0x000fe40000000000 */
[----:B------:R-:W0:Y:S01]  /*1c50*/  LDGDEPBAR ;  /* 0x00000000000079af */ /* 0x000e220000000000 */
[----:B------:R-:W-:Y:S01]  /*1c60*/  IMAD.IADD R217, R229, 0x1, R217 ;  /* 0x00000001e5d97824 */ /* 0x000fe200078e02d9 */
[----:B------:R-:W-:Y:S02]  /*1c70*/  IADD3 R4, P0, R4, R228, RZ ;  /* 0x000000e404047210 */ /* 0x000fe40007f1e0ff */
[----:B------:R-:W-:Y:S02]  /*1c80*/  ISETP.GE.AND P6, PT, R206, c[0x0][0x1d4], PT ;  /* 0x00007500ce007a0c */ /* 0x000fe40003fc6270 */
[----:B------:R-:W-:-:S02]  /*1c90*/  IADD3.X R3, R217, R5, R6, P0, !PT ;  /* 0x00000005d9037210 */ /* 0x000fc400007fe406 */
[----:B------:R-:W-:-:S03]  /*1ca0*/  LEA R5, P0, R4, c[0x0][0x1f8], 0x1 ;  /* 0x00007e0004057a11 */ /* 0x000fc600078008ff */
[----:B------:R-:W-:Y:S02]  /*1cb0*/  @P1 IADD3 R178, R186, -0x20, RZ ;  /* 0xffffffe0bab21810 */ /* 0x000fe40007ffe0ff */
[----:B------:R-:W-:Y:S01]  /*1cc0*/  LEA.HI.X R4, R4, c[0x0][0x1fc], R3, 0x1, P0 ;  /* 0x00007f0004047a11 */ /* 0x000fe200000f0c03 */
[----:B------:R-:W5:Y:S04]  /*1cd0*/  SHFL.IDX PT, R65, R5, RZ, 0x181f ;  /* 0x00181fff05417589 */ /* 0x000f6800000e0000 */
[----:B------:R-:W1:Y:S04]  /*1ce0*/  SHFL.IDX PT, R56, R4, RZ, 0x181f ;  /* 0x00181fff04387589 */ /* 0x000e6800000e0000 */
[----:B------:R-:W2:Y:S01]  /*1cf0*/  SHFL.IDX PT, R3, R5, 0x1, 0x181f ;  /* 0x00381f0005037f89 */ /* 0x000ea200000e0000 */
[----:B------:R-:W-:-:S04]  /*1d00*/  DEPBAR.LE SB0, 0x1 ;  /* 0x000080400000791a */ /* 0x000fc80000000000 */
[----:B------:R-:W-:-:S04]  /*1d10*/  DEPBAR.LE SB0, 0x0 ;  /* 0x000080000000791a */ /* 0x000fc80000000000 */
[----:B------:R-:W-:Y:S06]  /*1d20*/  BAR.SYNC.DEFER_BLOCKING 0x0 ;  /* 0x0000000000007b1d */ /* 0x000fec0000010000 */
[----:B------:R-:W3:Y:S01]  /*1d30*/  SHFL.IDX PT, R48, R4, 0x1, 0x181f ;  /* 0x00381f0004307f89 */ /* 0x000ee200000e0000 */
[C---:B-----5:R-:W-:Y:S02]  /*1d40*/  IADD3 R66, P1, R65.reuse, R78, RZ ;  /* 0x0000004e41427210 */ /* 0x060fe40007f3e0ff */
[C---:B------:R-:W-:Y:S02]  /*1d50*/  IADD3 R64, P0, R65.reuse, R82, RZ ;  /* 0x0000005241407210 */ /* 0x040fe40007f1e0ff */
[----:B------:R-:W-:Y:S01]  /*1d60*/  IADD3 R50, P5, R65, R80, RZ ;  /* 0x0000005041327210 */ /* 0x000fe20007fbe0ff */
[C---:B-1----:R-:W-:Y:S01]  /*1d70*/  IMAD.X R67, R56.reuse, 0x1, R77, P1 ;  /* 0x0000000138437824 */ /* 0x042fe200008e064d */
[C---:B--2---:R-:W-:Y:S01]  /*1d80*/  IADD3 R60, P1, R3.reuse, R78, RZ ;  /* 0x0000004e033c7210 */ /* 0x044fe20007f3e0ff */
[C---:B------:R-:W-:Y:S01]  /*1d90*/  IMAD.X R65, R56.reuse, 0x1, R81, P0 ;  /* 0x0000000138417824 */ /* 0x040fe200000e0651 */
[----:B------:R-:W-:Y:S01]  /*1da0*/  IADD3 R62, P0, R3, R80, RZ ;  /* 0x00000050033e7210 */ /* 0x000fe20007f1e0ff */
[----:B------:R-:W-:Y:S01]  /*1db0*/  IMAD.X R51, R56, 0x1, R79, P5 ;  /* 0x0000000138337824 */ /* 0x000fe200028e064f */
[----:B------:R-:W-:Y:S01]  /*1dc0*/  ISETP.GE.AND P5, PT, R197, c[0x0][0x1d4], PT ;  /* 0x00007500c5007a0c */ /* 0x000fe20003fa6270 */
[----:B------:R-:W-:Y:S04]  /*1dd0*/  LDSM.16.M88.4 R72, [R187] ;  /* 0x00000000bb48783b */ /* 0x000fe80000000200 */
[----:B------:R-:W1:Y:S01]  /*1de0*/  LDSM.16.M88.4 R24, [R186] ;  /* 0x00000000ba18783b */ /* 0x000e620000000200 */
[----:B---3--:R-:W-:Y:S01]  /*1df0*/  IMAD.X R61, R48, 0x1, R77, P1 ;  /* 0x00000001303d7824 */ /* 0x008fe200008e064d */
[----:B------:R-:W-:-:S02]  /*1e00*/  ISETP.LT.OR P1, PT, R0, 0x1, P6 ;  /* 0x000000010000780c */ /* 0x000fc40003721670 */
[----:B------:R-:W4:Y:S01]  /*1e10*/  LDSM.16.M88.4 R16, [R186+0x800] ;  /* 0x00080000ba10783b */ /* 0x000f220000000200 */
[----:B------:R-:W-:Y:S01]  /*1e20*/  IMAD.X R63, R48, 0x1, R79, P0 ;  /* 0x00000001303f7824 */ /* 0x000fe200000e064f */
[C---:B------:R-:W-:Y:S02]  /*1e30*/  ISETP.LT.OR P0, PT, R0.reuse, 0x1, P5 ;  /* 0x000000010000780c */ /* 0x040fe40002f01670 */
[----:B------:R-:W2:Y:S01]  /*1e40*/  LDSM.16.M88.4 R8, [R186+0x1000] ;  /* 0x00100000ba08783b */ /* 0x000ea20000000200 */
[C---:B------:R-:W-:Y:S02]  /*1e50*/  ISETP.LT.OR P6, PT, R0.reuse, 0x21, P6 ;  /* 0x000000210000780c */ /* 0x040fe400037c1670 */
[----:B------:R-:W-:Y:S01]  /*1e60*/  ISETP.LT.OR P5, PT, R0, 0x21, P5 ;  /* 0x000000210000780c */ /* 0x000fe20002fa1670 */
[----:B------:R-:W3:Y:S04]  /*1e70*/  LDSM.16.M88.4 R44, [R186+0x1800] ;  /* 0x00180000ba2c783b */ /* 0x000ee80000000200 */
[----:B------:R-:W-:Y:S04]  /*1e80*/  LDSM.16.M88.4 R52, [R185] ;  /* 0x00000000b934783b */ /* 0x000fe80000000200 */
[----:B------:R-:W5:Y:S04]  /*1e90*/  LDSM.16.M88.4 R40, [R178] ;  /* 0x00000000b228783b */ /* 0x000f680000000200 */
[----:B------:R-:W3:Y:S04]  /*1ea0*/  LDSM.16.M88.4 R36, [R178+0x800] ;  /* 0x00080000b224783b */ /* 0x000ee80000000200 */
[----:B------:R-:W3:Y:S04]  /*1eb0*/  LDSM.16.M88.4 R32, [R178+0x1000] ;  /* 0x00100000b220783b */ /* 0x000ee80000000200 */
[----:B------:R-:W3:Y:S04]  /*1ec0*/  LDSM.16.M88.4 R56, [R178+0x1800] ;  /* 0x00180000b238783b */ /* 0x000ee80000000200 */
[----:B------:R-:W-:Y:S01]  /*1ed0*/  @!PT LDS RZ, [RZ] ;  /* 0x00000000fffff984 */ /* 0x000fe20000000800 */
[----:B------:R-:W-:Y:S01]  /*1ee0*/  @!PT LDS RZ, [RZ] ;  /* 0x00000000fffff984 */ /* 0x000fe20000000800 */
[----:B------:R-:W-:Y:S01]  /*1ef0*/  @!PT LDS RZ, [RZ] ;  /* 0x00000000fffff984 */ /* 0x000fe20000000800 */
[----:B------:R5:W-:Y:S01]  /*1f00*/  LDGSTS.E.BYPASS.LTC128B.128 [R198+0x100], [R66.64], !P1 ;  /* 0x0010000042c67fae */ /* 0x000be2000c901d46 */
[----:B------:R-:W-:Y:S01]  /*1f10*/  ISETP.GE.AND P1, PT, R196, c[0x0][0x1d4], PT ;  /* 0x00007500c4007a0c */ /* 0x000fe20003f26270 */
[----:B-1----:R-:W-:Y:S02]  /*1f20*/  HMMA.16816.F32 R28, R72, R24, RZ ;  /* 0x00000018481c723c */ /* 0x002fe400000018ff */
[----:B------:R1:W-:Y:S01]  /*1f30*/  LDGSTS.E.BYPASS.LTC128B.128 [R198+0x2100], [R50.64], !P0 ;  /* 0x0210000032c67fae */ /* 0x0003e2000c101d46 */
[----:B------:R-:W-:-:S02]  /*1f40*/  ISETP.LT.OR P0, PT, R0, 0x1, P1 ;  /* 0x000000010000780c */ /* 0x000fc40000f01670 */
[----:B------:R-:W-:Y:S01]  /*1f50*/  ISETP.LT.OR P1, PT, R0, 0x21, P1 ;  /* 0x000000210000780c */ /* 0x000fe20000f21670 */
[----:B------:R-:W-:Y:S02]  /*1f60*/  IMAD.MOV.U32 R0, RZ, RZ, 0x40 ;  /* 0x00000040ff007424 */ /* 0x000fe400078e00ff */
[C---:B----4-:R-:W-:Y:S08]  /*1f70*/  HMMA.16816.F32 R20, R72.reuse, R16, RZ ;  /* 0x000000104814723c */ /* 0x050ff000000018ff */
[----:B------:R4:W-:Y:S01]  /*1f80*/  LDGSTS.E.BYPASS.LTC128B.128 [R198+0x4100], [R64.64], !P0 ;  /* 0x0410000040c67fae */ /* 0x0009e2000c101d46 */
[----:B--2---:R-:W-:Y:S03]  /*1f90*/  HMMA.16816.F32 R12, R72, R8, RZ ;  /* 0x00000008480c723c */ /* 0x004fe600000018ff */
[----:B------:R2:W-:Y:S01]  /*1fa0*/  LDGSTS.E.BYPASS.LTC128B.128 [R198+0x1100], [R60.64], !P6 ;  /* 0x011000003cc67fae */ /* 0x0005e2000f101d46 */
[----:B-----5:R-:W-:-:S04]  /*1fb0*/  IADD3 R66, P0, R3, R82, RZ ;  /* 0x0000005203427210 */ /* 0x020fc80007f1e0ff */
[C---:B------:R-:W-:Y:S01]  /*1fc0*/  HMMA.16816.F32 R24, R72.reuse, R26, RZ ;  /* 0x0000001a4818723c */ /* 0x040fe200000018ff */
[----:B------:R-:W-:Y:S01]  /*1fd0*/  SEL R3, R0, 0xffffffc0, !P2 ;  /* 0xffffffc000037807 */ /* 0x000fe20005000000 */
[----:B------:R2:W-:Y:S01]  /*1fe0*/  LDGSTS.E.BYPASS.LTC128B.128 [R198+0x3100], [R62.64], !P5 ;  /* 0x031000003ec67fae */ /* 0x0005e2000e901d46 */
[----:B------:R-:W-:Y:S01]  /*1ff0*/  IADD3 R0, R178, 0x4000, RZ ;  /* 0x00004000b2007810 */ /* 0x000fe20007ffe0ff */
[----:B------:R-:W-:Y:S01]  /*2000*/  IMAD.X R67, R48, 0x1, R81, P0 ;  /* 0x0000000130437824 */ /* 0x000fe200000e0651 */
[----:B------:R-:W-:Y:S01]  /*2010*/  ISETP.GE.AND P0, PT, R2, 0x2, PT ;  /* 0x000000020200780c */ /* 0x000fe20003f06270 */
[--C-:B------:R-:W-:Y:S02]  /*2020*/  IMAD.IADD R177, R186, 0x1, R3.reuse ;  /* 0x00000001bab17824 */ /* 0x100fe400078e0203 */
[----:B------:R-:W-:Y:S01]  /*2030*/  HMMA.16816.F32 R16, R72, R18, RZ ;  /* 0x000000124810723c */ /* 0x000fe200000018ff */
[----:B------:R4:W-:Y:S01]  /*2040*/  LDGSTS.E.BYPASS.LTC128B.128 [R198+0x5100], [R66.64], !P1 ;  /* 0x0510000042c67fae */ /* 0x0009e2000c901d46 */
[----:B------:R-:W-:Y:S01]  /*2050*/  IMAD.IADD R176, R0, 0x1, R3 ;  /* 0x0000000100b07824 */ /* 0x000fe200078e0203 */
[----:B------:R-:W-:-:S02]  /*2060*/  ISETP.GT.AND P1, PT, R203, 0x3f, PT ;  /* 0x0000003fcb00780c */ /* 0x000fc40003f24270 */
[----:B-1----:R-:W-:Y:S03]  /*2070*/  LDSM.16.M88.4 R48, [R184] ;  /* 0x00000000b830783b */ /* 0x002fe60000000200 */
[C---:B------:R-:W-:Y:S01]  /*2080*/  HMMA.16816.F32 R8, R72.reuse, R10, RZ ;  /* 0x0000000a4808723c */ /* 0x040fe200000018ff */
[----:B------:R-:W-:Y:S04]  /*2090*/  LDSM.16.M88.4 R68, [R183] ;  /* 0x00000000b744783b */ /* 0x000fe80000000200 */
[----:B------:R-:W0:Y:S03]  /*20a0*/  LDGDEPBAR ;  /* 0x00000000000079af */ /* 0x000e260000000000 */
[C---:B---3--:R-:W-:Y:S01]  /*20b0*/  HMMA.16816.F32 R4, R72.reuse, R44, RZ ;  /* 0x0000002c4804723c */ /* 0x048fe200000018ff */
[----:B--2---:R-:W-:Y:S07]  /*20c0*/  LDSM.16.M88.4 R60, [R176+-0x3800] ;  /* 0xffc80000b03c783b */ /* 0x004fee0000000200 */
[----:B------:R-:W-:Y:S01]  /*20d0*/  HMMA.16816.F32 R72, R72, R46, RZ ;  /* 0x0000002e4848723c */ /* 0x000fe200000018ff */
[----:B------:R-:W1:Y:S04]  /*20e0*/  LDSM.16.M88.4 R44, [R177] ;  /* 0x00000000b12c783b */ /* 0x000e680000000200 */
[----:B----4-:R-:W-:Y:S03]  /*20f0*/  LDSM.16.M88.4 R64, [R176+-0x4000] ;  /* 0xffc00000b040783b */ /* 0x010fe60000000200 */
[C---:B------:R-:W-:Y:S08]  /*2100*/  HMMA.16816.F32 R28, R52.reuse, R40, R28 ;  /* 0x00000028341c723c */ /* 0x040ff0000000181c */
[C---:B------:R-:W-:Y:S01]  /*2110*/  HMMA.16816.F32 R24, R52.reuse, R42, R24 ;  /* 0x0000002a3418723c */ /* 0x040fe20000001818 */
[----:B------:R-:W2:Y:S07]  /*2120*/  LDSM.16.M88.4 R40, [R177+0x800] ;  /* 0x00080000b128783b */ /* 0x000eae0000000200 */
[C---:B------:R-:W-:Y:S08]  /*2130*/  HMMA.16816.F32 R20, R52.reuse, R36, R20 ;  /* 0x000000243414723c */ /* 0x040ff00000001814 */
[C---:B------:R-:W-:Y:S01]  /*2140*/  HMMA.16816.F32 R16, R52.reuse, R38, R16 ;  /* 0x000000263410723c */ /* 0x040fe20000001810 */
[----:B------:R-:W3:Y:S07]  /*2150*/  LDSM.16.M88.4 R36, [R177+0x1000] ;  /* 0x00100000b124783b */ /* 0x000eee0000000200 */
[C---:B------:R-:W-:Y:S08]  /*2160*/  HMMA.16816.F32 R12, R52.reuse, R32, R12 ;  /* 0x00000020340c723c */ /* 0x040ff0000000180c */
[C---:B------:R-:W-:Y:S01]  /*2170*/  HMMA.16816.F32 R8, R52.reuse, R34, R8 ;  /* 0x000000223408723c */ /* 0x040fe20000001808 */
[----:B------:R-:W4:Y:S07]  /*2180*/  LDSM.16.M88.4 R32, [R177+0x1800] ;  /* 0x00180000b120783b */ /* 0x000f2e0000000200 */
[C---:B------:R-:W-:Y:S08]  /*2190*/  HMMA.16816.F32 R4, R52.reuse, R56, R4 ;  /* 0x000000383404723c */ /* 0x040ff00000001804 */
[----:B------:R-:W-:Y:S01]  /*21a0*/  HMMA.16816.F32 R72, R52, R58, R72 ;  /* 0x0000003a3448723c */ /* 0x000fe20000001848 */
[----:B------:R-:W5:Y:S04]  /*21b0*/  LDSM.16.M88.4 R56, [R176+-0x3000] ;  /* 0xffd00000b038783b */ /* 0x000f680000000200 */
[----:B------:R-:W4:Y:S03]  /*21c0*/  LDSM.16.M88.4 R52, [R176+-0x2800] ;  /* 0xffd80000b034783b */ /* 0x000f260000000200 */
        /* <DEDUP_REMOVED lines=8> */
[----:B------:R-:W-:Y:S07]  /*2250*/  LDSM.16.M88.4 R36, [R186+0x3000] ;  /* 0x00300000ba24783b */ /* 0x000fee0000000200 */
[C---:B----4-:R-:W-:Y:S08]  /*2260*/  HMMA.16816.F32 R4, R48.reuse, R32, R4 ;  /* 0x000000203004723c */ /* 0x050ff00000001804 */
        /* <DEDUP_REMOVED lines=9> */
[C---:B-----5:R-:W-:Y:S08]  /*2300*/  HMMA.16816.F32 R12, R68.reuse, R56, R12 ;  /* 0x00000038440c723c */ /* 0x060ff0000000180c */
        /* <DEDUP_REMOVED lines=21> */
[----:B------:R-:W-:Y:S07]  /*2460*/  LDSM.16.M88.4 R64, [R176+-0x2000] ;  /* 0xffe00000b040783b */ /* 0x000fee0000000200 */
[C---:B------:R-:W-:Y:S08]  /*2470*/  HMMA.16816.F32 R20, R68.reuse, R60, R20 ;  /* 0x0000003c4414723c */ /* 0x040ff00000001814 */
[C---:B------:R-:W-:Y:S01]  /*2480*/  HMMA.16816.F32 R16, R68.reuse, R62, R16 ;  /* 0x0000003e4410723c */ /* 0x040fe20000001810 */
[----:B------:R-:W-:Y:S07]  /*2490*/  LDSM.16.M88.4 R60, [R176+-0x1800] ;  /* 0xffe80000b03c783b */ /* 0x000fee0000000200 */
[C---:B------:R-:W-:Y:S08]  /*24a0*/  HMMA.16816.F32 R12, R68.reuse, R56, R12 ;  /* 0x00000038440c723c */ /* 0x040ff0000000180c */
[C---:B------:R-:W-:Y:S01]  /*24b0*/  HMMA.16816.F32 R8, R68.reuse, R58, R8 ;  /* 0x0000003a4408723c */ /* 0x040fe20000001808 */
[----:B------:R-:W-:Y:S07]  /*24c0*/  LDSM.16.M88.4 R56, [R176+-0x1000] ;  /* 0xfff00000b038783b */ /* 0x000fee0000000200 */
[C---:B----4-:R-:W-:Y:S08]  /*24d0*/  HMMA.16816.F32 R4, R68.reuse, R52, R4 ;  /* 0x000000344404723c */ /* 0x050ff00000001804 */
[----:B------:R-:W-:Y:S01]  /*24e0*/  HMMA.16816.F32 R72, R68, R54, R72 ;  /* 0x000000364448723c */ /* 0x000fe20000001848 */
[----:B------:R-:W3:Y:S04]  /*24f0*/  LDSM.16.M88.4 R68, [R183+0x4000] ;  /* 0x00400000b744783b */ /* 0x000ee80000000200 */
[----:B------:R-:W4:Y:S03]  /*2500*/  LDSM.16.M88.4 R52, [R176+-0x800] ;  /* 0xfff80000b034783b */ /* 0x000f260000000200 */
        /* <DEDUP_REMOVED lines=41> */
[----:B------:R-:W-:Y:S07]  /*27a0*/  LDSM.16.M88.4 R64, [R176] ;  /* 0x00000000b040783b */ /* 0x000fee0000000200 */
        /* <DEDUP_REMOVED lines=28> */
[----:B------:R-:W-:Y:S01]  /*2970*/  @!UPT UIADD3 URZ, URZ, URZ, URZ ;  /* 0x0000003f3f3ff290 */ /* 0x000fe2000fffe03f */
[----:B------:R-:W-:Y:S11]  /*2980*/  @!P0 BRA `(.L_x_487) ;  /* 0x0000044000008947 */ /* 0x000ff60003800000 */
[----:B------:R-:W-:Y:S01]  /*2990*/  IMAD R224, R2, 0x40, R225 ;  /* 0x0000004002e07824 */ /* 0x000fe200078e02e1 */
[----:B------:R-:W-:-:S04]  /*29a0*/  MOV R223, RZ ;  /* 0x000000ff00df7202 */ /* 0x000fc80000000f00 */
[----:B------:R-:W-:-:S05]  /*29b0*/  IADD3 R224, R224, -0x80, R203 ;  /* 0xffffff80e0e07810 */ /* 0x000fca0007ffe0cb */
[----:B------:R-:W-:-:S04]  /*29c0*/  @P3 IMAD.HI.U32 R3, R224, c[0x0][0x2bc], RZ ;  /* 0x0000af00e0033a27 */ /* 0x000fc800078e00ff */
[----:B------:R-:W-:Y:S01]  /*29d0*/  IMAD.MOV.U32 R0, RZ, RZ, R224 ;  /* 0x000000ffff007224 */ /* 0x000fe200078e00e0 */
[----:B------:R-:W-:-:S04]  /*29e0*/  @P3 SHF.R.U32.HI R0, RZ, c[0x0][0x2c0], R3 ;  /* 0x0000b000ff003a19 */ /* 0x000fc80000011603 */
[----:B------:R-:W-:-:S04]  /*29f0*/  @!P1 IADD3 R32, P0, R0, R234, RZ ;  /* 0x000000ea00209210 */ /* 0x000fc80007f1e0ff */
[----:B------:R-:W-:Y:S02]  /*2a00*/  @!P1 LEA.HI.X.SX32 R3, R0, R219, 0x1, P0 ;  /* 0x000000db00039211 */ /* 0x000fe400000f0eff */
[----:B------:R-:W-:-:S04]  /*2a10*/  @!P1 LEA R34, P0, R32, c[0x0][0x2a0], 0x2 ;  /* 0x0000a80020229a11 */ /* 0x000fc800078010ff */
[----:B------:R-:W-:-:S05]  /*2a20*/  @!P1 LEA.HI.X R35, R32, c[0x0][0x2a4], R3, 0x2, P0 ;  /* 0x0000a90020239a11 */ /* 0x000fca00000f1403 */
[----:B------:R-:W2:Y:S01]  /*2a30*/  @!P1 LDG.E R223, [R34.64] ;  /* 0x0000000622df9981 */ /* 0x000ea2000c1e1900 */
[----:B------:R-:W-:-:S04]  /*2a40*/  IMAD.MOV R3, RZ, RZ, -R0 ;  /* 0x000000ffff037224 */ /* 0x000fc800078e0a00 */
[----:B------:R-:W-:-:S04]  /*2a50*/  IMAD R224, R3, c[0x0][0x2b8], R224 ;  /* 0x0000ae0003e07a24 */ /* 0x000fc800078e02e0 */
[----:B------:R-:W-:Y:S01]  /*2a60*/  IMAD.WIDE.U32 R32, R224, c[0x0][0x1e0], RZ ;  /* 0x00007800e0207a25 */ /* 0x000fe200078e00ff */
[----:B------:R-:W-:-:S05]  /*2a70*/  SHF.R.S32.HI R3, RZ, 0x1f, R224 ;  /* 0x0000001fff037819 */ /* 0x000fca00000114e0 */
[----:B------:R-:W-:-:S04]  /*2a80*/  IMAD R3, R3, c[0x0][0x1e0], RZ ;  /* 0x0000780003037a24 */ /* 0x000fc800078e02ff */
[----:B------:R-:W-:-:S05]  /*2a90*/  IMAD R0, R224, c[0x0][0x1e4], R3 ;  /* 0x00007900e0007a24 */ /* 0x000fca00078e0203 */
[----:B------:R-:W-:Y:S02]  /*2aa0*/  IADD3 R33, R33, R0, RZ ;  /* 0x0000000021217210 */ /* 0x000fe40007ffe0ff */
[----:B--2---:R-:W-:-:S03]  /*2ab0*/  SHF.R.S32.HI R0, RZ, 0x1f, R223 ;  /* 0x0000001fff007819 */ /* 0x004fc600000114df */
[----:B------:R-:W-:-:S04]  /*2ac0*/  IMAD.WIDE.U32 R32, R223, c[0x0][0x1f0], R32 ;  /* 0x00007c00df207a25 */ /* 0x000fc800078e0020 */
[----:B------:R-:W-:Y:S01]  /*2ad0*/  IMAD R0, R0, c[0x0][0x1f0], RZ ;  /* 0x00007c0000007a24 */ /* 0x000fe200078e02ff */
[----:B------:R-:W-:-:S03]  /*2ae0*/  IADD3 R32, P2, R232, R32, RZ ;  /* 0x00000020e8207210 */ /* 0x000fc60007f5e0ff */
[----:B------:R-:W-:Y:S01]  /*2af0*/  IMAD R3, R223, c[0x0][0x1f4], R0 ;  /* 0x00007d00df037a24 */ /* 0x000fe200078e0200 */
[----:B------:R-:W-:-:S04]  /*2b00*/  LEA R0, P0, R32, c[0x0][0x1c8], 0x1 ;  /* 0x0000720020007a11 */ /* 0x000fc800078008ff */
[----:B------:R-:W-:-:S04]  /*2b10*/  IADD3.X R3, R218, R33, R3, P2, !PT ;  /* 0x00000021da037210 */ /* 0x000fc800017fe403 */
[----:B------:R-:W-:Y:S01]  /*2b20*/  LEA.HI.X R32, R32, c[0x0][0x1cc], R3, 0x1, P0 ;  /* 0x0000730020207a11 */ /* 0x000fe200000f0c03 */
[----:B------:R-:W-:Y:S05]  /*2b30*/  BRA.DIV ~URZ, `(.L_x_488) ;  /* 0x0000a0b27f007947 */ /* 0x000fea000b800000 */
[----:B------:R1:W2:Y:S02]  /*2b40*/  SHFL.IDX PT, R34, R32, RZ, 0x181f ;  /* 0x00181fff20227589 */ /* 0x0002a400000e0000 */
.L_x_550:
[----:B------:R-:W-:Y:S05]  /*2b50*/  BRA.DIV ~URZ, `(.L_x_489) ;  /* 0x0000a1027f007947 */ /* 0x000fea000b800000 */
[----:B------:R-:W3:Y:S01]  /*2b60*/  SHFL.IDX PT, R3, R0, RZ, 0x181f ;  /* 0x00181fff00037589 */ /* 0x000ee200000e0000 */
[----:B------:R-:W-:Y:S02]  /*2b70*/  ISETP.GE.AND P5, PT, R206, c[0x0][0x1d4], PT ;  /* 0x00007500ce007a0c */ /* 0x000fe40003fa6270 */
[----:B------:R-:W-:Y:S01]  /*2b80*/  ISETP.GE.AND P2, PT, R197, c[0x0][0x1d4], PT ;  /* 0x00007500c5007a0c */ /* 0x000fe20003f46270 */
[----:B-1----:R-:W1:Y:S03]  /*2b90*/  SHFL.IDX PT, R32, R32, 0x1, 0x181f ;  /* 0x00381f0020207f89 */ /* 0x002e6600000e0000 */
[----:B------:R-:W-:Y:S01]  /*2ba0*/  SEL R33, RZ, 0x10, P2 ;  /* 0x00000010ff217807 */ /* 0x000fe20001000000 */
[----:B------:R4:W2:Y:S01]  /*2bb0*/  SHFL.IDX PT, R175, R0, 0x1, 0x181f ;  /* 0x00381f0000af7f89 */ /* 0x0008a200000e0000 */
[----:B---3--:R-:W-:-:S02]  /*2bc0*/  IADD3 R40, P0, R3, R78, RZ ;  /* 0x0000004e03287210 */ /* 0x008fc40007f1e0ff */
[----:B------:R-:W-:-:S03]  /*2bd0*/  IADD3 R38, P6, R3, R80, RZ ;  /* 0x0000005003267210 */ /* 0x000fc60007fde0ff */
[----:B--2---:R-:W-:Y:S01]  /*2be0*/  IMAD.X R41, R34, 0x1, R77, P0 ;  /* 0x0000000122297824 */ /* 0x004fe200000e064d */
[----:B------:R-:W-:Y:S01]  /*2bf0*/  ISETP.GE.AND P0, PT, R196, c[0x0][0x1d4], PT ;  /* 0x00007500c4007a0c */ /* 0x000fe20003f06270 */
[C---:B------:R-:W-:Y:S01]  /*2c00*/  IMAD.X R39, R34.reuse, 0x1, R79, P6 ;  /* 0x0000000122277824 */ /* 0x040fe200030e064f */
[----:B------:R-:W-:Y:S02]  /*2c10*/  IADD3 R36, P6, R3, R82, RZ ;  /* 0x0000005203247210 */ /* 0x000fe40007fde0ff */
[----:B------:R4:W-:Y:S01]  /*2c20*/  LDGSTS.E.BYPASS.LTC128B.128 [R198+0x6100], [R40.64], !P5 ;  /* 0x0610000028c67fae */ /* 0x0009e2000e901d46 */
[----:B------:R-:W-:Y:S02]  /*2c30*/  SEL R3, RZ, 0x10, P0 ;  /* 0x00000010ff037807 */ /* 0x000fe40000000000 */
[----:B------:R-:W-:Y:S01]  /*2c40*/  IMAD.X R37, R34, 0x1, R81, P6 ;  /* 0x0000000122257824 */ /* 0x000fe200030e0651 */
[----:B------:R4:W-:Y:S01]  /*2c50*/  LDGSTS.E.BYPASS.LTC128B.128 [R198+0x8100], [R38.64], !P2 ;  /* 0x0810000026c67fae */ /* 0x0009e2000d101d46 */
[----:B------:R-:W-:-:S04]  /*2c60*/  SEL R34, RZ, 0x10, P5 ;  /* 0x00000010ff227807 */ /* 0x000fc80002800000 */
[----:B------:R4:W-:Y:S03]  /*2c70*/  LDGSTS.E.BYPASS.LTC128B.128 [R198+0xa100], [R36.64], !P0 ;  /* 0x0a10000024c67fae */ /* 0x0009e6000c101d46 */
.L_x_551:
[----:B-1--4-:R-:W-:Y:S02]  /*2c80*/  IADD3 R37, -R34, 0x10, RZ ;  /* 0x0000001022257810 */ /* 0x012fe40007ffe1ff */
[----:B------:R-:W-:Y:S02]  /*2c90*/  IADD3 R35, -R33, 0x10, RZ ;  /* 0x0000001021237810 */ /* 0x000fe40007ffe1ff */
[----:B------:R-:W-:Y:S02]  /*2ca0*/  LOP3.LUT R37, R37, 0xf, RZ, 0xc0, !PT ;  /* 0x0000000f25257812 */ /* 0x000fe400078ec0ff */
[----:B------:R-:W-:Y:S02]  /*2cb0*/  IADD3 R0, -R3, 0x10, RZ ;  /* 0x0000001003007810 */ /* 0x000fe40007ffe1ff */
[----:B------:R-:W-:Y:S02]  /*2cc0*/  LOP3.LUT R35, R35, 0xf, RZ, 0xc0, !PT ;  /* 0x0000000f23237812 */ /* 0x000fe400078ec0ff */
[----:B------:R-:W-:-:S02]  /*2cd0*/  IADD3 R36, P2, P0, R37, R175, R78 ;  /* 0x000000af25247210 */ /* 0x000fc4000785e04e */
[----:B------:R-:W-:Y:S02]  /*2ce0*/  LOP3.LUT R0, R0, 0xf, RZ, 0xc0, !PT ;  /* 0x0000000f00007812 */ /* 0x000fe400078ec0ff */
[-C--:B------:R-:W-:Y:S02]  /*2cf0*/  IADD3 R38, P6, P5, R35, R175.reuse, R80 ;  /* 0x000000af23267210 */ /* 0x080fe40007dde050 */
[-C--:B------:R-:W-:Y:S02]  /*2d00*/  IADD3.X R37, RZ, R32.reuse, R77, P2, P0 ;  /* 0x00000020ff257210 */ /* 0x080fe400017e044d */
[----:B------:R-:W-:Y:S02]  /*2d10*/  IADD3 R82, P2, P0, R0, R175, R82 ;  /* 0x000000af00527210 */ /* 0x000fe4000785e052 */
[----:B------:R-:W-:Y:S02]  /*2d20*/  IADD3.X R39, RZ, R32, R79, P6, P5 ;  /* 0x00000020ff277210 */ /* 0x000fe400037ea44f */
[----:B------:R-:W-:-:S02]  /*2d30*/  ISETP.NE.U32.AND P6, PT, R34, RZ, PT ;  /* 0x000000ff2200720c */ /* 0x000fc40003fc5070 */
[----:B------:R-:W-:Y:S02]  /*2d40*/  ISETP.NE.U32.AND P5, PT, R33, RZ, PT ;  /* 0x000000ff2100720c */ /* 0x000fe40003fa5070 */
[----:B------:R-:W-:Y:S02]  /*2d50*/  IADD3.X R83, RZ, R32, R81, P2, P0 ;  /* 0x00000020ff537210 */ /* 0x000fe400017e0451 */
[----:B------:R-:W-:-:S07]  /*2d60*/  ISETP.NE.U32.AND P0, PT, R3, RZ, PT ;  /* 0x000000ff0300720c */ /* 0x000fce0003f05070 */
[----:B------:R-:W-:Y:S01]  /*2d70*/  @!PT LDS RZ, [RZ] ;  /* 0x00000000fffff984 */ /* 0x000fe20000000800 */
[----:B------:R-:W-:Y:S01]  /*2d80*/  @!PT LDS RZ, [RZ] ;  /* 0x00000000fffff984 */ /* 0x000fe20000000800 */
[----:B------:R-:W-:Y:S01]  /*2d90*/  @!PT LDS RZ, [RZ] ;  /* 0x00000000fffff984 */ /* 0x000fe20000000800 */
[----:B------:R1:W-:Y:S04]  /*2da0*/  LDGSTS.E.BYPASS.LTC128B.128.ZFILL [R198+0x7100], [R36.64], P6 ;  /* 0x0710000024c67fae */ /* 0x0003e8000b141d46 */
[----:B------:R1:W-:Y:S04]  /*2db0*/  LDGSTS.E.BYPASS.LTC128B.128.ZFILL [R198+0x9100], [R38.64], P5 ;  /* 0x0910000026c67fae */ /* 0x0003e8000a941d46 */
[----:B------:R1:W-:Y:S02]  /*2dc0*/  LDGSTS.E.BYPASS.LTC128B.128.ZFILL [R198+0xb100], [R82.64], P0 ;  /* 0x0b10000052c67fae */ /* 0x0003e40008141d46 */
.L_x_487:
[----:B------:R-:W-:Y:S05]  /*2dd0*/  BSYNC B0 ;  /* 0x0000000000007941 */ /* 0x000fea0003800000 */
.L_x_486:
[----:B------:R-:W-:Y:S01]  /*2de0*/  MOV R33, 0xffffffc0 ;  /* 0xffffffc000217802 */ /* 0x000fe20000000f00 */
[----:B------:R-:W0:Y:S01]  /*2df0*/  LDGDEPBAR ;  /* 0x00000000000079af */ /* 0x000e220000000000 */
[----:B------:R-:W-:-:S02]  /*2e00*/  IADD3 R239, R199, R220, RZ ;  /* 0x000000dcc7ef7210 */ /* 0x000fc40007ffe0ff */
[----:B------:R-:W-:Y:S01]  /*2e10*/  MOV R0, c[0x0][0x2ac] ;  /* 0x0000ab0000007a02 */ /* 0x000fe20000000f00 */
[----:B------:R-:W-:Y:S01]  /*2e20*/  IMAD R33, R2, R33, 0x41 ;  /* 0x0000004102217424 */ /* 0x000fe200078e0221 */
[----:B------:R-:W-:Y:S01]  /*2e30*/  IADD3 R76, -R195, R76, RZ ;  /* 0x0000004cc34c7210 */ /* 0x000fe20007ffe1ff */
[----:B------:R-:W-:-:S04]  /*2e40*/  @P4 IMAD.HI.U32 R3, R239, c[0x0][0x2c8], RZ ;  /* 0x0000b200ef034a27 */ /* 0x000fc800078e00ff */
[----:B------:R-:W-:Y:S01]  /*2e50*/  IMAD R0, R0, c[0x0][0x1d0], R33 ;  /* 0x0000740000007a24 */ /* 0x000fe200078e0221 */
[----:B------:R-:W-:-:S04]  /*2e60*/  @P4 SHF.R.U32.HI R239, RZ, c[0x0][0x2cc], R3 ;  /* 0x0000b300ffef4a19 */ /* 0x000fc80000011603 */
[----:B------:R-:W-:Y:S01]  /*2e70*/  IADD3 R0, R0, -c[0x0][0x168], -R195 ;  /* 0x80005a0000007a10 */ /* 0x000fe20007ffe8c3 */
[----:B------:R-:W-:Y:S05]  /*2e80*/  BRA.DIV ~URZ, `(.L_x_490) ;  /* 0x0000a0027f007947 */ /* 0x000fea000b800000 */
[----:B------:R2:W3:Y:S02]  /*2e90*/  SHFL.IDX PT, R175, R239, RZ, 0x1c1f ;  /* 0x001c1fffefaf7589 */ /* 0x0004e400000e0000 */
.L_x_552:
[----:B---3--:R-:W-:Y:S02]  /*2ea0*/  IMAD.IADD R3, R0, 0x1, R175 ;  /* 0x0000000100037824 */ /* 0x008fe400078e02af */
[----:B------:R-:W-:Y:S02]  /*2eb0*/  IMAD.MOV.U32 R227, RZ, RZ, 0x1f ;  /* 0x0000001fffe37424 */ /* 0x000fe400078e00ff */
[----:B------:R-:W-:Y:S01]  /*2ec0*/  IMAD.MOV.U32 R230, RZ, RZ, -0x1 ;  /* 0xffffffffffe67424 */ /* 0x000fe200078e00ff */
[----:B------:R-:W-:-:S04]  /*2ed0*/  IMNMX R32, R76, R3, PT ;  /* 0x000000034c207217 */ /* 0x000fc80003800200 */
[C---:B------:R-:W-:Y:S02]  /*2ee0*/  ISETP.GT.AND P5, PT, R32.reuse, 0x1, PT ;  /* 0x000000012000780c */ /* 0x040fe40003fa4270 */
[C---:B------:R-:W-:Y:S02]  /*2ef0*/  ISETP.GT.AND P6, PT, R32.reuse, RZ, PT ;  /* 0x000000ff2000720c */ /* 0x040fe40003fc4270 */
[C---:B------:R-:W-:Y:S02]  /*2f00*/  ISETP.GT.AND P2, PT, R32.reuse, 0x8, PT ;  /* 0x000000082000780c */ /* 0x040fe40003f44270 */
[----:B------:R-:W-:Y:S02]  /*2f10*/  ISETP.GT.AND P0, PT, R32, 0x9, PT ;  /* 0x000000092000780c */ /* 0x000fe40003f04270 */
[----:B------:R-:W-:Y:S02]  /*2f20*/  FSEL R35, R29, -INF , P5 ;  /* 0xff8000001d237808 */ /* 0x000fe40002800000 */
[----:B------:R-:W-:-:S02]  /*2f30*/  FSEL R28, R28, -INF , P6 ;  /* 0xff8000001c1c7808 */ /* 0x000fc40003000000 */
[----:B------:R-:W-:Y:S02]  /*2f40*/  FSEL R33, R24, -INF , P2 ;  /* 0xff80000018217808 */ /* 0x000fe40001000000 */
[----:B------:R-:W-:Y:S02]  /*2f50*/  FSEL R29, R25, -INF , P0 ;  /* 0xff800000191d7808 */ /* 0x000fe40000000000 */
[C---:B------:R-:W-:Y:S02]  /*2f60*/  ISETP.GT.AND P6, PT, R32.reuse, 0x10, PT ;  /* 0x000000102000780c */ /* 0x040fe40003fc4270 */
[C---:B------:R-:W-:Y:S02]  /*2f70*/  ISETP.GT.AND P5, PT, R32.reuse, 0x11, PT ;  /* 0x000000112000780c */ /* 0x040fe40003fa4270 */
[C---:B------:R-:W-:Y:S02]  /*2f80*/  ISETP.GT.AND P2, PT, R32.reuse, 0x18, PT ;  /* 0x000000182000780c */ /* 0x040fe40003f44270 */
[----:B------:R-:W-:-:S02]  /*2f90*/  ISETP.GT.AND P0, PT, R32, 0x19, PT ;  /* 0x000000192000780c */ /* 0x000fc40003f04270 */
[----:B------:R-:W-:Y:S02]  /*2fa0*/  FSEL R25, R20, -INF , P6 ;  /* 0xff80000014197808 */ /* 0x000fe40003000000 */
[----:B------:R-:W-:Y:S02]  /*2fb0*/  FSEL R21, R21, -INF , P5 ;  /* 0xff80000015157808 */ /* 0x000fe40002800000 */
[----:B------:R-:W-:Y:S02]  /*2fc0*/  FSEL R3, R16, -INF , P2 ;  /* 0xff80000010037808 */ /* 0x000fe40001000000 */
[----:B------:R-:W-:Y:S02]  /*2fd0*/  FSEL R17, R17, -INF , P0 ;  /* 0xff80000011117808 */ /* 0x000fe40000000000 */
[C---:B------:R-:W-:Y:S02]  /*2fe0*/  ISETP.GT.AND P6, PT, R32.reuse, 0x20, PT ;  /* 0x000000202000780c */ /* 0x040fe40003fc4270 */
[----:B------:R-:W-:-:S02]  /*2ff0*/  ISETP.GT.AND P5, PT, R32, 0x21, PT ;  /* 0x000000212000780c */ /* 0x000fc40003fa4270 */
[C---:B------:R-:W-:Y:S02]  /*3000*/  ISETP.GT.AND P2, PT, R32.reuse, 0x28, PT ;  /* 0x000000282000780c */ /* 0x040fe40003f44270 */
[----:B------:R-:W-:Y:S02]  /*3010*/  ISETP.GT.AND P0, PT, R32, 0x29, PT ;  /* 0x000000292000780c */ /* 0x000fe40003f04270 */
[----:B------:R-:W-:Y:S02]  /*3020*/  FSEL R157, R12, -INF , P6 ;  /* 0xff8000000c9d7808 */ /* 0x000fe40003000000 */
[----:B------:R-:W-:Y:S02]  /*3030*/  FSEL R165, R13, -INF , P5 ;  /* 0xff8000000da57808 */ /* 0x000fe40002800000 */
[----:B------:R-:W-:Y:S02]  /*3040*/  FSEL R163, R8, -INF , P2 ;  /* 0xff80000008a37808 */ /* 0x000fe40001000000 */
[----:B------:R-:W-:-:S02]  /*3050*/  FSEL R159, R9, -INF , P0 ;  /* 0xff800000099f7808 */ /* 0x000fc40000000000 */
[C---:B------:R-:W-:Y:S02]  /*3060*/  ISETP.GT.AND P6, PT, R32.reuse, 0x30, PT ;  /* 0x000000302000780c */ /* 0x040fe40003fc4270 */
[C---:B------:R-:W-:Y:S02]  /*3070*/  ISETP.GT.AND P5, PT, R32.reuse, 0x31, PT ;  /* 0x000000312000780c */ /* 0x040fe40003fa4270 */
[C---:B------:R-:W-:Y:S02]  /*3080*/  ISETP.GT.AND P2, PT, R32.reuse, 0x38, PT ;  /* 0x000000382000780c */ /* 0x040fe40003f44270 */
[----:B------:R-:W-:Y:S02]  /*3090*/  ISETP.GT.AND P0, PT, R32, 0x39, PT ;  /* 0x000000392000780c */ /* 0x000fe40003f04270 */
[----:B------:R-:W-:Y:S02]  /*30a0*/  FSEL R169, R4, -INF , P6 ;  /* 0xff80000004a97808 */ /* 0x000fe40003000000 */
[----:B------:R-:W-:-:S02]  /*30b0*/  FSEL R167, R5, -INF , P5 ;  /* 0xff80000005a77808 */ /* 0x000fc40002800000 */
[----:B------:R-:W-:Y:S02]  /*30c0*/  FSEL R143, R72, -INF , P2 ;  /* 0xff800000488f7808 */ /* 0x000fe40001000000 */
[----:B------:R-:W-:Y:S01]  /*30d0*/  FSEL R141, R73, -INF , P0 ;  /* 0xff800000498d7808 */ /* 0x000fe20000000000 */
[----:B------:R-:W-:Y:S05]  /*30e0*/  BRA.DIV ~URZ, `(.L_x_491) ;  /* 0x00009df27f007947 */ /* 0x000fea000b800000 */
[----:B--2---:R-:W2:Y:S02]  /*30f0*/  SHFL.IDX PT, R239, R239, 0x1, 0x1c1f ;  /* 0x003c1f00efef7f89 */ /* 0x004ea400000e0000 */
[----:B--2---:R-:W-:Y:S01]  /*3100*/  IMAD.IADD R5, R0, 0x1, R239 ;  /* 0x0000000100057824 */ /* 0x004fe200078e02ef */
[----:B------:R-:W-:-:S04]  /*3110*/  FMNMX.FTZ R0, R28, R35, !PT ;  /* 0x000000231c007209 */ /* 0x000fc80007810000 */
[----:B------:R-:W-:Y:S02]  /*3120*/  IMNMX R76, R76, R5, PT ;  /* 0x000000054c4c7217 */ /* 0x000fe40003800200 */
[----:B------:R-:W-:Y:S02]  /*3130*/  FMNMX.FTZ R0, R33, R0, !PT ;  /* 0x0000000021007209 */ /* 0x000fe40007810000 */
[C---:B------:R-:W-:Y:S02]  /*3140*/  ISETP.GT.AND P5, PT, R76.reuse, RZ, PT ;  /* 0x000000ff4c00720c */ /* 0x040fe40003fa4270 */
[C---:B------:R-:W-:Y:S02]  /*3150*/  ISETP.GT.AND P2, PT, R76.reuse, 0x1, PT ;  /* 0x000000014c00780c */ /* 0x040fe40003f44270 */
[----:B------:R-:W-:Y:S02]  /*3160*/  ISETP.GT.AND P0, PT, R76, 0x8, PT ;  /* 0x000000084c00780c */ /* 0x000fe40003f04270 */
[----:B------:R-:W-:-:S02]  /*3170*/  FSEL R5, R30, -INF , P5 ;  /* 0xff8000001e057808 */ /* 0x000fc40002800000 */
[----:B------:R-:W-:Y:S02]  /*3180*/  FSEL R16, R31, -INF , P2 ;  /* 0xff8000001f107808 */ /* 0x000fe40001000000 */
[----:B------:R-:W-:Y:S02]  /*3190*/  ISETP.GT.AND P2, PT, R76, 0x9, PT ;  /* 0x000000094c00780c */ /* 0x000fe40003f44270 */
[----:B------:R-:W-:Y:S02]  /*31a0*/  FSEL R26, R26, -INF , P0 ;  /* 0xff8000001a1a7808 */ /* 0x000fe40000000000 */
[----:B------:R-:W-:Y:S02]  /*31b0*/  FMNMX.FTZ R9, R5, R16, !PT ;  /* 0x0000001005097209 */ /* 0x000fe40007810000 */
[----:B------:R-:W-:Y:S02]  /*31c0*/  FSEL R4, R27, -INF , P2 ;  /* 0xff8000001b047808 */ /* 0x000fe40001000000 */
[----:B------:R-:W-:-:S02]  /*31d0*/  FMNMX.FTZ R0, R29, R0, !PT ;  /* 0x000000001d007209 */ /* 0x000fc40007810000 */
[----:B------:R-:W-:Y:S02]  /*31e0*/  ISETP.GT.AND P2, PT, R76, 0x10, PT ;  /* 0x000000104c00780c */ /* 0x000fe40003f44270 */
[----:B------:R-:W-:Y:S02]  /*31f0*/  FMNMX.FTZ R9, R26, R9, !PT ;  /* 0x000000091a097209 */ /* 0x000fe40007810000 */
[----:B------:R-:W-:Y:S02]  /*3200*/  FMNMX.FTZ R0, R25, R0, !PT ;  /* 0x0000000019007209 */ /* 0x000fe40007810000 */
[----:B------:R-:W-:Y:S02]  /*3210*/  ISETP.GT.AND P0, PT, R76, 0x11, PT ;  /* 0x000000114c00780c */ /* 0x000fe40003f04270 */
[----:B------:R-:W-:Y:S02]  /*3220*/  FSEL R22, R22, -INF , P2 ;  /* 0xff80000016167808 */ /* 0x000fe40001000000 */
[----:B------:R-:W-:-:S02]  /*3230*/  FMNMX.FTZ R9, R4, R9, !PT ;  /* 0x0000000904097209 */ /* 0x000fc40007810000 */
[----:B------:R-:W-:Y:S02]  /*3240*/  FMNMX.FTZ R0, R21, R0, !PT ;  /* 0x0000000015007209 */ /* 0x000fe40007810000 */
[----:B------:R-:W-:Y:S02]  /*3250*/  FSEL R12, R23, -INF , P0 ;  /* 0xff800000170c7808 */ /* 0x000fe40000000000 */
[----:B------:R-:W-:Y:S02]  /*3260*/  ISETP.GT.AND P2, PT, R76, 0x18, PT ;  /* 0x000000184c00780c */ /* 0x000fe40003f44270 */
[----:B------:R-:W-:Y:S02]  /*3270*/  FMNMX.FTZ R9, R22, R9, !PT ;  /* 0x0000000916097209 */ /* 0x000fe40007810000 */
[----:B------:R-:W-:Y:S02]  /*3280*/  FMNMX.FTZ R0, R3, R0, !PT ;  /* 0x0000000003007209 */ /* 0x000fe40007810000 */
[----:B------:R-:W-:-:S02]  /*3290*/  ISETP.GT.AND P0, PT, R76, 0x19, PT ;  /* 0x000000194c00780c */ /* 0x000fc40003f04270 */
[----:B------:R-:W-:Y:S02]  /*32a0*/  FSEL R18, R18, -INF , P2 ;  /* 0xff80000012127808 */ /* 0x000fe40001000000 */
[----:B------:R-:W-:Y:S02]  /*32b0*/  FMNMX.FTZ R9, R12, R9, !PT ;  /* 0x000000090c097209 */ /* 0x000fe40007810000 */
[----:B------:R-:W-:Y:S02]  /*32c0*/  FMNMX.FTZ R0, R17, R0, !PT ;  /* 0x0000000011007209 */ /* 0x000fe40007810000 */
[----:B------:R-:W-:Y:S02]  /*32d0*/  FSEL R8, R19, -INF , P0 ;  /* 0xff80000013087808 */ /* 0x000fe40000000000 */
[----:B------:R-:W-:Y:S02]  /*32e0*/  ISETP.GT.AND P2, PT, R76, 0x20, PT ;  /* 0x000000204c00780c */ /* 0x000fe40003f44270 */
[----:B------:R-:W-:-:S02]  /*32f0*/  FMNMX.FTZ R9, R18, R9, !PT ;  /* 0x0000000912097209 */ /* 0x000fc40007810000 */
[----:B------:R-:W-:Y:S02]  /*3300*/  FMNMX.FTZ R0, R157, R0, !PT ;  /* 0x000000009d007209 */ /* 0x000fe40007810000 */
[----:B------:R-:W-:Y:S02]  /*3310*/  ISETP.GT.AND P0, PT, R76, 0x21, PT ;  /* 0x000000214c00780c */ /* 0x000fe40003f04270 */
[----:B------:R-:W-:Y:S02]  /*3320*/  FSEL R174, R14, -INF , P2 ;  /* 0xff8000000eae7808 */ /* 0x000fe40001000000 */
[----:B------:R-:W-:Y:S02]  /*3330*/  FMNMX.FTZ R9, R8, R9, !PT ;  /* 0x0000000908097209 */ /* 0x000fe40007810000 */
[----:B------:R-:W-:Y:S02]  /*3340*/  FMNMX.FTZ R0, R165, R0, !PT ;  /* 0x00000000a5007209 */ /* 0x000fe40007810000 */
[----:B------:R-:W-:-:S02]  /*3350*/  FSEL R164, R15, -INF , P0 ;  /* 0xff8000000fa47808 */ /* 0x000fc40000000000 */
        /* <DEDUP_REMOVED lines=10> */
[----:B------:R-:W-:Y:S02]  /*3400*/  ISETP.GT.AND P0, PT, R76, 0x31, PT ;  /* 0x000000314c00780c */ /* 0x000fe40003f04270 */
[----:B------:R-:W-:-:S02]  /*3410*/  FMNMX.FTZ R0, R169, R0, !PT ;  /* 0x00000000a9007209 */ /* 0x000fc40007810000 */
[----:B------:R-:W-:Y:S02]  /*3420*/  FSEL R166, R6, -INF , P2 ;  /* 0xff80000006a67808 */ /* 0x000fe40001000000 */
[----:B------:R-:W-:Y:S02]  /*3430*/  FMNMX.FTZ R9, R170, R9, !PT ;  /* 0x00000009aa097209 */ /* 0x000fe40007810000 */
[----:B------:R-:W-:Y:S02]  /*3440*/  FSEL R142, R7, -INF , P0 ;  /* 0xff800000078e7808 */ /* 0x000fe40000000000 */
[----:B------:R-:W-:Y:S02]  /*3450*/  FMNMX.FTZ R0, R167, R0, !PT ;  /* 0x00000000a7007209 */ /* 0x000fe40007810000 */
        /* <DEDUP_REMOVED lines=8> */
[----:B------:R-:W-:Y:S01]  /*34e0*/  FMNMX.FTZ R7, R140, R7, !PT ;  /* 0x000000078c077209 */ /* 0x000fe20007810000 */
[----:B------:R-:W2:Y:S03]  /*34f0*/  SHFL.BFLY PT, R0, R9, 0x2, 0x1f ;  /* 0x0c401f0009007f89 */ /* 0x000ea600000e0000 */
[----:B------:R-:W-:-:S05]  /*3500*/  FMNMX.FTZ R6, R162, R7, !PT ;  /* 0x00000007a2067209 */ /* 0x000fca0007810000 */
[----:B------:R-:W3:Y:S01]  /*3510*/  SHFL.BFLY PT, R135, R6, 0x2, 0x1f ;  /* 0x0c401f0006877f89 */ /* 0x000ee200000e0000 */
[----:B--2---:R-:W-:-:S05]  /*3520*/  FMNMX.FTZ R7, R0, R9, !PT ;  /* 0x0000000900077209 */ /* 0x004fca0007810000 */
[----:B------:R-:W2:Y:S01]  /*3530*/  SHFL.BFLY PT, R0, R7, 0x1, 0x1f ;  /* 0x0c201f0007007f89 */ /* 0x000ea200000e0000 */
[----:B---3--:R-:W-:-:S05]  /*3540*/  FMNMX.FTZ R135, R6, R135, !PT ;  /* 0x0000008706877209 */ /* 0x008fca0007810000 */
[----:B------:R3:W4:Y:S01]  /*3550*/  SHFL.BFLY PT, R136, R135, 0x1, 0x1f ;  /* 0x0c201f0087887f89 */ /* 0x00072200000e0000 */
[----:B--2---:R-:W-:-:S05]  /*3560*/  FMNMX.FTZ R0, R7, R0, !PT ;  /* 0x0000000007007209 */ /* 0x004fca0007810000 */
.L_x_553:
[----:B------:R-:W-:Y:S01]  /*3570*/  FMUL.FTZ R168, R0, c[0x0][0x2d0] ;  /* 0x0000b40000a87a20 */ /* 0x000fe20000410000 */
[----:B----4-:R-:W-:Y:S01]  /*3580*/  FMNMX.FTZ R132, R136, R135, !PT ;  /* 0x0000008788847209 */ /* 0x010fe20007810000 */
[----:B------:R-:W-:Y:S01]  /*3590*/  WARPSYNC 0xffffffff ;  /* 0xffffffff00007948 */ /* 0x000fe20003800000 */
[----:B------:R-:W-:Y:S01]  /*35a0*/  FSETP.NEU.FTZ.AND P0, PT, R0, -INF , PT ;  /* 0xff8000000000780b */ /* 0x000fe20003f1d000 */
[----:B------:R-:W2:Y:S01]  /*35b0*/  LDSM.16.MT88.4 R40, [R182+0x2000] ;  /* 0x00200000b628783b */ /* 0x000ea20000004200 */
[----:B------:R-:W-:Y:S01]  /*35c0*/  IADD3 R238, R2, -0x2, RZ ;  /* 0xfffffffe02ee7810 */ /* 0x000fe20007ffe0ff */
[----:B------:R-:W-:Y:S01]  /*35d0*/  FMUL.FTZ R161, R132, c[0x0][0x2d0] ;  /* 0x0000b40084a17a20 */ /* 0x000fe20000410000 */
[----:B------:R-:W-:Y:S01]  /*35e0*/  FSEL R168, R168, RZ, P0 ;  /* 0x000000ffa8a87208 */ /* 0x000fe20000000000 */
[----:B------:R-:W4:Y:S01]  /*35f0*/  LDSM.16.MT88.4 R124, [R182] ;  /* 0x00000000b67c783b */ /* 0x000f220000004200 */
[----:B------:R-:W-:-:S03]  /*3600*/  FSETP.NEU.FTZ.AND P0, PT, R132, -INF , PT ;  /* 0xff8000008400780b */ /* 0x000fc60003f1d000 */
[--C-:B------:R-:W-:Y:S01]  /*3610*/  FFMA.FTZ R156, R28, c[0x0][0x2d0], -R168.reuse ;  /* 0x0000b4001c9c7a23 */ /* 0x100fe200000108a8 */
[----:B------:R-:W-:Y:S01]  /*3620*/  FSEL R161, R161, RZ, P0 ;  /* 0x000000ffa1a17208 */ /* 0x000fe20000000000 */
[--C-:B------:R-:W-:Y:S01]  /*3630*/  FFMA.FTZ R155, R35, c[0x0][0x2d0], -R168.reuse ;  /* 0x0000b400239b7a23 */ /* 0x100fe200000108a8 */
[----:B------:R-:W5:Y:S01]  /*3640*/  LDSM.16.MT88.4 R104, [R181] ;  /* 0x00000000b568783b */ /* 0x000f620000004200 */
[--C-:B------:R-:W-:Y:S02]  /*3650*/  FFMA.FTZ R154, R33, c[0x0][0x2d0], -R168.reuse ;  /* 0x0000b400219a7a23 */ /* 0x100fe400000108a8 */
[----:B------:R-:W-:Y:S01]  /*3660*/  FFMA.FTZ R153, R29, c[0x0][0x2d0], -R168 ;  /* 0x0000b4001d997a23 */ /* 0x000fe200000108a8 */
[----:B------:R-:W1:Y:S01]  /*3670*/  LDSM.16.MT88.4 R112, [R180] ;  /* 0x00000000b470783b */ /* 0x000e620000004200 */
[--C-:B------:R-:W-:Y:S01]  /*3680*/  FFMA.FTZ R152, R5, c[0x0][0x2d0], -R161.reuse ;  /* 0x0000b40005987a23 */ /* 0x100fe200000108a1 */
[----:B------:R-:W-:Y:S01]  /*3690*/  MUFU.EX2 R156, R156 ;  /* 0x0000009c009c7308 */ /* 0x000fe20000000800 */
[--C-:B------:R-:W-:Y:S01]  /*36a0*/  FFMA.FTZ R151, R16, c[0x0][0x2d0], -R161.reuse ;  /* 0x0000b40010977a23 */ /* 0x100fe200000108a1 */
[----:B------:R-:W3:Y:S01]  /*36b0*/  LDSM.16.MT88.4 R120, [R179] ;  /* 0x00000000b378783b */ /* 0x000ee20000004200 */
[----:B------:R-:W-:-:S02]  /*36c0*/  FFMA.FTZ R150, R26, c[0x0][0x2d0], -R161 ;  /* 0x0000b4001a967a23 */ /* 0x000fc400000108a1 */
[--C-:B------:R-:W-:Y:S01]  /*36d0*/  FFMA.FTZ R147, R4, c[0x0][0x2d0], -R161.reuse ;  /* 0x0000b40004937a23 */ /* 0x100fe200000108a1 */
[----:B------:R-:W1:Y:S01]  /*36e0*/  LDSM.16.MT88.4 R48, [R181+0x2000] ;  /* 0x00200000b530783b */ /* 0x000e620000004200 */
[--C-:B------:R-:W-:Y:S01]  /*36f0*/  FFMA.FTZ R134, R8, c[0x0][0x2d0], -R161.reuse ;  /* 0x0000b40008867a23 */ /* 0x100fe200000108a1 */
[----:B------:R-:W2:Y:S01]  /*3700*/  MUFU.EX2 R155, R155 ;  /* 0x0000009b009b7308 */ /* 0x000ea20000000800 */
[--C-:B------:R-:W-:Y:S01]  /*3710*/  FFMA.FTZ R144, R3, c[0x0][0x2d0], -R168.reuse ;  /* 0x0000b40003907a23 */ /* 0x100fe200000108a8 */
[----:B------:R-:W1:Y:S01]  /*3720*/  LDSM.16.MT88.4 R56, [R180+0x2000] ;  /* 0x00200000b438783b */ /* 0x000e620000004200 */
[--C-:B------:R-:W-:Y:S02]  /*3730*/  FFMA.FTZ R149, R25, c[0x0][0x2d0], -R168.reuse ;  /* 0x0000b40019957a23 */ /* 0x100fe400000108a8 */
[--C-:B------:R-:W-:Y:S01]  /*3740*/  FFMA.FTZ R148, R21, c[0x0][0x2d0], -R168.reuse ;  /* 0x0000b40015947a23 */ /* 0x100fe200000108a8 */
[----:B------:R-:W1:Y:S01]  /*3750*/  LDSM.16.MT88.4 R64, [R179+0x2000] ;  /* 0x00200000b340783b */ /* 0x000e620000004200 */
[----:B------:R-:W-:Y:S01]  /*3760*/  FFMA.FTZ R3, R17, c[0x0][0x2d0], -R168 ;  /* 0x0000b40011037a23 */ /* 0x000fe200000108a8 */
[----:B------:R-:W-:Y:S01]  /*3770*/  MUFU.EX2 R154, R154 ;  /* 0x0000009a009a7308 */ /* 0x000fe20000000800 */
[--C-:B------:R-:W-:Y:S01]  /*3780*/  FFMA.FTZ R146, R22, c[0x0][0x2d0], -R161.reuse ;  /* 0x0000b40016927a23 */ /* 0x100fe200000108a1 */
[----:B------:R-:W1:Y:S01]  /*3790*/  LDSM.16.MT88.4 R72, [R182+0x4000] ;  /* 0x00400000b648783b */ /* 0x000e620000004200 */
[----:B---3--:R-:W-:-:S02]  /*37a0*/  FFMA.FTZ R135, R12, c[0x0][0x2d0], -R161 ;  /* 0x0000b4000c877a23 */ /* 0x008fc400000108a1 */
[--C-:B------:R-:W-:Y:S01]  /*37b0*/  FFMA.FTZ R145, R18, c[0x0][0x2d0], -R161.reuse ;  /* 0x0000b40012917a23 */ /* 0x100fe200000108a1 */
[----:B-1----:R-:W1:Y:S01]  /*37c0*/  LDSM.16.MT88.4 R80, [R181+0x4000] ;  /* 0x00400000b550783b */ /* 0x002e620000004200 */
[--C-:B------:R-:W-:Y:S01]  /*37d0*/  FFMA.FTZ R160, R165, c[0x0][0x2d0], -R168.reuse ;  /* 0x0000b400a5a07a23 */ /* 0x100fe200000108a8 */
[----:B------:R-:W3:Y:S01]  /*37e0*/  MUFU.EX2 R153, R153 ;  /* 0x0000009900997308 */ /* 0x000ee20000000800 */
[----:B--2---:R-:W-:Y:S01]  /*37f0*/  F2FP.PACK_AB R96, R155, R156 ;  /* 0x0000009c9b60723e */ /* 0x004fe200000000ff */
[----:B------:R-:W2:Y:S01]  /*3800*/  LDSM.16.MT88.4 R88, [R180+0x4000] ;  /* 0x00400000b458783b */ /* 0x000ea20000004200 */
[--C-:B------:R-:W-:Y:S02]  /*3810*/  FFMA.FTZ R158, R163, c[0x0][0x2d0], -R168.reuse ;  /* 0x0000b400a39e7a23 */ /* 0x100fe400000108a8 */
[--C-:B------:R-:W-:Y:S01]  /*3820*/  FFMA.FTZ R157, R157, c[0x0][0x2d0], -R168.reuse ;  /* 0x0000b4009d9d7a23 */ /* 0x100fe200000108a8 */
[----:B------:R-:W1:Y:S01]  /*3830*/  LDSM.16.MT88.4 R4, [R179+0x4000] ;  /* 0x00400000b304783b */ /* 0x000e620000004200 */
[----:B------:R-:W-:Y:S01]  /*3840*/  FFMA.FTZ R159, R159, c[0x0][0x2d0], -R168 ;  /* 0x0000b4009f9f7a23 */ /* 0x000fe200000108a8 */
[----:B------:R-:W-:Y:S01]  /*3850*/  MUFU.EX2 R152, R152 ;  /* 0x0000009800987308 */ /* 0x000fe20000000800 */
[--C-:B------:R-:W-:Y:S01]  /*3860*/  FFMA.FTZ R163, R174, c[0x0][0x2d0], -R161.reuse ;  /* 0x0000b400aea37a23 */ /* 0x100fe200000108a1 */
[----:B------:R-:W1:Y:S01]  /*3870*/  LDSM.16.MT88.4 R8, [R182+0x2800] ;  /* 0x00280000b608783b */ /* 0x000e620000004200 */
[----:B------:R-:W-:-:S02]  /*3880*/  FFMA.FTZ R164, R164, c[0x0][0x2d0], -R161 ;  /* 0x0000b400a4a47a23 */ /* 0x000fc400000108a1 */
[--C-:B------:R-:W-:Y:S01]  /*3890*/  FFMA.FTZ R165, R172, c[0x0][0x2d0], -R161.reuse ;  /* 0x0000b400aca57a23 */ /* 0x100fe200000108a1 */
[----:B------:R-:W1:Y:S01]  /*38a0*/  LDSM.16.MT88.4 R16, [R180+0x2800] ;  /* 0x00280000b410783b */ /* 0x000e620000004200 */
[--C-:B------:R-:W-:Y:S01]  /*38b0*/  FFMA.FTZ R170, R170, c[0x0][0x2d0], -R161.reuse ;  /* 0x0000b400aaaa7a23 */ /* 0x100fe200000108a1 */
[----:B------:R-:W4:Y:S01]  /*38c0*/  MUFU.EX2 R151, R151 ;  /* 0x0000009700977308 */ /* 0x000f220000000800 */
[----:B---3--:R-:W-:Y:S01]  /*38d0*/  F2FP.PACK_AB R98, R153, R154 ;  /* 0x0000009a9962723e */ /* 0x008fe200000000ff */
[----:B------:R-:W3:Y:S01]  /*38e0*/  LDSM.16.MT88.4 R20, [R182+0x800] ;  /* 0x00080000b614783b */ /* 0x000ee20000004200 */
[--C-:B------:R-:W-:Y:S02]  /*38f0*/  FFMA.FTZ R172, R167, c[0x0][0x2d0], -R168.reuse ;  /* 0x0000b400a7ac7a23 */ /* 0x100fe400000108a8 */
[--C-:B------:R-:W-:Y:S01]  /*3900*/  FFMA.FTZ R169, R169, c[0x0][0x2d0], -R168.reuse ;  /* 0x0000b400a9a97a23 */ /* 0x100fe200000108a8 */
[----:B------:R-:W1:Y:S01]  /*3910*/  LDSM.16.MT88.4 R12, [R179+0x2800] ;  /* 0x00280000b30c783b */ /* 0x000e620000004200 */
[--C-:B------:R-:W-:Y:S01]  /*3920*/  FFMA.FTZ R167, R143, c[0x0][0x2d0], -R168.reuse ;  /* 0x0000b4008fa77a23 */ /* 0x100fe200000108a8 */
[----:B------:R-:W-:Y:S01]  /*3930*/  MUFU.EX2 R150, R150 ;  /* 0x0000009600967308 */ /* 0x000fe20000000800 */
[----:B------:R-:W-:Y:S01]  /*3940*/  FFMA.FTZ R236, R141, c[0x0][0x2d0], -R168 ;  /* 0x0000b4008dec7a23 */ /* 0x000fe200000108a8 */
[----:B------:R-:W-:Y:S01]  /*3950*/  LDSM.16.MT88.4 R136, [R181+0x800] ;  /* 0x00080000b588783b */ /* 0x000fe20000004200 */
[----:B------:R-:W-:-:S02]  /*3960*/  FFMA.FTZ R166, R166, c[0x0][0x2d0], -R161 ;  /* 0x0000b400a6a67a23 */ /* 0x000fc400000108a1 */
[--C-:B------:R-:W-:Y:S01]  /*3970*/  FFMA.FTZ R171, R142, c[0x0][0x2d0], -R161.reuse ;  /* 0x0000b4008eab7a23 */ /* 0x100fe200000108a1 */
[----:B------:R-:W-:Y:S01]  /*3980*/  LDSM.16.MT88.4 R32, [R180+0x800] ;  /* 0x00080000b420783b */ /* 0x000fe20000004200 */
[--C-:B------:R-:W-:Y:S01]  /*3990*/  FFMA.FTZ R168, R140, c[0x0][0x2d0], -R161.reuse ;  /* 0x0000b4008ca87a23 */ /* 0x100fe200000108a1 */
[----:B------:R-:W2:Y:S01]  /*39a0*/  MUFU.EX2 R147, R147 ;  /* 0x0000009300937308 */ /* 0x000ea20000000800 */
[----:B----4-:R-:W-:Y:S01]  /*39b0*/  F2FP.PACK_AB R97, R151, R152 ;  /* 0x000000989761723e */ /* 0x010fe200000000ff */
[----:B------:R-:W-:Y:S01]  /*39c0*/  LDSM.16.MT88.4 R28, [R179+0x800] ;  /* 0x00080000b31c783b */ /* 0x000fe20000004200 */
[----:B------:R-:W-:Y:S02]  /*39d0*/  FFMA.FTZ R231, R162, c[0x0][0x2d0], -R161 ;  /* 0x0000b400a2e77a23 */ /* 0x000fe400000108a1 */
[----:B------:R-:W-:Y:S01]  /*39e0*/  FADD.FTZ R155, R156, R155 ;  /* 0x0000009b9c9b7221 */ /* 0x000fe20000010000 */
[----:B------:R-:W-:Y:S01]  /*39f0*/  LDSM.16.MT88.4 R24, [R181+0x2800] ;  /* 0x00280000b518783b */ /* 0x000fe20000004200 */
[----:B------:R-:W-:Y:S01]  /*3a00*/  FADD.FTZ R151, R152, R151 ;  /* 0x0000009798977221 */ /* 0x000fe20000010000 */
[----:B------:R-:W-:Y:S02]  /*3a10*/  MUFU.EX2 R149, R149 ;  /* 0x0000009500957308 */ /* 0x000fe40000000800 */
[----:B------:R-:W-:Y:S01]  /*3a20*/  LDSM.16.MT88.4 R140, [R181+0x1800] ;  /* 0x00180000b58c783b */ /* 0x000fe20000004200 */
[----:B--2---:R-:W-:-:S05]  /*3a30*/  F2FP.PACK_AB R99, R147, R150 ;  /* 0x000000969363723e */ /* 0x004fca00000000ff */
        /* <DEDUP_REMOVED lines=9> */
[C---:B-----5:R-:W-:Y:S02]  /*3ad0*/  HMMA.16816.F32 R100, R96.reuse, R104, RZ ;  /* 0x000000686064723c */ /* 0x060fe400000018ff */
        /* <DEDUP_REMOVED lines=12> */
[----:B------:R-:W2:Y:S06]  /*3ba0*/  MUFU.EX2 R159, R159 ;  /* 0x0000009f009f7308 */ /* 0x000eac0000000800 */
[C---:B-1----:R-:W-:Y:S02]  /*3bb0*/  HMMA.16816.F32 R76, R96.reuse, R80, RZ ;  /* 0x00000050604c723c */ /* 0x042fe400000018ff */
        /* <DEDUP_REMOVED lines=27> */
[----:B------:R-:W-:-:S04]  /*3d70*/  FADD.FTZ R146, R146, R147 ;  /* 0x0000009392927221 */ /* 0x000fc80000010000 */
[----:B------:R-:W-:Y:S01]  /*3d80*/  FADD.FTZ R146, R135, R146 ;  /* 0x0000009287927221 */ /* 0x000fe20000010000 */
[----:B------:R-:W-:Y:S02]  /*3d90*/  F2FP.PACK_AB R6, R3, R144 ;  /* 0x000000900306723e */ /* 0x000fe400000000ff */
[----:B-----5:R-:W-:Y:S01]  /*3da0*/  F2FP.PACK_AB R7, R134, R145 ;  /* 0x000000918607723e */ /* 0x020fe200000000ff */
[----:B------:R-:W-:-:S04]  /*3db0*/  FADD.FTZ R145, R145, R146 ;  /* 0x0000009291917221 */ /* 0x000fc80000010000 */
[----:B------:R-:W-:Y:S02]  /*3dc0*/  FADD.FTZ R134, R134, R145 ;  /* 0x0000009186867221 */ /* 0x000fe40000010000 */
[C---:B------:R-:W-:Y:S08]  /*3dd0*/  HMMA.16816.F32 R36, R4.reuse, R8, R36 ;  /* 0x000000080424723c */ /* 0x040ff00000001824 */
[C---:B------:R-:W-:Y:S01]  /*3de0*/  HMMA.16816.F32 R40, R4.reuse, R10, R40 ;  /* 0x0000000a0428723c */ /* 0x040fe20000001828 */
[----:B------:R-:W2:Y:S07]  /*3df0*/  LDSM.16.MT88.4 R8, [R181+0x4800] ;  /* 0x00480000b508783b */ /* 0x000eae0000004200 */
[C---:B------:R-:W-:Y:S08]  /*3e00*/  HMMA.16816.F32 R52, R4.reuse, R16, R52 ;  /* 0x000000100434723c */ /* 0x040ff00000001834 */
[C---:B------:R-:W-:Y:S01]  /*3e10*/  HMMA.16816.F32 R56, R4.reuse, R18, R56 ;  /* 0x000000120438723c */ /* 0x040fe20000001838 */
[----:B------:R-:W4:Y:S07]  /*3e20*/  LDSM.16.MT88.4 R16, [R180+0x4800] ;  /* 0x00480000b410783b */ /* 0x000f2e0000004200 */
[C---:B---3--:R-:W-:Y:S08]  /*3e30*/  HMMA.16816.F32 R128, R4.reuse, R20, R128 ;  /* 0x000000140480723c */ /* 0x048ff00000001880 */
[C---:B------:R-:W-:Y:S01]  /*3e40*/  HMMA.16816.F32 R124, R4.reuse, R22, R124 ;  /* 0x00000016047c723c */ /* 0x040fe2000000187c */
[----:B------:R-:W3:Y:S07]  /*3e50*/  LDSM.16.MT88.4 R20, [R182+0x4800] ;  /* 0x00480000b614783b */ /* 0x000eee0000004200 */
[C---:B------:R-:W-:Y:S08]  /*3e60*/  HMMA.16816.F32 R60, R4.reuse, R12, R60 ;  /* 0x0000000c043c723c */ /* 0x040ff0000000183c */
[C---:B------:R-:W-:Y:S01]  /*3e70*/  HMMA.16816.F32 R64, R4.reuse, R14, R64 ;  /* 0x0000000e0440723c */ /* 0x040fe20000001840 */
[----:B------:R-:W5:Y:S07]  /*3e80*/  LDSM.16.MT88.4 R12, [R179+0x4800] ;  /* 0x00480000b30c783b */ /* 0x000f6e0000004200 */
[C---:B--2---:R-:W-:Y:S08]  /*3e90*/  HMMA.16816.F32 R76, R4.reuse, R8, R76 ;  /* 0x00000008044c723c */ /* 0x044ff0000000184c */
[C---:B------:R-:W-:Y:S01]  /*3ea0*/  HMMA.16816.F32 R80, R4.reuse, R10, R80 ;  /* 0x0000000a0450723c */ /* 0x040fe20000001850 */
[----:B------:R-:W2:Y:S07]  /*3eb0*/  LDSM.16.MT88.4 R8, [R182+0x1000] ;  /* 0x00100000b608783b */ /* 0x000eae0000004200 */
[C---:B----4-:R-:W-:Y:S08]  /*3ec0*/  HMMA.16816.F32 R84, R4.reuse, R16, R84 ;  /* 0x000000100454723c */ /* 0x050ff00000001854 */
        /* <DEDUP_REMOVED lines=17> */
[C---:B-----5:R-:W-:Y:S08]  /*3fe0*/  HMMA.16816.F32 R92, R4.reuse, R12, R92 ;  /* 0x0000000c045c723c */ /* 0x060ff0000000185c */
[----:B------:R-:W-:Y:S01]  /*3ff0*/  HMMA.16816.F32 R96, R4, R14, R96 ;  /* 0x0000000e0460723c */ /* 0x000fe20000001860 */
[----:B------:R-:W3:Y:S06]  /*4000*/  LDSM.16.MT88.4 R12, [R182+0x3000] ;  /* 0x00300000b60c783b */ /* 0x000eec0000004200 */
[----:B------:R-:W-:-:S02]  /*4010*/  F2FP.PACK_AB R4, R160, R157 ;  /* 0x0000009da004723e */ /* 0x000fc400000000ff */
[----:B------:R-:W-:Y:S02]  /*4020*/  F2FP.PACK_AB R6, R159, R158 ;  /* 0x0000009e9f06723e */ /* 0x000fe400000000ff */
[----:B-1----:R-:W-:Y:S01]  /*4030*/  F2FP.PACK_AB R5, R164, R163 ;  /* 0x000000a3a405723e */ /* 0x002fe200000000ff */
[----:B------:R-:W-:Y:S01]  /*4040*/  FADD.FTZ R163, R163, R134 ;  /* 0x00000086a3a37221 */ /* 0x000fe20000010000 */
[----:B------:R-:W-:-:S03]  /*4050*/  F2FP.PACK_AB R7, R170, R165 ;  /* 0x000000a5aa07723e */ /* 0x000fc600000000ff */
[----:B------:R-:W-:-:S04]  /*4060*/  FADD.FTZ R164, R164, R163 ;  /* 0x000000a3a4a47221 */ /* 0x000fc80000010000 */
[----:B--2---:R-:W-:Y:S01]  /*4070*/  HMMA.16816.F32 R128, R4, R8, R128 ;  /* 0x000000080480723c */ /* 0x004fe20000001880 */
[----:B------:R-:W-:-:S04]  /*4080*/  FADD.FTZ R165, R165, R164 ;  /* 0x000000a4a5a57221 */ /* 0x000fc80000010000 */
[----:B------:R-:W-:-:S03]  /*4090*/  FADD.FTZ R165, R170, R165 ;  /* 0x000000a5aaa57221 */ /* 0x000fc60000010000 */
[C---:B------:R-:W-:Y:S01]  /*40a0*/  HMMA.16816.F32 R124, R4.reuse, R10, R124 ;  /* 0x0000000a047c723c */ /* 0x040fe2000000187c */
[----:B------:R-:W1:Y:S07]  /*40b0*/  LDSM.16.MT88.4 R8, [R180+0x3000] ;  /* 0x00300000b408783b */ /* 0x000e6e0000004200 */
[C---:B----4-:R-:W-:Y:S08]  /*40c0*/  HMMA.16816.F32 R100, R4.reuse, R16, R100 ;  /* 0x000000100464723c */ /* 0x050ff00000001864 */
        /* <DEDUP_REMOVED lines=29> */
[C---:B--2---:R-:W-:Y:S08]  /*42a0*/  HMMA.16816.F32 R92, R4.reuse, R16, R92 ;  /* 0x00000010045c723c */ /* 0x044ff0000000185c */
[----:B------:R-:W-:Y:S01]  /*42b0*/  HMMA.16816.F32 R96, R4, R18, R96 ;  /* 0x000000120460723c */ /* 0x000fe20000001860 */
[----:B------:R-:W2:Y:S06]  /*42c0*/  LDSM.16.MT88.4 R16, [R182+0x5800] ;  /* 0x00580000b610783b */ /* 0x000eac0000004200 */
[----:B------:R-:W-:-:S02]  /*42d0*/  F2FP.PACK_AB R4, R172, R169 ;  /* 0x000000a9ac04723e */ /* 0x000fc400000000ff */
[----:B------:R-:W-:Y:S02]  /*42e0*/  F2FP.PACK_AB R6, R236, R167 ;  /* 0x000000a7ec06723e */ /* 0x000fe400000000ff */
[----:B------:R-:W-:Y:S01]  /*42f0*/  F2FP.PACK_AB R5, R171, R166 ;  /* 0x000000a6ab05723e */ /* 0x000fe200000000ff */
[----:B------:R-:W-:Y:S01]  /*4300*/  FADD.FTZ R166, R166, R165 ;  /* 0x000000a5a6a67221 */ /* 0x000fe20000010000 */
[----:B------:R-:W-:-:S03]  /*4310*/  F2FP.PACK_AB R7, R231, R168 ;  /* 0x000000a8e707723e */ /* 0x000fc600000000ff */
[----:B------:R-:W-:-:S04]  /*4320*/  FADD.FTZ R171, R171, R166 ;  /* 0x000000a6abab7221 */ /* 0x000fc80000010000 */
[----:B---3--:R-:W-:Y:S01]  /*4330*/  HMMA.16816.F32 R128, R4, R12, R128 ;  /* 0x0000000c0480723c */ /* 0x008fe20000001880 */
[----:B------:R-:W-:-:S04]  /*4340*/  FADD.FTZ R168, R168, R171 ;  /* 0x000000aba8a87221 */ /* 0x000fc80000010000 */
        /* <DEDUP_REMOVED lines=10> */
[C---:B---3--:R-:W-:Y:S07]  /*43f0*/  HMMA.16816.F32 R76, R4.reuse, R12, R76 ;  /* 0x0000000c044c723c */ /* 0x048fee000000184c */
[----:B------:R-:W-:Y:S01]  /*4400*/  FADD.FTZ R12, R154, R155 ;  /* 0x0000009b9a0c7221 */ /* 0x000fe20000010000 */
[----:B------:R-:W-:Y:S03]  /*4410*/  HMMA.16816.F32 R104, R4, R142, R104 ;  /* 0x0000008e0468723c */ /* 0x000fe60000001868 */
[----:B------:R-:W-:-:S04]  /*4420*/  FADD.FTZ R12, R153, R12 ;  /* 0x0000000c990c7221 */ /* 0x000fc80000010000 */
[----:B------:R-:W-:Y:S01]  /*4430*/  FADD.FTZ R13, R149, R12 ;  /* 0x0000000c950d7221 */ /* 0x000fe20000010000 */
[----:B-1----:R-:W-:Y:S01]  /*4440*/  HMMA.16816.F32 R84, R4, R8, R84 ;  /* 0x000000080454723c */ /* 0x002fe20000001854 */
[----:B------:R-:W-:Y:S02]  /*4450*/  MOV R12, R220 ;  /* 0x000000dc000c7202 */ /* 0x000fe40000000f00 */
[----:B------:R-:W-:-:S04]  /*4460*/  FADD.FTZ R13, R148, R13 ;  /* 0x0000000d940d7221 */ /* 0x000fc80000010000 */
[----:B------:R-:W-:Y:S01]  /*4470*/  @P4 IMAD.HI.U32 R8, R220, c[0x0][0x2c8], RZ ;  /* 0x0000b200dc084a27 */ /* 0x000fe200078e00ff */
[----:B------:R-:W-:Y:S03]  /*4480*/  HMMA.16816.F32 R108, R4, R136, R108 ;  /* 0x00000088046c723c */ /* 0x000fe6000000186c */
[----:B------:R-:W-:Y:S01]  /*4490*/  FADD.FTZ R144, R144, R13 ;  /* 0x0000000d90907221 */ /* 0x000fe20000010000 */
[----:B------:R-:W-:-:S03]  /*44a0*/  @P4 SHF.R.U32.HI R12, RZ, c[0x0][0x2cc], R8 ;  /* 0x0000b300ff0c4a19 */ /* 0x000fc60000011608 */
[----:B------:R-:W-:Y:S01]  /*44b0*/  FADD.FTZ R144, R3, R144 ;  /* 0x0000009003907221 */ /* 0x000fe20000010000 */
[----:B------:R-:W-:Y:S01]  /*44c0*/  IADD3 R133, R12, -c[0x0][0x168], R133 ;  /* 0x80005a000c857a10 */ /* 0x000fe20007ffe085 */
[----:B------:R-:W-:Y:S02]  /*44d0*/  HMMA.16816.F32 R112, R4, R138, R112 ;  /* 0x0000008a0470723c */ /* 0x000fe40000001870 */
[----:B------:R-:W-:Y:S01]  /*44e0*/  FADD.FTZ R157, R157, R144 ;  /* 0x000000909d9d7221 */ /* 0x000fe20000010000 */
[----:B------:R-:W-:-:S03]  /*44f0*/  SHF.R.S32.HI R8, RZ, 0x1f, R133 ;  /* 0x0000001fff087819 */ /* 0x000fc60000011485 */
[----:B------:R-:W-:Y:S01]  /*4500*/  FADD.FTZ R157, R160, R157 ;  /* 0x0000009da09d7221 */ /* 0x000fe20000010000 */
[----:B------:R-:W-:Y:S01]  /*4510*/  LEA.HI R133, R8, R133, RZ, 0x6 ;  /* 0x0000008508857211 */ /* 0x000fe200078f30ff */
[----:B------:R-:W-:Y:S02]  /*4520*/  HMMA.16816.F32 R116, R4, R32, R116 ;  /* 0x000000200474723c */ /* 0x000fe40000001874 */
[----:B------:R-:W-:Y:S01]  /*4530*/  FADD.FTZ R158, R158, R157 ;  /* 0x0000009d9e9e7221 */ /* 0x000fe20000010000 */
[----:B------:R-:W-:-:S03]  /*4540*/  SHF.R.S32.HI R133, RZ, 0x6, R133 ;  /* 0x00000006ff857819 */ /* 0x000fc60000011485 */
[----:B------:R-:W-:Y:S01]  /*4550*/  FADD.FTZ R158, R159, R158 ;  /* 0x0000009e9f9e7221 */ /* 0x000fe20000010000 */
[----:B------:R-:W-:Y:S01]  /*4560*/  IMNMX R173, RZ, R133, !PT ;  /* 0x00000085ffad7217 */ /* 0x000fe20007800200 */
[----:B------:R-:W-:Y:S02]  /*4570*/  HMMA.16816.F32 R120, R4, R34, R120 ;  /* 0x000000220478723c */ /* 0x000fe40000001878 */
[----:B------:R-:W-:Y:S01]  /*4580*/  FADD.FTZ R169, R169, R158 ;  /* 0x0000009ea9a97221 */ /* 0x000fe20000010000 */
[----:B------:R-:W-:-:S03]  /*4590*/  ISETP.GE.AND P0, PT, R238, R173, PT ;  /* 0x000000adee00720c */ /* 0x000fc60003f06270 */
[----:B------:R-:W-:Y:S02]  /*45a0*/  FADD.FTZ R172, R172, R169 ;  /* 0x000000a9acac7221 */ /* 0x000fe40000010000 */
[----:B------:R-:W-:Y:S02]  /*45b0*/  HMMA.16816.F32 R44, R4, R28, R44 ;  /* 0x0000001c042c723c */ /* 0x000fe4000000182c */
[----:B------:R-:W-:-:S04]  /*45c0*/  FADD.FTZ R167, R167, R172 ;  /* 0x000000aca7a77221 */ /* 0x000fc80000010000 */
[----:B------:R-:W-:Y:S02]  /*45d0*/  FADD.FTZ R236, R236, R167 ;  /* 0x000000a7ecec7221 */ /* 0x000fe40000010000 */
[C---:B------:R-:W-:Y:S08]  /*45e0*/  HMMA.16816.F32 R48, R4.reuse, R30, R48 ;  /* 0x0000001e0430723c */ /* 0x040ff00000001830 */
[C---:B------:R-:W-:Y:S08]  /*45f0*/  HMMA.16816.F32 R52, R4.reuse, R24, R52 ;  /* 0x000000180434723c */ /* 0x040ff00000001834 */
[C---:B------:R-:W-:Y:S08]  /*4600*/  HMMA.16816.F32 R56, R4.reuse, R26, R56 ;  /* 0x0000001a0438723c */ /* 0x040ff00000001838 */
[C---:B------:R-:W-:Y:S08]  /*4610*/  HMMA.16816.F32 R60, R4.reuse, R20, R60 ;  /* 0x00000014043c723c */ /* 0x040ff0000000183c */
[C---:B------:R-:W-:Y:S08]  /*4620*/  HMMA.16816.F32 R64, R4.reuse, R22, R64 ;  /* 0x000000160440723c */ /* 0x040ff00000001840 */
[C---:B------:R-:W-:Y:S08]  /*4630*/  HMMA.16816.F32 R80, R4.reuse, R14, R80 ;  /* 0x0000000e0450723c */ /* 0x040ff00000001850 */
[C---:B------:R-:W-:Y:S08]  /*4640*/  HMMA.16816.F32 R88, R4.reuse, R10, R88 ;  /* 0x0000000a0458723c */ /* 0x040ff00000001858 */
[C---:B--2---:R-:W-:Y:S08]  /*4650*/  HMMA.16816.F32 R92, R4.reuse, R16, R92 ;  /* 0x00000010045c723c */ /* 0x044ff0000000185c */
[----:B------:R-:W-:Y:S01]  /*4660*/  HMMA.16816.F32 R96, R4, R18, R96 ;  /* 0x000000120460723c */ /* 0x000fe20000001860 */
[----:B------:R-:W-:Y:S03]  /*4670*/  @!UPT UIADD3 URZ, URZ, URZ, URZ ;  /* 0x0000003f3f3ff290 */ /* 0x000fe6000fffe03f */
[----:B------:R-:W-:Y:S11]  /*4680*/  @!P0 BRA `(.L_x_492) ;  /* 0x0000321000008947 */ /* 0x000ff60003800000 */
[----:B------:R-:W-:Y:S02]  /*4690*/  MOV R2, R132 ;  /* 0x0000008400027202 */ /* 0x000fe40000000f00 */
[----:B------:R-:W-:-:S07]  /*46a0*/  MOV R3, R0 ;  /* 0x0000000000037202 */ /* 0x000fce0000000f00 */
.L_x_503:
[----:B------:R-:W-:Y:S04]  /*46b0*/  DEPBAR.LE SB0, 0x0 ;  /* 0x000080000000791a */ /* 0x000fe80000000000 */
[----:B------:R-:W-:Y:S01]  /*46c0*/  WARPSYNC 0xffffffff ;  /* 0xffffffff00007948 */ /* 0x000fe20003800000 */
[----:B------:R-:W-:Y:S01]  /*46d0*/  BAR.SYNC.DEFER_BLOCKING 0x0 ;  /* 0x0000000000007b1d */ /* 0x000fe20000010000 */
[----:B------:R-:W-:Y:S05]  /*46e0*/  ISETP.GE.AND P0, PT, R238, RZ, PT ;  /* 0x000000ffee00720c */ /* 0x000fea0003f06270 */
[----:B------:R1:W2:Y:S01]  /*46f0*/  LDSM.16.M88.4 R132, [R187] ;  /* 0x00000000bb84783b */ /* 0x0002a20000000200 */
[----:B------:R-:W-:Y:S03]  /*4700*/  BSSY B0, `(.L_x_493) ;  /* 0x0000048000007945 */ /* 0x000fe60003800000 */
[----:B------:R1:W3:Y:S04]  /*4710*/  LDSM.16.M88.4 R136, [R186] ;  /* 0x00000000ba88783b */ /* 0x0002e80000000200 */
[----:B------:R1:W4:Y:S04]  /*4720*/  LDSM.16.M88.4 R140, [R186+0x800] ;  /* 0x00080000ba8c783b */ /* 0x0003280000000200 */
[----:B------:R1:W1:Y:S04]  /*4730*/  LDSM.16.M88.4 R144, [R186+0x1000] ;  /* 0x00100000ba90783b */ /* 0x0002680000000200 */
[----:B------:R1:W1:Y:S04]  /*4740*/  LDSM.16.M88.4 R148, [R186+0x1800] ;  /* 0x00180000ba94783b */ /* 0x0002680000000200 */
[----:B------:R1:W1:Y:S04]  /*4750*/  LDSM.16.M88.4 R152, [R185] ;  /* 0x00000000b998783b */ /* 0x0002680000000200 */
[----:B------:R1:W1:Y:S04]  /*4760*/  LDSM.16.M88.4 R156, [R178] ;  /* 0x00000000b29c783b */ /* 0x0002680000000200 */
[----:B------:R1:W1:Y:S04]  /*4770*/  LDSM.16.M88.4 R160, [R178+0x800] ;  /* 0x00080000b2a0783b */ /* 0x0002680000000200 */
[----:B------:R1:W1:Y:S04]  /*4780*/  LDSM.16.M88.4 R164, [R178+0x1000] ;  /* 0x00100000b2a4783b */ /* 0x0002680000000200 */
[----:B------:R1:W1:Y:S01]  /*4790*/  LDSM.16.M88.4 R168, [R178+0x1800] ;  /* 0x00180000b2a8783b */ /* 0x0002620000000200 */
[----:B------:R-:W-:-:S05]  /*47a0*/  @!P0 BRA `(.L_x_494) ;  /* 0x000003d000008947 */ /* 0x000fca0003800000 */
[----:B------:R-:W-:Y:S01]  /*47b0*/  IMAD.WIDE.U32 R4, R224, c[0x0][0x208], RZ ;  /* 0x00008200e0047a25 */ /* 0x000fe200078e00ff */
[----:B------:R-:W-:Y:S02]  /*47c0*/  SHF.R.S32.HI R0, RZ, 0x1f, R224 ;  /* 0x0000001fff007819 */ /* 0x000fe400000114e0 */
[----:B------:R-:W-:Y:S01]  /*47d0*/  SHF.R.S32.HI R10, RZ, 0x1f, R223 ;  /* 0x0000001fff0a7819 */ /* 0x000fe200000114df */
[----:B------:R-:W-:Y:S02]  /*47e0*/  IMAD.SHL.U32 R8, R196, 0x2, RZ ;  /* 0x00000002c4087824 */ /* 0x000fe400078e00ff */
[----:B------:R-:W-:Y:S02]  /*47f0*/  IMAD R0, R0, c[0x0][0x208], RZ ;  /* 0x0000820000007a24 */ /* 0x000fe400078e02ff */
[----:B------:R-:W-:Y:S02]  /*4800*/  IMAD R10, R10, c[0x0][0x218], RZ ;  /* 0x000086000a0a7a24 */ /* 0x000fe400078e02ff */
[----:B------:R-:W-:Y:S02]  /*4810*/  IMAD R0, R224, c[0x0][0x20c], R0 ;  /* 0x00008300e0007a24 */ /* 0x000fe400078e0200 */
[----:B------:R-:W-:Y:S02]  /*4820*/  IMAD R10, R223, c[0x0][0x21c], R10 ;  /* 0x00008700df0a7a24 */ /* 0x000fe400078e020a */
[----:B------:R-:W-:Y:S02]  /*4830*/  IMAD.IADD R5, R5, 0x1, R0 ;  /* 0x0000000105057824 */ /* 0x000fe400078e0200 */
[C---:B------:R-:W-:Y:S02]  /*4840*/  IMAD.SHL.U32 R0, R206.reuse, 0x2, RZ ;  /* 0x00000002ce007824 */ /* 0x040fe400078e00ff */
[----:B------:R-:W-:Y:S01]  /*4850*/  IMAD.WIDE.U32 R6, R223, c[0x0][0x218], R4 ;  /* 0x00008600df067a25 */ /* 0x000fe200078e0004 */
[----:B------:R-:W-:Y:S04]  /*4860*/  SHF.L.U64.HI R4, R206, 0x1, R193 ;  /* 0x00000001ce047819 */ /* 0x000fe800000102c1 */
[----:B------:R-:W-:Y:S02]  /*4870*/  IADD3 R5, P0, R228, R6, RZ ;  /* 0x00000006e4057210 */ /* 0x000fe40007f1e0ff */
[----:B------:R-:W-:Y:S02]  /*4880*/  SHF.L.U32 R6, R197, 0x1, RZ ;  /* 0x00000001c5067819 */ /* 0x000fe400000006ff */
[----:B------:R-:W-:Y:S02]  /*4890*/  IADD3.X R10, R217, R7, R10, P0, !PT ;  /* 0x00000007d90a7210 */ /* 0x000fe400007fe40a */
[C---:B------:R-:W-:Y:S02]  /*48a0*/  LEA R9, P0, R5.reuse, c[0x0][0x1f8], 0x1 ;  /* 0x00007e0005097a11 */ /* 0x040fe400078008ff */
[----:B------:R-:W-:Y:S02]  /*48b0*/  SHF.L.U64.HI R7, R196, 0x1, R191 ;  /* 0x00000001c4077819 */ /* 0x000fe400000102bf */
[----:B------:R-:W-:Y:S02]  /*48c0*/  LEA.HI.X R10, R5, c[0x0][0x1fc], R10, 0x1, P0 ;  /* 0x00007f00050a7a11 */ /* 0x000fe400000f0c0a */
[----:B------:R-:W-:Y:S01]  /*48d0*/  SHF.L.U64.HI R5, R197, 0x1, R192 ;  /* 0x00000001c5057819 */ /* 0x000fe200000102c0 */
[----:B------:R-:W-:-:S05]  /*48e0*/  BRA.DIV ~URZ, `(.L_x_495) ;  /* 0x00008b427f007947 */ /* 0x000fca000b800000 */
[----:B------:R4:W3:Y:S02]  /*48f0*/  SHFL.IDX PT, R12, R10, RZ, 0x181f ;  /* 0x00181fff0a0c7589 */ /* 0x0008e400000e0000 */
.L_x_554:
[----:B------:R-:W-:-:S05]  /*4900*/  BRA.DIV ~URZ, `(.L_x_496) ;  /* 0x00008b927f007947 */ /* 0x000fca000b800000 */
[----:B------:R-:W5:Y:S01]  /*4910*/  SHFL.IDX PT, R11, R9, RZ, 0x181f ;  /* 0x00181fff090b7589 */ /* 0x000f6200000e0000 */
[----:B------:R-:W-:Y:S02]  /*4920*/  ISETP.GE.AND P5, PT, R206, c[0x0][0x1d4], PT ;  /* 0x00007500ce007a0c */ /* 0x000fe40003fa6270 */
[----:B------:R-:W-:Y:S01]  /*4930*/  ISETP.GE.AND P2, PT, R197, c[0x0][0x1d4], PT ;  /* 0x00007500c5007a0c */ /* 0x000fe20003f46270 */
[----:B----4-:R-:W4:Y:S01]  /*4940*/  SHFL.IDX PT, R10, R10, 0x1, 0x181f ;  /* 0x00381f000a0a7f89 */ /* 0x010f2200000e0000 */
[----:B------:R-:W-:Y:S03]  /*4950*/  SEL R13, RZ, 0x10, P5 ;  /* 0x00000010ff0d7807 */ /* 0x000fe60002800000 */
[----:B------:R3:W2:Y:S01]  /*4960*/  SHFL.IDX PT, R175, R9, 0x1, 0x181f ;  /* 0x00381f0009af7f89 */ /* 0x0006a200000e0000 */
[C---:B-----5:R-:W-:Y:S02]  /*4970*/  IADD3 R18, P0, R11.reuse, R0, RZ ;  /* 0x000000000b127210 */ /* 0x060fe40007f1e0ff */
[C---:B------:R-:W-:Y:S03]  /*4980*/  IADD3 R16, P6, R11.reuse, R6, RZ ;  /* 0x000000060b107210 */ /* 0x040fe60007fde0ff */
[----:B---3--:R-:W-:Y:S01]  /*4990*/  IMAD.X R19, R12, 0x1, R4, P0 ;  /* 0x000000010c137824 */ /* 0x008fe200000e0604 */
[----:B------:R-:W-:Y:S01]  /*49a0*/  ISETP.GE.AND P0, PT, R196, c[0x0][0x1d4], PT ;  /* 0x00007500c4007a0c */ /* 0x000fe20003f06270 */
[C---:B------:R-:W-:Y:S01]  /*49b0*/  IMAD.X R17, R12.reuse, 0x1, R5, P6 ;  /* 0x000000010c117824 */ /* 0x040fe200030e0605 */
[----:B------:R-:W-:Y:S02]  /*49c0*/  IADD3 R14, P6, R11, R8, RZ ;  /* 0x000000080b0e7210 */ /* 0x000fe40007fde0ff */
[----:B------:R3:W-:Y:S01]  /*49d0*/  LDGSTS.E.BYPASS.LTC128B.128 [R198+0x100], [R18.64], !P5 ;  /* 0x0010000012c67fae */ /* 0x0007e2000e901d46 */
[----:B------:R-:W-:Y:S02]  /*49e0*/  SEL R11, RZ, 0x10, P0 ;  /* 0x00000010ff0b7807 */ /* 0x000fe40000000000 */
[----:B------:R-:W-:Y:S01]  /*49f0*/  IMAD.X R15, R12, 0x1, R7, P6 ;  /* 0x000000010c0f7824 */ /* 0x000fe200030e0607 */
[----:B------:R3:W-:Y:S01]  /*4a00*/  LDGSTS.E.BYPASS.LTC128B.128 [R198+0x2100], [R16.64], !P2 ;  /* 0x0210000010c67fae */ /* 0x0007e2000d101d46 */
[----:B------:R-:W-:Y:S04]  /*4a10*/  SEL R12, RZ, 0x10, P2 ;  /* 0x00000010ff0c7807 */ /* 0x000fe80001000000 */
[----:B------:R3:W-:Y:S03]  /*4a20*/  LDGSTS.E.BYPASS.LTC128B.128 [R198+0x4100], [R14.64], !P0 ;  /* 0x041000000ec67fae */ /* 0x0007e6000c101d46 */
.L_x_555:
[----:B--234-:R-:W-:Y:S02]  /*4a30*/  IADD3 R14, -R12, 0x10, RZ ;  /* 0x000000100c0e7810 */ /* 0x01cfe40007ffe1ff */
[----:B------:R-:W-:Y:S02]  /*4a40*/  IADD3 R15, -R13, 0x10, RZ ;  /* 0x000000100d0f7810 */ /* 0x000fe40007ffe1ff */
[----:B------:R-:W-:Y:S02]  /*4a50*/  LOP3.LUT R14, R14, 0xf, RZ, 0xc0, !PT ;  /* 0x0000000f0e0e7812 */ /* 0x000fe400078ec0ff */
[----:B------:R-:W-:Y:S02]  /*4a60*/  LOP3.LUT R15, R15, 0xf, RZ, 0xc0, !PT ;  /* 0x0000000f0f0f7812 */ /* 0x000fe400078ec0ff */
[----:B------:R-:W-:Y:S02]  /*4a70*/  IADD3 R9, -R11, 0x10, RZ ;  /* 0x000000100b097810 */ /* 0x000fe40007ffe1ff */
[-C--:B------:R-:W-:Y:S02]  /*4a80*/  IADD3 R14, P6, P5, R14, R175.reuse, R6 ;  /* 0x000000af0e0e7210 */ /* 0x080fe40007dde006 */
[-C--:B------:R-:W-:Y:S02]  /*4a90*/  IADD3 R16, P2, P0, R15, R175.reuse, R0 ;  /* 0x000000af0f107210 */ /* 0x080fe4000785e000 */
[----:B------:R-:W-:Y:S02]  /*4aa0*/  LOP3.LUT R9, R9, 0xf, RZ, 0xc0, !PT ;  /* 0x0000000f09097812 */ /* 0x000fe400078ec0ff */
[-C--:B------:R-:W-:Y:S02]  /*4ab0*/  IADD3.X R15, RZ, R10.reuse, R5, P6, P5 ;  /* 0x0000000aff0f7210 */ /* 0x080fe400037ea405 */
[----:B------:R-:W-:Y:S02]  /*4ac0*/  ISETP.NE.U32.AND P6, PT, R13, RZ, PT ;  /* 0x000000ff0d00720c */ /* 0x000fe40003fc5070 */
[-C--:B------:R-:W-:Y:S02]  /*4ad0*/  IADD3.X R17, RZ, R10.reuse, R4, P2, P0 ;  /* 0x0000000aff117210 */ /* 0x080fe400017e0404 */
[----:B------:R-:W-:Y:S02]  /*4ae0*/  IADD3 R8, P2, P0, R9, R175, R8 ;  /* 0x000000af09087210 */ /* 0x000fe4000785e008 */
[----:B------:R-:W-:Y:S02]  /*4af0*/  ISETP.NE.U32.AND P5, PT, R12, RZ, PT ;  /* 0x000000ff0c00720c */ /* 0x000fe40003fa5070 */
[----:B------:R-:W-:Y:S02]  /*4b00*/  IADD3.X R9, RZ, R10, R7, P2, P0 ;  /* 0x0000000aff097210 */ /* 0x000fe400017e0407 */
[----:B------:R-:W-:Y:S03]  /*4b10*/  ISETP.NE.U32.AND P0, PT, R11, RZ, PT ;  /* 0x000000ff0b00720c */ /* 0x000fe60003f05070 */
[----:B------:R-:W-:Y:S01]  /*4b20*/  @!PT LDS RZ, [RZ] ;  /* 0x00000000fffff984 */ /* 0x000fe20000000800 */
[----:B------:R-:W-:Y:S01]  /*4b30*/  @!PT LDS RZ, [RZ] ;  /* 0x00000000fffff984 */ /* 0x000fe20000000800 */
[----:B------:R-:W-:Y:S01]  /*4b40*/  @!PT LDS RZ, [RZ] ;  /* 0x00000000fffff984 */ /* 0x000fe20000000800 */
[----:B------:R2:W-:Y:S06]  /*4b50*/  LDGSTS.E.BYPASS.LTC128B.128.ZFILL [R198+0x1100], [R16.64], P6 ;  /* 0x0110000010c67fae */ /* 0x0005ec000b141d46 */
[----:B------:R2:W-:Y:S04]  /*4b60*/  LDGSTS.E.BYPASS.LTC128B.128.ZFILL [R198+0x3100], [R14.64], P5 ;  /* 0x031000000ec67fae */ /* 0x0005e8000a941d46 */
[----:B------:R2:W-:Y:S02]  /*4b70*/  LDGSTS.E.BYPASS.LTC128B.128.ZFILL [R198+0x5100], [R8.64], P0 ;  /* 0x0510000008c67fae */ /* 0x0005e40008141d46 */
.L_x_494:
[----:B------:R-:W-:Y:S05]  /*4b80*/  BSYNC B0 ;  /* 0x0000000000007941 */ /* 0x000fea0003800000 */
.L_x_493:
[----:B------:R-:W0:Y:S01]  /*4b90*/  LDGDEPBAR ;  /* 0x00000000000079af */ /* 0x000e220000000000 */
[----:B------:R-:W-:Y:S01]  /*4ba0*/  WARPSYNC 0xffffffff ;  /* 0xffffffff00007948 */ /* 0x000fe20003800000 */
[C---:B--23--:R-:W-:Y:S01]  /*4bb0*/  HMMA.16816.F32 R4, R132.reuse, R136, RZ ;  /* 0x000000888404723c */ /* 0x04cfe200000018ff */
[----:B------:R-:W-:Y:S02]  /*4bc0*/  BSSY B0, `(.L_x_497) ;  /* 0x00000e1000007945 */ /* 0x000fe40003800000 */
[----:B------:R-:W-:Y:S05]  /*4bd0*/  ISETP.GE.AND P0, PT, R238, 0x1, PT ;  /* 0x00000001ee00780c */ /* 0x000fea0003f06270 */
[C---:B------:R-:W-:Y:S01]  /*4be0*/  HMMA.16816.F32 R8, R132.reuse, R138, RZ ;  /* 0x0000008a8408723c */ /* 0x040fe200000018ff */
[----:B------:R-:W-:Y:S07]  /*4bf0*/  LDSM.16.M88.4 R136, [R184] ;  /* 0x00000000b888783b */ /* 0x000fee0000000200 */
[C---:B----4-:R-:W-:Y:S08]  /*4c00*/  HMMA.16816.F32 R12, R132.reuse, R140, RZ ;  /* 0x0000008c840c723c */ /* 0x050ff000000018ff */
[C---:B------:R-:W-:Y:S01]  /*4c10*/  HMMA.16816.F32 R16, R132.reuse, R142, RZ ;  /* 0x0000008e8410723c */ /* 0x040fe200000018ff */
[----:B------:R-:W2:Y:S07]  /*4c20*/  LDSM.16.M88.4 R140, [R177] ;  /* 0x00000000b18c783b */ /* 0x000eae0000000200 */
        /* <DEDUP_REMOVED lines=9> */
[----:B------:R-:W-:Y:S07]  /*4cc0*/  LDSM.16.M88.4 R156, [R183] ;  /* 0x00000000b79c783b */ /* 0x000fee0000000200 */
[C---:B------:R-:W-:Y:S08]  /*4cd0*/  HMMA.16816.F32 R12, R152.reuse, R160, R12 ;  /* 0x000000a0980c723c */ /* 0x040ff0000000180c */
[C---:B------:R-:W-:Y:S01]  /*4ce0*/  HMMA.16816.F32 R16, R152.reuse, R162, R16 ;  /* 0x000000a29810723c */ /* 0x040fe20000001810 */
[----:B------:R-:W5:Y:S07]  /*4cf0*/  LDSM.16.M88.4 R160, [R176+-0x4000] ;  /* 0xffc00000b0a0783b */ /* 0x000f6e0000000200 */
[C---:B------:R-:W-:Y:S08]  /*4d00*/  HMMA.16816.F32 R20, R152.reuse, R164, R20 ;  /* 0x000000a49814723c */ /* 0x040ff00000001814 */
[C---:B------:R-:W-:Y:S01]  /*4d10*/  HMMA.16816.F32 R24, R152.reuse, R166, R24 ;  /* 0x000000a69818723c */ /* 0x040fe20000001818 */
[----:B------:R-:W3:Y:S07]  /*4d20*/  LDSM.16.M88.4 R164, [R176+-0x3800] ;  /* 0xffc80000b0a4783b */ /* 0x000eee0000000200 */
[C---:B------:R-:W-:Y:S08]  /*4d30*/  HMMA.16816.F32 R28, R152.reuse, R168, R28 ;  /* 0x000000a8981c723c */ /* 0x040ff0000000181c */
[----:B------:R-:W-:Y:S01]  /*4d40*/  HMMA.16816.F32 R32, R152, R170, R32 ;  /* 0x000000aa9820723c */ /* 0x000fe20000001820 */
[----:B------:R-:W4:Y:S06]  /*4d50*/  LDSM.16.M88.4 R152, [R176+-0x3000] ;  /* 0xffd00000b098783b */ /* 0x000f2c0000000200 */
[----:B------:R-:W4:Y:S01]  /*4d60*/  LDSM.16.M88.4 R168, [R176+-0x2800] ;  /* 0xffd80000b0a8783b */ /* 0x000f220000000200 */
        /* <DEDUP_REMOVED lines=41> */
[----:B------:R-:W-:Y:S07]  /*5000*/  LDSM.16.M88.4 R160, [R176+-0x2000] ;  /* 0xffe00000b0a0783b */ /* 0x000fee0000000200 */
[C---:B------:R-:W-:Y:S08]  /*5010*/  HMMA.16816.F32 R12, R152.reuse, R164, R12 ;  /* 0x000000a4980c723c */ /* 0x040ff0000000180c */
[C---:B------:R-:W-:Y:S01]  /*5020*/  HMMA.16816.F32 R16, R152.reuse, R166, R16 ;  /* 0x000000a69810723c */ /* 0x040fe20000001810 */
[----:B------:R-:W-:Y:S07]  /*5030*/  LDSM.16.M88.4 R164, [R176+-0x1800] ;  /* 0xffe80000b0a4783b */ /* 0x000fee0000000200 */
[C---:B-----5:R-:W-:Y:S08]  /*5040*/  HMMA.16816.F32 R20, R152.reuse, R156, R20 ;  /* 0x0000009c9814723c */ /* 0x060ff00000001814 */
[C---:B------:R-:W-:Y:S01]  /*5050*/  HMMA.16816.F32 R24, R152.reuse, R158, R24 ;  /* 0x0000009e9818723c */ /* 0x040fe20000001818 */
[----:B------:R-:W4:Y:S07]  /*5060*/  LDSM.16.M88.4 R156, [R183+0x4000] ;  /* 0x00400000b79c783b */ /* 0x000f2e0000000200 */
[C---:B------:R-:W-:Y:S08]  /*5070*/  HMMA.16816.F32 R28, R152.reuse, R168, R28 ;  /* 0x000000a8981c723c */ /* 0x040ff0000000181c */
[----:B------:R-:W-:Y:S01]  /*5080*/  HMMA.16816.F32 R32, R152, R170, R32 ;  /* 0x000000aa9820723c */ /* 0x000fe20000001820 */
[----:B------:R-:W5:Y:S06]  /*5090*/  LDSM.16.M88.4 R152, [R176+-0x1000] ;  /* 0xfff00000b098783b */ /* 0x000f6c0000000200 */
[----:B------:R-:W3:Y:S01]  /*50a0*/  LDSM.16.M88.4 R168, [R176+-0x800] ;  /* 0xfff80000b0a8783b */ /* 0x000ee20000000200 */
        /* <DEDUP_REMOVED lines=70> */
[----:B------:R-:W-:Y:S07]  /*5510*/  @!UPT UIADD3 URZ, URZ, URZ, URZ ;  /* 0x0000003f3f3ff290 */ /* 0x000fee000fffe03f */
[----:B------:R-:W-:-:S11]  /*5520*/  @!P0 BRA `(.L_x_498) ;  /* 0x000004a000008947 */ /* 0x000fd60003800000 */
[----:B------:R-:W-:Y:S02]  /*5530*/  IMAD R224, R238, 0x40, R225 ;  /* 0x00000040eee07824 */ /* 0x000fe400078e02e1 */
[----:B------:R-:W-:Y:S02]  /*5540*/  IMAD.MOV.U32 R223, RZ, RZ, RZ ;  /* 0x000000ffffdf7224 */ /* 0x000fe400078e00ff */
[----:B------:R-:W-:Y:S01]  /*5550*/  IMAD.SHL.U32 R134, R197, 0x2, RZ ;  /* 0x00000002c5867824 */ /* 0x000fe200078e00ff */
[----:B------:R-:W-:Y:S05]  /*5560*/  IADD3 R224, R224, -0x40, R203 ;  /* 0xffffffc0e0e07810 */ /* 0x000fea0007ffe0cb */
[----:B------:R-:W-:Y:S04]  /*5570*/  @P3 IMAD.HI.U32 R132, R224, c[0x0][0x2bc], RZ ;  /* 0x0000af00e0843a27 */ /* 0x000fe800078e00ff */
[----:B------:R-:W-:Y:S01]  /*5580*/  IMAD.MOV.U32 R0, RZ, RZ, R224 ;  /* 0x000000ffff007224 */ /* 0x000fe200078e00e0 */
[----:B------:R-:W-:Y:S04]  /*5590*/  @P3 SHF.R.U32.HI R0, RZ, c[0x0][0x2c0], R132 ;  /* 0x0000b000ff003a19 */ /* 0x000fe80000011684 */
[C---:B------:R-:W-:Y:S04]  /*55a0*/  @!P1 IADD3 R133, P0, R0.reuse, R234, RZ ;  /* 0x000000ea00859210 */ /* 0x040fe80007f1e0ff */
[----:B------:R-:W-:Y:S02]  /*55b0*/  @!P1 LEA.HI.X.SX32 R132, R0, R219, 0x1, P0 ;  /* 0x000000db00849211 */ /* 0x000fe400000f0eff */
[C---:B------:R-:W-:Y:S04]  /*55c0*/  @!P1 LEA R136, P0, R133.reuse, c[0x0][0x2a0], 0x2 ;  /* 0x0000a80085889a11 */ /* 0x040fe800078010ff */
[----:B------:R-:W-:Y:S01]  /*55d0*/  @!P1 LEA.HI.X R137, R133, c[0x0][0x2a4], R132, 0x2, P0 ;  /* 0x0000a90085899a11 */ /* 0x000fe200000f1484 */
[----:B------:R-:W-:Y:S01]  /*55e0*/  IMAD.MOV R133, RZ, RZ, -R0 ;  /* 0x000000ffff857224 */ /* 0x000fe200078e0a00 */
[----:B------:R-:W-:Y:S03]  /*55f0*/  SHF.L.U32 R132, R206, 0x1, RZ ;  /* 0x00000001ce847819 */ /* 0x000fe600000006ff */
[----:B------:R1:W2:Y:S01]  /*5600*/  @!P1 LDG.E R223, [R136.64] ;  /* 0x0000000688df9981 */ /* 0x0002a2000c1e1900 */
[----:B------:R-:W-:Y:S04]  /*5610*/  IMAD R224, R133, c[0x0][0x2b8], R224 ;  /* 0x0000ae0085e07a24 */ /* 0x000fe800078e02e0 */
[C---:B------:R-:W-:Y:S01]  /*5620*/  IMAD.WIDE.U32 R138, R224.reuse, c[0x0][0x1e0], RZ ;  /* 0x00007800e08a7a25 */ /* 0x040fe200078e00ff */
[----:B------:R-:W-:Y:S05]  /*5630*/  SHF.R.S32.HI R133, RZ, 0x1f, R224 ;  /* 0x0000001fff857819 */ /* 0x000fea00000114e0 */
[----:B------:R-:W-:Y:S04]  /*5640*/  IMAD R133, R133, c[0x0][0x1e0], RZ ;  /* 0x0000780085857a24 */ /* 0x000fe800078e02ff */
[----:B------:R-:W-:Y:S05]  /*5650*/  IMAD R133, R224, c[0x0][0x1e4], R133 ;  /* 0x00007900e0857a24 */ /* 0x000fea00078e0285 */
[----:B------:R-:W-:Y:S02]  /*5660*/  IADD3 R139, R139, R133, RZ ;  /* 0x000000858b8b7210 */ /* 0x000fe40007ffe0ff */
[C---:B-1----:R-:W-:Y:S01]  /*5670*/  SHF.L.U64.HI R137, R196.reuse, 0x1, R191 ;  /* 0x00000001c4897819 */ /* 0x042fe200000102bf */
[----:B------:R-:W-:Y:S01]  /*5680*/  IMAD.SHL.U32 R136, R196, 0x2, RZ ;  /* 0x00000002c4887824 */ /* 0x000fe200078e00ff */
[----:B--2---:R-:W-:Y:S01]  /*5690*/  SHF.R.S32.HI R135, RZ, 0x1f, R223 ;  /* 0x0000001fff877819 */ /* 0x004fe200000114df */
[----:B------:R-:W-:Y:S04]  /*56a0*/  IMAD.WIDE.U32 R138, R223, c[0x0][0x1f0], R138 ;  /* 0x00007c00df8a7a25 */ /* 0x000fe800078e008a */
[----:B------:R-:W-:Y:S01]  /*56b0*/  IMAD R135, R135, c[0x0][0x1f0], RZ ;  /* 0x00007c0087877a24 */ /* 0x000fe200078e02ff */
[----:B------:R-:W-:Y:S03]  /*56c0*/  IADD3 R133, P0, R232, R138, RZ ;  /* 0x0000008ae8857210 */ /* 0x000fe60007f1e0ff */
[----:B------:R-:W-:Y:S05]  /*56d0*/  IMAD R135, R223, c[0x0][0x1f4], R135 ;  /* 0x00007d00df877a24 */ /* 0x000fea00078e0287 */
[----:B------:R-:W-:Y:S02]  /*56e0*/  IADD3.X R138, R218, R139, R135, P0, !PT ;  /* 0x0000008bda8a7210 */ /* 0x000fe400007fe487 */
[----:B------:R-:W-:Y:S02]  /*56f0*/  LEA R0, P0, R133, c[0x0][0x1c8], 0x1 ;  /* 0x0000720085007a11 */ /* 0x000fe400078008ff */
[----:B------:R-:W-:Y:S02]  /*5700*/  SHF.L.U64.HI R135, R197, 0x1, R192 ;  /* 0x00000001c5877819 */ /* 0x000fe400000102c0 */
[----:B------:R-:W-:Y:S02]  /*5710*/  LEA.HI.X R138, R133, c[0x0][0x1cc], R138, 0x1, P0 ;  /* 0x00007300858a7a11 */ /* 0x000fe400000f0c8a */
[----:B------:R-:W-:Y:S01]  /*5720*/  SHF.L.U64.HI R133, R206, 0x1, R193 ;  /* 0x00000001ce857819 */ /* 0x000fe200000102c1 */
[----:B------:R-:W-:-:S05]  /*5730*/  BRA.DIV ~URZ, `(.L_x_499) ;  /* 0x00007f927f007947 */ /* 0x000fca000b800000 */
[----:B------:R1:W2:Y:S02]  /*5740*/  SHFL.IDX PT, R140, R138, RZ, 0x181f ;  /* 0x00181fff8a8c7589 */ /* 0x0002a400000e0000 */
.L_x_556:
[----:B------:R-:W-:-:S05]  /*5750*/  BRA.DIV ~URZ, `(.L_x_500) ;  /* 0x00007fe27f007947 */ /* 0x000fca000b800000 */
[----:B------:R-:W3:Y:S01]  /*5760*/  SHFL.IDX PT, R139, R0, RZ, 0x181f ;  /* 0x00181fff008b7589 */ /* 0x000ee200000e0000 */
[----:B------:R-:W-:Y:S02]  /*5770*/  ISETP.GE.AND P5, PT, R206, c[0x0][0x1d4], PT ;  /* 0x00007500ce007a0c */ /* 0x000fe40003fa6270 */
[----:B------:R-:W-:Y:S01]  /*5780*/  ISETP.GE.AND P2, PT, R197, c[0x0][0x1d4], PT ;  /* 0x00007500c5007a0c */ /* 0x000fe20003f46270 */
[----:B-1----:R-:W1:Y:S01]  /*5790*/  SHFL.IDX PT, R138, R138, 0x1, 0x181f ;  /* 0x00381f008a8a7f89 */ /* 0x002e6200000e0000 */
[----:B------:R-:W-:Y:S03]  /*57a0*/  SEL R141, RZ, 0x10, P5 ;  /* 0x00000010ff8d7807 */ /* 0x000fe60002800000 */
[----:B------:R4:W2:Y:S01]  /*57b0*/  SHFL.IDX PT, R175, R0, 0x1, 0x181f ;  /* 0x00381f0000af7f89 */ /* 0x0008a200000e0000 */
[C---:B---3--:R-:W-:Y:S02]  /*57c0*/  IADD3 R146, P0, R139.reuse, R132, RZ ;  /* 0x000000848b927210 */ /* 0x048fe40007f1e0ff */
[C---:B------:R-:W-:Y:S03]  /*57d0*/  IADD3 R144, P6, R139.reuse, R134, RZ ;  /* 0x000000868b907210 */ /* 0x040fe60007fde0ff */
        /* <DEDUP_REMOVED lines=10> */
.L_x_557:
[----:B-1--4-:R-:W-:Y:S02]  /*5880*/  IADD3 R142, -R140, 0x10, RZ ;  /* 0x000000108c8e7810 */ /* 0x012fe40007ffe1ff */
        /* <DEDUP_REMOVED lines=20> */
.L_x_498:
[----:B------:R-:W-:Y:S05]  /*59d0*/  BSYNC B0 ;  /* 0x0000000000007941 */ /* 0x000fea0003800000 */
.L_x_497:
[----:B-1----:R-:W-:Y:S01]  /*59e0*/  MOV R132, 0x1 ;  /* 0x0000000100847802 */ /* 0x002fe20000000f00 */
[----:B------:R-:W0:Y:S01]  /*59f0*/  LDGDEPBAR ;  /* 0x00000000000079af */ /* 0x000e220000000000 */
[----:B------:R-:W-:Y:S02]  /*5a00*/  IADD3 R239, R199, R220, RZ ;  /* 0x000000dcc7ef7210 */ /* 0x000fe40007ffe0ff */
[----:B------:R-:W-:Y:S01]  /*5a10*/  MOV R133, c[0x0][0x2ac] ;  /* 0x0000ab0000857a02 */ /* 0x000fe20000000f00 */
[----:B------:R-:W-:Y:S02]  /*5a20*/  IMAD R132, R238, -0x40, R132 ;  /* 0xffffffc0ee847824 */ /* 0x000fe400078e0284 */
[----:B------:R-:W-:Y:S03]  /*5a30*/  @P4 IMAD.HI.U32 R0, R239, c[0x0][0x2c8], RZ ;  /* 0x0000b200ef004a27 */ /* 0x000fe600078e00ff */
[----:B------:R-:W-:Y:S02]  /*5a40*/  IADD3 R132, -R195, R132, RZ ;  /* 0x00000084c3847210 */ /* 0x000fe40007ffe1ff */
[----:B------:R-:W-:Y:S03]  /*5a50*/  @P4 SHF.R.U32.HI R239, RZ, c[0x0][0x2cc], R0 ;  /* 0x0000b300ffef4a19 */ /* 0x000fe60000011600 */
[----:B------:R-:W-:Y:S05]  /*5a60*/  IMAD R132, R133, c[0x0][0x1d0], R132 ;  /* 0x0000740085847a24 */ /* 0x000fea00078e0284 */
[----:B------:R-:W-:Y:S01]  /*5a70*/  IADD3 R0, R132, -c[0x0][0x168], RZ ;  /* 0x80005a0084007a10 */ /* 0x000fe20007ffe0ff */
[----:B------:R-:W-:-:S05]  /*5a80*/  BRA.DIV ~URZ, `(.L_x_501) ;  /* 0x00007ee27f007947 */ /* 0x000fca000b800000 */
[----:B------:R1:W2:Y:S02]  /*5a90*/  SHFL.IDX PT, R175, R239, RZ, 0x1c1f ;  /* 0x001c1fffefaf7589 */ /* 0x0002a400000e0000 */
.L_x_558:
[----:B--2---:R-:W-:Y:S05]  /*5aa0*/  IMAD.IADD R175, R0, 0x1, R175 ;  /* 0x0000000100af7824 */ /* 0x004fea00078e02af */
[C---:B------:R-:W-:Y:S02]  /*5ab0*/  ISETP.GT.AND P6, PT, R175.reuse, RZ, PT ;  /* 0x000000ffaf00720c */ /* 0x040fe40003fc4270 */
[C---:B------:R-:W-:Y:S02]  /*5ac0*/  ISETP.GT.AND P5, PT, R175.reuse, 0x1, PT ;  /* 0x00000001af00780c */ /* 0x040fe40003fa4270 */
[C---:B------:R-:W-:Y:S02]  /*5ad0*/  ISETP.GT.AND P2, PT, R175.reuse, 0x8, PT ;  /* 0x00000008af00780c */ /* 0x040fe40003f44270 */
[C---:B------:R-:W-:Y:S02]  /*5ae0*/  ISETP.GT.AND P0, PT, R175.reuse, 0x9, PT ;  /* 0x00000009af00780c */ /* 0x040fe40003f04270 */
[----:B------:R-:W-:Y:S02]  /*5af0*/  FSEL R4, R4, -INF , P6 ;  /* 0xff80000004047808 */ /* 0x000fe40003000000 */
[----:B------:R-:W-:Y:S02]  /*5b00*/  ISETP.GT.AND P6, PT, R175, 0x10, PT ;  /* 0x00000010af00780c */ /* 0x000fe40003fc4270 */
[----:B------:R-:W-:Y:S02]  /*5b10*/  FSEL R133, R5, -INF , P5 ;  /* 0xff80000005857808 */ /* 0x000fe40002800000 */
        /* <DEDUP_REMOVED lines=20> */
[----:B------:R-:W-:Y:S02]  /*5c60*/  ISETP.GT.AND P0, PT, R175, 0x39, PT ;  /* 0x00000039af00780c */ /* 0x000fe40003f04270 */
[----:B------:R-:W-:Y:S02]  /*5c70*/  FSEL R152, R28, -INF , P6 ;  /* 0xff8000001c987808 */ /* 0x000fe40003000000 */
[----:B------:R-:W-:Y:S02]  /*5c80*/  FSEL R151, R29, -INF , P5 ;  /* 0xff8000001d977808 */ /* 0x000fe40002800000 */
[----:B------:R-:W-:Y:S02]  /*5c90*/  FSEL R149, R32, -INF , P2 ;  /* 0xff80000020957808 */ /* 0x000fe40001000000 */
[----:B------:R-:W-:Y:S01]  /*5ca0*/  FSEL R147, R33, -INF , P0 ;  /* 0xff80000021937808 */ /* 0x000fe20000000000 */
[----:B------:R-:W-:-:S05]  /*5cb0*/  BRA.DIV ~URZ, `(.L_x_502) ;  /* 0x00007d027f007947 */ /* 0x000fca000b800000 */
[----:B------:R-:W-:Y:S01]  /*5cc0*/  FMNMX.FTZ R12, R4, R3, !PT ;  /* 0x00000003040c7209 */ /* 0x000fe20007810000 */
[----:B-1----:R-:W1:Y:S03]  /*5cd0*/  SHFL.IDX PT, R239, R239, 0x1, 0x1c1f ;  /* 0x003c1f00efef7f89 */ /* 0x002e6600000e0000 */
[----:B------:R-:W-:Y:S04]  /*5ce0*/  FMNMX.FTZ R12, R133, R12, !PT ;  /* 0x0000000c850c7209 */ /* 0x000fe80007810000 */
[----:B------:R-:W-:Y:S04]  /*5cf0*/  FMNMX.FTZ R12, R5, R12, !PT ;  /* 0x0000000c050c7209 */ /* 0x000fe80007810000 */
[----:B------:R-:W-:Y:S04]  /*5d00*/  FMNMX.FTZ R12, R9, R12, !PT ;  /* 0x0000000c090c7209 */ /* 0x000fe80007810000 */
[----:B------:R-:W-:Y:S04]  /*5d10*/  FMNMX.FTZ R12, R165, R12, !PT ;  /* 0x0000000ca50c7209 */ /* 0x000fe80007810000 */
[----:B------:R-:W-:Y:S04]  /*5d20*/  FMNMX.FTZ R12, R167, R12, !PT ;  /* 0x0000000ca70c7209 */ /* 0x000fe80007810000 */
[----:B------:R-:W-:Y:S01]  /*5d30*/  FMNMX.FTZ R12, R143, R12, !PT ;  /* 0x0000000c8f0c7209 */ /* 0x000fe20007810000 */
[----:B-1----:R-:W-:Y:S03]  /*5d40*/  IMAD.IADD R0, R0, 0x1, R239 ;  /* 0x0000000100007824 */ /* 0x002fe600078e02ef */
[----:B------:R-:W-:Y:S02]  /*5d50*/  FMNMX.FTZ R12, R141, R12, !PT ;  /* 0x0000000c8d0c7209 */ /* 0x000fe40007810000 */
[C---:B------:R-:W-:Y:S02]  /*5d60*/  ISETP.GT.AND P2, PT, R0.reuse, RZ, PT ;  /* 0x000000ff0000720c */ /* 0x040fe40003f44270 */
[----:B------:R-:W-:Y:S02]  /*5d70*/  ISETP.GT.AND P0, PT, R0, 0x1, PT ;  /* 0x000000010000780c */ /* 0x000fe40003f04270 */
[----:B------:R-:W-:Y:S02]  /*5d80*/  FSEL R13, R6, -INF , P2 ;  /* 0xff800000060d7808 */ /* 0x000fe40001000000 */
[----:B------:R-:W-:Y:S02]  /*5d90*/  FSEL R8, R7, -INF , P0 ;  /* 0xff80000007087808 */ /* 0x000fe40000000000 */
[C---:B------:R-:W-:Y:S02]  /*5da0*/  ISETP.GT.AND P2, PT, R0.reuse, 0x8, PT ;  /* 0x000000080000780c */ /* 0x040fe40003f44270 */
[----:B------:R-:W-:Y:S02]  /*5db0*/  FMNMX.FTZ R7, R13, R2, !PT ;  /* 0x000000020d077209 */ /* 0x000fe40007810000 */
[----:B------:R-:W-:Y:S02]  /*5dc0*/  ISETP.GT.AND P0, PT, R0, 0x9, PT ;  /* 0x000000090000780c */ /* 0x000fe40003f04270 */
[----:B------:R-:W-:Y:S02]  /*5dd0*/  FSEL R10, R10, -INF , P2 ;  /* 0xff8000000a0a7808 */ /* 0x000fe40001000000 */
[----:B------:R-:W-:Y:S02]  /*5de0*/  FMNMX.FTZ R7, R8, R7, !PT ;  /* 0x0000000708077209 */ /* 0x000fe40007810000 */
[----:B------:R-:W-:Y:S02]  /*5df0*/  FSEL R6, R11, -INF , P0 ;  /* 0xff8000000b067808 */ /* 0x000fe40000000000 */
[----:B------:R-:W-:Y:S02]  /*5e00*/  ISETP.GT.AND P2, PT, R0, 0x10, PT ;  /* 0x000000100000780c */ /* 0x000fe40003f44270 */
        /* <DEDUP_REMOVED lines=13> */
[----:B------:R-:W-:Y:S02]  /*5ee0*/  FMNMX.FTZ R12, R159, R12, !PT ;  /* 0x0000000c9f0c7209 */ /* 0x000fe40007810000 */
[----:B------:R-:W-:Y:S02]  /*5ef0*/  ISETP.GT.AND P0, PT, R0, 0x21, PT ;  /* 0x000000210000780c */ /* 0x000fe40003f04270 */
[----:B------:R-:W-:Y:S02]  /*5f00*/  FSEL R188, R22, -INF , P2 ;  /* 0xff80000016bc7808 */ /* 0x000fe40001000000 */
[----:B------:R-:W-:Y:S02]  /*5f10*/  FMNMX.FTZ R7, R140, R7, !PT ;  /* 0x000000078c077209 */ /* 0x000fe40007810000 */
        /* <DEDUP_REMOVED lines=26> */
[----:B------:R-:W-:Y:S01]  /*60c0*/  FMNMX.FTZ R11, R146, R11, !PT ;  /* 0x0000000b920b7209 */ /* 0x000fe20007810000 */
[----:B------:R-:W1:Y:S03]  /*60d0*/  SHFL.BFLY PT, R15, R14, 0x2, 0x1f ;  /* 0x0c401f000e0f7f89 */ /* 0x000e6600000e0000 */
[----:B------:R-:W-:Y:S05]  /*60e0*/  FMNMX.FTZ R12, R144, R11, !PT ;  /* 0x0000000b900c7209 */ /* 0x000fea0007810000 */
[----:B------:R-:W2:Y:S01]  /*60f0*/  SHFL.BFLY PT, R11, R12, 0x2, 0x1f ;  /* 0x0c401f000c0b7f89 */ /* 0x000ea200000e0000 */
[----:B-1----:R-:W-:Y:S07]  /*6100*/  FMNMX.FTZ R7, R15, R14, !PT ;  /* 0x0000000e0f077209 */ /* 0x002fee0007810000 */
[----:B------:R-:W1:Y:S01]  /*6110*/  SHFL.BFLY PT, R0, R7, 0x1, 0x1f ;  /* 0x0c201f0007007f89 */ /* 0x000e6200000e0000 */
[----:B--2---:R-:W-:Y:S07]  /*6120*/  FMNMX.FTZ R135, R12, R11, !PT ;  /* 0x0000000b0c877209 */ /* 0x004fee0007810000 */
[----:B------:R2:W3:Y:S01]  /*6130*/  SHFL.BFLY PT, R132, R135, 0x1, 0x1f ;  /* 0x0c201f0087847f89 */ /* 0x0004e200000e0000 */
[----:B-1----:R-:W-:Y:S07]  /*6140*/  FMNMX.FTZ R0, R7, R0, !PT ;  /* 0x0000000007007209 */ /* 0x002fee0007810000 */
.L_x_559:
[C---:B------:R-:W-:Y:S01]  /*6150*/  FMUL.FTZ R154, R0.reuse, c[0x0][0x2d0] ;  /* 0x0000b400009a7a20 */ /* 0x040fe20000410000 */
[----:B------:R-:W-:Y:S01]  /*6160*/  FSETP.NEU.FTZ.AND P0, PT, R0, -INF , PT ;  /* 0xff8000000000780b */ /* 0x000fe20003f1d000 */
[----:B------:R-:W-:Y:S01]  /*6170*/  WARPSYNC 0xffffffff ;  /* 0xffffffff00007948 */ /* 0x000fe20003800000 */
[----:B---3--:R-:W-:Y:S01]  /*6180*/  FMNMX.FTZ R132, R132, R135, !PT ;  /* 0x0000008784847209 */ /* 0x008fe20007810000 */
[----:B------:R-:W-:Y:S01]  /*6190*/  LDSM.16.MT88.4 R20, [R181] ;  /* 0x00000000b514783b */ /* 0x000fe20000004200 */
[----:B------:R-:W-:Y:S03]  /*61a0*/  FSEL R154, R154, RZ, P0 ;  /* 0x000000ff9a9a7208 */ /* 0x000fe60000000000 */
[----:B------:R-:W-:Y:S02]  /*61b0*/  FMUL.FTZ R145, R132, c[0x0][0x2d0] ;  /* 0x0000b40084917a20 */ /* 0x000fe40000410000 */
[--C-:B------:R-:W-:Y:S01]  /*61c0*/  FFMA.FTZ R161, R4, c[0x0][0x2d0], -R154.reuse ;  /* 0x0000b40004a17a23 */ /* 0x100fe2000001089a */
[----:B------:R-:W-:Y:S01]  /*61d0*/  FSEL R4, R0, RZ, P0 ;  /* 0x000000ff00047208 */ /* 0x000fe20000000000 */
[--C-:B------:R-:W-:Y:S01]  /*61e0*/  FFMA.FTZ R134, R133, c[0x0][0x2d0], -R154.reuse ;  /* 0x0000b40085867a23 */ /* 0x100fe2000001089a */
[----:B------:R-:W-:Y:S01]  /*61f0*/  FSETP.NEU.FTZ.AND P0, PT, R132, -INF , PT ;  /* 0xff8000008400780b */ /* 0x000fe20003f1d000 */
[--C-:B------:R-:W-:Y:S01]  /*6200*/  FFMA.FTZ R133, R5, c[0x0][0x2d0], -R154.reuse ;  /* 0x0000b40005857a23 */ /* 0x100fe2000001089a */
[----:B------:R-:W-:Y:S01]  /*6210*/  LDSM.16.MT88.4 R28, [R180] ;  /* 0x00000000b41c783b */ /* 0x000fe20000004200 */
[----:B------:R-:W-:Y:S01]  /*6220*/  FADD.FTZ R4, -R4, R3 ;  /* 0x0000000304047221 */ /* 0x000fe20000010100 */
[----:B------:R-:W-:Y:S01]  /*6230*/  FSEL R145, R145, RZ, P0 ;  /* 0x000000ff91917208 */ /* 0x000fe20000000000 */
[----:B------:R-:W-:Y:S01]  /*6240*/  FFMA.FTZ R160, R9, c[0x0][0x2d0], -R154 ;  /* 0x0000b40009a07a23 */ /* 0x000fe2000001089a */
[----:B------:R-:W-:Y:S01]  /*6250*/  FSEL R5, R132, RZ, P0 ;  /* 0x000000ff84057208 */ /* 0x000fe20000000000 */
[----:B------:R-:W-:Y:S01]  /*6260*/  FMUL.FTZ R3, R4, c[0x0][0x2d0] ;  /* 0x0000b40004037a20 */ /* 0x000fe20000410000 */
[----:B------:R-:W-:Y:S01]  /*6270*/  MUFU.EX2 R161, R161 ;  /* 0x000000a100a17308 */ /* 0x000fe20000000800 */
[--C-:B------:R-:W-:Y:S01]  /*6280*/  FFMA.FTZ R163, R13, c[0x0][0x2d0], -R145.reuse ;  /* 0x0000b4000da37a23 */ /* 0x100fe20000010891 */
[----:B------:R-:W-:Y:S01]  /*6290*/  ISETP.GT.AND P0, PT, R238, R173, PT ;  /* 0x000000adee00720c */ /* 0x000fe20003f04270 */
[----:B------:R-:W-:Y:S01]  /*62a0*/  FADD.FTZ R5, -R5, R2 ;  /* 0x0000000205057221 */ /* 0x000fe20000010100 */
[----:B------:R-:W1:Y:S01]  /*62b0*/  LDSM.16.MT88.4 R12, [R182] ;  /* 0x00000000b60c783b */ /* 0x000e620000004200 */
[--C-:B------:R-:W-:Y:S01]  /*62c0*/  FFMA.FTZ R162, R8, c[0x0][0x2d0], -R145.reuse ;  /* 0x0000b40008a27a23 */ /* 0x100fe20000010891 */
[----:B------:R-:W-:Y:S01]  /*62d0*/  IADD3 R238, R238, -0x1, RZ ;  /* 0xffffffffeeee7810 */ /* 0x000fe20007ffe0ff */
[--C-:B--2---:R-:W-:Y:S02]  /*62e0*/  FFMA.FTZ R135, R10, c[0x0][0x2d0], -R145.reuse ;  /* 0x0000b4000a877a23 */ /* 0x104fe40000010891 */
[--C-:B------:R-:W-:Y:S01]  /*62f0*/  FFMA.FTZ R164, R6, c[0x0][0x2d0], -R145.reuse ;  /* 0x0000b40006a47a23 */ /* 0x100fe20000010891 */
[----:B------:R-:W2:Y:S01]  /*6300*/  MUFU.EX2 R134, R134 ;  /* 0x0000008600867308 */ /* 0x000ea20000000800 */
[----:B------:R-:W-:Y:S02]  /*6310*/  FMUL.FTZ R2, R5, c[0x0][0x2d0] ;  /* 0x0000b40005027a20 */ /* 0x000fe40000410000 */
[--C-:B------:R-:W-:Y:S02]  /*6320*/  FFMA.FTZ R168, R141, c[0x0][0x2d0], -R154.reuse ;  /* 0x0000b4008da87a23 */ /* 0x100fe4000001089a */
[--C-:B------:R-:W-:Y:S02]  /*6330*/  FFMA.FTZ R171, R142, c[0x0][0x2d0], -R145.reuse ;  /* 0x0000b4008eab7a23 */ /* 0x100fe40000010891 */
        /* <DEDUP_REMOVED lines=12> */
[----:B------:R-:W-:Y:S01]  /*6400*/  LDSM.16.MT88.4 R148, [R180+0x3800] ;  /* 0x00380000b494783b */ /* 0x000fe20000004200 */
[--C-:B------:R-:W-:Y:S02]  /*6410*/  FFMA.FTZ R247, R146, c[0x0][0x2d0], -R145.reuse ;  /* 0x0000b40092f77a23 */ /* 0x100fe40000010891 */
[----:B------:R-:W3:Y:S01]  /*6420*/  MUFU.EX2 R3, R3 ;  /* 0x0000000300037308 */ /* 0x000ee20000000800 */
[--C-:B------:R-:W-:Y:S02]  /*6430*/  FFMA.FTZ R165, R165, c[0x0][0x2d0], -R154.reuse ;  /* 0x0000b400a5a57a23 */ /* 0x100fe4000001089a */
[--C-:B------:R-:W-:Y:S02]  /*6440*/  FFMA.FTZ R166, R167, c[0x0][0x2d0], -R154.reuse ;  /* 0x0000b400a7a67a23 */ /* 0x100fe4000001089a */
[--C-:B------:R-:W-:Y:S02]  /*6450*/  FFMA.FTZ R167, R143, c[0x0][0x2d0], -R154.reuse ;  /* 0x0000b4008fa77a23 */ /* 0x100fe4000001089a */
[----:B------:R-:W-:Y:S02]  /*6460*/  FFMA.FTZ R154, R147, c[0x0][0x2d0], -R154 ;  /* 0x0000b400939a7a23 */ /* 0x000fe4000001089a */
[--C-:B------:R-:W-:Y:S01]  /*6470*/  FFMA.FTZ R169, R172, c[0x0][0x2d0], -R145.reuse ;  /* 0x0000b400aca97a23 */ /* 0x100fe20000010891 */
[----:B------:R-:W-:Y:S01]  /*6480*/  MUFU.EX2 R163, R163 ;  /* 0x000000a300a37308 */ /* 0x000fe20000000800 */
[--C-:B------:R-:W-:Y:S02]  /*6490*/  FFMA.FTZ R172, R140, c[0x0][0x2d0], -R145.reuse ;  /* 0x0000b4008cac7a23 */ /* 0x100fe40000010891 */
[----:B------:R-:W-:Y:S01]  /*64a0*/  LDSM.16.MT88.4 R140, [R180+0x2800] ;  /* 0x00280000b48c783b */ /* 0x000fe20000004200 */
[--C-:B------:R-:W-:Y:S02]  /*64b0*/  FFMA.FTZ R170, R170, c[0x0][0x2d0], -R145.reuse ;  /* 0x0000b400aaaa7a23 */ /* 0x100fe40000010891 */
[--C-:B------:R-:W-:Y:S02]  /*64c0*/  FFMA.FTZ R188, R188, c[0x0][0x2d0], -R145.reuse ;  /* 0x0000b400bcbc7a23 */ /* 0x100fe40000010891 */
[--C-:B------:R-:W-:Y:S02]  /*64d0*/  FFMA.FTZ R237, R174, c[0x0][0x2d0], -R145.reuse ;  /* 0x0000b400aeed7a23 */ /* 0x100fe40000010891 */
[----:B------:R-:W4:Y:S01]  /*64e0*/  MUFU.EX2 R162, R162 ;  /* 0x000000a200a27308 */ /* 0x000f220000000800 */
[--C-:B------:R-:W-:Y:S02]  /*64f0*/  FFMA.FTZ R174, R158, c[0x0][0x2d0], -R145.reuse ;  /* 0x0000b4009eae7a23 */ /* 0x100fe40000010891 */
[----:B------:R-:W-:Y:S01]  /*6500*/  LDSM.16.MT88.4 R156, [R182+0x5800] ;  /* 0x00580000b69c783b */ /* 0x000fe20000004200 */
[----:B------:R-:W-:Y:S06]  /*6510*/  FFMA.FTZ R145, R144, c[0x0][0x2d0], -R145 ;  /* 0x0000b40090917a23 */ /* 0x000fec0000010891 */
[----:B------:R-:W-:Y:S10]  /*6520*/  MUFU.EX2 R135, R135 ;  /* 0x0000008700877308 */ /* 0x000ff40000000800 */
[----:B------:R-:W-:Y:S10]  /*6530*/  MUFU.EX2 R164, R164 ;  /* 0x000000a400a47308 */ /* 0x000ff40000000800 */
[----:B------:R-:W5:Y:S10]  /*6540*/  MUFU.EX2 R2, R2 ;  /* 0x0000000200027308 */ /* 0x000f740000000800 */
[----:B------:R1:W-:Y:S10]  /*6550*/  MUFU.EX2 R244, R154 ;  /* 0x0000009a00f47308 */ /* 0x0003f40000000800 */
[----:B------:R2:W-:Y:S10]  /*6560*/  MUFU.EX2 R248, R145 ;  /* 0x0000009100f87308 */ /* 0x0005f40000000800 */
[----:B------:R-:W-:Y:S01]  /*6570*/  MUFU.EX2 R165, R165 ;  /* 0x000000a500a57308 */ /* 0x000fe20000000800 */
[----:B-1----:R-:W-:Y:S09]  /*6580*/  LDSM.16.MT88.4 R152, [R179+0x3800] ;  /* 0x00380000b398783b */ /* 0x002ff20000004200 */
[----:B------:R-:W1:Y:S01]  /*6590*/  MUFU.EX2 R166, R166 ;  /* 0x000000a600a67308 */ /* 0x000e620000000800 */
[----:B--2---:R-:W-:Y:S09]  /*65a0*/  LDSM.16.MT88.4 R144, [R181+0x3800] ;  /* 0x00380000b590783b */ /* 0x004ff20000004200 */
[----:B------:R-:W-:Y:S10]  /*65b0*/  MUFU.EX2 R167, R167 ;  /* 0x000000a700a77308 */ /* 0x000ff40000000800 */
[----:B------:R-:W-:Y:S10]  /*65c0*/  MUFU.EX2 R168, R168 ;  /* 0x000000a800a87308 */ /* 0x000ff40000000800 */
[----:B------:R-:W-:Y:S10]  /*65d0*/  MUFU.EX2 R169, R169 ;  /* 0x000000a900a97308 */ /* 0x000ff40000000800 */
[----:B------:R-:W2:Y:S10]  /*65e0*/  MUFU.EX2 R170, R170 ;  /* 0x000000aa00aa7308 */ /* 0x000eb40000000800 */
[----:B------:R-:W-:Y:S10]  /*65f0*/  MUFU.EX2 R171, R171 ;  /* 0x000000ab00ab7308 */ /* 0x000ff40000000800 */
[----:B------:R-:W1:Y:S10]  /*6600*/  MUFU.EX2 R172, R172 ;  /* 0x000000ac00ac7308 */ /* 0x000e740000000800 */
        /* <DEDUP_REMOVED lines=11> */
[----:B------:R-:W-:Y:S10]  /*66c0*/  MUFU.EX2 R245, R245 ;  /* 0x000000f500f57308 */ /* 0x000ff40000000800 */
[----:B------:R-:W1:Y:S10]  /*66d0*/  MUFU.EX2 R246, R246 ;  /* 0x000000f600f67308 */ /* 0x000e740000000800 */
[----:B------:R-:W1:Y:S01]  /*66e0*/  MUFU.EX2 R247, R247 ;  /* 0x000000f700f77308 */ /* 0x000e620000000800 */
[----:B------:R-:W-:Y:S01]  /*66f0*/  F2FP.PACK_AB R136, R134, R161 ;  /* 0x000000a18688723e */ /* 0x000fe200000000ff */
[C---:B---3--:R-:W-:Y:S01]  /*6700*/  FMUL.FTZ R4, R3.reuse, R128 ;  /* 0x0000008003047220 */ /* 0x048fe20000410000 */
[----:B------:R-:W-:Y:S01]  /*6710*/  F2FP.PACK_AB R138, R160, R133 ;  /* 0x00000085a08a723e */ /* 0x000fe200000000ff */
[C---:B------:R-:W-:Y:S01]  /*6720*/  FMUL.FTZ R5, R3.reuse, R129 ;  /* 0x0000008103057220 */ /* 0x040fe20000410000 */
[----:B----4-:R-:W-:Y:S01]  /*6730*/  F2FP.PACK_AB R137, R162, R163 ;  /* 0x000000a3a289723e */ /* 0x010fe200000000ff */
[----:B-----5:R-:W-:Y:S01]  /*6740*/  FMUL.FTZ R6, R2, R130 ;  /* 0x0000008202067220 */ /* 0x020fe20000410000 */
[----:B------:R-:W-:Y:S01]  /*6750*/  F2FP.PACK_AB R139, R164, R135 ;  /* 0x00000087a48b723e */ /* 0x000fe200000000ff */
[C---:B------:R-:W-:Y:S02]  /*6760*/  FMUL.FTZ R7, R2.reuse, R131 ;  /* 0x0000008302077220 */ /* 0x040fe40000410000 */
[----:B------:R-:W-:Y:S01]  /*6770*/  LDSM.16.MT88.4 R128, [R181+0x2800] ;  /* 0x00280000b580783b */ /* 0x000fe20000004200 */
[C---:B------:R-:W-:Y:S02]  /*6780*/  FMUL.FTZ R8, R3.reuse, R124 ;  /* 0x0000007c03087220 */ /* 0x040fe40000410000 */
[C---:B------:R-:W-:Y:S02]  /*6790*/  FMUL.FTZ R9, R3.reuse, R125 ;  /* 0x0000007d03097220 */ /* 0x040fe40000410000 */
[C---:B------:R-:W-:Y:S05]  /*67a0*/  HMMA.16816.F32 R4, R136.reuse, R12, R4 ;  /* 0x0000000c8804723c */ /* 0x040fea0000001804 */
[C---:B------:R-:W-:Y:S02]  /*67b0*/  FMUL.FTZ R10, R2.reuse, R126 ;  /* 0x0000007e020a7220 */ /* 0x040fe40000410000 */
[C---:B------:R-:W-:Y:S02]  /*67c0*/  FMUL.FTZ R11, R2.reuse, R127 ;  /* 0x0000007f020b7220 */ /* 0x040fe40000410000 */
[----:B------:R-:W-:Y:S03]  /*67d0*/  LDSM.16.MT88.4 R124, [R182+0x2800] ;  /* 0x00280000b67c783b */ /* 0x000fe60000004200 */
[C---:B------:R-:W-:Y:S02]  /*67e0*/  FMUL.FTZ R12, R3.reuse, R100 ;  /* 0x00000064030c7220 */ /* 0x040fe40000410000 */
[C---:B------:R-:W-:Y:S03]  /*67f0*/  HMMA.16816.F32 R8, R136.reuse, R14, R8 ;  /* 0x0000000e8808723c */ /* 0x040fe60000001808 */
[C---:B------:R-:W-:Y:S02]  /*6800*/  FMUL.FTZ R13, R3.reuse, R101 ;  /* 0x00000065030d7220 */ /* 0x040fe40000410000 */
[C---:B------:R-:W-:Y:S02]  /*6810*/  FMUL.FTZ R16, R3.reuse, R104 ;  /* 0x0000006803107220 */ /* 0x040fe40000410000 */
[C---:B------:R-:W-:Y:S02]  /*6820*/  FMUL.FTZ R14, R2.reuse, R102 ;  /* 0x00000066020e7220 */ /* 0x040fe40000410000 */
[C---:B------:R-:W-:Y:S02]  /*6830*/  FMUL.FTZ R15, R2.reuse, R103 ;  /* 0x00000067020f7220 */ /* 0x040fe40000410000 */
[----:B------:R-:W3:Y:S01]  /*6840*/  LDSM.16.MT88.4 R100, [R179] ;  /* 0x00000000b364783b */ /* 0x000ee20000004200 */
[C---:B------:R-:W-:Y:S02]  /*6850*/  FMUL.FTZ R17, R3.reuse, R105 ;  /* 0x0000006903117220 */ /* 0x040fe40000410000 */
[C---:B------:R-:W-:Y:S02]  /*6860*/  FMUL.FTZ R18, R2.reuse, R106 ;  /* 0x0000006a02127220 */ /* 0x040fe40000410000 */
[C---:B------:R-:W-:Y:S03]  /*6870*/  HMMA.16816.F32 R12, R136.reuse, R20, R12 ;  /* 0x00000014880c723c */ /* 0x040fe6000000180c */
[C---:B------:R-:W-:Y:S02]  /*6880*/  FMUL.FTZ R19, R2.reuse, R107 ;  /* 0x0000006b02137220 */ /* 0x040fe40000410000 */
[----:B------:R-:W4:Y:S01]  /*6890*/  LDSM.16.MT88.4 R104, [R182+0x2000] ;  /* 0x00200000b668783b */ /* 0x000f220000004200 */
[C---:B------:R-:W-:Y:S02]  /*68a0*/  FMUL.FTZ R24, R3.reuse, R112 ;  /* 0x0000007003187220 */ /* 0x040fe40000410000 */
[C---:B------:R-:W-:Y:S02]  /*68b0*/  FMUL.FTZ R20, R3.reuse, R108 ;  /* 0x0000006c03147220 */ /* 0x040fe40000410000 */
[C---:B------:R-:W-:Y:S03]  /*68c0*/  HMMA.16816.F32 R16, R136.reuse, R22, R16 ;  /* 0x000000168810723c */ /* 0x040fe60000001810 */
[C---:B------:R-:W-:Y:S02]  /*68d0*/  FMUL.FTZ R21, R3.reuse, R109 ;  /* 0x0000006d03157220 */ /* 0x040fe40000410000 */
[C---:B------:R-:W-:Y:S02]  /*68e0*/  FMUL.FTZ R25, R3.reuse, R113 ;  /* 0x0000007103197220 */ /* 0x040fe40000410000 */
[C---:B------:R-:W-:Y:S02]  /*68f0*/  FMUL.FTZ R22, R2.reuse, R110 ;  /* 0x0000006e02167220 */ /* 0x040fe40000410000 */
[C---:B------:R-:W-:Y:S02]  /*6900*/  FMUL.FTZ R23, R2.reuse, R111 ;  /* 0x0000006f02177220 */ /* 0x040fe40000410000 */
[----:B------:R-:W5:Y:S01]  /*6910*/  LDSM.16.MT88.4 R108, [R181+0x2000] ;  /* 0x00200000b56c783b */ /* 0x000f620000004200 */
[C---:B------:R-:W-:Y:S02]  /*6920*/  FMUL.FTZ R26, R2.reuse, R114 ;  /* 0x00000072021a7220 */ /* 0x040fe40000410000 */
[C---:B------:R-:W-:Y:S02]  /*6930*/  FMUL.FTZ R27, R2.reuse, R115 ;  /* 0x00000073021b7220 */ /* 0x040fe40000410000 */
[C---:B------:R-:W-:Y:S03]  /*6940*/  HMMA.16816.F32 R20, R136.reuse, R28, R20 ;  /* 0x0000001c8814723c */ /* 0x040fe60000001814 */
[----:B------:R-:W-:Y:S01]  /*6950*/  LDSM.16.MT88.4 R112, [R182+0x800] ;  /* 0x00080000b670783b */ /* 0x000fe20000004200 */
[C---:B------:R-:W-:Y:S02]  /*6960*/  FMUL.FTZ R32, R3.reuse, R120 ;  /* 0x0000007803207220 */ /* 0x040fe40000410000 */
[C---:B------:R-:W-:Y:S02]  /*6970*/  FMUL.FTZ R33, R3.reuse, R121 ;  /* 0x0000007903217220 */ /* 0x040fe40000410000 */
[C---:B------:R-:W-:Y:S04]  /*6980*/  HMMA.16816.F32 R24, R136.reuse, R30, R24 ;  /* 0x0000001e8818723c */ /* 0x040fe80000001818 */
[C---:B------:R-:W-:Y:S02]  /*6990*/  FMUL.FTZ R28, R3.reuse, R116 ;  /* 0x00000074031c7220 */ /* 0x040fe40000410000 */
[C---:B------:R-:W-:Y:S02]  /*69a0*/  FMUL.FTZ R29, R3.reuse, R117 ;  /* 0x00000075031d7220 */ /* 0x040fe40000410000 */
[C---:B------:R-:W-:Y:S04]  /*69b0*/  FMUL.FTZ R30, R2.reuse, R118 ;  /* 0x00000076021e7220 */ /* 0x040fe80000410000 */
[C---:B------:R-:W-:Y:S02]  /*69c0*/  FMUL.FTZ R31, R2.reuse, R119 ;  /* 0x00000077021f7220 */ /* 0x040fe40000410000 */
[----:B------:R-:W-:Y:S01]  /*69d0*/  LDSM.16.MT88.4 R116, [R181+0x800] ;  /* 0x00080000b574783b */ /* 0x000fe20000004200 */
[C---:B------:R-:W-:Y:S02]  /*69e0*/  FMUL.FTZ R34, R2.reuse, R122 ;  /* 0x0000007a02227220 */ /* 0x040fe40000410000 */
[C---:B------:R-:W-:Y:S02]  /*69f0*/  FMUL.FTZ R35, R2.reuse, R123 ;  /* 0x0000007b02237220 */ /* 0x040fe40000410000 */
[C---:B---3--:R-:W-:Y:S03]  /*6a00*/  HMMA.16816.F32 R28, R136.reuse, R100, R28 ;  /* 0x00000064881c723c */ /* 0x048fe6000000181c */
[----:B------:R-:W-:Y:S01]  /*6a10*/  LDSM.16.MT88.4 R120, [R179+0x800] ;  /* 0x00080000b378783b */ /* 0x000fe20000004200 */
[C---:B------:R-:W-:Y:S02]  /*6a20*/  FMUL.FTZ R36, R3.reuse, R36 ;  /* 0x0000002403247220 */ /* 0x040fe40000410000 */
[C---:B------:R-:W-:Y:S02]  /*6a30*/  FMUL.FTZ R37, R3.reuse, R37 ;  /* 0x0000002503257220 */ /* 0x040fe40000410000 */
[C---:B------:R-:W-:Y:S03]  /*6a40*/  HMMA.16816.F32 R32, R136.reuse, R102, R32 ;  /* 0x000000668820723c */ /* 0x040fe60000001820 */
[----:B------:R-:W3:Y:S01]  /*6a50*/  LDSM.16.MT88.4 R100, [R180+0x2000] ;  /* 0x00200000b464783b */ /* 0x000ee20000004200 */
[C---:B------:R-:W-:Y:S02]  /*6a60*/  FMUL.FTZ R38, R2.reuse, R38 ;  /* 0x0000002602267220 */ /* 0x040fe40000410000 */
[C---:B------:R-:W-:Y:S02]  /*6a70*/  FMUL.FTZ R39, R2.reuse, R39 ;  /* 0x0000002702277220 */ /* 0x040fe40000410000 */
[C---:B------:R-:W-:Y:S04]  /*6a80*/  FMUL.FTZ R40, R3.reuse, R40 ;  /* 0x0000002803287220 */ /* 0x040fe80000410000 */
[C---:B------:R-:W-:Y:S01]  /*6a90*/  FMUL.FTZ R41, R3.reuse, R41 ;  /* 0x0000002903297220 */ /* 0x040fe20000410000 */
[C---:B----4-:R-:W-:Y:S03]  /*6aa0*/  HMMA.16816.F32 R36, R136.reuse, R104, R36 ;  /* 0x000000688824723c */ /* 0x050fe60000001824 */
[C---:B------:R-:W-:Y:S02]  /*6ab0*/  FMUL.FTZ R42, R2.reuse, R42 ;  /* 0x0000002a022a7220 */ /* 0x040fe40000410000 */
[C---:B------:R-:W-:Y:S02]  /*6ac0*/  FMUL.FTZ R43, R2.reuse, R43 ;  /* 0x0000002b022b7220 */ /* 0x040fe40000410000 */
[C---:B------:R-:W-:Y:S02]  /*6ad0*/  FMUL.FTZ R44, R3.reuse, R44 ;  /* 0x0000002c032c7220 */ /* 0x040fe40000410000 */
[C---:B------:R-:W-:Y:S03]  /*6ae0*/  FMUL.FTZ R45, R3.reuse, R45 ;  /* 0x0000002d032d7220 */ /* 0x040fe60000410000 */
[C---:B------:R-:W-:Y:S01]  /*6af0*/  HMMA.16816.F32 R40, R136.reuse, R106, R40 ;  /* 0x0000006a8828723c */ /* 0x040fe20000001828 */
[----:B------:R-:W4:Y:S02]  /*6b00*/  LDSM.16.MT88.4 R104, [R179+0x2000] ;  /* 0x00200000b368783b */ /* 0x000f240000004200 */
[C---:B------:R-:W-:Y:S02]  /*6b10*/  FMUL.FTZ R46, R2.reuse, R46 ;  /* 0x0000002e022e7220 */ /* 0x040fe40000410000 */
[C---:B------:R-:W-:Y:S02]  /*6b20*/  FMUL.FTZ R47, R2.reuse, R47 ;  /* 0x0000002f022f7220 */ /* 0x040fe40000410000 */
[C---:B------:R-:W-:Y:S02]  /*6b30*/  FMUL.FTZ R48, R3.reuse, R48 ;  /* 0x0000003003307220 */ /* 0x040fe40000410000 */
[C---:B------:R-:W-:Y:S03]  /*6b40*/  FMUL.FTZ R49, R3.reuse, R49 ;  /* 0x0000003103317220 */ /* 0x040fe60000410000 */
[C---:B-----5:R-:W-:Y:S03]  /*6b50*/  HMMA.16816.F32 R44, R136.reuse, R108, R44 ;  /* 0x0000006c882c723c */ /* 0x060fe6000000182c */
[C---:B------:R-:W-:Y:S02]  /*6b60*/  FMUL.FTZ R50, R2.reuse, R50 ;  /* 0x0000003202327220 */ /* 0x040fe40000410000 */
[C---:B------:R-:W-:Y:S02]  /*6b70*/  FMUL.FTZ R51, R2.reuse, R51 ;  /* 0x0000003302337220 */ /* 0x040fe40000410000 */
[C---:B------:R-:W-:Y:S02]  /*6b80*/  FMUL.FTZ R52, R3.reuse, R52 ;  /* 0x0000003403347220 */ /* 0x040fe40000410000 */
[C---:B------:R-:W-:Y:S03]  /*6b90*/  FMUL.FTZ R53, R3.reuse, R53 ;  /* 0x0000003503357220 */ /* 0x040fe60000410000 */
[C---:B------:R-:W-:Y:S01]  /*6ba0*/  HMMA.16816.F32 R48, R136.reuse, R110, R48 ;  /* 0x0000006e8830723c */ /* 0x040fe20000001830 */
[----:B------:R-:W5:Y:S02]  /*6bb0*/  LDSM.16.MT88.4 R108, [R182+0x4000] ;  /* 0x00400000b66c783b */ /* 0x000f640000004200 */
        /* <DEDUP_REMOVED lines=39> */
[----:B------:R-:W-:Y:S02]  /*6e30*/  FMUL.FTZ R83, R2, R83 ;  /* 0x0000005302537220 */ /* 0x000fe40000410000 */
[C---:B------:R-:W-:Y:S01]  /*6e40*/  FMUL.FTZ R84, R3.reuse, R84 ;  /* 0x0000005403547220 */ /* 0x040fe20000410000 */
[----:B-1----:R-:W-:Y:S01]  /*6e50*/  F2FP.PACK_AB R100, R166, R165 ;  /* 0x000000a5a664723e */ /* 0x002fe200000000ff */
[C---:B------:R-:W-:Y:S03]  /*6e60*/  FMUL.FTZ R85, R3.reuse, R85 ;  /* 0x0000005503557220 */ /* 0x040fe60000410000 */
[C---:B------:R-:W-:Y:S03]  /*6e70*/  HMMA.16816.F32 R80, R136.reuse, R102, R80 ;  /* 0x000000668850723c */ /* 0x040fe60000001850 */
[----:B------:R-:W-:Y:S01]  /*6e80*/  FMUL.FTZ R86, R2, R86 ;  /* 0x0000005602567220 */ /* 0x000fe20000410000 */
[----:B--2---:R-:W-:Y:S01]  /*6e90*/  F2FP.PACK_AB R101, R170, R169 ;  /* 0x000000a9aa65723e */ /* 0x004fe200000000ff */
[----:B------:R-:W-:Y:S02]  /*6ea0*/  FMUL.FTZ R87, R2, R87 ;  /* 0x0000005702577220 */ /* 0x000fe40000410000 */
[C---:B------:R-:W-:Y:S01]  /*6eb0*/  FMUL.FTZ R88, R3.reuse, R88 ;  /* 0x0000005803587220 */ /* 0x040fe20000410000 */
[----:B------:R-:W-:Y:S01]  /*6ec0*/  F2FP.PACK_AB R102, R168, R167 ;  /* 0x000000a7a866723e */ /* 0x000fe200000000ff */
[C---:B------:R-:W-:Y:S03]  /*6ed0*/  FMUL.FTZ R89, R3.reuse, R89 ;  /* 0x0000005903597220 */ /* 0x040fe60000410000 */
[C---:B----4-:R-:W-:Y:S03]  /*6ee0*/  HMMA.16816.F32 R84, R136.reuse, R104, R84 ;  /* 0x000000688854723c */ /* 0x050fe60000001854 */
[----:B------:R-:W-:Y:S01]  /*6ef0*/  FMUL.FTZ R90, R2, R90 ;  /* 0x0000005a025a7220 */ /* 0x000fe20000410000 */
[----:B------:R-:W-:Y:S01]  /*6f00*/  F2FP.PACK_AB R103, R172, R171 ;  /* 0x000000abac67723e */ /* 0x000fe200000000ff */
        /* <DEDUP_REMOVED lines=9> */
[C---:B-----5:R-:W-:Y:S03]  /*6fa0*/  HMMA.16816.F32 R92, R136.reuse, R108, R92 ;  /* 0x0000006c885c723c */ /* 0x060fe6000000185c */
[C---:B------:R-:W-:Y:S02]  /*6fb0*/  FMUL.FTZ R98, R2.reuse, R98 ;  /* 0x0000006202627220 */ /* 0x040fe40000410000 */
[C---:B------:R-:W-:Y:S02]  /*6fc0*/  FMUL.FTZ R99, R2.reuse, R99 ;  /* 0x0000006302637220 */ /* 0x040fe40000410000 */
[----:B------:R-:W-:Y:S02]  /*6fd0*/  FFMA.FTZ R161, R3, R236, R161 ;  /* 0x000000ec03a17223 */ /* 0x000fe400000100a1 */
[----:B------:R-:W-:Y:S03]  /*6fe0*/  FFMA.FTZ R163, R2, R231, R163 ;  /* 0x000000e702a37223 */ /* 0x000fe600000100a3 */
[----:B------:R-:W-:Y:S01]  /*6ff0*/  HMMA.16816.F32 R96, R136, R110, R96 ;  /* 0x0000006e8860723c */ /* 0x000fe20000001860 */
[----:B------:R-:W2:Y:S02]  /*7000*/  LDSM.16.MT88.4 R108, [R179+0x2800] ;  /* 0x00280000b36c783b */ /* 0x000ea40000004200 */
[----:B------:R-:W-:Y:S02]  /*7010*/  FADD.FTZ R134, R134, R161 ;  /* 0x000000a186867221 */ /* 0x000fe40000010000 */
[----:B------:R-:W-:Y:S02]  /*7020*/  FADD.FTZ R162, R162, R163 ;  /* 0x000000a3a2a27221 */ /* 0x000fe40000010000 */
[----:B------:R-:W-:Y:S01]  /*7030*/  FADD.FTZ R133, R133, R134 ;  /* 0x0000008685857221 */ /* 0x000fe20000010000 */
[C---:B------:R-:W-:Y:S01]  /*7040*/  HMMA.16816.F32 R4, R100.reuse, R112, R4 ;  /* 0x000000706404723c */ /* 0x040fe20000001804 */
[----:B------:R-:W-:Y:S04]  /*7050*/  LDSM.16.MT88.4 R136, [R180+0x3000] ;  /* 0x00300000b488783b */ /* 0x000fe80000004200 */
        /* <DEDUP_REMOVED lines=13> */
[C---:B-1----:R-:W-:Y:S04]  /*7130*/  HMMA.16816.F32 R20, R100.reuse, R104, R20 ;  /* 0x000000686414723c */ /* 0x042fe80000001814 */
[----:B------:R-:W-:Y:S02]  /*7140*/  FADD.FTZ R3, R171, R170 ;  /* 0x000000aaab037221 */ /* 0x000fe40000010000 */
[----:B------:R-:W-:Y:S02]  /*7150*/  FADD.FTZ R168, R168, R167 ;  /* 0x000000a7a8a87221 */ /* 0x000fe40000010000 */
[C---:B------:R-:W-:Y:S01]  /*7160*/  HMMA.16816.F32 R24, R100.reuse, R106, R24 ;  /* 0x0000006a6418723c */ /* 0x040fe20000001818 */
[----:B------:R-:W1:Y:S03]  /*7170*/  LDSM.16.MT88.4 R104, [R182+0x4800] ;  /* 0x00480000b668783b */ /* 0x000e660000004200 */
[----:B------:R-:W-:Y:S04]  /*7180*/  FADD.FTZ R3, R172, R3 ;  /* 0x00000003ac037221 */ /* 0x000fe80000010000 */
        /* <DEDUP_REMOVED lines=13> */
[C---:B------:R-:W-:Y:S01]  /*7260*/  HMMA.16816.F32 R64, R100.reuse, R110, R64 ;  /* 0x0000006e6440723c */ /* 0x040fe20000001840 */
[----:B------:R-:W2:Y:S07]  /*7270*/  LDSM.16.MT88.4 R108, [R179+0x4800] ;  /* 0x00480000b36c783b */ /* 0x000eae0000004200 */
[C---:B-1----:R-:W-:Y:S08]  /*7280*/  HMMA.16816.F32 R68, R100.reuse, R104, R68 ;  /* 0x000000686444723c */ /* 0x042ff00000001844 */
[C---:B------:R-:W-:Y:S01]  /*7290*/  HMMA.16816.F32 R72, R100.reuse, R106, R72 ;  /* 0x0000006a6448723c */ /* 0x040fe20000001848 */
[----:B------:R-:W1:Y:S07]  /*72a0*/  LDSM.16.MT88.4 R104, [R182+0x1000] ;  /* 0x00100000b668783b */ /* 0x000e6e0000004200 */
[C---:B------:R-:W-:Y:S08]  /*72b0*/  HMMA.16816.F32 R76, R100.reuse, R112, R76 ;  /* 0x00000070644c723c */ /* 0x040ff0000000184c */
[C---:B------:R-:W-:Y:S01]  /*72c0*/  HMMA.16816.F32 R80, R100.reuse, R114, R80 ;  /* 0x000000726450723c */ /* 0x040fe20000001850 */
[----:B------:R-:W3:Y:S07]  /*72d0*/  LDSM.16.MT88.4 R112, [R180+0x1000] ;  /* 0x00100000b470783b */ /* 0x000eee0000004200 */
[C---:B------:R-:W-:Y:S08]  /*72e0*/  HMMA.16816.F32 R84, R100.reuse, R116, R84 ;  /* 0x000000746454723c */ /* 0x040ff00000001854 */
[C---:B------:R-:W-:Y:S01]  /*72f0*/  HMMA.16816.F32 R88, R100.reuse, R118, R88 ;  /* 0x000000766458723c */ /* 0x040fe20000001858 */
[----:B------:R-:W4:Y:S07]  /*7300*/  LDSM.16.MT88.4 R116, [R182+0x3000] ;  /* 0x00300000b674783b */ /* 0x000f2e0000004200 */
[C---:B--2---:R-:W-:Y:S08]  /*7310*/  HMMA.16816.F32 R92, R100.reuse, R108, R92 ;  /* 0x0000006c645c723c */ /* 0x044ff0000000185c */
[----:B------:R-:W-:Y:S01]  /*7320*/  HMMA.16816.F32 R96, R100, R110, R96 ;  /* 0x0000006e6460723c */ /* 0x000fe20000001860 */
[----:B------:R-:W-:Y:S06]  /*7330*/  LDSM.16.MT88.4 R108, [R182+0x5000] ;  /* 0x00500000b66c783b */ /* 0x000fec0000004200 */
        /* <DEDUP_REMOVED lines=10> */
[C---:B-1----:R-:W-:Y:S03]  /*73e0*/  HMMA.16816.F32 R4, R100.reuse, R104, R4 ;  /* 0x000000686404723c */ /* 0x042fe60000001804 */
        /* <DEDUP_REMOVED lines=27> */
[----:B------:R-:W-:Y:S01]  /*75a0*/  FADD.FTZ R245, R245, R2 ;  /* 0x00000002f5f57221 */ /* 0x000fe20000010000 */
[----:B------:R-:W-:Y:S01]  /*75b0*/  MOV R2, R132 ;  /* 0x0000008400027202 */ /* 0x000fe20000000f00 */
        /* <DEDUP_REMOVED lines=15> */
[C---:B------:R-:W-:Y:S08]  /*76b0*/  HMMA.16816.F32 R88, R100.reuse, R118, R88 ;  /* 0x000000766458723c */ /* 0x040ff00000001858 */
[C---:B-1----:R-:W-:Y:S08]  /*76c0*/  HMMA.16816.F32 R92, R100.reuse, R104, R92 ;  /* 0x00000068645c723c */ /* 0x042ff0000000185c */
[----:B------:R-:W-:Y:S08]  /*76d0*/  HMMA.16816.F32 R96, R100, R106, R96 ;  /* 0x0000006a6460723c */ /* 0x000ff00000001860 */
[C---:B------:R-:W-:Y:S01]  /*76e0*/  HMMA.16816.F32 R128, R136.reuse, R124, R4 ;  /* 0x0000007c8880723c */ /* 0x040fe20000001804 */
[----:B------:R-:W1:Y:S07]  /*76f0*/  LDSM.16.MT88.4 R4, [R181+0x5800] ;  /* 0x00580000b504783b */ /* 0x000e6e0000004200 */
[C---:B------:R-:W-:Y:S01]  /*7700*/  HMMA.16816.F32 R124, R136.reuse, R126, R8 ;  /* 0x0000007e887c723c */ /* 0x040fe20000001808 */
[----:B------:R-:W3:Y:S07]  /*7710*/  LDSM.16.MT88.4 R8, [R180+0x5800] ;  /* 0x00580000b408783b */ /* 0x000eee0000004200 */
[C---:B----4-:R-:W-:Y:S01]  /*7720*/  HMMA.16816.F32 R100, R136.reuse, R108, R12 ;  /* 0x0000006c8864723c */ /* 0x050fe2000000180c */
[----:B------:R-:W4:Y:S07]  /*7730*/  LDSM.16.MT88.4 R12, [R179+0x5800] ;  /* 0x00580000b30c783b */ /* 0x000f2e0000004200 */
[C---:B------:R-:W-:Y:S08]  /*7740*/  HMMA.16816.F32 R104, R136.reuse, R110, R16 ;  /* 0x0000006e8868723c */ /* 0x040ff00000001810 */
        /* <DEDUP_REMOVED lines=16> */
[C---:B---3--:R-:W-:Y:S08]  /*7850*/  HMMA.16816.F32 R84, R136.reuse, R8, R84 ;  /* 0x000000088854723c */ /* 0x048ff00000001854 */
[C---:B------:R-:W-:Y:S08]  /*7860*/  HMMA.16816.F32 R88, R136.reuse, R10, R88 ;  /* 0x0000000a8858723c */ /* 0x040ff00000001858 */
[C---:B----4-:R-:W-:Y:S08]  /*7870*/  HMMA.16816.F32 R92, R136.reuse, R12, R92 ;  /* 0x0000000c885c723c */ /* 0x050ff0000000185c */
[----:B------:R-:W-:Y:S01]  /*7880*/  HMMA.16816.F32 R96, R136, R14, R96 ;  /* 0x0000000e8860723c */ /* 0x000fe20000001860 */
[----:B------:R-:W-:-:S07]  /*7890*/  @P0 BRA `(.L_x_503) ;  /* 0xffffce1000000947 */ /* 0x000fce000383ffff */
.L_x_492:
[----:B------:R-:W-:-:S13]  /*78a0*/  ISETP.GE.AND P0, PT, R238, RZ, PT ;  /* 0x000000ffee00720c */ /* 0x000fda0003f06270 */
[----:B------:R-:W-:Y:S05]  /*78b0*/  @!P0 BRA `(.L_x_504) ;  /* 0x00002c4000008947 */ /* 0x000fea0003800000 */
[----:B------:R-:W-:Y:S02]  /*78c0*/  MOV R133, R132 ;  /* 0x0000008400857202 */ /* 0x000fe40000000f00 */
[----:B------:R-:W-:Y:S02]  /*78d0*/  MOV R3, R0 ;  /* 0x0000000000037202 */ /* 0x000fe40000000f00 */
.L_x_511:
[----:B------:R-:W-:Y:S04]  /*78e0*/  DEPBAR.LE SB0, 0x0 ;  /* 0x000080000000791a */ /* 0x000fe80000000000 */
[----:B------:R-:W-:Y:S01]  /*78f0*/  WARPSYNC 0xffffffff ;  /* 0xffffffff00007948 */ /* 0x000fe20003800000 */
[----:B------:R-:W-:Y:S01]  /*7900*/  BAR.SYNC.DEFER_BLOCKING 0x0 ;  /* 0x0000000000007b1d */ /* 0x000fe20000010000 */
[----:B------:R-:W-:Y:S01]  /*7910*/  SHF.R.S32.HI R7, RZ, 0x1f, R224 ;  /* 0x0000001fff077819 */ /* 0x000fe200000114e0 */
[----:B------:R-:W-:Y:S01]  /*7920*/  IMAD.WIDE.U32 R4, R224, c[0x0][0x208], RZ ;  /* 0x00008200e0047a25 */ /* 0x000fe200078e00ff */
[----:B------:R-:W-:Y:S02]  /*7930*/  SHF.R.S32.HI R2, RZ, 0x1f, R223 ;  /* 0x0000001fff027819 */ /* 0x000fe400000114df */
[C---:B------:R-:W-:Y:S01]  /*7940*/  IADD3 R132, R178.reuse, 0x4800, RZ ;  /* 0x00004800b2847810 */ /* 0x040fe20007ffe0ff */
[----:B------:R-:W-:Y:S01]  /*7950*/  IMAD R7, R7, c[0x0][0x208], RZ ;  /* 0x0000820007077a24 */ /* 0x000fe200078e02ff */
[----:B------:R-:W-:Y:S01]  /*7960*/  IADD3 R134, R178, 0x4000, RZ ;  /* 0x00004000b2867810 */ /* 0x000fe20007ffe0ff */
[----:B------:R-:W-:Y:S01]  /*7970*/  IMAD R2, R2, c[0x0][0x218], RZ ;  /* 0x0000860002027a24 */ /* 0x000fe200078e02ff */
[----:B------:R-:W-:Y:S01]  /*7980*/  IADD3 R135, R178, 0x3800, RZ ;  /* 0x00003800b2877810 */ /* 0x000fe20007ffe0ff */
[----:B------:R-:W-:Y:S01]  /*7990*/  IMAD R7, R224, c[0x0][0x20c], R7 ;  /* 0x00008300e0077a24 */ /* 0x000fe200078e0207 */
[C---:B------:R-:W-:Y:S01]  /*79a0*/  IADD3 R188, R178.reuse, 0x3000, RZ ;  /* 0x00003000b2bc7810 */ /* 0x040fe20007ffe0ff */
[----:B------:R-:W-:Y:S01]  /*79b0*/  IMAD R2, R223, c[0x0][0x21c], R2 ;  /* 0x00008700df027a24 */ /* 0x000fe200078e0202 */
[C---:B------:R-:W-:Y:S01]  /*79c0*/  IADD3 R189, R178.reuse, 0x2800, RZ ;  /* 0x00002800b2bd7810 */ /* 0x040fe20007ffe0ff */
[----:B------:R-:W-:Y:S01]  /*79d0*/  IMAD.IADD R5, R5, 0x1, R7 ;  /* 0x0000000105057824 */ /* 0x000fe200078e0207 */
[----:B------:R-:W-:Y:S01]  /*79e0*/  IADD3 R190, R178, 0x2000, RZ ;  /* 0x00002000b2be7810 */ /* 0x000fe20007ffe0ff */
[C---:B------:R-:W-:Y:S01]  /*79f0*/  IMAD.SHL.U32 R23, R196.reuse, 0x2, RZ ;  /* 0x00000002c4177824 */ /* 0x040fe200078e00ff */
[----:B------:R-:W-:Y:S01]  /*7a00*/  SHF.L.U64.HI R28, R196, 0x1, R191 ;  /* 0x00000001c41c7819 */ /* 0x000fe200000102bf */
[----:B------:R-:W-:Y:S01]  /*7a10*/  IMAD.WIDE.U32 R4, R223, c[0x0][0x218], R4 ;  /* 0x00008600df047a25 */ /* 0x000fe200078e0004 */
[C---:B------:R-:W-:Y:S02]  /*7a20*/  SHF.L.U64.HI R30, R197.reuse, 0x1, R192 ;  /* 0x00000001c51e7819 */ /* 0x040fe400000102c0 */
[----:B------:R-:W-:Y:S01]  /*7a30*/  SHF.L.U64.HI R22, R206, 0x1, R193 ;  /* 0x00000001ce167819 */ /* 0x000fe200000102c1 */
[----:B------:R-:W-:Y:S01]  /*7a40*/  IMAD.SHL.U32 R21, R197, 0x2, RZ ;  /* 0x00000002c5157824 */ /* 0x000fe200078e00ff */
[----:B------:R-:W-:Y:S01]  /*7a50*/  IADD3 R0, P0, R228, R4, RZ ;  /* 0x00000004e4007210 */ /* 0x000fe20007f1e0ff */
[----:B------:R1:W2:Y:S01]  /*7a60*/  LDSM.16.M88.4 R32, [R187] ;  /* 0x00000000bb20783b */ /* 0x0002a20000000200 */
[----:B------:R-:W-:Y:S02]  /*7a70*/  IMAD.SHL.U32 R20, R206, 0x2, RZ ;  /* 0x00000002ce147824 */ /* 0x000fe400078e00ff */
[----:B------:R-:W-:Y:S01]  /*7a80*/  IADD3.X R239, R217, R5, R2, P0, !PT ;  /* 0x00000005d9ef7210 */ /* 0x000fe200007fe402 */
[----:B------:R1:W3:Y:S01]  /*7a90*/  LDSM.16.M88.4 R8, [R186] ;  /* 0x00000000ba08783b */ /* 0x0002e20000000200 */
[----:B------:R-:W-:Y:S02]  /*7aa0*/  LEA R12, P0, R0, c[0x0][0x1f8], 0x1 ;  /* 0x00007e00000c7a11 */ /* 0x000fe400078008ff */
[----:B------:R-:W-:Y:S01]  /*7ab0*/  IADD3 R2, R178, 0x5000, RZ ;  /* 0x00005000b2027810 */ /* 0x000fe20007ffe0ff */
[----:B------:R1:W4:Y:S01]  /*7ac0*/  LDSM.16.M88.4 R16, [R186+0x800] ;  /* 0x00080000ba10783b */ /* 0x0003220000000200 */
[----:B------:R-:W-:Y:S02]  /*7ad0*/  LEA.HI.X R239, R0, c[0x0][0x1fc], R239, 0x1, P0 ;  /* 0x00007f0000ef7a11 */ /* 0x000fe400000f0cef */
[----:B------:R-:W-:Y:S01]  /*7ae0*/  IADD3 R0, R178, 0x5800, RZ ;  /* 0x00005800b2007810 */ /* 0x000fe20007ffe0ff */
[----:B------:R1:W1:Y:S04]  /*7af0*/  LDSM.16.M88.4 R24, [R186+0x1000] ;  /* 0x00100000ba18783b */ /* 0x0002680000000200 */
[----:B------:R1:W1:Y:S04]  /*7b00*/  LDSM.16.M88.4 R136, [R186+0x1800] ;  /* 0x00180000ba88783b */ /* 0x0002680000000200 */
[----:B------:R1:W1:Y:S04]  /*7b10*/  LDSM.16.M88.4 R140, [R185] ;  /* 0x00000000b98c783b */ /* 0x0002680000000200 */
[----:B------:R1:W1:Y:S04]  /*7b20*/  LDSM.16.M88.4 R144, [R178] ;  /* 0x00000000b290783b */ /* 0x0002680000000200 */
[----:B------:R1:W1:Y:S04]  /*7b30*/  LDSM.16.M88.4 R148, [R178+0x800] ;  /* 0x00080000b294783b */ /* 0x0002680000000200 */
[----:B------:R1:W1:Y:S04]  /*7b40*/  LDSM.16.M88.4 R152, [R178+0x1000] ;  /* 0x00100000b298783b */ /* 0x0002680000000200 */
[----:B------:R1:W1:Y:S01]  /*7b50*/  LDSM.16.M88.4 R156, [R178+0x1800] ;  /* 0x00180000b29c783b */ /* 0x0002620000000200 */
[----:B------:R-:W-:-:S05]  /*7b60*/  BRA.DIV ~URZ, `(.L_x_505) ;  /* 0x000063c27f007947 */ /* 0x000fca000b800000 */
[----:B------:R4:W3:Y:S02]  /*7b70*/  SHFL.IDX PT, R175, R239, RZ, 0x181f ;  /* 0x00181fffefaf7589 */ /* 0x0008e400000e0000 */
.L_x_560:
[C---:B--23--:R-:W-:Y:S01]  /*7b80*/  HMMA.16816.F32 R4, R32.reuse, R8, RZ ;  /* 0x000000082004723c */ /* 0x04cfe200000018ff */
[----:B------:R-:W2:Y:S01]  /*7b90*/  SHFL.IDX PT, R240, R12, 0x1, 0x181f ;  /* 0x00381f000cf07f89 */ /* 0x000ea200000e0000 */
[----:B------:R-:W-:Y:S01]  /*7ba0*/  BSSY B0, `(.L_x_506) ;  /* 0x00000fc000007945 */ /* 0x000fe20003800000 */
[----:B------:R-:W-:Y:S02]  /*7bb0*/  ISETP.GE.AND P0, PT, R206, c[0x0][0x1d4], PT ;  /* 0x00007500ce007a0c */ /* 0x000fe40003f06270 */
[----:B------:R-:W-:Y:S01]  /*7bc0*/  ISETP.GE.AND P6, PT, R197, c[0x0][0x1d4], PT ;  /* 0x00007500c5007a0c */ /* 0x000fe20003fc6270 */
[----:B------:R3:W-:Y:S01]  /*7bd0*/  SHFL.IDX PT, R160, R12, RZ, 0x181f ;  /* 0x00181fff0ca07589 */ /* 0x0007e200000e0000 */
[----:B------:R-:W-:Y:S01]  /*7be0*/  SEL R237, RZ, 0x10, P0 ;  /* 0x00000010ffed7807 */ /* 0x000fe20000000000 */
[C---:B------:R-:W-:Y:S01]  /*7bf0*/  HMMA.16816.F32 R8, R32.reuse, R10, RZ ;  /* 0x0000000a2008723c */ /* 0x040fe200000018ff */
[----:B------:R-:W-:Y:S02]  /*7c00*/  ISETP.GE.AND P5, PT, R196, c[0x0][0x1d4], PT ;  /* 0x00007500c4007a0c */ /* 0x000fe40003fa6270 */
[----:B----4-:R-:W4:Y:S01]  /*7c10*/  SHFL.IDX PT, R239, R239, 0x1, 0x181f ;  /* 0x00381f00efef7f89 */ /* 0x010f2200000e0000 */
[----:B------:R-:W-:Y:S02]  /*7c20*/  SEL R29, RZ, 0x10, P6 ;  /* 0x00000010ff1d7807 */ /* 0x000fe40003000000 */
[----:B------:R-:W-:Y:S02]  /*7c30*/  IADD3 R245, -R237, 0x10, RZ ;  /* 0x00000010edf57810 */ /* 0x000fe40007ffe1ff */
[----:B------:R-:W-:Y:S04]  /*7c40*/  IADD3 R242, -R29, 0x10, RZ ;  /* 0x000000101df27810 */ /* 0x000fe80007ffe1ff */
[----:B------:R-:W-:Y:S02]  /*7c50*/  LOP3.LUT R245, R245, 0xf, RZ, 0xc0, !PT ;  /* 0x0000000ff5f57812 */ /* 0x000fe400078ec0ff */
[----:B------:R-:W-:Y:S02]  /*7c60*/  SEL R31, RZ, 0x10, P5 ;  /* 0x00000010ff1f7807 */ /* 0x000fe40002800000 */
[----:B------:R-:W-:Y:S02]  /*7c70*/  LOP3.LUT R242, R242, 0xf, RZ, 0xc0, !PT ;  /* 0x0000000ff2f27812 */ /* 0x000fe400078ec0ff */
[----:B------:R-:W-:Y:S01]  /*7c80*/  IADD3 R161, -R31, 0x10, RZ ;  /* 0x000000101fa17810 */ /* 0x000fe20007ffe1ff */
[C---:B---3--:R-:W-:Y:S03]  /*7c90*/  HMMA.16816.F32 R12, R32.reuse, R16, RZ ;  /* 0x00000010200c723c */ /* 0x048fe600000018ff */
[----:B------:R-:W-:Y:S05]  /*7ca0*/  LOP3.LUT R161, R161, 0xf, RZ, 0xc0, !PT ;  /* 0x0000000fa1a17812 */ /* 0x000fea00078ec0ff */
[C---:B------:R-:W-:Y:S01]  /*7cb0*/  HMMA.16816.F32 R16, R32.reuse, R18, RZ ;  /* 0x000000122010723c */ /* 0x040fe200000018ff */
[-C--:B--2---:R-:W-:Y:S04]  /*7cc0*/  IADD3 R244, P4, P2, R245, R240.reuse, R20 ;  /* 0x000000f0f5f47210 */ /* 0x084fe80007a9e014 */
[-C--:B----4-:R-:W-:Y:S02]  /*7cd0*/  IADD3.X R245, RZ, R239.reuse, R22, P4, P2 ;  /* 0x000000effff57210 */ /* 0x090fe400027e4416 */
[-C--:B------:R-:W-:Y:S05]  /*7ce0*/  IADD3 R242, P4, P2, R242, R240.reuse, R21 ;  /* 0x000000f0f2f27210 */ /* 0x080fea0007a9e015 */
[-C--:B------:R-:W-:Y:S02]  /*7cf0*/  IADD3.X R243, RZ, R239.reuse, R30, P4, P2 ;  /* 0x000000effff37210 */ /* 0x080fe400027e441e */
[----:B------:R-:W-:Y:S04]  /*7d00*/  IADD3 R240, P4, P2, R161, R240, R23 ;  /* 0x000000f0a1f07210 */ /* 0x000fe80007a9e017 */
[----:B------:R-:W-:Y:S02]  /*7d10*/  IADD3.X R241, RZ, R239, R28, P4, P2 ;  /* 0x000000effff17210 */ /* 0x000fe400027e441c */
[C---:B------:R-:W-:Y:S02]  /*7d20*/  IADD3 R168, P2, R160.reuse, R20, RZ ;  /* 0x00000014a0a87210 */ /* 0x040fe40007f5e0ff */
[C---:B------:R-:W-:Y:S03]  /*7d30*/  IADD3 R172, P4, R160.reuse, R21, RZ ;  /* 0x00000015a0ac7210 */ /* 0x040fe60007f9e0ff */
[C---:B------:R-:W-:Y:S01]  /*7d40*/  IMAD.X R169, R175.reuse, 0x1, R22, P2 ;  /* 0x00000001afa97824 */ /* 0x040fe200010e0616 */
[----:B------:R-:W-:Y:S01]  /*7d50*/  IADD3 R246, P2, R160, R23, RZ ;  /* 0x00000017a0f67210 */ /* 0x000fe20007f5e0ff */
[----:B------:R-:W-:Y:S01]  /*7d60*/  IMAD.X R173, R175, 0x1, R30, P4 ;  /* 0x00000001afad7824 */ /* 0x000fe200020e061e */
[C---:B-1----:R-:W-:Y:S01]  /*7d70*/  HMMA.16816.F32 R20, R32.reuse, R24, RZ ;  /* 0x000000182014723c */ /* 0x042fe200000018ff */
[----:B------:R-:W-:Y:S01]  /*7d80*/  ISETP.NE.U32.AND P4, PT, R237, RZ, PT ;  /* 0x000000ffed00720c */ /* 0x000fe20003f85070 */
[----:B------:R1:W-:Y:S01]  /*7d90*/  LDGSTS.E.BYPASS.LTC128B.128 [R198+0x100], [R168.64], !P0 ;  /* 0x00100000a8c67fae */ /* 0x0003e2000c101d46 */
[----:B------:R-:W-:Y:S01]  /*7da0*/  IMAD.X R247, R175, 0x1, R28, P2 ;  /* 0x00000001aff77824 */ /* 0x000fe200010e061c */
[----:B------:R-:W-:Y:S02]  /*7db0*/  ISETP.NE.U32.AND P2, PT, R29, RZ, PT ;  /* 0x000000ff1d00720c */ /* 0x000fe40003f45070 */
[----:B------:R-:W-:Y:S01]  /*7dc0*/  ISETP.NE.U32.AND P0, PT, R31, RZ, PT ;  /* 0x000000ff1f00720c */ /* 0x000fe20003f05070 */
[----:B------:R2:W-:Y:S01]  /*7dd0*/  LDGSTS.E.BYPASS.LTC128B.128 [R198+0x2100], [R172.64], !P6 ;  /* 0x02100000acc67fae */ /* 0x0005e2000f101d46 */
[C---:B------:R-:W-:Y:S04]  /*7de0*/  HMMA.16816.F32 R24, R32.reuse, R26, RZ ;  /* 0x0000001a2018723c */ /* 0x040fe800000018ff */
[----:B------:R3:W-:Y:S04]  /*7df0*/  LDGSTS.E.BYPASS.LTC128B.128 [R198+0x4100], [R246.64], !P5 ;  /* 0x04100000f6c67fae */ /* 0x0007e8000e901d46 */
[C---:B------:R-:W-:Y:S01]  /*7e00*/  HMMA.16816.F32 R28, R32.reuse, R136, RZ ;  /* 0x00000088201c723c */ /* 0x040fe200000018ff */
[----:B------:R3:W-:Y:S05]  /*7e10*/  LDGSTS.E.BYPASS.LTC128B.128.ZFILL [R198+0x1100], [R244.64], P4 ;  /* 0x01100000f4c67fae */ /* 0x0007ea000a141d46 */
[----:B------:R3:W-:Y:S02]  /*7e20*/  LDGSTS.E.BYPASS.LTC128B.128.ZFILL [R198+0x3100], [R242.64], P2 ;  /* 0x03100000f2c67fae */ /* 0x0007e40009141d46 */
[----:B------:R-:W-:Y:S03]  /*7e30*/  HMMA.16816.F32 R32, R32, R138, RZ ;  /* 0x0000008a2020723c */ /* 0x000fe600000018ff */
[----:B------:R3:W-:Y:S01]  /*7e40*/  LDGSTS.E.BYPASS.LTC128B.128.ZFILL [R198+0x5100], [R240.64], P0 ;  /* 0x05100000f0c67fae */ /* 0x0007e20008141d46 */
[----:B------:R-:W-:Y:S04]  /*7e50*/  ISETP.GE.AND P0, PT, R238, 0x1, PT ;  /* 0x00000001ee00780c */ /* 0x000fe80003f06270 */
[C---:B------:R-:W-:Y:S01]  /*7e60*/  HMMA.16816.F32 R4, R140.reuse, R144, R4 ;  /* 0x000000908c04723c */ /* 0x040fe20000001804 */
[----:B------:R-:W-:Y:S05]  /*7e70*/  LDSM.16.M88.4 R160, [R184] ;  /* 0x00000000b8a0783b */ /* 0x000fea0000000200 */
[----:B------:R-:W0:Y:S02]  /*7e80*/  LDGDEPBAR ;  /* 0x00000000000079af */ /* 0x000e240000000000 */
[C---:B------:R-:W-:Y:S03]  /*7e90*/  HMMA.16816.F32 R8, R140.reuse, R146, R8 ;  /* 0x000000928c08723c */ /* 0x040fe60000001808 */
[----:B------:R-:W4:Y:S05]  /*7ea0*/  LDSM.16.M88.4 R164, [R177] ;  /* 0x00000000b1a4783b */ /* 0x000f2a0000000200 */
[C---:B------:R-:W-:Y:S01]  /*7eb0*/  HMMA.16816.F32 R12, R140.reuse, R148, R12 ;  /* 0x000000948c0c723c */ /* 0x040fe2000000180c */
[----:B-1----:R-:W1:Y:S05]  /*7ec0*/  LDSM.16.M88.4 R168, [R177+0x800] ;  /* 0x00080000b1a8783b */ /* 0x002e6a0000000200 */
[----:B------:R-:W5:Y:S02]  /*7ed0*/  LDSM.16.M88.4 R136, [R177+0x1000] ;  /* 0x00100000b188783b */ /* 0x000f640000000200 */
[C---:B------:R-:W-:Y:S03]  /*7ee0*/  HMMA.16816.F32 R16, R140.reuse, R150, R16 ;  /* 0x000000968c10723c */ /* 0x040fe60000001810 */
[----:B--2---:R-:W2:Y:S05]  /*7ef0*/  LDSM.16.M88.4 R172, [R177+0x1800] ;  /* 0x00180000b1ac783b */ /* 0x004eaa0000000200 */
[C---:B------:R-:W-:Y:S01]  /*7f00*/  HMMA.16816.F32 R20, R140.reuse, R152, R20 ;  /* 0x000000988c14723c */ /* 0x040fe20000001814 */
[----:B------:R-:W-:Y:S05]  /*7f10*/  LDSM.16.M88.4 R144, [R183] ;  /* 0x00000000b790783b */ /* 0x000fea0000000200 */
[----:B------:R-:W1:Y:S02]  /*7f20*/  LDSM.16.M88.4 R148, [R176+-0x4000] ;  /* 0xffc00000b094783b */ /* 0x000e640000000200 */
[C---:B------:R-:W-:Y:S03]  /*7f30*/  HMMA.16816.F32 R24, R140.reuse, R154, R24 ;  /* 0x0000009a8c18723c */ /* 0x040fe60000001818 */
[----:B------:R-:W2:Y:S05]  /*7f40*/  LDSM.16.M88.4 R152, [R176+-0x3800] ;  /* 0xffc80000b098783b */ /* 0x000eaa0000000200 */
[C---:B------:R-:W-:Y:S08]  /*7f50*/  HMMA.16816.F32 R28, R140.reuse, R156, R28 ;  /* 0x0000009c8c1c723c */ /* 0x040ff0000000181c */
[----:B------:R-:W-:Y:S01]  /*7f60*/  HMMA.16816.F32 R32, R140, R158, R32 ;  /* 0x0000009e8c20723c */ /* 0x000fe20000001820 */
[----:B------:R-:W2:Y:S05]  /*7f70*/  LDSM.16.M88.4 R140, [R176+-0x3000] ;  /* 0xffd00000b08c783b */ /* 0x000eaa0000000200 */
[----:B------:R-:W2:Y:S02]  /*7f80*/  LDSM.16.M88.4 R156, [R176+-0x2800] ;  /* 0xffd80000b09c783b */ /* 0x000ea40000000200 */
[C---:B----4-:R-:W-:Y:S08]  /*7f90*/  HMMA.16816.F32 R4, R160.reuse, R164, R4 ;  /* 0x000000a4a004723c */ /* 0x050ff00000001804 */
[C---:B------:R-:W-:Y:S01]  /*7fa0*/  HMMA.16816.F32 R8, R160.reuse, R166, R8 ;  /* 0x000000a6a008723c */ /* 0x040fe20000001808 */
[----:B------:R-:W-:Y:S07]  /*7fb0*/  LDSM.16.M88.4 R164, [R186+0x2000] ;  /* 0x00200000baa4783b */ /* 0x000fee0000000200 */
[C---:B-1----:R-:W-:Y:S08]  /*7fc0*/  HMMA.16816.F32 R12, R160.reuse, R168, R12 ;  /* 0x000000a8a00c723c */ /* 0x042ff0000000180c */
[C---:B------:R-:W-:Y:S01]  /*7fd0*/  HMMA.16816.F32 R16, R160.reuse, R170, R16 ;  /* 0x000000aaa010723c */ /* 0x040fe20000001810 */
[----:B------:R-:W-:Y:S07]  /*7fe0*/  LDSM.16.M88.4 R168, [R186+0x2800] ;  /* 0x00280000baa8783b */ /* 0x000fee0000000200 */
[C---:B-----5:R-:W-:Y:S08]  /*7ff0*/  HMMA.16816.F32 R20, R160.reuse, R136, R20 ;  /* 0x00000088a014723c */ /* 0x060ff00000001814 */
[C---:B------:R-:W-:Y:S01]  /*8000*/  HMMA.16816.F32 R24, R160.reuse, R138, R24 ;  /* 0x0000008aa018723c */ /* 0x040fe20000001818 */
[----:B------:R-:W1:Y:S07]  /*8010*/  LDSM.16.M88.4 R136, [R187+0x4000] ;  /* 0x00400000bb88783b */ /* 0x000e6e0000000200 */
[C---:B--2---:R-:W-:Y:S08]  /*8020*/  HMMA.16816.F32 R28, R160.reuse, R172, R28 ;  /* 0x000000aca01c723c */ /* 0x044ff0000000181c */
[----:B------:R-:W-:Y:S01]  /*8030*/  HMMA.16816.F32 R32, R160, R174, R32 ;  /* 0x000000aea020723c */ /* 0x000fe20000001820 */
[----:B------:R-:W2:Y:S05]  /*8040*/  LDSM.16.M88.4 R160, [R186+0x3000] ;  /* 0x00300000baa0783b */ /* 0x000eaa0000000200 */
[----:B------:R-:W4:Y:S02]  /*8050*/  LDSM.16.M88.4 R172, [R186+0x3800] ;  /* 0x00380000baac783b */ /* 0x000f240000000200 */
        /* <DEDUP_REMOVED lines=11> */
[----:B------:R-:W3:Y:S05]  /*8110*/  LDSM.16.M88.4 R144, [R188] ;  /* 0x00000000bc90783b */ /* 0x000eea0000000200 */
[----:B------:R-:W3:Y:S02]  /*8120*/  LDSM.16.M88.4 R156, [R135] ;  /* 0x00000000879c783b */ /* 0x000ee40000000200 */
        /* <DEDUP_REMOVED lines=11> */
[----:B------:R-:W2:Y:S05]  /*81e0*/  LDSM.16.M88.4 R136, [R177+0x3000] ;  /* 0x00300000b188783b */ /* 0x000eaa0000000200 */
[----:B------:R-:W4:Y:S02]  /*81f0*/  LDSM.16.M88.4 R172, [R177+0x3800] ;  /* 0x00380000b1ac783b */ /* 0x000f240000000200 */
[C---:B-----5:R-:W-:Y:S08]  /*8200*/  HMMA.16816.F32 R4, R140.reuse, R148, R4 ;  /* 0x000000948c04723c */ /* 0x060ff00000001804 */
[C---:B------:R-:W-:Y:S01]  /*8210*/  HMMA.16816.F32 R8, R140.reuse, R150, R8 ;  /* 0x000000968c08723c */ /* 0x040fe20000001808 */
[----:B------:R-:W-:Y:S07]  /*8220*/  LDSM.16.M88.4 R148, [R176+-0x2000] ;  /* 0xffe00000b094783b */ /* 0x000fee0000000200 */
[C---:B------:R-:W-:Y:S08]  /*8230*/  HMMA.16816.F32 R12, R140.reuse, R152, R12 ;  /* 0x000000988c0c723c */ /* 0x040ff0000000180c */
[C---:B------:R-:W-:Y:S01]  /*8240*/  HMMA.16816.F32 R16, R140.reuse, R154, R16 ;  /* 0x0000009a8c10723c */ /* 0x040fe20000001810 */
[----:B------:R-:W-:Y:S07]  /*8250*/  LDSM.16.M88.4 R152, [R176+-0x1800] ;  /* 0xffe80000b098783b */ /* 0x000fee0000000200 */
[C---:B---3--:R-:W-:Y:S08]  /*8260*/  HMMA.16816.F32 R20, R140.reuse, R144, R20 ;  /* 0x000000908c14723c */ /* 0x048ff00000001814 */
[C---:B------:R-:W-:Y:S01]  /*8270*/  HMMA.16816.F32 R24, R140.reuse, R146, R24 ;  /* 0x000000928c18723c */ /* 0x040fe20000001818 */
[----:B------:R-:W3:Y:S07]  /*8280*/  LDSM.16.M88.4 R144, [R183+0x4000] ;  /* 0x00400000b790783b */ /* 0x000eee0000000200 */
[C---:B------:R-:W-:Y:S08]  /*8290*/  HMMA.16816.F32 R28, R140.reuse, R156, R28 ;  /* 0x0000009c8c1c723c */ /* 0x040ff0000000181c */
[----:B------:R-:W-:Y:S01]  /*82a0*/  HMMA.16816.F32 R32, R140, R158, R32 ;  /* 0x0000009e8c20723c */ /* 0x000fe20000001820 */
[----:B------:R-:W5:Y:S05]  /*82b0*/  LDSM.16.M88.4 R140, [R176+-0x1000] ;  /* 0xfff00000b08c783b */ /* 0x000f6a0000000200 */
[----:B------:R-:W3:Y:S02]  /*82c0*/  LDSM.16.M88.4 R156, [R176+-0x800] ;  /* 0xfff80000b09c783b */ /* 0x000ee40000000200 */
        /* <DEDUP_REMOVED lines=24> */
[----:B------:R-:W5:Y:S05]  /*8450*/  LDSM.16.M88.4 R144, [R2] ;  /* 0x000000000290783b */ /* 0x000f6a0000000200 */
        /* <DEDUP_REMOVED lines=25> */
[----:B------:R-:W5:Y:S05]  /*85f0*/  LDSM.16.M88.4 R140, [R176+0x1000] ;  /* 0x00100000b08c783b */ /* 0x000f6a0000000200 */
[----:B------:R-:W3:Y:S02]  /*8600*/  LDSM.16.M88.4 R156, [R176+0x1800] ;  /* 0x00180000b09c783b */ /* 0x000ee40000000200 */
        /* <DEDUP_REMOVED lines=20> */
[----:B------:R-:W-:Y:S01]  /*8750*/  SHF.L.U64.HI R134, R206, 0x1, R193 ;  /* 0x00000001ce867819 */ /* 0x000fe200000102c1 */
[----:B------:R-:W-:Y:S01]  /*8760*/  IMAD R224, R238, 0x40, R225 ;  /* 0x00000040eee07824 */ /* 0x000fe200078e02e1 */
[----:B------:R-:W-:Y:S01]  /*8770*/  SHF.L.U32 R132, R206, 0x1, RZ ;  /* 0x00000001ce847819 */ /* 0x000fe200000006ff */
        /* <DEDUP_REMOVED lines=10> */
[----:B------:R-:W-:Y:S04]  /*8820*/  IMAD.MOV R135, RZ, RZ, -R0 ;  /* 0x000000ffff877224 */ /* 0x000fe800078e0a00 */
[----:B------:R-:W-:Y:S01]  /*8830*/  IMAD R224, R135, c[0x0][0x2b8], R224 ;  /* 0x0000ae0087e07a24 */ /* 0x000fe200078e02e0 */
[----:B------:R-:W2:Y:S03]  /*8840*/  @!P1 LDG.E R223, [R140.64] ;  /* 0x000000068cdf9981 */ /* 0x000ea6000c1e1900 */
[C---:B------:R-:W-:Y:S01]  /*8850*/  IMAD.WIDE.U32 R138, R224.reuse, c[0x0][0x1e0], RZ ;  /* 0x00007800e08a7a25 */ /* 0x040fe200078e00ff */
[----:B------:R-:W-:Y:S05]  /*8860*/  SHF.R.S32.HI R135, RZ, 0x1f, R224 ;  /* 0x0000001fff877819 */ /* 0x000fea00000114e0 */
[----:B------:R-:W-:Y:S04]  /*8870*/  IMAD R135, R135, c[0x0][0x1e0], RZ ;  /* 0x0000780087877a24 */ /* 0x000fe800078e02ff */
[----:B------:R-:W-:Y:S05]  /*8880*/  IMAD R135, R224, c[0x0][0x1e4], R135 ;  /* 0x00007900e0877a24 */ /* 0x000fea00078e0287 */
[----:B------:R-:W-:Y:S02]  /*8890*/  IADD3 R139, R139, R135, RZ ;  /* 0x000000878b8b7210 */ /* 0x000fe40007ffe0ff */
[----:B--2---:R-:W-:Y:S03]  /*88a0*/  SHF.R.S32.HI R137, RZ, 0x1f, R223 ;  /* 0x0000001fff897819 */ /* 0x004fe600000114df */
[----:B------:R-:W-:Y:S04]  /*88b0*/  IMAD.WIDE.U32 R138, R223, c[0x0][0x1f0], R138 ;  /* 0x00007c00df8a7a25 */ /* 0x000fe800078e008a */
[----:B------:R-:W-:Y:S01]  /*88c0*/  IMAD R137, R137, c[0x0][0x1f0], RZ ;  /* 0x00007c0089897a24 */ /* 0x000fe200078e02ff */
[----:B------:R-:W-:Y:S01]  /*88d0*/  IADD3 R135, P0, R232, R138, RZ ;  /* 0x0000008ae8877210 */ /* 0x000fe20007f1e0ff */
[----:B------:R-:W-:Y:S02]  /*88e0*/  IMAD.SHL.U32 R138, R196, 0x2, RZ ;  /* 0x00000002c48a7824 */ /* 0x000fe400078e00ff */
[----:B------:R-:W-:Y:S05]  /*88f0*/  IMAD R137, R223, c[0x0][0x1f4], R137 ;  /* 0x00007d00df897a24 */ /* 0x000fea00078e0289 */
[----:B------:R-:W-:Y:S02]  /*8900*/  IADD3.X R0, R218, R139, R137, P0, !PT ;  /* 0x0000008bda007210 */ /* 0x000fe400007fe489 */
[C---:B------:R-:W-:Y:S02]  /*8910*/  LEA R2, P0, R135.reuse, c[0x0][0x1c8], 0x1 ;  /* 0x0000720087027a11 */ /* 0x040fe400078008ff */
[----:B------:R-:W-:Y:S02]  /*8920*/  SHF.L.U64.HI R137, R196, 0x1, R191 ;  /* 0x00000001c4897819 */ /* 0x000fe400000102bf */
[----:B------:R-:W-:Y:S02]  /*8930*/  LEA.HI.X R0, R135, c[0x0][0x1cc], R0, 0x1, P0 ;  /* 0x0000730087007a11 */ /* 0x000fe400000f0c00 */
[----:B------:R-:W-:Y:S01]  /*8940*/  SHF.L.U64.HI R135, R197, 0x1, R192 ;  /* 0x00000001c5877819 */ /* 0x000fe200000102c0 */
[----:B------:R-:W-:-:S05]  /*8950*/  BRA.DIV ~URZ, `(.L_x_508) ;  /* 0x000056227f007947 */ /* 0x000fca000b800000 */
[----:B------:R1:W2:Y:S02]  /*8960*/  SHFL.IDX PT, R140, R0, RZ, 0x181f ;  /* 0x00181fff008c7589 */ /* 0x0002a400000e0000 */
.L_x_561:
[----:B------:R-:W-:-:S05]  /*8970*/  BRA.DIV ~URZ, `(.L_x_509) ;  /* 0x000056727f007947 */ /* 0x000fca000b800000 */
[----:B------:R-:W3:Y:S01]  /*8980*/  SHFL.IDX PT, R141, R2, RZ, 0x181f ;  /* 0x00181fff028d7589 */ /* 0x000ee200000e0000 */
[C---:B------:R-:W-:Y:S02]  /*8990*/  IADD3 R139, -R237.reuse, 0x10, RZ ;  /* 0x00000010ed8b7810 */ /* 0x040fe40007ffe1ff */
[----:B------:R-:W-:Y:S01]  /*89a0*/  ISETP.NE.U32.AND P0, PT, R237, RZ, PT ;  /* 0x000000ffed00720c */ /* 0x000fe20003f05070 */
[----:B-1----:R-:W1:Y:S01]  /*89b0*/  SHFL.IDX PT, R0, R0, 0x1, 0x181f ;  /* 0x00381f0000007f89 */ /* 0x002e6200000e0000 */
[----:B------:R-:W-:Y:S03]  /*89c0*/  LOP3.LUT R139, R139, 0xf, RZ, 0xc0, !PT ;  /* 0x0000000f8b8b7812 */ /* 0x000fe600078ec0ff */
[----:B------:R4:W2:Y:S01]  /*89d0*/  SHFL.IDX PT, R175, R2, 0x1, 0x181f ;  /* 0x00381f0002af7f89 */ /* 0x0008a200000e0000 */
[----:B---3--:R-:W-:Y:S04]  /*89e0*/  IADD3 R146, P4, P2, R139, R141, R132 ;  /* 0x0000008d8b927210 */ /* 0x008fe80007a9e084 */
[----:B--2---:R-:W-:Y:S02]  /*89f0*/  IADD3.X R147, RZ, R140, R134, P4, P2 ;  /* 0x0000008cff937210 */ /* 0x004fe400027e4486 */
[C---:B------:R-:W-:Y:S02]  /*8a00*/  IADD3 R142, P4, R141.reuse, R136, RZ ;  /* 0x000000888d8e7210 */ /* 0x040fe40007f9e0ff */
[----:B------:R-:W-:Y:S01]  /*8a10*/  IADD3 R144, P2, R141, R138, RZ ;  /* 0x0000008a8d907210 */ /* 0x000fe20007f5e0ff */
[----:B------:R4:W-:Y:S02]  /*8a20*/  LDGSTS.E.BYPASS.LTC128B.128.ZFILL [R198+0x6100], [R146.64], P0 ;  /* 0x0610000092c67fae */ /* 0x0009e40008141d46 */
[C---:B------:R-:W-:Y:S02]  /*8a30*/  IMAD.X R143, R140.reuse, 0x1, R135, P4 ;  /* 0x000000018c8f7824 */ /* 0x040fe400020e0687 */
[----:B------:R-:W-:Y:S03]  /*8a40*/  IMAD.X R145, R140, 0x1, R137, P2 ;  /* 0x000000018c917824 */ /* 0x000fe600010e0689 */
[----:B------:R4:W-:Y:S04]  /*8a50*/  LDGSTS.E.BYPASS.LTC128B.128 [R198+0x8100], [R142.64], !P6 ;  /* 0x081000008ec67fae */ /* 0x0009e8000f101d46 */
[----:B------:R4:W-:Y:S02]  /*8a60*/  LDGSTS.E.BYPASS.LTC128B.128 [R198+0xa100], [R144.64], !P5 ;  /* 0x0a10000090c67fae */ /* 0x0009e4000e901d46 */
.L_x_562:
[----:B-1--4-:R-:W-:Y:S02]  /*8a70*/  IADD3 R2, -R237, 0x10, RZ ;  /* 0x00000010ed027810 */ /* 0x012fe40007ffe1ff */
[C---:B------:R-:W-:Y:S02]  /*8a80*/  IADD3 R140, P4, R175.reuse, R136, RZ ;  /* 0x00000088af8c7210 */ /* 0x040fe40007f9e0ff */
[----:B------:R-:W-:Y:S02]  /*8a90*/  IADD3 R138, P2, R175, R138, RZ ;  /* 0x0000008aaf8a7210 */ /* 0x000fe40007f5e0ff */
[----:B------:R-:W-:Y:S01]  /*8aa0*/  ISETP.NE.U32.AND P0, PT, R237, RZ, PT ;  /* 0x000000ffed00720c */ /* 0x000fe20003f05070 */
[----:B------:R-:W-:Y:S01]  /*8ab0*/  IMAD.X R141, R0, 0x1, R135, P4 ;  /* 0x00000001008d7824 */ /* 0x000fe200020e0687 */
[----:B------:R-:W-:Y:S01]  /*8ac0*/  LOP3.LUT R2, R2, 0xf, RZ, 0xc0, !PT ;  /* 0x0000000f02027812 */ /* 0x000fe200078ec0ff */
[----:B------:R-:W-:Y:S03]  /*8ad0*/  IMAD.X R139, R0, 0x1, R137, P2 ;  /* 0x00000001008b7824 */ /* 0x000fe600010e0689 */
[----:B------:R-:W-:Y:S04]  /*8ae0*/  IADD3 R136, P4, P2, R2, R175, R132 ;  /* 0x000000af02887210 */ /* 0x000fe80007a9e084 */
[----:B------:R-:W-:Y:S05]  /*8af0*/  IADD3.X R137, RZ, R0, R134, P4, P2 ;  /* 0x00000000ff897210 */ /* 0x000fea00027e4486 */
[----:B------:R-:W-:Y:S01]  /*8b00*/  @!PT LDS RZ, [RZ] ;  /* 0x00000000fffff984 */ /* 0x000fe20000000800 */
[----:B------:R-:W-:Y:S01]  /*8b10*/  @!PT LDS RZ, [RZ] ;  /* 0x00000000fffff984 */ /* 0x000fe20000000800 */
[----:B------:R-:W-:Y:S01]  /*8b20*/  @!PT LDS RZ, [RZ] ;  /* 0x00000000fffff984 */ /* 0x000fe20000000800 */
[----:B------:R1:W-:Y:S04]  /*8b30*/  LDGSTS.E.BYPASS.LTC128B.128.ZFILL [R198+0x7100], [R136.64], P0 ;  /* 0x0710000088c67fae */ /* 0x0003e80008141d46 */
[----:B------:R1:W-:Y:S04]  /*8b40*/  LDGSTS.E.BYPASS.LTC128B.128 [R198+0x9100], [R140.64], !P6 ;  /* 0x091000008cc67fae */ /* 0x0003e8000f101d46 */
[----:B------:R1:W-:Y:S02]  /*8b50*/  LDGSTS.E.BYPASS.LTC128B.128 [R198+0xb100], [R138.64], !P5 ;  /* 0x0b1000008ac67fae */ /* 0x0003e4000e901d46 */
.L_x_507:
[----:B------:R-:W-:Y:S05]  /*8b60*/  BSYNC B0 ;  /* 0x0000000000007941 */ /* 0x000fea0003800000 */
.L_x_506:
[----:B------:R-:W-:Y:S01]  /*8b70*/  FMNMX.FTZ R2, R4, R3, !PT ;  /* 0x0000000304027209 */ /* 0x000fe20007810000 */
[----:B------:R-:W0:Y:S01]  /*8b80*/  LDGDEPBAR ;  /* 0x00000000000079af */ /* 0x000e220000000000 */
[----:B------:R-:W-:Y:S02]  /*8b90*/  FMNMX.FTZ R0, R6, R133, !PT ;  /* 0x0000008506007209 */ /* 0x000fe40007810000 */
[----:B-1----:R-:W-:Y:S02]  /*8ba0*/  FMNMX.FTZ R137, R5, R2, !PT ;  /* 0x0000000205897209 */ /* 0x002fe40007810000 */
        /* <DEDUP_REMOVED lines=28> */
[----:B------:R-:W-:Y:S01]  /*8d70*/  FMNMX.FTZ R137, R35, R0, !PT ;  /* 0x0000000023897209 */ /* 0x000fe20007810000 */
[----:B------:R-:W-:-:S05]  /*8d80*/  BRA.DIV ~URZ, `(.L_x_510) ;  /* 0x000054627f007947 */ /* 0x000fca000b800000 */
[----:B------:R-:W1:Y:S04]  /*8d90*/  SHFL.BFLY PT, R0, R135, 0x2, 0x1f ;  /* 0x0c401f0087007f89 */ /* 0x000e6800000e0000 */
[----:B------:R-:W2:Y:S01]  /*8da0*/  SHFL.BFLY PT, R2, R137, 0x2, 0x1f ;  /* 0x0c401f0089027f89 */ /* 0x000ea200000e0000 */
[----:B-1----:R-:W-:Y:S02]  /*8db0*/  FMNMX.FTZ R139, R135, R0, !PT ;  /* 0x00000000878b7209 */ /* 0x002fe40007810000 */
[----:B--2---:R-:W-:Y:S03]  /*8dc0*/  FMNMX.FTZ R135, R137, R2, !PT ;  /* 0x0000000289877209 */ /* 0x004fe60007810000 */
[----:B------:R-:W1:Y:S04]  /*8dd0*/  SHFL.BFLY PT, R0, R139, 0x1, 0x1f ;  /* 0x0c201f008b007f89 */ /* 0x000e6800000e0000 */
[----:B------:R2:W3:Y:S01]  /*8de0*/  SHFL.BFLY PT, R132, R135, 0x1, 0x1f ;  /* 0x0c201f0087847f89 */ /* 0x0004e200000e0000 */
[----:B-1----:R-:W-:Y:S04]  /*8df0*/  FMNMX.FTZ R0, R139, R0, !PT ;  /* 0x000000008b007209 */ /* 0x002fe80007810000 */
.L_x_563:
[----:B---3--:R-:W-:Y:S01]  /*8e00*/  FMNMX.FTZ R132, R132, R135, !PT ;  /* 0x0000008784847209 */ /* 0x008fe20007810000 */
[C---:B------:R-:W-:Y:S01]  /*8e10*/  FMUL.FTZ R166, R0.reuse, c[0x0][0x2d0] ;  /* 0x0000b40000a67a20 */ /* 0x040fe20000410000 */
[----:B------:R-:W-:Y:S01]  /*8e20*/  WARPSYNC 0xffffffff ;  /* 0xffffffff00007948 */ /* 0x000fe20003800000 */
[----:B------:R-:W-:Y:S01]  /*8e30*/  FADD.FTZ R2, -R0, R3 ;  /* 0x0000000300027221 */ /* 0x000fe20000010100 */
[----:B------:R-:W1:Y:S01]  /*8e40*/  LDSM.16.MT88.4 R140, [R182] ;  /* 0x00000000b68c783b */ /* 0x000e620000004200 */
[--C-:B------:R-:W-:Y:S01]  /*8e50*/  FFMA.FTZ R161, R4, c[0x0][0x2d0], -R166.reuse ;  /* 0x0000b40004a17a23 */ /* 0x100fe200000108a6 */
[----:B------:R-:W-:Y:S01]  /*8e60*/  ISETP.GT.AND P0, PT, R238, RZ, PT ;  /* 0x000000ffee00720c */ /* 0x000fe20003f04270 */
[C---:B------:R-:W-:Y:S02]  /*8e70*/  FADD.FTZ R4, -R132.reuse, R133 ;  /* 0x0000008584047221 */ /* 0x040fe40000010100 */
[----:B------:R-:W-:Y:S02]  /*8e80*/  FMUL.FTZ R165, R132, c[0x0][0x2d0] ;  /* 0x0000b40084a57a20 */ /* 0x000fe40000410000 */
[----:B------:R-:W-:Y:S01]  /*8e90*/  FMUL.FTZ R3, R2, c[0x0][0x2d0] ;  /* 0x0000b40002037a20 */ /* 0x000fe20000410000 */
[----:B------:R-:W-:Y:S01]  /*8ea0*/  MUFU.EX2 R161, R161 ;  /* 0x000000a100a17308 */ /* 0x000fe20000000800 */
[----:B------:R-:W-:Y:S01]  /*8eb0*/  FMUL.FTZ R2, R4, c[0x0][0x2d0] ;  /* 0x0000b40004027a20 */ /* 0x000fe20000410000 */
[----:B------:R-:W3:Y:S01]  /*8ec0*/  LDSM.16.MT88.4 R144, [R181] ;  /* 0x00000000b590783b */ /* 0x000ee20000004200 */
[--C-:B------:R-:W-:Y:S02]  /*8ed0*/  FFMA.FTZ R134, R5, c[0x0][0x2d0], -R166.reuse ;  /* 0x0000b40005867a23 */ /* 0x100fe400000108a6 */
[--C-:B------:R-:W-:Y:S02]  /*8ee0*/  FFMA.FTZ R160, R8, c[0x0][0x2d0], -R166.reuse ;  /* 0x0000b40008a07a23 */ /* 0x100fe400000108a6 */
[--C-:B--2---:R-:W-:Y:S02]  /*8ef0*/  FFMA.FTZ R135, R9, c[0x0][0x2d0], -R166.reuse ;  /* 0x0000b40009877a23 */ /* 0x104fe400000108a6 */
[--C-:B------:R-:W-:Y:S01]  /*8f00*/  FFMA.FTZ R133, R6, c[0x0][0x2d0], -R165.reuse ;  /* 0x0000b40006857a23 */ /* 0x100fe200000108a5 */
[----:B------:R-:W2:Y:S01]  /*8f10*/  MUFU.EX2 R3, R3 ;  /* 0x0000000300037308 */ /* 0x000ea20000000800 */
[--C-:B------:R-:W-:Y:S01]  /*8f20*/  FFMA.FTZ R162, R7, c[0x0][0x2d0], -R165.reuse ;  /* 0x0000b40007a27a23 */ /* 0x100fe200000108a5 */
[----:B------:R-:W-:Y:S01]  /*8f30*/  LDSM.16.MT88.4 R148, [R182+0x2800] ;  /* 0x00280000b694783b */ /* 0x000fe20000004200 */
[--C-:B------:R-:W-:Y:S02]  /*8f40*/  FFMA.FTZ R163, R10, c[0x0][0x2d0], -R165.reuse ;  /* 0x0000b4000aa37a23 */ /* 0x100fe400000108a5 */
[--C-:B------:R-:W-:Y:S02]  /*8f50*/  FFMA.FTZ R164, R11, c[0x0][0x2d0], -R165.reuse ;  /* 0x0000b4000ba47a23 */ /* 0x100fe400000108a5 */
[--C-:B------:R-:W-:Y:S02]  /*8f60*/  FFMA.FTZ R169, R16, c[0x0][0x2d0], -R166.reuse ;  /* 0x0000b40010a97a23 */ /* 0x100fe400000108a6 */
[--C-:B------:R-:W-:Y:S01]  /*8f70*/  FFMA.FTZ R170, R17, c[0x0][0x2d0], -R166.reuse ;  /* 0x0000b40011aa7a23 */ /* 0x100fe200000108a6 */
[----:B------:R-:W-:Y:S01]  /*8f80*/  MUFU.EX2 R2, R2 ;  /* 0x0000000200027308 */ /* 0x000fe20000000800 */
[----:B------:R-:W-:Y:S01]  /*8f90*/  LDSM.16.MT88.4 R152, [R181+0x2800] ;  /* 0x00280000b598783b */ /* 0x000fe20000004200 */
[--C-:B------:R-:W-:Y:S02]  /*8fa0*/  FFMA.FTZ R173, R18, c[0x0][0x2d0], -R165.reuse ;  /* 0x0000b40012ad7a23 */ /* 0x100fe400000108a5 */
[--C-:B------:R-:W-:Y:S02]  /*8fb0*/  FFMA.FTZ R174, R19, c[0x0][0x2d0], -R165.reuse ;  /* 0x0000b40013ae7a23 */ /* 0x100fe400000108a5 */
[--C-:B------:R-:W-:Y:S02]  /*8fc0*/  FFMA.FTZ R175, R28, c[0x0][0x2d0], -R166.reuse ;  /* 0x0000b4001caf7a23 */ /* 0x100fe400000108a6 */
[--C-:B------:R-:W-:Y:S01]  /*8fd0*/  FFMA.FTZ R188, R29, c[0x0][0x2d0], -R166.reuse ;  /* 0x0000b4001dbc7a23 */ /* 0x100fe200000108a6 */
[----:B------:R-:W-:Y:S01]  /*8fe0*/  LDSM.16.MT88.4 R16, [R180+0x800] ;  /* 0x00080000b410783b */ /* 0x000fe20000004200 */
[----:B------:R-:W4:Y:S01]  /*8ff0*/  MUFU.EX2 R134, R134 ;  /* 0x0000008600867308 */ /* 0x000f220000000800 */
[--C-:B------:R-:W-:Y:S02]  /*9000*/  FFMA.FTZ R189, R32, c[0x0][0x2d0], -R166.reuse ;  /* 0x0000b40020bd7a23 */ /* 0x100fe400000108a6 */
[--C-:B------:R-:W-:Y:S02]  /*9010*/  FFMA.FTZ R190, R30, c[0x0][0x2d0], -R165.reuse ;  /* 0x0000b4001ebe7a23 */ /* 0x100fe400000108a5 */
[--C-:B------:R-:W-:Y:S02]  /*9020*/  FFMA.FTZ R237, R31, c[0x0][0x2d0], -R165.reuse ;  /* 0x0000b4001fed7a23 */ /* 0x100fe400000108a5 */
[----:B------:R-:W-:Y:S01]  /*9030*/  LDSM.16.MT88.4 R156, [R180+0x2800] ;  /* 0x00280000b49c783b */ /* 0x000fe20000004200 */
[--C-:B------:R-:W-:Y:S02]  /*9040*/  FFMA.FTZ R239, R34, c[0x0][0x2d0], -R165.reuse ;  /* 0x0000b40022ef7a23 */ /* 0x100fe400000108a5 */
[----:B------:R-:W-:Y:S01]  /*9050*/  MUFU.EX2 R160, R160 ;  /* 0x000000a000a07308 */ /* 0x000fe20000000800 */
[--C-:B------:R-:W-:Y:S02]  /*9060*/  FFMA.FTZ R167, R12, c[0x0][0x2d0], -R166.reuse ;  /* 0x0000b4000ca77a23 */ /* 0x100fe400000108a6 */
[----:B------:R-:W-:Y:S02]  /*9070*/  FFMA.FTZ R168, R13, c[0x0][0x2d0], -R166 ;  /* 0x0000b4000da87a23 */ /* 0x000fe400000108a6 */
[----:B------:R-:W-:Y:S01]  /*9080*/  LDSM.16.MT88.4 R28, [R180+0x1800] ;  /* 0x00180000b41c783b */ /* 0x000fe20000004200 */
[--C-:B------:R-:W-:Y:S02]  /*9090*/  FFMA.FTZ R171, R14, c[0x0][0x2d0], -R165.reuse ;  /* 0x0000b4000eab7a23 */ /* 0x100fe400000108a5 */
[----:B------:R-:W-:Y:S02]  /*90a0*/  FFMA.FTZ R172, R15, c[0x0][0x2d0], -R165 ;  /* 0x0000b4000fac7a23 */ /* 0x000fe400000108a5 */
[----:B------:R-:W5:Y:S10]  /*90b0*/  MUFU.EX2 R135, R135 ;  /* 0x0000008700877308 */ /* 0x000f740000000800 */
        /* <DEDUP_REMOVED lines=14> */
[----:B------:R-:W-:Y:S10]  /*91a0*/  MUFU.EX2 R189, R189 ;  /* 0x000000bd00bd7308 */ /* 0x000ff40000000800 */
[----:B------:R-:W-:Y:S10]  /*91b0*/  MUFU.EX2 R190, R190 ;  /* 0x000000be00be7308 */ /* 0x000ff40000000800 */
[----:B------:R-:W-:Y:S10]  /*91c0*/  MUFU.EX2 R237, R237 ;  /* 0x000000ed00ed7308 */ /* 0x000ff40000000800 */
[----:B------:R-:W-:Y:S01]  /*91d0*/  MUFU.EX2 R239, R239 ;  /* 0x000000ef00ef7308 */ /* 0x000fe20000000800 */
[C---:B--2---:R-:W-:Y:S01]  /*91e0*/  FMUL.FTZ R4, R3.reuse, R128 ;  /* 0x0000008003047220 */ /* 0x044fe20000410000 */
[----:B----4-:R-:W-:Y:S01]  /*91f0*/  F2FP.PACK_AB R136, R134, R161 ;  /* 0x000000a18688723e */ /* 0x010fe200000000ff */
[----:B------:R-:W-:Y:S01]  /*9200*/  FMUL.FTZ R5, R3, R129 ;  /* 0x0000008103057220 */ /* 0x000fe20000410000 */
[----:B-----5:R-:W-:Y:S01]  /*9210*/  F2FP.PACK_AB R138, R135, R160 ;  /* 0x000000a0878a723e */ /* 0x020fe200000000ff */
[----:B------:R-:W-:Y:S01]  /*9220*/  FMUL.FTZ R6, R2, R130 ;  /* 0x0000008202067220 */ /* 0x000fe20000410000 */
[----:B-1----:R-:W-:Y:S01]  /*9230*/  F2FP.PACK_AB R137, R162, R133 ;  /* 0x00000085a289723e */ /* 0x002fe200000000ff */
[----:B------:R-:W-:Y:S01]  /*9240*/  FMUL.FTZ R7, R2, R131 ;  /* 0x0000008302077220 */ /* 0x000fe20000410000 */
[----:B------:R-:W-:Y:S01]  /*9250*/  F2FP.PACK_AB R139, R164, R163 ;  /* 0x000000a3a48b723e */ /* 0x000fe200000000ff */
[----:B------:R-:W1:Y:S01]  /*9260*/  LDSM.16.MT88.4 R128, [R180] ;  /* 0x00000000b480783b */ /* 0x000e620000004200 */
[C---:B------:R-:W-:Y:S01]  /*9270*/  FMUL.FTZ R8, R3.reuse, R124 ;  /* 0x0000007c03087220 */ /* 0x040fe20000410000 */
[----:B------:R-:W-:Y:S01]  /*9280*/  F2FP.PACK_AB R12, R168, R167 ;  /* 0x000000a7a80c723e */ /* 0x000fe200000000ff */
[C---:B------:R-:W-:Y:S01]  /*9290*/  FMUL.FTZ R9, R3.reuse, R125 ;  /* 0x0000007d03097220 */ /* 0x040fe20000410000 */
[----:B------:R-:W-:Y:S01]  /*92a0*/  F2FP.PACK_AB R14, R170, R169 ;  /* 0x000000a9aa0e723e */ /* 0x000fe200000000ff */
[C---:B------:R-:W-:Y:S01]  /*92b0*/  FMUL.FTZ R10, R2.reuse, R126 ;  /* 0x0000007e020a7220 */ /* 0x040fe20000410000 */
[C---:B------:R-:W-:Y:S05]  /*92c0*/  HMMA.16816.F32 R4, R136.reuse, R140, R4 ;  /* 0x0000008c8804723c */ /* 0x040fea0000001804 */
[----:B------:R-:W-:Y:S01]  /*92d0*/  FMUL.FTZ R11, R2, R127 ;  /* 0x0000007f020b7220 */ /* 0x000fe20000410000 */
[----:B------:R-:W-:Y:S01]  /*92e0*/  F2FP.PACK_AB R13, R172, R171 ;  /* 0x000000abac0d723e */ /* 0x000fe200000000ff */
[----:B------:R-:W2:Y:S01]  /*92f0*/  LDSM.16.MT88.4 R124, [R179] ;  /* 0x00000000b37c783b */ /* 0x000ea20000004200 */
[C---:B------:R-:W-:Y:S01]  /*9300*/  FMUL.FTZ R100, R3.reuse, R100 ;  /* 0x0000006403647220 */ /* 0x040fe20000410000 */
[----:B------:R-:W-:Y:S03]  /*9310*/  F2FP.PACK_AB R15, R174, R173 ;  /* 0x000000adae0f723e */ /* 0x000fe600000000ff */
[C---:B------:R-:W-:Y:S03]  /*9320*/  HMMA.16816.F32 R8, R136.reuse, R142, R8 ;  /* 0x0000008e8808723c */ /* 0x040fe60000001808 */
[C---:B------:R-:W-:Y:S01]  /*9330*/  FMUL.FTZ R101, R3.reuse, R101 ;  /* 0x0000006503657220 */ /* 0x040fe20000410000 */
[----:B------:R-:W4:Y:S01]  /*9340*/  LDSM.16.MT88.4 R140, [R182+0x2000] ;  /* 0x00200000b68c783b */ /* 0x000f220000004200 */
[C---:B------:R-:W-:Y:S02]  /*9350*/  FMUL.FTZ R102, R2.reuse, R102 ;  /* 0x0000006602667220 */ /* 0x040fe40000410000 */
[C---:B------:R-:W-:Y:S02]  /*9360*/  FMUL.FTZ R103, R2.reuse, R103 ;  /* 0x0000006702677220 */ /* 0x040fe40000410000 */
[C---:B------:R-:W-:Y:S03]  /*9370*/  FMUL.FTZ R104, R3.reuse, R104 ;  /* 0x0000006803687220 */ /* 0x040fe60000410000 */
[C---:B------:R-:W-:Y:S02]  /*9380*/  FMUL.FTZ R105, R3.reuse, R105 ;  /* 0x0000006903697220 */ /* 0x040fe40000410000 */
[C---:B---3--:R-:W-:Y:S03]  /*9390*/  HMMA.16816.F32 R100, R136.reuse, R144, R100 ;  /* 0x000000908864723c */ /* 0x048fe60000001864 */
[C---:B------:R-:W-:Y:S02]  /*93a0*/  FMUL.FTZ R106, R2.reuse, R106 ;  /* 0x0000006a026a7220 */ /* 0x040fe40000410000 */
        /* <DEDUP_REMOVED lines=111> */
[----:B------:R-:W-:Y:S01]  /*9aa0*/  FFMA.FTZ R161, R3, R236, R161 ;  /* 0x000000ec03a17223 */ /* 0x000fe200000100a1 */
[----:B------:R-:W-:Y:S01]  /*9ab0*/  MOV R3, R0 ;  /* 0x0000000000037202 */ /* 0x000fe20000000f00 */
[----:B------:R-:W-:Y:S03]  /*9ac0*/  FFMA.FTZ R133, R2, R231, R133 ;  /* 0x000000e702857223 */ /* 0x000fe60000010085 */
[----:B------:R-:W-:Y:S01]  /*9ad0*/  HMMA.16816.F32 R96, R136, R130, R96 ;  /* 0x000000828860723c */ /* 0x000fe20000001860 */
[----:B------:R-:W-:Y:S02]  /*9ae0*/  LDSM.16.MT88.4 R128, [R181+0x4800] ;  /* 0x00480000b580783b */ /* 0x000fe40000004200 */
[----:B------:R-:W-:Y:S02]  /*9af0*/  FADD.FTZ R161, R134, R161 ;  /* 0x000000a186a17221 */ /* 0x000fe40000010000 */
[----:B------:R-:W-:Y:S01]  /*9b00*/  FADD.FTZ R162, R162, R133 ;  /* 0x00000085a2a27221 */ /* 0x000fe20000010000 */
[----:B------:R-:W-:Y:S01]  /*9b10*/  MOV R133, R132 ;  /* 0x0000008400857202 */ /* 0x000fe20000000f00 */
[----:B------:R-:W-:Y:S01]  /*9b20*/  FADD.FTZ R160, R160, R161 ;  /* 0x000000a1a0a07221 */ /* 0x000fe20000010000 */
[C---:B--2---:R-:W-:Y:S01]  /*9b30*/  HMMA.16816.F32 R4, R12.reuse, R124, R4 ;  /* 0x0000007c0c04723c */ /* 0x044fe20000001804 */
[----:B------:R-:W-:Y:S04]  /*9b40*/  LDSM.16.MT88.4 R136, [R180+0x4800] ;  /* 0x00480000b488783b */ /* 0x000fe80000004200 */
        /* <DEDUP_REMOVED lines=13> */
[C---:B------:R-:W-:Y:S04]  /*9c20*/  HMMA.16816.F32 R108, R12.reuse, R16, R108 ;  /* 0x000000100c6c723c */ /* 0x040fe8000000186c */
[----:B------:R-:W-:Y:S04]  /*9c30*/  FADD.FTZ R169, R170, R169 ;  /* 0x000000a9aaa97221 */ /* 0x000fe80000010000 */
[C---:B------:R-:W-:Y:S01]  /*9c40*/  HMMA.16816.F32 R112, R12.reuse, R18, R112 ;  /* 0x000000120c70723c */ /* 0x040fe20000001870 */
[----:B------:R-:W2:Y:S07]  /*9c50*/  LDSM.16.MT88.4 R16, [R182+0x4800] ;  /* 0x00480000b610783b */ /* 0x000eae0000004200 */
[C---:B---3--:R-:W-:Y:S08]  /*9c60*/  HMMA.16816.F32 R116, R12.reuse, R140, R116 ;  /* 0x0000008c0c74723c */ /* 0x048ff00000001874 */
        /* <DEDUP_REMOVED lines=13> */
[----:B------:R-:W-:Y:S01]  /*9d40*/  FFMA.FTZ R166, R33, c[0x0][0x2d0], -R166 ;  /* 0x0000b40021a67a23 */ /* 0x000fe200000108a6 */
[----:B------:R-:W3:Y:S01]  /*9d50*/  MUFU.EX2 R153, R153 ;  /* 0x0000009900997308 */ /* 0x000ee20000000800 */
[C---:B------:R-:W-:Y:S04]  /*9d60*/  HMMA.16816.F32 R56, R12.reuse, R158, R56 ;  /* 0x0000009e0c38723c */ /* 0x040fe80000001838 */
[--C-:B------:R-:W-:Y:S02]  /*9d70*/  FFMA.FTZ R156, R22, c[0x0][0x2d0], -R165.reuse ;  /* 0x0000b400169c7a23 */ /* 0x100fe400000108a5 */
[--C-:B------:R-:W-:Y:S02]  /*9d80*/  FFMA.FTZ R157, R23, c[0x0][0x2d0], -R165.reuse ;  /* 0x0000b400179d7a23 */ /* 0x100fe400000108a5 */
[C---:B-1----:R-:W-:Y:S01]  /*9d90*/  HMMA.16816.F32 R60, R12.reuse, R124, R60 ;  /* 0x0000007c0c3c723c */ /* 0x042fe2000000183c */
[----:B------:R-:W-:Y:S01]  /*9da0*/  LDSM.16.MT88.4 R20, [R181+0x1000] ;  /* 0x00100000b514783b */ /* 0x000fe20000004200 */
[----:B------:R-:W-:Y:S02]  /*9db0*/  MUFU.EX2 R154, R154 ;  /* 0x0000009a009a7308 */ /* 0x000fe40000000800 */
[--C-:B------:R-:W-:Y:S02]  /*9dc0*/  FFMA.FTZ R158, R26, c[0x0][0x2d0], -R165.reuse ;  /* 0x0000b4001a9e7a23 */ /* 0x100fe400000108a5 */
[--C-:B------:R-:W-:Y:S02]  /*9dd0*/  FFMA.FTZ R159, R27, c[0x0][0x2d0], -R165.reuse ;  /* 0x0000b4001b9f7a23 */ /* 0x100fe400000108a5 */
[C---:B------:R-:W-:Y:S01]  /*9de0*/  HMMA.16816.F32 R64, R12.reuse, R126, R64 ;  /* 0x0000007e0c40723c */ /* 0x040fe20000001840 */
[----:B------:R-:W1:Y:S03]  /*9df0*/  LDSM.16.MT88.4 R124, [R179+0x4800] ;  /* 0x00480000b37c783b */ /* 0x000e660000004200 */
[----:B------:R-:W-:Y:S01]  /*9e00*/  FFMA.FTZ R165, R35, c[0x0][0x2d0], -R165 ;  /* 0x0000b40023a57a23 */ /* 0x000fe200000108a5 */
[----:B------:R-:W4:Y:S03]  /*9e10*/  MUFU.EX2 R155, R155 ;  /* 0x0000009b009b7308 */ /* 0x000f260000000800 */
[C---:B--2---:R-:W-:Y:S01]  /*9e20*/  HMMA.16816.F32 R68, R12.reuse, R16, R68 ;  /* 0x000000100c44723c */ /* 0x044fe20000001844 */
[----:B------:R-:W-:Y:S06]  /*9e30*/  LDSM.16.MT88.4 R24, [R180+0x1000] ;  /* 0x00100000b418783b */ /* 0x000fec0000004200 */
[----:B------:R-:W-:Y:S01]  /*9e40*/  MUFU.EX2 R156, R156 ;  /* 0x0000009c009c7308 */ /* 0x000fe20000000800 */
[C---:B------:R-:W-:Y:S01]  /*9e50*/  HMMA.16816.F32 R72, R12.reuse, R18, R72 ;  /* 0x000000120c48723c */ /* 0x040fe20000001848 */
[----:B------:R-:W2:Y:S07]  /*9e60*/  LDSM.16.MT88.4 R16, [R182+0x1000] ;  /* 0x00100000b610783b */ /* 0x000eae0000004200 */
[C---:B------:R-:W-:Y:S01]  /*9e70*/  HMMA.16816.F32 R76, R12.reuse, R128, R76 ;  /* 0x000000800c4c723c */ /* 0x040fe2000000184c */
[----:B------:R-:W-:Y:S01]  /*9e80*/  LDSM.16.MT88.4 R32, [R179+0x1800] ;  /* 0x00180000b320783b */ /* 0x000fe20000004200 */
[----:B------:R-:W5:Y:S06]  /*9e90*/  MUFU.EX2 R157, R157 ;  /* 0x0000009d009d7308 */ /* 0x000f6c0000000800 */
[C---:B------:R-:W-:Y:S01]  /*9ea0*/  HMMA.16816.F32 R80, R12.reuse, R130, R80 ;  /* 0x000000820c50723c */ /* 0x040fe20000001850 */
[----:B------:R-:W2:Y:S03]  /*9eb0*/  LDSM.16.MT88.4 R128, [R179+0x1000] ;  /* 0x00100000b380783b */ /* 0x000ea60000004200 */
[----:B------:R-:W-:Y:S04]  /*9ec0*/  MUFU.EX2 R158, R158 ;  /* 0x0000009e009e7308 */ /* 0x000fe80000000800 */
[C---:B------:R-:W-:Y:S06]  /*9ed0*/  HMMA.16816.F32 R84, R12.reuse, R136, R84 ;  /* 0x000000880c54723c */ /* 0x040fec0000001854 */
[----:B------:R-:W2:Y:S02]  /*9ee0*/  MUFU.EX2 R159, R159 ;  /* 0x0000009f009f7308 */ /* 0x000ea40000000800 */
[C---:B------:R-:W-:Y:S01]  /*9ef0*/  HMMA.16816.F32 R88, R12.reuse, R138, R88 ;  /* 0x0000008a0c58723c */ /* 0x040fe20000001858 */
[----:B------:R-:W2:Y:S07]  /*9f00*/  LDSM.16.MT88.4 R136, [R182+0x3000] ;  /* 0x00300000b688783b */ /* 0x000eae0000004200 */
[C---:B-1----:R-:W-:Y:S01]  /*9f10*/  HMMA.16816.F32 R92, R12.reuse, R124, R92 ;  /* 0x0000007c0c5c723c */ /* 0x042fe2000000185c */
[----:B------:R-:W1:Y:S07]  /*9f20*/  MUFU.EX2 R166, R166 ;  /* 0x000000a600a67308 */ /* 0x000e6e0000000800 */
[----:B------:R-:W-:Y:S01]  /*9f30*/  HMMA.16816.F32 R96, R12, R126, R96 ;  /* 0x0000007e0c60723c */ /* 0x000fe20000001860 */
[----:B------:R-:W-:Y:S02]  /*9f40*/  LDSM.16.MT88.4 R124, [R180+0x5000] ;  /* 0x00500000b47c783b */ /* 0x000fe40000004200 */
[----:B------:R-:W1:Y:S04]  /*9f50*/  MUFU.EX2 R240, R165 ;  /* 0x000000a500f07308 */ /* 0x000e680000000800 */
[----:B---3--:R-:W-:Y:S01]  /*9f60*/  F2FP.PACK_AB R12, R153, R152 ;  /* 0x00000098990c723e */ /* 0x008fe200000000ff */
[----:B------:R-:W-:Y:S01]  /*9f70*/  FADD.FTZ R152, R152, R169 ;  /* 0x000000a998987221 */ /* 0x000fe20000010000 */
[----:B----4-:R-:W-:Y:S03]  /*9f80*/  F2FP.PACK_AB R14, R155, R154 ;  /* 0x0000009a9b0e723e */ /* 0x010fe600000000ff */
[----:B-----5:R-:W-:Y:S01]  /*9f90*/  F2FP.PACK_AB R13, R157, R156 ;  /* 0x0000009c9d0d723e */ /* 0x020fe200000000ff */
[----:B------:R-:W-:Y:S01]  /*9fa0*/  FADD.FTZ R153, R153, R152 ;  /* 0x0000009899997221 */ /* 0x000fe20000010000 */
[----:B--2---:R-:W-:Y:S03]  /*9fb0*/  F2FP.PACK_AB R15, R159, R158 ;  /* 0x0000009e9f0f723e */ /* 0x004fe600000000ff */
[----:B------:R-:W-:Y:S04]  /*9fc0*/  FADD.FTZ R154, R154, R153 ;  /* 0x000000999a9a7221 */ /* 0x000fe80000010000 */
[C---:B------:R-:W-:Y:S03]  /*9fd0*/  HMMA.16816.F32 R4, R12.reuse, R16, R4 ;  /* 0x000000100c04723c */ /* 0x040fe60000001804 */
[----:B------:R-:W-:Y:S05]  /*9fe0*/  FADD.FTZ R154, R155, R154 ;  /* 0x0000009a9b9a7221 */ /* 0x000fea0000010000 */
        /* <DEDUP_REMOVED lines=8> */
[C---:B------:R-:W-:Y:S08]  /*a070*/  HMMA.16816.F32 R116, R12.reuse, R128, R116 ;  /* 0x000000800c74723c */ /* 0x040ff00000001874 */
[C---:B------:R-:W-:Y:S08]  /*a080*/  HMMA.16816.F32 R120, R12.reuse, R130, R120 ;  /* 0x000000820c78723c */ /* 0x040ff00000001878 */
        /* <DEDUP_REMOVED lines=18> */
[C---:B------:R-:W-:Y:S08]  /*a1b0*/  HMMA.16816.F32 R84, R12.reuse, R124, R84 ;  /* 0x0000007c0c54723c */ /* 0x040ff00000001854 */
[C---:B------:R-:W-:Y:S08]  /*a1c0*/  HMMA.16816.F32 R88, R12.reuse, R126, R88 ;  /* 0x0000007e0c58723c */ /* 0x040ff00000001858 */
[C---:B--2---:R-:W-:Y:S08]  /*a1d0*/  HMMA.16816.F32 R92, R12.reuse, R16, R92 ;  /* 0x000000100c5c723c */ /* 0x044ff0000000185c */
[----:B------:R-:W-:Y:S01]  /*a1e0*/  HMMA.16816.F32 R96, R12, R18, R96 ;  /* 0x000000120c60723c */ /* 0x000fe20000001860 */
[----:B------:R-:W2:Y:S06]  /*a1f0*/  LDSM.16.MT88.4 R16, [R180+0x3800] ;  /* 0x00380000b410783b */ /* 0x000eac0000004200 */
[----:B------:R-:W-:Y:S01]  /*a200*/  F2FP.PACK_AB R12, R188, R175 ;  /* 0x000000afbc0c723e */ /* 0x000fe200000000ff */
[----:B------:R-:W-:Y:S01]  /*a210*/  FADD.FTZ R175, R175, R154 ;  /* 0x0000009aafaf7221 */ /* 0x000fe20000010000 */
[----:B-1----:R-:W-:Y:S03]  /*a220*/  F2FP.PACK_AB R14, R166, R189 ;  /* 0x000000bda60e723e */ /* 0x002fe600000000ff */
[----:B------:R-:W-:Y:S01]  /*a230*/  F2FP.PACK_AB R13, R237, R190 ;  /* 0x000000beed0d723e */ /* 0x000fe200000000ff */
[----:B------:R-:W-:Y:S01]  /*a240*/  FADD.FTZ R188, R188, R175 ;  /* 0x000000afbcbc7221 */ /* 0x000fe20000010000 */
[----:B------:R-:W-:Y:S03]  /*a250*/  F2FP.PACK_AB R15, R240, R239 ;  /* 0x000000eff00f723e */ /* 0x000fe600000000ff */
[----:B------:R-:W-:Y:S04]  /*a260*/  FADD.FTZ R189, R189, R188 ;  /* 0x000000bcbdbd7221 */ /* 0x000fe80000010000 */
[C---:B---3--:R-:W-:Y:S01]  /*a270*/  HMMA.16816.F32 R128, R12.reuse, R20, R4 ;  /* 0x000000140c80723c */ /* 0x048fe20000001804 */
[----:B------:R-:W1:Y:S02]  /*a280*/  LDSM.16.MT88.4 R4, [R181+0x5800] ;  /* 0x00580000b504783b */ /* 0x000e640000004200 */
[----:B------:R-:W-:Y:S05]  /*a290*/  FADD.FTZ R236, R166, R189 ;  /* 0x000000bda6ec7221 */ /* 0x000fea0000010000 */
[C---:B------:R-:W-:Y:S01]  /*a2a0*/  HMMA.16816.F32 R124, R12.reuse, R22, R8 ;  /* 0x000000160c7c723c */ /* 0x040fe20000001808 */
[----:B------:R-:W3:Y:S07]  /*a2b0*/  LDSM.16.MT88.4 R8, [R180+0x5800] ;  /* 0x00580000b408783b */ /* 0x000eee0000004200 */
        /* <DEDUP_REMOVED lines=11> */
[C---:B------:R-:W-:Y:S01]  /*a370*/  HMMA.16816.F32 R56, R12.reuse, R18, R56 ;  /* 0x000000120c38723c */ /* 0x040fe20000001838 */
[----:B------:R-:W2:Y:S07]  /*a380*/  LDSM.16.MT88.4 R16, [R179+0x5800] ;  /* 0x00580000b310783b */ /* 0x000eae0000004200 */
[C---:B------:R-:W-:Y:S08]  /*a390*/  HMMA.16816.F32 R60, R12.reuse, R144, R60 ;  /* 0x000000900c3c723c */ /* 0x040ff0000000183c */
[C---:B------:R-:W-:Y:S08]  /*a3a0*/  HMMA.16816.F32 R64, R12.reuse, R146, R64 ;  /* 0x000000920c40723c */ /* 0x040ff00000001840 */
[C---:B------:R-:W-:Y:S08]  /*a3b0*/  HMMA.16816.F32 R68, R12.reuse, R148, R68 ;  /* 0x000000940c44723c */ /* 0x040ff00000001844 */
[C---:B------:R-:W-:Y:S08]  /*a3c0*/  HMMA.16816.F32 R72, R12.reuse, R150, R72 ;  /* 0x000000960c48723c */ /* 0x040ff00000001848 */
[C---:B-1----:R-:W-:Y:S07]  /*a3d0*/  HMMA.16816.F32 R76, R12.reuse, R4, R76 ;  /* 0x000000040c4c723c */ /* 0x042fee000000184c */
[----:B------:R-:W-:Y:S01]  /*a3e0*/  IADD3 R4, R238, -0x1, RZ ;  /* 0xffffffffee047810 */ /* 0x000fe20007ffe0ff */
[C---:B------:R-:W-:Y:S04]  /*a3f0*/  HMMA.16816.F32 R80, R12.reuse, R6, R80 ;  /* 0x000000060c50723c */ /* 0x040fe80000001850 */
[----:B------:R-:W-:Y:S01]  /*a400*/  FADD.FTZ R5, R173, R172 ;  /* 0x000000acad057221 */ /* 0x000fe20000010000 */
[----:B------:R-:W-:Y:S03]  /*a410*/  MOV R238, R4 ;  /* 0x0000000400ee7202 */ /* 0x000fe60000000f00 */
[C---:B---3--:R-:W-:Y:S04]  /*a420*/  HMMA.16816.F32 R84, R12.reuse, R8, R84 ;  /* 0x000000080c54723c */ /* 0x048fe80000001854 */
[----:B------:R-:W-:Y:S04]  /*a430*/  FADD.FTZ R5, R174, R5 ;  /* 0x00000005ae057221 */ /* 0x000fe80000010000 */
[C---:B------:R-:W-:Y:S04]  /*a440*/  HMMA.16816.F32 R88, R12.reuse, R10, R88 ;  /* 0x0000000a0c58723c */ /* 0x040fe80000001858 */
[----:B------:R-:W-:Y:S04]  /*a450*/  FADD.FTZ R156, R156, R5 ;  /* 0x000000059c9c7221 */ /* 0x000fe80000010000 */
[C---:B--2---:R-:W-:Y:S04]  /*a460*/  HMMA.16816.F32 R92, R12.reuse, R16, R92 ;  /* 0x000000100c5c723c */ /* 0x044fe8000000185c */
[----:B------:R-:W-:Y:S04]  /*a470*/  FADD.FTZ R157, R157, R156 ;  /* 0x0000009c9d9d7221 */ /* 0x000fe80000010000 */
[----:B------:R-:W-:Y:S01]  /*a480*/  FADD.FTZ R158, R158, R157 ;  /* 0x0000009d9e9e7221 */ /* 0x000fe20000010000 */
[----:B------:R-:W-:Y:S03]  /*a490*/  HMMA.16816.F32 R96, R12, R18, R96 ;  /* 0x000000120c60723c */ /* 0x000fe60000001860 */
[----:B------:R-:W-:Y:S04]  /*a4a0*/  FADD.FTZ R159, R159, R158 ;  /* 0x0000009e9f9f7221 */ /* 0x000fe80000010000 */
[----:B------:R-:W-:Y:S05]  /*a4b0*/  FADD.FTZ R190, R190, R159 ;  /* 0x0000009fbebe7221 */ /* 0x000fea0000010000 */
[----:B------:R-:W-:Y:S04]  /*a4c0*/  FADD.FTZ R190, R237, R190 ;  /* 0x000000beedbe7221 */ /* 0x000fe80000010000 */
[----:B------:R-:W-:Y:S04]  /*a4d0*/  FADD.FTZ R231, R239, R190 ;  /* 0x000000beefe77221 */ /* 0x000fe80000010000 */
[----:B------:R-:W-:Y:S01]  /*a4e0*/  FADD.FTZ R231, R240, R231 ;  /* 0x000000e7f0e77221 */ /* 0x000fe20000010000 */
[----:B------:R-:W-:-:S05]  /*a4f0*/  @P0 BRA `(.L_x_511) ;  /* 0xffffd3e000000947 */ /* 0x000fca000383ffff */
.L_x_504:
[----:B------:R-:W-:Y:S05]  /*a500*/  BRA.DIV ~URZ, `(.L_x_512) ;  /* 0x00003e027f007947 */ /* 0x000fea000b800000 */
[----:B------:R1:W2:Y:S02]  /*a510*/  SHFL.BFLY PT, R136, R236, 0x2, 0x1f ;  /* 0x0c401f00ec887f89 */ /* 0x0002a400000e0000 */
.L_x_564:
[----:B--2---:R-:W-:Y:S01]  /*a520*/  FADD.FTZ R135, R136, R236 ;  /* 0x000000ec88877221 */ /* 0x004fe20000010000 */
[----:B------:R-:W-:Y:S05]  /*a530*/  BRA.DIV ~URZ, `(.L_x_513) ;  /* 0x00003e227f007947 */ /* 0x000fea000b800000 */
[----:B------:R-:W2:Y:S04]  /*a540*/  SHFL.BFLY PT, R4, R231, 0x2, 0x1f ;  /* 0x0c401f00e7047f89 */ /* 0x000ea800000e0000 */
[----:B------:R-:W3:Y:S01]  /*a550*/  SHFL.BFLY PT, R2, R135, 0x1, 0x1f ;  /* 0x0c201f0087027f89 */ /* 0x000ee200000e0000 */
[----:B--2---:R-:W-:-:S02]  /*a560*/  FADD.FTZ R3, R4, R231 ;  /* 0x000000e704037221 */ /* 0x004fc40000010000 */
[----:B---3--:R-:W-:-:S03]  /*a570*/  FADD.FTZ R2, R135, R2 ;  /* 0x0000000287027221 */ /* 0x008fc60000010000 */
[----:B------:R2:W3:Y:S04]  /*a580*/  SHFL.BFLY PT, R136, R3, 0x1, 0x1f ;  /* 0x0c201f0003887f89 */ /* 0x0004e800000e0000 */
.L_x_565:
[----:B---3--:R-:W-:Y:S01]  /*a590*/  FADD.FTZ R5, R136, R3 ;  /* 0x0000000388057221 */ /* 0x008fe20000010000 */
[----:B------:R-:W-:Y:S02]  /*a5a0*/  FSETP.NE.FTZ.AND P1, PT, R2, RZ, PT ;  /* 0x000000ff0200720b */ /* 0x000fe40003f35000 */
[----:B------:R-:W-:Y:S02]  /*a5b0*/  MOV R4, RZ ;  /* 0x000000ff00047202 */ /* 0x000fe40000000f00 */
[----:B------:R-:W-:Y:S02]  /*a5c0*/  FSETP.NE.FTZ.AND P0, PT, R5, RZ, PT ;  /* 0x000000ff0500720b */ /* 0x000fe40003f15000 */
[----:B------:R-:W-:Y:S02]  /*a5d0*/  MOV R6, RZ ;  /* 0x000000ff00067202 */ /* 0x000fe40000000f00 */
[----:B--2---:R-:W-:-:S05]  /*a5e0*/  MOV R3, 0xff800000 ;  /* 0xff80000000037802 */ /* 0x004fca0000000f00 */
[----:B------:R-:W2:Y:S01]  /*a5f0*/  @P1 MUFU.RCP R4, R2 ;  /* 0x0000000200041308 */ /* 0x000ea20000001000 */
[----:B------:R-:W-:-:S05]  /*a600*/  @P1 MOV R7, 0x3f317218 ;  /* 0x3f31721800071802 */ /* 0x000fca0000000f00 */
[----:B------:R-:W-:Y:S02]  /*a610*/  @P1 FMUL.FTZ R7, R7, c[0x0][0x2d0] ;  /* 0x0000b40007071a20 */ /* 0x000fe40000410000 */
[----:B------:R3:W4:Y:S08]  /*a620*/  @P1 MUFU.LG2 R8, R2 ;  /* 0x0000000200081308 */ /* 0x0007300000000c00 */
[----:B------:R-:W-:Y:S01]  /*a630*/  @P0 MUFU.RCP R6, R5 ;  /* 0x0000000500060308 */ /* 0x000fe20000001000 */
[----:B--2---:R-:W-:-:S02]  /*a640*/  FMUL.FTZ R128, R4, R128 ;  /* 0x0000008004807220 */ /* 0x004fc40000410000 */
[C---:B------:R-:W-:Y:S02]  /*a650*/  FMUL.FTZ R129, R4.reuse, R129 ;  /* 0x0000008104817220 */ /* 0x040fe40000410000 */
[C---:B------:R-:W-:Y:S02]  /*a660*/  FMUL.FTZ R124, R4.reuse, R124 ;  /* 0x0000007c047c7220 */ /* 0x040fe40000410000 */
[C---:B------:R-:W-:Y:S01]  /*a670*/  FMUL.FTZ R125, R4.reuse, R125 ;  /* 0x0000007d047d7220 */ /* 0x040fe20000410000 */
[----:B------:R-:W2:Y:S01]  /*a680*/  @P0 MUFU.LG2 R5, R5 ;  /* 0x0000000500050308 */ /* 0x000ea20000000c00 */
[----:B---3--:R-:W-:Y:S01]  /*a690*/  @P0 MOV R2, 0x3f317218 ;  /* 0x3f31721800020802 */ /* 0x008fe20000000f00 */
        /* <DEDUP_REMOVED lines=41> */
[----:B----4-:R-:W-:Y:S02]  /*a930*/  @P1 FMUL.FTZ R9, R8, 0.69314718246459960938 ;  /* 0x3f31721808091820 */ /* 0x010fe40000410000 */
[C---:B------:R-:W-:Y:S02]  /*a940*/  FMUL.FTZ R93, R4.reuse, R93 ;  /* 0x0000005d045d7220 */ /* 0x040fe40000410000 */
[C---:B------:R-:W-:Y:S02]  /*a950*/  FMUL.FTZ R96, R4.reuse, R96 ;  /* 0x0000006004607220 */ /* 0x040fe40000410000 */
[----:B------:R-:W-:-:S02]  /*a960*/  FMUL.FTZ R97, R4, R97 ;  /* 0x0000006104617220 */ /* 0x000fc40000410000 */
[----:B--2---:R-:W-:Y:S02]  /*a970*/  @P0 FMUL.FTZ R4, R5, 0.69314718246459960938 ;  /* 0x3f31721805040820 */ /* 0x004fe40000410000 */
[----:B------:R-:W-:Y:S01]  /*a980*/  @P0 FMUL.FTZ R5, R2, c[0x0][0x2d0] ;  /* 0x0000b40002050a20 */ /* 0x000fe20000410000 */
[----:B------:R-:W-:Y:S01]  /*a990*/  MOV R2, 0x1 ;  /* 0x0000000100027802 */ /* 0x000fe20000000f00 */
[----:B------:R-:W-:Y:S01]  /*a9a0*/  @P1 FFMA.FTZ R3, R7, R0, R9 ;  /* 0x0000000007031223 */ /* 0x000fe20000010009 */
[----:B------:R-:W-:Y:S01]  /*a9b0*/  MOV R0, 0xff800000 ;  /* 0xff80000000007802 */ /* 0x000fe20000000f00 */
[--C-:B------:R-:W-:Y:S01]  /*a9c0*/  @P0 FFMA.FTZ R0, R5, R132, R4.reuse ;  /* 0x0000008405000223 */ /* 0x100fe20000010004 */
[----:B------:R-:W-:Y:S01]  /*a9d0*/  PRMT R4, R2, 0x7610, R4 ;  /* 0x0000761002047816 */ /* 0x000fe20000000004 */
        /* <DEDUP_REMOVED lines=47> */
[----:B------:R-:W-:Y:S02]  /*acd0*/  FMUL.FTZ R99, R6, R99 ;  /* 0x0000006306637220 */ /* 0x000fe40000410000 */
.L_x_473:
[----:B-1----:R-:W-:Y:S01]  /*ace0*/  LOP3.LUT P6, RZ, R194, 0xff, RZ, 0xc0, !PT ;  /* 0x000000ffc2ff7812 */ /* 0x002fe200078cc0ff */
[----:B------:R-:W-:-:S12]  /*acf0*/  BSSY B0, `(.L_x_514) ;  /* 0x000000f000007945 */ /* 0x000fd80003800000 */
[----:B------:R-:W-:Y:S05]  /*ad00*/  @P6 BRA `(.L_x_515) ;  /* 0x000000d000006947 */ /* 0x000fea0003800000 */
[----:B------:R-:W1:Y:S01]  /*ad10*/  S2R R5, SR_LANEID ;  /* 0x0000000000057919 */ /* 0x000e620000000000 */
[----:B------:R-:W-:Y:S01]  /*ad20*/  VOTEU.ANY UR4, UPT, PT ;  /* 0x0000000000047886 */ /* 0x000fe200038e0100 */
[----:B------:R-:W-:Y:S01]  /*ad30*/  IMAD.MOV.U32 R8, RZ, RZ, c[0x0][0x580] ;  /* 0x00016000ff087624 */ /* 0x000fe200078e00ff */
[----:B------:R-:W1:Y:S01]  /*ad40*/  FLO.U32 R6, UR4 ;  /* 0x0000000400067d00 */ /* 0x000e6200080e0000 */
[----:B------:R-:W-:-:S07]  /*ad50*/  IMAD.MOV.U32 R9, RZ, RZ, c[0x0][0x584] ;  /* 0x00016100ff097624 */ /* 0x000fce00078e00ff */
[----:B------:R-:W2:Y:S01]  /*ad60*/  POPC R7, UR4 ;  /* 0x0000000400077d09 */ /* 0x000ea20008000000 */
[----:B-1----:R-:W-:-:S13]  /*ad70*/  ISETP.EQ.U32.AND P0, PT, R6, R5, PT ;  /* 0x000000050600720c */ /* 0x002fda0003f02070 */
[----:B--2---:R-:W2:Y:S04]  /*ad80*/  @P0 ATOMG.E.ADD.STRONG.GPU PT, R5, [R8.64], R7 ;  /* 0x00000007080509a8 */ /* 0x004ea800081ee1c6 */
[----:B------:R-:W1:Y:S02]  /*ad90*/  S2R R2, SR_LTMASK ;  /* 0x0000000000027919 */ /* 0x000e640000003900 */
[----:B-1----:R-:W-:-:S06]  /*ada0*/  LOP3.LUT R2, R2, UR4, RZ, 0xc0, !PT ;  /* 0x0000000402027c12 */ /* 0x002fcc000f8ec0ff */
[----:B------:R-:W1:Y:S01]  /*adb0*/  POPC R2, R2 ;  /* 0x0000000200027309 */ /* 0x000e620000000000 */
[----:B--2---:R-:W1:Y:S02]  /*adc0*/  SHFL.IDX PT, R5, R5, R6, 0x1f ;  /* 0x00001f0605057589 */ /* 0x004e6400000e0000 */
[----:B-1----:R-:W-:-:S05]  /*add0*/  IADD3 R207, R5, c[0x0][0xc], R2 ;  /* 0x0000030005cf7a10 */ /* 0x002fca0007ffe002 */
.L_x_515:
[----:B------:R-:W-:Y:S05]  /*ade0*/  BSYNC B0 ;  /* 0x0000000000007941 */ /* 0x000fea0003800000 */
.L_x_514:
[----:B------:R-:W-:Y:S01]  /*adf0*/  PRMT R4, R4, 0x9910, RZ ;  /* 0x0000991004047816 */ /* 0x000fe200000000ff */
[----:B------:R-:W-:Y:S01]  /*ae00*/  BSSY B1, `(.L_x_516) ;  /* 0x000019b000017945 */ /* 0x000fe20003800000 */
[----:B------:R-:W-:Y:S02]  /*ae10*/  IMAD.MOV.U32 R2, RZ, RZ, R207 ;  /* 0x000000ffff027224 */ /* 0x000fe400078e00cf */
[----:B------:R-:W-:-:S13]  /*ae20*/  ISETP.NE.AND P0, PT, R4, RZ, PT ;  /* 0x000000ff0400720c */ /* 0x000fda0003f05270 */
[----:B------:R-:W-:Y:S05]  /*ae30*/  @!P0 BRA `(.L_x_517) ;  /* 0x0000105000008947 */ /* 0x000fea0003800000 */
[----:B------:R-:W-:Y:S01]  /*ae40*/  WARPSYNC 0xffffffff ;  /* 0xffffffff00007948 */ /* 0x000fe20003800000 */
[----:B------:R-:W-:Y:S01]  /*ae50*/  BAR.SYNC.DEFER_BLOCKING 0x1, 0x100 ;  /* 0x0044000000007b1d */ /* 0x000fe20000010000 */
        /* <DEDUP_REMOVED lines=8> */
[----:B------:R-:W-:Y:S02]  /*aee0*/  F2FP.PACK_AB R108, R109, R108 ;  /* 0x0000006c6d6c723e */ /* 0x000fe400000000ff */
[----:B------:R-:W-:Y:S02]  /*aef0*/  F2FP.PACK_AB R110, R111, R110 ;  /* 0x0000006e6f6e723e */ /* 0x000fe400000000ff */
[----:B------:R-:W-:-:S02]  /*af00*/  F2FP.PACK_AB R113, R113, R112 ;  /* 0x000000707171723e */ /* 0x000fc400000000ff */
[----:B------:R-:W-:Y:S01]  /*af10*/  F2FP.PACK_AB R115, R115, R114 ;  /* 0x000000727373723e */ /* 0x000fe200000000ff */
[----:B------:R1:W-:Y:S01]  /*af20*/  STS [R204], R129 ;  /* 0x00000081cc007388 */ /* 0x0003e20000000800 */
[----:B------:R-:W-:Y:S02]  /*af30*/  F2FP.PACK_AB R117, R117, R116 ;  /* 0x000000747575723e */ /* 0x000fe400000000ff */
[----:B------:R-:W-:Y:S01]  /*af40*/  F2FP.PACK_AB R119, R119, R118 ;  /* 0x000000767777723e */ /* 0x000fe200000000ff */
[----:B------:R1:W-:Y:S01]  /*af50*/  STS [R204+0x400], R131 ;  /* 0x00040083cc007388 */ /* 0x0003e20000000800 */
[----:B------:R-:W-:Y:S02]  /*af60*/  F2FP.PACK_AB R121, R121, R120 ;  /* 0x000000787979723e */ /* 0x000fe400000000ff */
[----:B------:R-:W-:Y:S01]  /*af70*/  F2FP.PACK_AB R123, R123, R122 ;  /* 0x0000007a7b7b723e */ /* 0x000fe200000000ff */
[----:B------:R1:W-:Y:S01]  /*af80*/  STS [R213], R124 ;  /* 0x0000007cd5007388 */ /* 0x0003e20000000800 */
[----:B------:R-:W-:-:S02]  /*af90*/  F2FP.PACK_AB R37, R37, R36 ;  /* 0x000000242525723e */ /* 0x000fc400000000ff */
[----:B------:R-:W-:Y:S01]  /*afa0*/  F2FP.PACK_AB R39, R39, R38 ;  /* 0x000000262727723e */ /* 0x000fe200000000ff */
[----:B------:R1:W-:Y:S01]  /*afb0*/  STS [R213+0x400], R126 ;  /* 0x0004007ed5007388 */ /* 0x0003e20000000800 */
[----:B------:R-:W-:Y:S02]  /*afc0*/  F2FP.PACK_AB R40, R41, R40 ;  /* 0x000000282928723e */ /* 0x000fe400000000ff */
[----:B------:R-:W-:Y:S01]  /*afd0*/  F2FP.PACK_AB R42, R43, R42 ;  /* 0x0000002a2b2a723e */ /* 0x000fe200000000ff */
[----:B------:R1:W-:Y:S01]  /*afe0*/  STS [R212], R101 ;  /* 0x00000065d4007388 */ /* 0x0003e20000000800 */
[----:B------:R-:W-:Y:S02]  /*aff0*/  F2FP.PACK_AB R45, R45, R44 ;  /* 0x0000002c2d2d723e */ /* 0x000fe400000000ff */
[----:B------:R-:W-:Y:S01]  /*b000*/  F2FP.PACK_AB R47, R47, R46 ;  /* 0x0000002e2f2f723e */ /* 0x000fe200000000ff */
[----:B------:R1:W-:Y:S01]  /*b010*/  STS [R212+0x400], R103 ;  /* 0x00040067d4007388 */ /* 0x0003e20000000800 */
        /* <DEDUP_REMOVED lines=32> */
[----:B------:R1:W-:Y:S01]  /*b220*/  STS [R204+0x4000], R37 ;  /* 0x00400025cc007388 */ /* 0x0003e20000000800 */
[----:B------:R-:W-:Y:S02]  /*b230*/  F2FP.PACK_AB R93, R93, R92 ;  /* 0x0000005c5d5d723e */ /* 0x000fe400000000ff */
[----:B------:R-:W-:Y:S01]  /*b240*/  F2FP.PACK_AB R95, R95, R94 ;  /* 0x0000005e5f5f723e */ /* 0x000fe200000000ff */
[----:B------:R1:W-:Y:S01]  /*b250*/  STS [R204+0x4400], R39 ;  /* 0x00440027cc007388 */ /* 0x0003e20000000800 */
[----:B------:R-:W-:-:S02]  /*b260*/  F2FP.PACK_AB R97, R97, R96 ;  /* 0x000000606161723e */ /* 0x000fc400000000ff */
[----:B------:R-:W-:Y:S01]  /*b270*/  F2FP.PACK_AB R99, R99, R98 ;  /* 0x000000626363723e */ /* 0x000fe200000000ff */
        /* <DEDUP_REMOVED lines=30> */
[----:B------:R-:W-:Y:S06]  /*b460*/  BAR.SYNC.DEFER_BLOCKING 0x1, 0x100 ;  /* 0x0044000000007b1d */ /* 0x000fec0000010000 */
[----:B------:R-:W-:Y:S05]  /*b470*/  BRA.CONV ~URZ, `(.L_x_518) ;  /* 0x000000537f007947 */ /* 0x000fea000b800000 */
[----:B------:R-:W-:Y:S01]  /*b480*/  IMAD.MOV.U32 R239, RZ, RZ, R202 ;  /* 0x000000ffffef7224 */ /* 0x000fe200078e00ca */
[----:B------:R-:W-:Y:S01]  /*b490*/  MOV R174, RZ ;  /* 0x000000ff00ae7202 */ /* 0x000fe20000000f00 */
[----:B------:R-:W-:Y:S01]  /*b4a0*/  IMAD.MOV.U32 R175, RZ, RZ, 0x1f ;  /* 0x0000001fffaf7424 */ /* 0x000fe200078e00ff */
[----:B------:R-:W-:-:S02]  /*b4b0*/  MOV R172, 0xb4d0 ;  /* 0x0000b4d000ac7802 */ /* 0x000fc40000000f00 */
[----:B-1---5:R-:W-:Y:S05]  /*b4c0*/  CALL.REL.NOINC `($__internal_1_$__cuda_sm70_shflsync_idx_p) ;  /* 0x0000334000007944 */ /* 0x022fea0003c00000 */
.L_x_518:
[----:B------:R-:W-:Y:S01]  /*b4d0*/  MOV R4, 0x1 ;  /* 0x0000000100047802 */ /* 0x000fe20000000f00 */
[C---:B------:R-:W-:Y:S01]  /*b4e0*/  IMAD.WIDE.U32 R10, R221.reuse, c[0x0][0x490], RZ ;  /* 0x00012400dd0a7a25 */ /* 0x040fe200078e00ff */
[----:B------:R-:W-:Y:S01]  /*b4f0*/  SHF.R.S32.HI R8, RZ, 0x1f, R221 ;  /* 0x0000001fff087819 */ /* 0x000fe200000114dd */
[----:B------:R-:W-:Y:S01]  /*b500*/  ULDC UR5, c[0x0][0x4e8] ;  /* 0x00013a0000057ab9 */ /* 0x000fe20000000800 */
[----:B------:R-:W-:Y:S01]  /*b510*/  ISETP.NE.AND P1, PT, R4, c[0x0][0x4e8], PT ;  /* 0x00013a0004007a0c */ /* 0x000fe20003f25270 */
[----:B------:R-:W-:Y:S01]  /*b520*/  IMAD.WIDE.U32 R14, R221, c[0x0][0x3e8], RZ ;  /* 0x0000fa00dd0e7a25 */ /* 0x000fe200078e00ff */
[----:B------:R-:W-:Y:S01]  /*b530*/  IADD3 R4, R199, R220, RZ ;  /* 0x000000dcc7047210 */ /* 0x000fe20007ffe0ff */
[----:B------:R-:W-:Y:S01]  /*b540*/  ULDC UR4, c[0x0][0x388] ;  /* 0x0000e20000047ab9 */ /* 0x000fe20000000800 */
[----:B------:R-:W-:Y:S01]  /*b550*/  BSSY B0, `(.L_x_519) ;  /* 0x000005a000007945 */ /* 0x000fe20003800000 */
[----:B------:R-:W-:Y:S01]  /*b560*/  IMAD R12, R8, c[0x0][0x490], RZ ;  /* 0x00012400080c7a24 */ /* 0x000fe200078e02ff */
[----:B------:R-:W-:Y:S01]  /*b570*/  UIMAD UR4, UR5, UR4, URZ ;  /* 0x00000004050472a4 */ /* 0x000fe2000f8e023f */
[----:B------:R-:W-:-:S02]  /*b580*/  IMAD.MOV.U32 R7, RZ, RZ, R4 ;  /* 0x000000ffff077224 */ /* 0x000fc400078e0004 */
[----:B------:R-:W-:Y:S02]  /*b590*/  IMAD R5, R221, c[0x0][0x494], R12 ;  /* 0x00012500dd057a24 */ /* 0x000fe400078e020c */
[----:B------:R-:W-:Y:S02]  /*b5a0*/  IMAD R8, R8, c[0x0][0x3e8], RZ ;  /* 0x0000fa0008087a24 */ /* 0x000fe400078e02ff */
[----:B------:R-:W-:Y:S01]  /*b5b0*/  @P1 IMAD.HI.U32 R6, R4, c[0x0][0x4ec], RZ ;  /* 0x00013b0004061a27 */ /* 0x000fe200078e00ff */
[----:B------:R-:W-:-:S04]  /*b5c0*/  IADD3 R11, R11, R5, RZ ;  /* 0x000000050b0b7210 */ /* 0x000fc80007ffe0ff */
[----:B------:R-:W-:Y:S01]  /*b5d0*/  @P1 SHF.R.U32.HI R7, RZ, c[0x0][0x4f0], R6 ;  /* 0x00013c00ff071a19 */ /* 0x000fe20000011606 */
[----:B------:R-:W-:Y:S01]  /*b5e0*/  IMAD.WIDE.U32 R10, R226, c[0x0][0x498], R10 ;  /* 0x00012600e20a7a25 */ /* 0x000fe200078e000a */
[----:B------:R-:W-:-:S03]  /*b5f0*/  SHF.R.S32.HI R6, RZ, 0x1f, R226 ;  /* 0x0000001fff067819 */ /* 0x000fc600000114e2 */
[----:B------:R-:W-:Y:S01]  /*b600*/  IMAD.MOV R9, RZ, RZ, -R7 ;  /* 0x000000ffff097224 */ /* 0x000fe200078e0a07 */
[----:B------:R-:W-:Y:S01]  /*b610*/  IADD3 R10, P0, R7, R10, RZ ;  /* 0x0000000a070a7210 */ /* 0x000fe20007f1e0ff */
[----:B------:R-:W-:Y:S02]  /*b620*/  IMAD R5, R6, c[0x0][0x498], RZ ;  /* 0x0001260006057a24 */ /* 0x000fe400078e02ff */
[----:B------:R-:W-:Y:S02]  /*b630*/  IMAD R12, R9, c[0x0][0x4e8], R4 ;  /* 0x00013a00090c7a24 */ /* 0x000fe400078e0204 */
[----:B------:R-:W-:Y:S01]  /*b640*/  IMAD R4, R226, c[0x0][0x49c], R5 ;  /* 0x00012700e2047a24 */ /* 0x000fe200078e0205 */
[----:B------:R-:W-:Y:S01]  /*b650*/  SHF.R.S32.HI R5, RZ, 0x1f, R7 ;  /* 0x0000001fff057819 */ /* 0x000fe20000011407 */
[----:B------:R-:W-:Y:S01]  /*b660*/  IMAD R9, R221, c[0x0][0x3ec], R8 ;  /* 0x0000fb00dd097a24 */ /* 0x000fe200078e0208 */
[----:B------:R-:W-:Y:S02]  /*b670*/  SHF.R.S32.HI R7, RZ, 0x1f, R12 ;  /* 0x0000001fff077819 */ /* 0x000fe4000001140c */
[----:B------:R-:W-:Y:S01]  /*b680*/  IADD3.X R11, R5, R11, R4, P0, !PT ;  /* 0x0000000b050b7210 */ /* 0x000fe200007fe404 */
[----:B------:R-:W-:Y:S01]  /*b690*/  IMAD.IADD R9, R15, 0x1, R9 ;  /* 0x000000010f097824 */ /* 0x000fe200078e0209 */
[----:B------:R-:W-:Y:S01]  /*b6a0*/  IADD3 R4, R203, R220, RZ ;  /* 0x000000dccb047210 */ /* 0x000fe20007ffe0ff */
[----:B------:R-:W-:-:S03]  /*b6b0*/  IMAD R7, R7, c[0x0][0x488], RZ ;  /* 0x0001220007077a24 */ /* 0x000fc600078e02ff */
[----:B------:R-:W-:Y:S01]  /*b6c0*/  MOV R5, R4 ;  /* 0x0000000400057202 */ /* 0x000fe20000000f00 */
[C---:B------:R-:W-:Y:S02]  /*b6d0*/  IMAD R7, R12.reuse, c[0x0][0x48c], R7 ;  /* 0x000123000c077a24 */ /* 0x040fe400078e0207 */
[----:B------:R-:W-:-:S04]  /*b6e0*/  IMAD.WIDE.U32 R12, R12, c[0x0][0x488], R10 ;  /* 0x000122000c0c7a25 */ /* 0x000fc800078e000a */
[----:B------:R-:W-:Y:S01]  /*b6f0*/  @P1 IMAD.HI.U32 R8, R4, c[0x0][0x4ec], RZ ;  /* 0x00013b0004081a27 */ /* 0x000fe200078e00ff */
[----:B------:R-:W-:Y:S02]  /*b700*/  IADD3 R7, R13, R7, RZ ;  /* 0x000000070d077210 */ /* 0x000fe40007ffe0ff */
[----:B------:R-:W-:Y:S01]  /*b710*/  LEA R10, P0, R12, c[0x0][0x450], 0x2 ;  /* 0x000114000c0a7a11 */ /* 0x000fe200078010ff */
[----:B------:R-:W-:Y:S01]  /*b720*/  IMAD R11, R6, c[0x0][0x3f0], RZ ;  /* 0x0000fc00060b7a24 */ /* 0x000fe200078e02ff */
[----:B------:R-:W-:Y:S02]  /*b730*/  @P1 SHF.R.U32.HI R5, RZ, c[0x0][0x4f0], R8 ;  /* 0x00013c00ff051a19 */ /* 0x000fe40000011608 */
[----:B------:R-:W-:Y:S01]  /*b740*/  MOV R8, R14 ;  /* 0x0000000e00087202 */ /* 0x000fe20000000f00 */
[----:B------:R-:W-:Y:S01]  /*b750*/  SHFL.IDX PT, R46, R10, RZ, 0x1c1f ;  /* 0x001c1fff0a2e7589 */ /* 0x000fe200000e0000 */
[----:B------:R-:W-:Y:S01]  /*b760*/  LEA.HI.X R6, R12, c[0x0][0x454], R7, 0x2, P0 ;  /* 0x000115000c067a11 */ /* 0x000fe200000f1407 */
[C---:B------:R-:W-:Y:S01]  /*b770*/  IMAD R7, R226.reuse, c[0x0][0x3f4], R11 ;  /* 0x0000fd00e2077a24 */ /* 0x040fe200078e020b */
[----:B------:R-:W-:Y:S01]  /*b780*/  LOP3.LUT P0, RZ, R201, 0x3, RZ, 0xc0, !PT ;  /* 0x00000003c9ff7812 */ /* 0x000fe2000780c0ff */
[----:B------:R-:W-:Y:S01]  /*b790*/  IMAD.WIDE.U32 R226, R226, c[0x0][0x3f0], R8 ;  /* 0x0000fc00e2e27a25 */ /* 0x000fe200078e0008 */
[----:B------:R-:W-:Y:S01]  /*b7a0*/  SHFL.IDX PT, R44, R10, 0x1, 0x1c1f ;  /* 0x003c1f000a2c7f89 */ /* 0x000fe200000e0000 */
[----:B------:R-:W-:-:S02]  /*b7b0*/  SHF.R.S32.HI R8, RZ, 0x1f, R5 ;  /* 0x0000001fff087819 */ /* 0x000fc40000011405 */
[----:B------:R-:W-:Y:S01]  /*b7c0*/  IMAD.MOV R9, RZ, RZ, -R5 ;  /* 0x000000ffff097224 */ /* 0x000fe200078e0a05 */
[----:B-1----:R-:W1:Y:S01]  /*b7d0*/  SHFL.IDX PT, R47, R6, RZ, 0x1c1f ;  /* 0x001c1fff062f7589 */ /* 0x002e6200000e0000 */
[----:B------:R-:W-:Y:S01]  /*b7e0*/  IADD3 R227, R227, R7, RZ ;  /* 0x00000007e3e37210 */ /* 0x000fe20007ffe0ff */
[----:B------:R-:W-:Y:S01]  /*b7f0*/  IMAD R8, R8, c[0x0][0x3e0], RZ ;  /* 0x0000f80008087a24 */ /* 0x000fe200078e02ff */
[-C--:B------:R-:W-:Y:S01]  /*b800*/  IADD3 R7, R200, R220.reuse, RZ ;  /* 0x000000dcc8077210 */ /* 0x080fe20007ffe0ff */
[----:B------:R-:W3:Y:S01]  /*b810*/  SHFL.IDX PT, R45, R6, 0x1, 0x1c1f ;  /* 0x003c1f00062d7f89 */ /* 0x000ee200000e0000 */
[----:B------:R-:W-:Y:S01]  /*b820*/  IMAD R40, R9, c[0x0][0x4e8], R4 ;  /* 0x00013a0009287a24 */ /* 0x000fe200078e0204 */
[----:B------:R-:W-:Y:S01]  /*b830*/  IADD3 R220, R208, R220, RZ ;  /* 0x000000dcd0dc7210 */ /* 0x000fe20007ffe0ff */
[----:B------:R-:W-:Y:S01]  /*b840*/  IMAD R8, R5, c[0x0][0x3e4], R8 ;  /* 0x0000f90005087a24 */ /* 0x000fe200078e0208 */
[----:B------:R-:W-:Y:S01]  /*b850*/  ISETP.GE.OR P1, PT, R7, UR4, P0 ;  /* 0x0000000407007c0c */ /* 0x000fe20008726670 */
[----:B------:R-:W-:Y:S01]  /*b860*/  IMAD.WIDE.U32 R42, R5, c[0x0][0x3e0], R226 ;  /* 0x0000f800052a7a25 */ /* 0x000fe200078e00e2 */
[----:B------:R-:W-:-:S02]  /*b870*/  IADD3 R7, R7, 0x8, RZ ;  /* 0x0000000807077810 */ /* 0x000fc40007ffe0ff */
[----:B------:R-:W-:Y:S01]  /*b880*/  SHF.R.S32.HI R4, RZ, 0x1f, R40 ;  /* 0x0000001fff047819 */ /* 0x000fe20000011428 */
[----:B------:R-:W-:Y:S01]  /*b890*/  IMAD.IADD R43, R43, 0x1, R8 ;  /* 0x000000012b2b7824 */ /* 0x000fe200078e0208 */
[----:B------:R-:W-:-:S03]  /*b8a0*/  ISETP.GE.OR P0, PT, R7, UR4, P0 ;  /* 0x0000000407007c0c */ /* 0x000fc60008706670 */
[----:B------:R-:W-:Y:S02]  /*b8b0*/  IMAD R41, R4, c[0x0][0x3d8], RZ ;  /* 0x0000f60004297a24 */ /* 0x000fe400078e02ff */
[----:B------:R-:W-:-:S04]  /*b8c0*/  IMAD.WIDE.U32 R42, R40, c[0x0][0x3d8], R42 ;  /* 0x0000f600282a7a25 */ /* 0x000fc800078e002a */
[----:B------:R-:W-:Y:S01]  /*b8d0*/  IMAD R41, R40, c[0x0][0x3dc], R41 ;  /* 0x0000f70028297a24 */ /* 0x000fe200078e0229 */
[----:B-1----:R1:W-:Y:S04]  /*b8e0*/  @!P1 ST.E [R46.64], R3 ;  /* 0x000000032e009985 */ /* 0x0023e8000c101906 */
[----:B---3--:R1:W-:Y:S01]  /*b8f0*/  @!P0 ST.E [R44.64], R0 ;  /* 0x000000002c008985 */ /* 0x0083e2000c101906 */
[----:B------:R-:W-:Y:S02]  /*b900*/  IADD3 R41, R43, R41, RZ ;  /* 0x000000292b297210 */ /* 0x000fe40007ffe0ff */
[C---:B------:R-:W-:Y:S01]  /*b910*/  LEA R53, P0, R42.reuse, c[0x0][0x380], 0x1 ;  /* 0x0000e0002a357a11 */ /* 0x040fe200078008ff */
[----:B------:R1:W3:Y:S03]  /*b920*/  LDS.128 R36, [R198+0x1080] ;  /* 0x00108000c6247984 */ /* 0x0002e60000000c00 */
[----:B------:R-:W-:Y:S01]  /*b930*/  LEA.HI.X R52, R42, c[0x0][0x384], R41, 0x1, P0 ;  /* 0x0000e1002a347a11 */ /* 0x000fe200000f0c29 */
[----:B------:R1:W4:Y:S01]  /*b940*/  LDS.128 R32, [R198+0x2080] ;  /* 0x00208000c6207984 */ /* 0x0003220000000c00 */
[----:B------:R-:W-:-:S03]  /*b950*/  ISETP.GE.AND P0, PT, R220, UR4, PT ;  /* 0x00000004dc007c0c */ /* 0x000fc6000bf06270 */
[----:B------:R1:W2:Y:S04]  /*b960*/  LDS.128 R28, [R198+0x3080] ;  /* 0x00308000c61c7984 */ /* 0x0002a80000000c00 */
        /* <DEDUP_REMOVED lines=9> */
[----:B---3--:R-:W3:Y:S01]  /*ba00*/  LDS.128 R48, [R198+0x80] ;  /* 0x00008000c6307984 */ /* 0x008ee20000000c00 */
[----:B------:R-:W-:-:S02]  /*ba10*/  ISETP.GE.AND P5, PT, R206, c[0x0][0x3c8], PT ;  /* 0x0000f200ce007a0c */ /* 0x000fc40003fa6270 */
[----:B------:R-:W-:Y:S01]  /*ba20*/  ISETP.GE.AND P4, PT, R197, c[0x0][0x3c8], PT ;  /* 0x0000f200c5007a0c */ /* 0x000fe20003f86270 */
[----:B-1----:R-:W1:Y:S01]  /*ba30*/  LDS.128 R44, [R198+0x4080] ;  /* 0x00408000c62c7984 */ /* 0x002e620000000c00 */
[----:B------:R-:W-:-:S03]  /*ba40*/  ISETP.GE.AND P3, PT, R196, c[0x0][0x3c8], PT ;  /* 0x0000f200c4007a0c */ /* 0x000fc60003f66270 */
[----:B------:R-:W4:Y:S06]  /*ba50*/  LDS.128 R40, [R198+0x8080] ;  /* 0x00808000c6287984 */ /* 0x000f2c0000000c00 */
[-C--:B------:R-:W-:Y:S02]  /*ba60*/  @!P5 LEA R56, P2, R206, R3.reuse, 0x1 ;  /* 0x00000003ce38d211 */ /* 0x080fe400078408ff */
[-C--:B------:R-:W-:Y:S02]  /*ba70*/  @!P4 LEA R54, P1, R197, R3.reuse, 0x1 ;  /* 0x00000003c536c211 */ /* 0x080fe400078208ff */
[----:B------:R-:W-:-:S02]  /*ba80*/  @!P3 LEA R58, P0, R196, R3, 0x1 ;  /* 0x00000003c43ab211 */ /* 0x000fc400078008ff */
[-C--:B------:R-:W-:Y:S02]  /*ba90*/  @!P5 LEA.HI.X R57, R206, R0.reuse, R193, 0x1, P2 ;  /* 0x00000000ce39d211 */ /* 0x080fe400010f0cc1 */
[-C--:B------:R-:W-:Y:S02]  /*baa0*/  @!P4 LEA.HI.X R55, R197, R0.reuse, R192, 0x1, P1 ;  /* 0x00000000c537c211 */ /* 0x080fe400008f0cc0 */
[----:B------:R-:W-:Y:S01]  /*bab0*/  @!P3 LEA.HI.X R59, R196, R0, R191, 0x1, P0 ;  /* 0x00000000c43bb211 */ /* 0x000fe200000f0cbf */
[----:B---3--:R3:W-:Y:S04]  /*bac0*/  @!P5 ST.E.128 [R56.64], R48 ;  /* 0x000000303800d985 */ /* 0x0087e8000c101d06 */
[----:B-1----:R3:W-:Y:S04]  /*bad0*/  @!P4 ST.E.128 [R54.64], R44 ;  /* 0x0000002c3600c985 */ /* 0x0027e8000c101d06 */
[----:B----4-:R3:W-:Y:S02]  /*bae0*/  @!P3 ST.E.128 [R58.64], R40 ;  /* 0x000000283a00b985 */ /* 0x0107e4000c101d06 */
.L_x_520:
[----:B---3--:R-:W-:Y:S05]  /*baf0*/  BSYNC B0 ;  /* 0x0000000000007941 */ /* 0x008fea0003800000 */
.L_x_519:
[----:B------:R-:W-:Y:S01]  /*bb00*/  IADD3 R40, R220, 0x20, RZ ;  /* 0x00000020dc287810 */ /* 0x000fe20007ffe0ff */
[----:B-1----:R1:W3:Y:S01]  /*bb10*/  SHFL.IDX PT, R0, R52, 0x1, 0x181f ;  /* 0x00381f0034007f89 */ /* 0x0022e200000e0000 */
[----:B------:R-:W-:Y:S02]  /*bb20*/  BSSY B0, `(.L_x_521) ;  /* 0x0000010000007945 */ /* 0x000fe40003800000 */
[----:B------:R-:W-:Y:S01]  /*bb30*/  ISETP.GE.AND P0, PT, R40, UR4, PT ;  /* 0x0000000428007c0c */ /* 0x000fe2000bf06270 */
[----:B------:R1:W4:-:S12]  /*bb40*/  SHFL.IDX PT, R3, R53, 0x1, 0x181f ;  /* 0x00381f0035037f89 */ /* 0x00031800000e0000 */
[----:B------:R-:W-:Y:S05]  /*bb50*/  @P0 BRA `(.L_x_522) ;  /* 0x000000c000000947 */ /* 0x000fea0003800000 */
[----:B------:R-:W-:Y:S02]  /*bb60*/  ISETP.GE.AND P2, PT, R206, c[0x0][0x3c8], PT ;  /* 0x0000f200ce007a0c */ /* 0x000fe40003f46270 */
[----:B------:R-:W-:Y:S02]  /*bb70*/  ISETP.GE.AND P1, PT, R197, c[0x0][0x3c8], PT ;  /* 0x0000f200c5007a0c */ /* 0x000fe40003f26270 */
[----:B------:R-:W-:-:S09]  /*bb80*/  ISETP.GE.AND P0, PT, R196, c[0x0][0x3c8], PT ;  /* 0x0000f200c4007a0c */ /* 0x000fd20003f06270 */
[-C--:B----4-:R-:W-:Y:S02]  /*bb90*/  @!P2 LEA R42, P5, R206, R3.reuse, 0x1 ;  /* 0x00000003ce2aa211 */ /* 0x090fe400078a08ff */
[CC--:B------:R-:W-:Y:S02]  /*bba0*/  @!P1 LEA R40, P4, R197.reuse, R3.reuse, 0x1 ;  /* 0x00000003c5289211 */ /* 0x0c0fe400078808ff */
[----:B------:R-:W-:Y:S02]  /*bbb0*/  @!P0 LEA R44, P3, R196, R3, 0x1 ;  /* 0x00000003c42c8211 */ /* 0x000fe400078608ff */
[-C--:B---3--:R-:W-:Y:S02]  /*bbc0*/  @!P2 LEA.HI.X R43, R206, R0.reuse, R193, 0x1, P5 ;  /* 0x00000000ce2ba211 */ /* 0x088fe400028f0cc1 */
[-C--:B------:R-:W-:Y:S02]  /*bbd0*/  @!P1 LEA.HI.X R41, R197, R0.reuse, R192, 0x1, P4 ;  /* 0x00000000c5299211 */ /* 0x080fe400020f0cc0 */
[----:B------:R-:W-:Y:S01]  /*bbe0*/  @!P0 LEA.HI.X R45, R196, R0, R191, 0x1, P3 ;  /* 0x00000000c42d8211 */ /* 0x000fe200018f0cbf */
[----:B------:R3:W-:Y:S04]  /*bbf0*/  @!P2 ST.E.128 [R42.64], R36 ;  /* 0x000000242a00a985 */ /* 0x0007e8000c101d06 */
[----:B------:R3:W-:Y:S04]  /*bc00*/  @!P1 ST.E.128 [R40.64], R24 ;  /* 0x0000001828009985 */ /* 0x0007e8000c101d06 */
[----:B------:R3:W-:Y:S02]  /*bc10*/  @!P0 ST.E.128 [R44.64], R12 ;  /* 0x0000000c2c008985 */ /* 0x0007e4000c101d06 */
.L_x_522:
[----:B------:R-:W-:Y:S05]  /*bc20*/  BSYNC B0 ;  /* 0x0000000000007941 */ /* 0x000fea0003800000 */
.L_x_521:
[----:B---3--:R-:W-:Y:S01]  /*bc30*/  IADD3 R12, R220, 0x40, RZ ;  /* 0x00000040dc0c7810 */ /* 0x008fe20007ffe0ff */
[----:B------:R3:W1:Y:S01]  /*bc40*/  SHFL.IDX PT, R0, R52, 0x2, 0x181f ;  /* 0x00581f0034007f89 */ /* 0x00066200000e0000 */
[----:B------:R-:W-:Y:S02]  /*bc50*/  BSSY B0, `(.L_x_523) ;  /* 0x0000010000007945 */ /* 0x000fe40003800000 */
[----:B------:R-:W-:Y:S01]  /*bc60*/  ISETP.GE.AND P0, PT, R12, UR4, PT ;  /* 0x000000040c007c0c */ /* 0x000fe2000bf06270 */
[----:B----4-:R3:W4:-:S12]  /*bc70*/  SHFL.IDX PT, R3, R53, 0x2, 0x181f ;  /* 0x00581f0035037f89 */ /* 0x01071800000e0000 */
[----:B------:R-:W-:Y:S05]  /*bc80*/  @P0 BRA `(.L_x_524) ;  /* 0x000000c000000947 */ /* 0x000fea0003800000 */
[----:B------:R-:W-:Y:S02]  /*bc90*/  ISETP.GE.AND P2, PT, R206, c[0x0][0x3c8], PT ;  /* 0x0000f200ce007a0c */ /* 0x000fe40003f46270 */
[----:B------:R-:W-:Y:S02]  /*bca0*/  ISETP.GE.AND P1, PT, R197, c[0x0][0x3c8], PT ;  /* 0x0000f200c5007a0c */ /* 0x000fe40003f26270 */
[----:B------:R-:W-:-:S09]  /*bcb0*/  ISETP.GE.AND P0, PT, R196, c[0x0][0x3c8], PT ;  /* 0x0000f200c4007a0c */ /* 0x000fd20003f06270 */
[-C--:B----4-:R-:W-:Y:S02]  /*bcc0*/  @!P2 LEA R14, P5, R206, R3.reuse, 0x1 ;  /* 0x00000003ce0ea211 */ /* 0x090fe400078a08ff */
[CC--:B------:R-:W-:Y:S02]  /*bcd0*/  @!P1 LEA R12, P4, R197.reuse, R3.reuse, 0x1 ;  /* 0x00000003c50c9211 */ /* 0x0c0fe400078808ff */
[----:B------:R-:W-:Y:S02]  /*bce0*/  @!P0 LEA R24, P3, R196, R3, 0x1 ;  /* 0x00000003c4188211 */ /* 0x000fe400078608ff */
[-C--:B-1----:R-:W-:Y:S02]  /*bcf0*/  @!P2 LEA.HI.X R15, R206, R0.reuse, R193, 0x1, P5 ;  /* 0x00000000ce0fa211 */ /* 0x082fe400028f0cc1 */
[-C--:B------:R-:W-:Y:S02]  /*bd00*/  @!P1 LEA.HI.X R13, R197, R0.reuse, R192, 0x1, P4 ;  /* 0x00000000c50d9211 */ /* 0x080fe400020f0cc0 */
[----:B------:R-:W-:Y:S01]  /*bd10*/  @!P0 LEA.HI.X R25, R196, R0, R191, 0x1, P3 ;  /* 0x00000000c4198211 */ /* 0x000fe200018f0cbf */
[----:B------:R1:W-:Y:S04]  /*bd20*/  @!P2 ST.E.128 [R14.64], R32 ;  /* 0x000000200e00a985 */ /* 0x0003e8000c101d06 */
[----:B------:R1:W-:Y:S04]  /*bd30*/  @!P1 ST.E.128 [R12.64], R20 ;  /* 0x000000140c009985 */ /* 0x0003e8000c101d06 */
[----:B------:R1:W-:Y:S02]  /*bd40*/  @!P0 ST.E.128 [R24.64], R8 ;  /* 0x0000000818008985 */ /* 0x0003e4000c101d06 */
.L_x_524:
[----:B------:R-:W-:Y:S05]  /*bd50*/  BSYNC B0 ;  /* 0x0000000000007941 */ /* 0x000fea0003800000 */
.L_x_523:
[----:B------:R-:W-:Y:S01]  /*bd60*/  IADD3 R220, R220, 0x60, RZ ;  /* 0x00000060dcdc7810 */ /* 0x000fe20007ffe0ff */
[----:B-1-3--:R-:W1:Y:S03]  /*bd70*/  SHFL.IDX PT, R52, R52, 0x3, 0x181f ;  /* 0x00781f0034347f89 */ /* 0x00ae6600000e0000 */
[----:B------:R-:W-:Y:S01]  /*bd80*/  ISETP.GE.AND P0, PT, R220, UR4, PT ;  /* 0x00000004dc007c0c */ /* 0x000fe2000bf06270 */
[----:B------:R-:W3:-:S12]  /*bd90*/  SHFL.IDX PT, R53, R53, 0x3, 0x181f ;  /* 0x00781f0035357f89 */ /* 0x000ed800000e0000 */
[----:B------:R-:W-:Y:S05]  /*bda0*/  @P0 BRA `(.L_x_525) ;  /* 0x00000a0000000947 */ /* 0x000fea0003800000 */
[----:B------:R-:W-:Y:S02]  /*bdb0*/  ISETP.GE.AND P1, PT, R206, c[0x0][0x3c8], PT ;  /* 0x0000f200ce007a0c */ /* 0x000fe40003f26270 */
[----:B------:R-:W-:-:S11]  /*bdc0*/  ISETP.GE.AND P0, PT, R197, c[0x0][0x3c8], PT ;  /* 0x0000f200c5007a0c */ /* 0x000fd60003f06270 */
[CC--:B---3--:R-:W-:Y:S02]  /*bdd0*/  @!P1 LEA R10, P3, R206.reuse, R53.reuse, 0x1 ;  /* 0x00000035ce0a9211 */ /* 0x0c8fe400078608ff */
[C---:B------:R-:W-:Y:S02]  /*bde0*/  @!P0 LEA R8, P2, R197.reuse, R53, 0x1 ;  /* 0x00000035c5088211 */ /* 0x040fe400078408ff */
[-C--:B-1----:R-:W-:Y:S02]  /*bdf0*/  @!P1 LEA.HI.X R11, R206, R52.reuse, R193, 0x1, P3 ;  /* 0x00000034ce0b9211 */ /* 0x082fe400018f0cc1 */
[----:B------:R-:W-:-:S03]  /*be00*/  @!P0 LEA.HI.X R9, R197, R52, R192, 0x1, P2 ;  /* 0x00000034c5098211 */ /* 0x000fc600010f0cc0 */
[----:B--2---:R1:W-:Y:S04]  /*be10*/  @!P1 ST.E.128 [R10.64], R28 ;  /* 0x0000001c0a009985 */ /* 0x0043e8000c101d06 */
[----:B------:R1:W-:Y:S01]  /*be20*/  @!P0 ST.E.128 [R8.64], R16 ;  /* 0x0000001008008985 */ /* 0x0003e2000c101d06 */
[----:B------:R-:W-:-:S13]  /*be30*/  ISETP.GE.AND P0, PT, R196, c[0x0][0x3c8], PT ;  /* 0x0000f200c4007a0c */ /* 0x000fda0003f06270 */
[----:B------:R-:W-:Y:S05]  /*be40*/  @P0 BRA `(.L_x_525) ;  /* 0x0000096000000947 */ /* 0x000fea0003800000 */
[----:B-1----:R-:W-:-:S04]  /*be50*/  LEA R8, P0, R196, R53, 0x1 ;  /* 0x00000035c4087211 */ /* 0x002fc800078008ff */
[----:B------:R-:W-:-:S05]  /*be60*/  LEA.HI.X R9, R196, R52, R191, 0x1, P0 ;  /* 0x00000034c4097211 */ /* 0x000fca00000f0cbf */
[----:B------:R1:W-:Y:S01]  /*be70*/  ST.E.128 [R8.64], R4 ;  /* 0x0000000408007985 */ /* 0x0003e2000c101d06 */
[----:B------:R-:W-:Y:S05]  /*be80*/  BRA `(.L_x_525) ;  /* 0x0000092000007947 */ /* 0x000fea0003800000 */
.L_x_517:
[----:B------:R-:W-:Y:S01]  /*be90*/  ISETP.GE.AND P0, PT, R194, 0x80, PT ;  /* 0x00000080c200780c */ /* 0x000fe20003f06270 */
[----:B------:R-:W-:Y:S01]  /*bea0*/  BSSY B0, `(.L_x_526) ;  /* 0x0000022000007945 */ /* 0x000fe20003800000 */
[----:B------:R-:W-:Y:S02]  /*beb0*/  SHF.R.S32.HI R3, RZ, 0x1f, R221 ;  /* 0x0000001fff037819 */ /* 0x000fe400000114dd */
[----:B------:R-:W-:-:S09]  /*bec0*/  SHF.R.S32.HI R0, RZ, 0x1f, R226 ;  /* 0x0000001fff007819 */ /* 0x000fd200000114e2 */
[----:B------:R-:W-:Y:S05]  /*bed0*/  @P0 BRA `(.L_x_527) ;  /* 0x000001e000000947 */ /* 0x000fea0003800000 */
[----:B------:R-:W-:Y:S02]  /*bee0*/  MOV R6, c[0x0][0x4e8] ;  /* 0x00013a0000067a02 */ /* 0x000fe40000000f00 */
[----:B------:R-:W-:-:S03]  /*bef0*/  IADD3 R4, R220, R194, RZ ;  /* 0x000000c2dc047210 */ /* 0x000fc60007ffe0ff */
[----:B------:R-:W-:-:S05]  /*bf00*/  IMAD R5, R6, c[0x0][0x388], RZ ;  /* 0x0000e20006057a24 */ /* 0x000fca00078e02ff */
[----:B------:R-:W-:-:S13]  /*bf10*/  ISETP.GE.AND P0, PT, R4, R5, PT ;  /* 0x000000050400720c */ /* 0x000fda0003f06270 */
[----:B------:R-:W-:Y:S05]  /*bf20*/  @P0 BRA `(.L_x_527) ;  /* 0x0000019000000947 */ /* 0x000fea0003800000 */
[----:B------:R-:W-:Y:S01]  /*bf30*/  ISETP.NE.AND P0, PT, R6, 0x1, PT ;  /* 0x000000010600780c */ /* 0x000fe20003f05270 */
[----:B------:R-:W-:Y:S01]  /*bf40*/  IMAD R10, R3, c[0x0][0x490], RZ ;  /* 0x00012400030a7a24 */ /* 0x000fe200078e02ff */
[----:B------:R-:W-:Y:S01]  /*bf50*/  MOV R6, R4 ;  /* 0x0000000400067202 */ /* 0x000fe20000000f00 */
[----:B------:R-:W-:-:S04]  /*bf60*/  IMAD.WIDE.U32 R8, R221, c[0x0][0x490], RZ ;  /* 0x00012400dd087a25 */ /* 0x000fc800078e00ff */
[----:B------:R-:W-:-:S05]  /*bf70*/  IMAD R5, R221, c[0x0][0x494], R10 ;  /* 0x00012500dd057a24 */ /* 0x000fca00078e020a */
[----:B------:R-:W-:Y:S01]  /*bf80*/  IADD3 R9, R9, R5, RZ ;  /* 0x0000000509097210 */ /* 0x000fe20007ffe0ff */
[----:B------:R-:W-:-:S04]  /*bf90*/  @P0 IMAD.HI.U32 R7, R4, c[0x0][0x4ec], RZ ;  /* 0x00013b0004070a27 */ /* 0x000fc800078e00ff */
[----:B------:R-:W-:Y:S01]  /*bfa0*/  IMAD.WIDE.U32 R8, R226, c[0x0][0x498], R8 ;  /* 0x00012600e2087a25 */ /* 0x000fe200078e0008 */
[----:B------:R-:W-:-:S03]  /*bfb0*/  @P0 SHF.R.U32.HI R6, RZ, c[0x0][0x4f0], R7 ;  /* 0x00013c00ff060a19 */ /* 0x000fc60000011607 */
[----:B------:R-:W-:Y:S01]  /*bfc0*/  IMAD R7, R0, c[0x0][0x498], RZ ;  /* 0x0001260000077a24 */ /* 0x000fe200078e02ff */
[C---:B------:R-:W-:Y:S02]  /*bfd0*/  IADD3 R5, -R6.reuse, RZ, RZ ;  /* 0x000000ff06057210 */ /* 0x040fe40007ffe1ff */
[----:B------:R-:W-:Y:S01]  /*bfe0*/  IADD3 R8, P0, R6, R8, RZ ;  /* 0x0000000806087210 */ /* 0x000fe20007f1e0ff */
[----:B------:R-:W-:Y:S02]  /*bff0*/  IMAD R7, R226, c[0x0][0x49c], R7 ;  /* 0x00012700e2077a24 */ /* 0x000fe400078e0207 */
[----:B------:R-:W-:Y:S01]  /*c000*/  IMAD R5, R5, c[0x0][0x4e8], R4 ;  /* 0x00013a0005057a24 */ /* 0x000fe200078e0204 */
[----:B------:R-:W-:-:S04]  /*c010*/  SHF.R.S32.HI R4, RZ, 0x1f, R6 ;  /* 0x0000001fff047819 */ /* 0x000fc80000011406 */
[----:B------:R-:W-:Y:S02]  /*c020*/  SHF.R.S32.HI R6, RZ, 0x1f, R5 ;  /* 0x0000001fff067819 */ /* 0x000fe40000011405 */
[----:B------:R-:W-:Y:S02]  /*c030*/  IADD3.X R9, R4, R9, R7, P0, !PT ;  /* 0x0000000904097210 */ /* 0x000fe400007fe407 */
[----:B------:R-:W-:Y:S01]  /*c040*/  MOV R7, 0xff800000 ;  /* 0xff80000000077802 */ /* 0x000fe20000000f00 */
[----:B------:R-:W-:Y:S02]  /*c050*/  IMAD R4, R6, c[0x0][0x488], RZ ;  /* 0x0001220006047a24 */ /* 0x000fe400078e02ff */
[----:B------:R-:W-:-:S04]  /*c060*/  IMAD.WIDE.U32 R8, R5, c[0x0][0x488], R8 ;  /* 0x0001220005087a25 */ /* 0x000fc800078e0008 */
[----:B------:R-:W-:-:S05]  /*c070*/  IMAD R4, R5, c[0x0][0x48c], R4 ;  /* 0x0001230005047a24 */ /* 0x000fca00078e0204 */
[----:B------:R-:W-:Y:S02]  /*c080*/  IADD3 R5, R9, R4, RZ ;  /* 0x0000000409057210 */ /* 0x000fe40007ffe0ff */
[----:B------:R-:W-:-:S04]  /*c090*/  LEA R4, P0, R8, c[0x0][0x450], 0x2 ;  /* 0x0001140008047a11 */ /* 0x000fc800078010ff */
[----:B------:R-:W-:-:S05]  /*c0a0*/  LEA.HI.X R5, R8, c[0x0][0x454], R5, 0x2, P0 ;  /* 0x0001150008057a11 */ /* 0x000fca00000f1405 */
[----:B------:R1:W-:Y:S04]  /*c0b0*/  STG.E [R4.64], R7 ;  /* 0x0000000704007986 */ /* 0x0003e8000c101906 */
.L_x_527:
[----:B------:R-:W-:Y:S05]  /*c0c0*/  BSYNC B0 ;  /* 0x0000000000007941 */ /* 0x000fea0003800000 */
.L_x_526:
[----:B-1----:R-:W-:Y:S01]  /*c0d0*/  MOV R4, c[0x0][0x4e8] ;  /* 0x00013a0000047a02 */ /* 0x002fe20000000f00 */
[----:B------:R-:W-:-:S03]  /*c0e0*/  IMAD.WIDE.U32 R6, R221, c[0x0][0x3e8], RZ ;  /* 0x0000fa00dd067a25 */ /* 0x000fc600078e00ff */
[----:B------:R-:W-:Y:S01]  /*c0f0*/  ISETP.NE.AND P0, PT, R4, 0x1, PT ;  /* 0x000000010400780c */ /* 0x000fe20003f05270 */
[----:B------:R-:W-:Y:S01]  /*c100*/  IMAD R4, R3, c[0x0][0x3e8], RZ ;  /* 0x0000fa0003047a24 */ /* 0x000fe200078e02ff */
[----:B------:R-:W-:Y:S01]  /*c110*/  IADD3 R3, R203, R220, RZ ;  /* 0x000000dccb037210 */ /* 0x000fe20007ffe0ff */
[----:B------:R-:W-:Y:S02]  /*c120*/  IMAD R5, R0, c[0x0][0x3f0], RZ ;  /* 0x0000fc0000057a24 */ /* 0x000fe400078e02ff */
[----:B------:R-:W-:Y:S01]  /*c130*/  IMAD R4, R221, c[0x0][0x3ec], R4 ;  /* 0x0000fb00dd047a24 */ /* 0x000fe200078e0204 */
[----:B------:R-:W-:Y:S01]  /*c140*/  MOV R8, R3 ;  /* 0x0000000300087202 */ /* 0x000fe20000000f00 */
[----:B------:R-:W-:-:S03]  /*c150*/  IMAD R5, R226, c[0x0][0x3f4], R5 ;  /* 0x0000fd00e2057a24 */ /* 0x000fc600078e0205 */
[----:B------:R-:W-:-:S03]  /*c160*/  IADD3 R7, R7, R4, RZ ;  /* 0x0000000407077210 */ /* 0x000fc60007ffe0ff */
[----:B------:R-:W-:-:S04]  /*c170*/  @P0 IMAD.HI.U32 R0, R3, c[0x0][0x4ec], RZ ;  /* 0x00013b0003000a27 */ /* 0x000fc800078e00ff */
[----:B------:R-:W-:Y:S01]  /*c180*/  IMAD.WIDE.U32 R6, R226, c[0x0][0x3f0], R6 ;  /* 0x0000fc00e2067a25 */ /* 0x000fe200078e0006 */
[----:B------:R-:W-:-:S04]  /*c190*/  @P0 SHF.R.U32.HI R8, RZ, c[0x0][0x4f0], R0 ;  /* 0x00013c00ff080a19 */ /* 0x000fc80000011600 */
[----:B------:R-:W-:Y:S02]  /*c1a0*/  SHF.R.S32.HI R4, RZ, 0x1f, R8 ;  /* 0x0000001fff047819 */ /* 0x000fe40000011408 */
[----:B------:R-:W-:Y:S02]  /*c1b0*/  IADD3 R0, -R8, RZ, RZ ;  /* 0x000000ff08007210 */ /* 0x000fe40007ffe1ff */
[----:B------:R-:W-:Y:S01]  /*c1c0*/  IADD3 R7, R7, R5, RZ ;  /* 0x0000000507077210 */ /* 0x000fe20007ffe0ff */
[----:B------:R-:W-:Y:S02]  /*c1d0*/  IMAD R5, R4, c[0x0][0x3e0], RZ ;  /* 0x0000f80004057a24 */ /* 0x000fe400078e02ff */
[----:B------:R-:W-:Y:S02]  /*c1e0*/  IMAD R0, R0, c[0x0][0x4e8], R3 ;  /* 0x00013a0000007a24 */ /* 0x000fe400078e0203 */
[C---:B------:R-:W-:Y:S02]  /*c1f0*/  IMAD R5, R8.reuse, c[0x0][0x3e4], R5 ;  /* 0x0000f90008057a24 */ /* 0x040fe400078e0205 */
[----:B------:R-:W-:Y:S01]  /*c200*/  IMAD.WIDE.U32 R6, R8, c[0x0][0x3e0], R6 ;  /* 0x0000f80008067a25 */ /* 0x000fe200078e0006 */
[----:B------:R-:W-:-:S04]  /*c210*/  SHF.R.S32.HI R3, RZ, 0x1f, R0 ;  /* 0x0000001fff037819 */ /* 0x000fc80000011400 */
[----:B------:R-:W-:Y:S01]  /*c220*/  IADD3 R7, R7, R5, RZ ;  /* 0x0000000507077210 */ /* 0x000fe20007ffe0ff */
[----:B------:R-:W-:-:S04]  /*c230*/  IMAD R3, R3, c[0x0][0x3d8], RZ ;  /* 0x0000f60003037a24 */ /* 0x000fc800078e02ff */
[----:B------:R-:W-:-:S04]  /*c240*/  IMAD.WIDE.U32 R6, R0, c[0x0][0x3d8], R6 ;  /* 0x0000f60000067a25 */ /* 0x000fc800078e0006 */
[----:B------:R-:W-:Y:S01]  /*c250*/  IMAD R3, R0, c[0x0][0x3dc], R3 ;  /* 0x0000f70000037a24 */ /* 0x000fe200078e0203 */
[----:B------:R-:W-:-:S04]  /*c260*/  LEA R4, P0, R6, c[0x0][0x380], 0x1 ;  /* 0x0000e00006047a11 */ /* 0x000fc800078008ff */
[----:B------:R-:W-:-:S04]  /*c270*/  IADD3 R3, R7, R3, RZ ;  /* 0x0000000307037210 */ /* 0x000fc80007ffe0ff */
[----:B------:R-:W-:Y:S01]  /*c280*/  LEA.HI.X R3, R6, c[0x0][0x384], R3, 0x1, P0 ;  /* 0x0000e10006037a11 */ /* 0x000fe200000f0c03 */
[----:B------:R-:W-:Y:S05]  /*c290*/  BRA.DIV ~URZ, `(.L_x_528) ;  /* 0x000021a27f007947 */ /* 0x000fea000b800000 */
[----:B------:R1:W2:Y:S02]  /*c2a0*/  SHFL.IDX PT, R5, R3, RZ, 0x181f ;  /* 0x00181fff03057589 */ /* 0x0002a400000e0000 */
.L_x_566:
[----:B------:R-:W-:Y:S05]  /*c2b0*/  BRA.DIV ~URZ, `(.L_x_529) ;  /* 0x000021f27f007947 */ /* 0x000fea000b800000 */
[----:B------:R3:W4:Y:S02]  /*c2c0*/  SHFL.IDX PT, R175, R4, RZ, 0x181f ;  /* 0x00181fff04af7589 */ /* 0x00072400000e0000 */
.L_x_567:
[----:B------:R-:W-:Y:S01]  /*c2d0*/  MOV R0, c[0x0][0x4e8] ;  /* 0x00013a0000007a02 */ /* 0x000fe20000000f00 */
[----:B------:R-:W-:Y:S01]  /*c2e0*/  BSSY B0, `(.L_x_530) ;  /* 0x0000011000007945 */ /* 0x000fe20003800000 */
[----:B------:R-:W-:-:S03]  /*c2f0*/  IADD3 R7, R208, R220, RZ ;  /* 0x000000dcd0077210 */ /* 0x000fc60007ffe0ff */
[----:B------:R-:W-:-:S05]  /*c300*/  IMAD R0, R0, c[0x0][0x388], RZ ;  /* 0x0000e20000007a24 */ /* 0x000fca00078e02ff */
[----:B------:R-:W-:-:S13]  /*c310*/  ISETP.GE.AND P0, PT, R7, R0, PT ;  /* 0x000000000700720c */ /* 0x000fda0003f06270 */
[----:B------:R-:W-:Y:S05]  /*c320*/  @P0 BRA `(.L_x_531) ;  /* 0x000000c000000947 */ /* 0x000fea0003800000 */
[----:B------:R-:W-:Y:S02]  /*c330*/  ISETP.GE.AND P2, PT, R206, c[0x0][0x3c8], PT ;  /* 0x0000f200ce007a0c */ /* 0x000fe40003f46270 */
[----:B------:R-:W-:Y:S02]  /*c340*/  ISETP.GE.AND P1, PT, R197, c[0x0][0x3c8], PT ;  /* 0x0000f200c5007a0c */ /* 0x000fe40003f26270 */
[----:B------:R-:W-:-:S09]  /*c350*/  ISETP.GE.AND P0, PT, R196, c[0x0][0x3c8], PT ;  /* 0x0000f200c4007a0c */ /* 0x000fd20003f06270 */
[-C--:B----4-:R-:W-:Y:S02]  /*c360*/  @!P2 LEA R10, P5, R206, R175.reuse, 0x1 ;  /* 0x000000afce0aa211 */ /* 0x090fe400078a08ff */
[CC--:B------:R-:W-:Y:S02]  /*c370*/  @!P1 LEA R8, P4, R197.reuse, R175.reuse, 0x1 ;  /* 0x000000afc5089211 */ /* 0x0c0fe400078808ff */
[----:B------:R-:W-:Y:S02]  /*c380*/  @!P0 LEA R12, P3, R196, R175, 0x1 ;  /* 0x000000afc40c8211 */ /* 0x000fe400078608ff */
[-C--:B--2---:R-:W-:Y:S02]  /*c390*/  @!P2 LEA.HI.X R11, R206, R5.reuse, R193, 0x1, P5 ;  /* 0x00000005ce0ba211 */ /* 0x084fe400028f0cc1 */
[-C--:B------:R-:W-:Y:S02]  /*c3a0*/  @!P1 LEA.HI.X R9, R197, R5.reuse, R192, 0x1, P4 ;  /* 0x00000005c5099211 */ /* 0x080fe400020f0cc0 */
[----:B------:R-:W-:Y:S01]  /*c3b0*/  @!P0 LEA.HI.X R13, R196, R5, R191, 0x1, P3 ;  /* 0x00000005c40d8211 */ /* 0x000fe200018f0cbf */
[----:B------:R2:W-:Y:S04]  /*c3c0*/  @!P2 ST.E.128 [R10.64], RZ ;  /* 0x000000ff0a00a985 */ /* 0x0005e8000c101d06 */
[----:B------:R2:W-:Y:S04]  /*c3d0*/  @!P1 ST.E.128 [R8.64], RZ ;  /* 0x000000ff08009985 */ /* 0x0005e8000c101d06 */
[----:B------:R2:W-:Y:S02]  /*c3e0*/  @!P0 ST.E.128 [R12.64], RZ ;  /* 0x000000ff0c008985 */ /* 0x0005e4000c101d06 */
.L_x_531:
[----:B------:R-:W-:Y:S05]  /*c3f0*/  BSYNC B0 ;  /* 0x0000000000007941 */ /* 0x000fea0003800000 */
.L_x_530:
[----:B------:R-:W-:Y:S05]  /*c400*/  BRA.DIV ~URZ, `(.L_x_532) ;  /* 0x000021027f007947 */ /* 0x000fea000b800000 */
[----:B--2---:R2:W1:Y:S04]  /*c410*/  SHFL.IDX PT, R5, R3, 0x1, 0x181f ;  /* 0x00381f0003057f89 */ /* 0x00446800000e0000 */
[----:B----4-:R2:W4:Y:S02]  /*c420*/  SHFL.IDX PT, R175, R4, 0x1, 0x181f ;  /* 0x00381f0004af7f89 */ /* 0x01052400000e0000 */
.L_x_568:
[----:B------:R-:W-:Y:S01]  /*c430*/  IADD3 R9, R7, 0x20, RZ ;  /* 0x0000002007097810 */ /* 0x000fe20007ffe0ff */
[----:B------:R-:W-:Y:S03]  /*c440*/  BSSY B0, `(.L_x_533) ;  /* 0x000000f000007945 */ /* 0x000fe60003800000 */
        /* <DEDUP_REMOVED lines=11> */
[----:B------:R1:W-:Y:S04]  /*c500*/  @!P2 ST.E.128 [R10.64], RZ ;  /* 0x000000ff0a00a985 */ /* 0x0003e8000c101d06 */
[----:B------:R1:W-:Y:S04]  /*c510*/  @!P1 ST.E.128 [R8.64], RZ ;  /* 0x000000ff08009985 */ /* 0x0003e8000c101d06 */
[----:B------:R1:W-:Y:S02]  /*c520*/  @!P0 ST.E.128 [R12.64], RZ ;  /* 0x000000ff0c008985 */ /* 0x0003e4000c101d06 */
.L_x_534:
[----:B------:R-:W-:Y:S05]  /*c530*/  BSYNC B0 ;  /* 0x0000000000007941 */ /* 0x000fea0003800000 */
.L_x_533:
[----:B------:R-:W-:Y:S05]  /*c540*/  BRA.DIV ~URZ, `(.L_x_535) ;  /* 0x000020827f007947 */ /* 0x000fea000b800000 */
[----:B-1----:R1:W2:Y:S02]  /*c550*/  SHFL.IDX PT, R5, R3, 0x2, 0x181f ;  /* 0x00581f0003057f89 */ /* 0x0022a400000e0000 */
.L_x_569:
[----:B------:R-:W-:Y:S05]  /*c560*/  BRA.DIV ~URZ, `(.L_x_536) ;  /* 0x000020d27f007947 */ /* 0x000fea000b800000 */
[----:B----4-:R4:W1:Y:S02]  /*c570*/  SHFL.IDX PT, R175, R4, 0x2, 0x181f ;  /* 0x00581f0004af7f89 */ /* 0x01086400000e0000 */
.L_x_570:
[----:B------:R-:W-:Y:S01]  /*c580*/  IADD3 R9, R7, 0x40, RZ ;  /* 0x0000004007097810 */ /* 0x000fe20007ffe0ff */
[----:B------:R-:W-:Y:S03]  /*c590*/  BSSY B0, `(.L_x_537) ;  /* 0x000000f000007945 */ /* 0x000fe60003800000 */
[----:B------:R-:W-:-:S13]  /*c5a0*/  ISETP.GE.AND P0, PT, R9, R0, PT ;  /* 0x000000000900720c */ /* 0x000fda0003f06270 */
[----:B------:R-:W-:Y:S05]  /*c5b0*/  @P0 BRA `(.L_x_538) ;  /* 0x000000c000000947 */ /* 0x000fea0003800000 */
[----:B------:R-:W-:Y:S02]  /*c5c0*/  ISETP.GE.AND P2, PT, R206, c[0x0][0x3c8], PT ;  /* 0x0000f200ce007a0c */ /* 0x000fe40003f46270 */
[----:B------:R-:W-:Y:S02]  /*c5d0*/  ISETP.GE.AND P1, PT, R197, c[0x0][0x3c8], PT ;  /* 0x0000f200c5007a0c */ /* 0x000fe40003f26270 */
[----:B------:R-:W-:-:S09]  /*c5e0*/  ISETP.GE.AND P0, PT, R196, c[0x0][0x3c8], PT ;  /* 0x0000f200c4007a0c */ /* 0x000fd20003f06270 */
[-C--:B-1----:R-:W-:Y:S02]  /*c5f0*/  @!P2 LEA R10, P5, R206, R175.reuse, 0x1 ;  /* 0x000000afce0aa211 */ /* 0x082fe400078a08ff */
        /* <DEDUP_REMOVED lines=8> */
.L_x_538:
[----:B------:R-:W-:Y:S05]  /*c680*/  BSYNC B0 ;  /* 0x0000000000007941 */ /* 0x000fea0003800000 */
.L_x_537:
[----:B------:R-:W-:Y:S05]  /*c690*/  BRA.DIV ~URZ, `(.L_x_539) ;  /* 0x000020027f007947 */ /* 0x000fea000b800000 */
[----:B-12---:R-:W1:Y:S04]  /*c6a0*/  SHFL.IDX PT, R3, R3, 0x3, 0x181f ;  /* 0x00781f0003037f89 */ /* 0x006e6800000e0000 */
[----:B------:R2:W3:Y:S02]  /*c6b0*/  SHFL.IDX PT, R175, R4, 0x3, 0x181f ;  /* 0x00781f0004af7f89 */ /* 0x0004e400000e0000 */
.L_x_571:
[----:B------:R-:W-:-:S04]  /*c6c0*/  IADD3 R7, R7, 0x60, RZ ;  /* 0x0000006007077810 */ /* 0x000fc80007ffe0ff */
[----:B------:R-:W-:-:S13]  /*c6d0*/  ISETP.GE.AND P0, PT, R7, R0, PT ;  /* 0x000000000700720c */ /* 0x000fda0003f06270 */
[----:B------:R-:W-:Y:S05]  /*c6e0*/  @P0 BRA `(.L_x_525) ;  /* 0x000000c000000947 */ /* 0x000fea0003800000 */
[----:B------:R-:W-:Y:S02]  /*c6f0*/  ISETP.GE.AND P2, PT, R206, c[0x0][0x3c8], PT ;  /* 0x0000f200ce007a0c */ /* 0x000fe40003f46270 */
[----:B------:R-:W-:Y:S02]  /*c700*/  ISETP.GE.AND P1, PT, R197, c[0x0][0x3c8], PT ;  /* 0x0000f200c5007a0c */ /* 0x000fe40003f26270 */
[----:B------:R-:W-:-:S09]  /*c710*/  ISETP.GE.AND P0, PT, R196, c[0x0][0x3c8], PT ;  /* 0x0000f200c4007a0c */ /* 0x000fd20003f06270 */
[-C--:B---3--:R-:W-:Y:S02]  /*c720*/  @!P2 LEA R6, P5, R206, R175.reuse, 0x1 ;  /* 0x000000afce06a211 */ /* 0x088fe400078a08ff */
[CC--:B--2-4-:R-:W-:Y:S02]  /*c730*/  @!P1 LEA R4, P4, R197.reuse, R175.reuse, 0x1 ;  /* 0x000000afc5049211 */ /* 0x0d4fe400078808ff */
[----:B------:R-:W-:Y:S02]  /*c740*/  @!P0 LEA R8, P3, R196, R175, 0x1 ;  /* 0x000000afc4088211 */ /* 0x000fe400078608ff */
[-C--:B-1----:R-:W-:Y:S02]  /*c750*/  @!P2 LEA.HI.X R7, R206, R3.reuse, R193, 0x1, P5 ;  /* 0x00000003ce07a211 */ /* 0x082fe400028f0cc1 */
[-C--:B------:R-:W-:Y:S02]  /*c760*/  @!P1 LEA.HI.X R5, R197, R3.reuse, R192, 0x1, P4 ;  /* 0x00000003c5059211 */ /* 0x080fe400020f0cc0 */
[----:B------:R-:W-:Y:S01]  /*c770*/  @!P0 LEA.HI.X R9, R196, R3, R191, 0x1, P3 ;  /* 0x00000003c4098211 */ /* 0x000fe200018f0cbf */
[----:B------:R1:W-:Y:S04]  /*c780*/  @!P2 ST.E.128 [R6.64], RZ ;  /* 0x000000ff0600a985 */ /* 0x0003e8000c101d06 */
[----:B------:R1:W-:Y:S04]  /*c790*/  @!P1 ST.E.128 [R4.64], RZ ;  /* 0x000000ff04009985 */ /* 0x0003e8000c101d06 */
[----:B------:R1:W-:Y:S02]  /*c7a0*/  @!P0 ST.E.128 [R8.64], RZ ;  /* 0x000000ff08008985 */ /* 0x0003e4000c101d06 */
.L_x_525:
[----:B------:R-:W-:Y:S05]  /*c7b0*/  BSYNC B1 ;  /* 0x0000000000017941 */ /* 0x000fea0003800000 */
.L_x_516:
[----:B------:R-:W-:-:S13]  /*c7c0*/  ISETP.NE.AND P0, PT, R209, RZ, PT ;  /* 0x000000ffd100720c */ /* 0x000fda0003f05270 */
[----:B------:R-:W-:Y:S01]  /*c7d0*/  @P0 WARPSYNC 0xffffffff ;  /* 0xffffffff00000948 */ /* 0x000fe20003800000 */
[----:B------:R-:W-:Y:S06]  /*c7e0*/  @P0 BAR.SYNC.DEFER_BLOCKING 0x5, 0x100 ;  /* 0x0144000000000b1d */ /* 0x000fec0000010000 */
[----:B------:R-:W4:Y:S04]  /*c7f0*/  @P0 LDS R207, [0x18100] ;  /* 0x01810000ffcf0984 */ /* 0x000f280000000800 */
[----:B------:R-:W-:Y:S06]  /*c800*/  @P0 BAR.ARV 0x4, 0x100 ;  /* 0x0104000000000b1d */ /* 0x000fec0000002000 */
[----:B------:R-:W-:Y:S05]  /*c810*/  @P0 BRA `(.L_x_540) ;  /* 0x0000007000000947 */ /* 0x000fea0003800000 */
[----:B------:R-:W-:Y:S05]  /*c820*/  BRA.DIV ~URZ, `(.L_x_541) ;  /* 0x00001f327f007947 */ /* 0x000fea000b800000 */
[----:B--23--:R2:W3:Y:S02]  /*c830*/  SHFL.IDX PT, R175, R2, RZ, 0x1f ;  /* 0x00001fff02af7589 */ /* 0x00c4e400000e0000 */
.L_x_572:
[----:B------:R-:W-:Y:S01]  /*c840*/  WARPSYNC 0xffffffff ;  /* 0xffffffff00007948 */ /* 0x000fe20003800000 */
[----:B------:R-:W-:Y:S01]  /*c850*/  BAR.SYNC.DEFER_BLOCKING 0x4, 0x100 ;  /* 0x0104000000007b1d */ /* 0x000fe20000010000 */
[----:B---34-:R-:W-:-:S05]  /*c860*/  MOV R207, R175 ;  /* 0x000000af00cf7202 */ /* 0x018fca0000000f00 */
[----:B------:R3:W-:Y:S04]  /*c870*/  @!P6 STS [0x18100], R2 ;  /* 0x01810002ff00e388 */ /* 0x0007e80000000800 */
[----:B------:R-:W-:Y:S06]  /*c880*/  BAR.ARV 0x5, 0x100 ;  /* 0x0144000000007b1d */ /* 0x000fec0000002000 */
.L_x_540:
[----:B----4-:R-:W-:-:S13]  /*c890*/  ISETP.GE.AND P0, PT, R207, c[0x0][0x538], PT ;  /* 0x00014e00cf007a0c */ /* 0x010fda0003f06270 */
[----:B-123-5:R-:W-:Y:S01]  /*c8a0*/  @P0 CALL.REL.NOINC `(.L_x_542) ;  /* 0x0000001000000944 */ /* 0x02efe20003c00000 */
[----:B------:R-:W-:Y:S05]  /*c8b0*/  BRA `(.L_x_543) ;  /* 0xffff3ef000007947 */ /* 0x000fea000383ffff */
.L_x_542:
[----:B------:R-:W-:Y:S05]  /*c8c0*/  EXIT ;  /* 0x000000000000794d */ /* 0x000fea0003800000 */
.L_x_474:
[----:B-1----:R-:W-:Y:S01]  /*c8d0*/  IMAD.MOV.U32 R239, RZ, RZ, R5 ;  /* 0x000000ffffef7224 */ /* 0x002fe200078e0005 */
[----:B------:R-:W-:Y:S01]  /*c8e0*/  MOV R174, RZ ;  /* 0x000000ff00ae7202 */ /* 0x000fe20000000f00 */
[----:B------:R-:W-:Y:S01]  /*c8f0*/  IMAD.MOV.U32 R175, RZ, RZ, 0x181f ;  /* 0x0000181fffaf7424 */ /* 0x000fe200078e00ff */
[----:B------:R-:W-:Y:S02]  /*c900*/  MOV R172, 0xc920 ;  /* 0x0000c92000ac7802 */ /* 0x000fe40000000f00 */
[----:B-----5:R-:W-:Y:S05]  /*c910*/  CALL.REL.NOINC `($__internal_1_$__cuda_sm70_shflsync_idx_p) ;  /* 0x00001ef000007944 */ /* 0x020fea0003c00000 */
[----:B--2---:R-:W-:Y:S01]  /*c920*/  MOV R7, R175 ;  /* 0x000000af00077202 */ /* 0x004fe20000000f00 */
[----:B-1----:R-:W-:Y:S05]  /*c930*/  BRA `(.L_x_544) ;  /* 0xffff482000007947 */ /* 0x002fea000383ffff */
.L_x_475:
[----:B------:R-:W-:Y:S01]  /*c940*/  IMAD.MOV.U32 R239, RZ, RZ, R6 ;  /* 0x000000ffffef7224 */ /* 0x000fe200078e0006 */
[----:B------:R-:W-:Y:S01]  /*c950*/  MOV R174, RZ ;  /* 0x000000ff00ae7202 */ /* 0x000fe20000000f00 */
[----:B------:R-:W-:Y:S01]  /*c960*/  IMAD.MOV.U32 R175, RZ, RZ, 0x181f ;  /* 0x0000181fffaf7424 */ /* 0x000fe200078e00ff */
[----:B------:R-:W-:Y:S02]  /*c970*/  MOV R172, 0xc990 ;  /* 0x0000c99000ac7802 */ /* 0x000fe40000000f00 */
[----:B-12--5:R-:W-:Y:S05]  /*c980*/  CALL.REL.NOINC `($__internal_1_$__cuda_sm70_shflsync_idx_p) ;  /* 0x00001e8000007944 */ /* 0x026fea0003c00000 */
[----:B-12---:R-:W-:Y:S05]  /*c990*/  BRA `(.L_x_545) ;  /* 0xffff47e000007947 */ /* 0x006fea000383ffff */
.L_x_478:
[----:B------:R-:W-:Y:S01]  /*c9a0*/  IMAD.MOV.U32 R239, RZ, RZ, R5 ;  /* 0x000000ffffef7224 */ /* 0x000fe200078e0005 */
[----:B------:R-:W-:Y:S01]  /*c9b0*/  MOV R174, 0x1 ;  /* 0x0000000100ae7802 */ /* 0x000fe20000000f00 */
[----:B----4-:R-:W-:Y:S01]  /*c9c0*/  IMAD.MOV.U32 R175, RZ, RZ, 0x181f ;  /* 0x0000181fffaf7424 */ /* 0x010fe200078e00ff */
[----:B------:R-:W-:-:S02]  /*c9d0*/  MOV R172, 0xc9f0 ;  /* 0x0000c9f000ac7802 */ /* 0x000fc40000000f00 */
[----:B-123-5:R-:W-:Y:S05]  /*c9e0*/  CALL.REL.NOINC `($__internal_1_$__cuda_sm70_shflsync_idx_p) ;  /* 0x00001e2000007944 */ /* 0x02efea0003c00000 */
[----:B--2---:R-:W-:Y:S01]  /*c9f0*/  IMAD.MOV.U32 R7, RZ, RZ, R175 ;  /* 0x000000ffff077224 */ /* 0x004fe200078e00af */
[----:B-1----:R-:W-:Y:S01]  /*ca00*/  MOV R174, 0x1 ;  /* 0x0000000100ae7802 */ /* 0x002fe20000000f00 */
[----:B------:R-:W-:Y:S01]  /*ca10*/  IMAD.MOV.U32 R239, RZ, RZ, R6 ;  /* 0x000000ffffef7224 */ /* 0x000fe200078e0006 */
[----:B------:R-:W-:-:S02]  /*ca20*/  MOV R175, 0x181f ;  /* 0x0000181f00af7802 */ /* 0x000fc40000000f00 */
[----:B------:R-:W-:Y:S02]  /*ca30*/  MOV R172, 0xca50 ;  /* 0x0000ca5000ac7802 */ /* 0x000fe40000000f00 */
[----:B------:R-:W-:Y:S05]  /*ca40*/  CALL.REL.NOINC `($__internal_1_$__cuda_sm70_shflsync_idx_p) ;  /* 0x00001dc000007944 */ /* 0x000fea0003c00000 */
[----:B-12---:R-:W-:Y:S05]  /*ca50*/  BRA `(.L_x_546) ;  /* 0xffff488000007947 */ /* 0x006fea000383ffff */
.L_x_481:
[----:B------:R-:W-:Y:S01]  /*ca60*/  IMAD.MOV.U32 R239, RZ, RZ, R5 ;  /* 0x000000ffffef7224 */ /* 0x000fe200078e0005 */
[----:B------:R-:W-:Y:S01]  /*ca70*/  MOV R174, 0x2 ;  /* 0x0000000200ae7802 */ /* 0x000fe20000000f00 */
[----:B----4-:R-:W-:Y:S01]  /*ca80*/  IMAD.MOV.U32 R175, RZ, RZ, 0x181f ;  /* 0x0000181fffaf7424 */ /* 0x010fe200078e00ff */
[----:B------:R-:W-:Y:S02]  /*ca90*/  MOV R172, 0xcab0 ;  /* 0x0000cab000ac7802 */ /* 0x000fe40000000f00 */
[----:B-123-5:R-:W-:Y:S05]  /*caa0*/  CALL.REL.NOINC `($__internal_1_$__cuda_sm70_shflsync_idx_p) ;  /* 0x00001d6000007944 */ /* 0x02efea0003c00000 */
[----:B--2---:R-:W-:Y:S01]  /*cab0*/  MOV R7, R175 ;  /* 0x000000af00077202 */ /* 0x004fe20000000f00 */
[----:B-1----:R-:W-:Y:S05]  /*cac0*/  BRA `(.L_x_547) ;  /* 0xffff494000007947 */ /* 0x002fea000383ffff */
.L_x_482:
[----:B------:R-:W-:Y:S01]  /*cad0*/  IMAD.MOV.U32 R239, RZ, RZ, R6 ;  /* 0x000000ffffef7224 */ /* 0x000fe200078e0006 */
[----:B------:R-:W-:Y:S01]  /*cae0*/  MOV R174, 0x2 ;  /* 0x0000000200ae7802 */ /* 0x000fe20000000f00 */
[----:B----4-:R-:W-:Y:S01]  /*caf0*/  IMAD.MOV.U32 R175, RZ, RZ, 0x181f ;  /* 0x0000181fffaf7424 */ /* 0x010fe200078e00ff */
[----:B------:R-:W-:Y:S02]  /*cb00*/  MOV R172, 0xcb20 ;  /* 0x0000cb2000ac7802 */ /* 0x000fe40000000f00 */
[----:B-123-5:R-:W-:Y:S05]  /*cb10*/  CALL.REL.NOINC `($__internal_1_$__cuda_sm70_shflsync_idx_p) ;  /* 0x00001cf000007944 */ /* 0x02efea0003c00000 */
[----:B-12---:R-:W-:Y:S05]  /*cb20*/  BRA `(.L_x_548) ;  /* 0xffff490000007947 */ /* 0x006fea000383ffff */
.L_x_485:
[----:B------:R-:W-:Y:S01]  /*cb30*/  IMAD.MOV.U32 R239, RZ, RZ, R5 ;  /* 0x000000ffffef7224 */ /* 0x000fe200078e0005 */
[----:B------:R-:W-:Y:S01]  /*cb40*/  MOV R174, 0x3 ;  /* 0x0000000300ae7802 */ /* 0x000fe20000000f00 */
[----:B-1----:R-:W-:Y:S01]  /*cb50*/  IMAD.MOV.U32 R175, RZ, RZ, 0x181f ;  /* 0x0000181fffaf7424 */ /* 0x002fe200078e00ff */
[----:B------:R-:W-:-:S02]  /*cb60*/  MOV R172, 0xcb80 ;  /* 0x0000cb8000ac7802 */ /* 0x000fc40000000f00 */
[----:B--2345:R-:W-:Y:S05]  /*cb70*/  CALL.REL.NOINC `($__internal_1_$__cuda_sm70_shflsync_idx_p) ;  /* 0x00001c9000007944 */ /* 0x03cfea0003c00000 */
[----:B--2---:R-:W-:Y:S01]  /*cb80*/  IMAD.MOV.U32 R5, RZ, RZ, R175 ;  /* 0x000000ffff057224 */ /* 0x004fe200078e00af */
[----:B-1----:R-:W-:Y:S01]  /*cb90*/  MOV R174, 0x3 ;  /* 0x0000000300ae7802 */ /* 0x002fe20000000f00 */
[----:B------:R-:W-:Y:S01]  /*cba0*/  IMAD.MOV.U32 R239, RZ, RZ, R6 ;  /* 0x000000ffffef7224 */ /* 0x000fe200078e0006 */
[----:B------:R-:W-:-:S02]  /*cbb0*/  MOV R175, 0x181f ;  /* 0x0000181f00af7802 */ /* 0x000fc40000000f00 */
[----:B------:R-:W-:Y:S02]  /*cbc0*/  MOV R172, 0xcbe0 ;  /* 0x0000cbe000ac7802 */ /* 0x000fe40000000f00 */
[----:B------:R-:W-:Y:S05]  /*cbd0*/  CALL.REL.NOINC `($__internal_1_$__cuda_sm70_shflsync_idx_p) ;  /* 0x00001c3000007944 */ /* 0x000fea0003c00000 */
[----:B-12---:R-:W-:Y:S05]  /*cbe0*/  BRA `(.L_x_549) ;  /* 0xffff498000007947 */ /* 0x006fea000383ffff */
.L_x_488:
[----:B------:R-:W-:Y:S01]  /*cbf0*/  IMAD.MOV.U32 R239, RZ, RZ, R32 ;  /* 0x000000ffffef7224 */ /* 0x000fe200078e0020 */
[----:B------:R-:W-:Y:S01]  /*cc00*/  MOV R174, RZ ;  /* 0x000000ff00ae7202 */ /* 0x000fe20000000f00 */
[----:B------:R-:W-:Y:S01]  /*cc10*/  IMAD.MOV.U32 R175, RZ, RZ, 0x181f ;  /* 0x0000181fffaf7424 */ /* 0x000fe200078e00ff */
[----:B------:R-:W-:Y:S02]  /*cc20*/  MOV R172, 0xcc40 ;  /* 0x0000cc4000ac7802 */ /* 0x000fe40000000f00 */
[----:B------:R-:W-:Y:S05]  /*cc30*/  CALL.REL.NOINC `($__internal_1_$__cuda_sm70_shflsync_idx_p) ;  /* 0x00001bd000007944 */ /* 0x000fea0003c00000 */
[----:B--2---:R-:W-:Y:S01]  /*cc40*/  MOV R34, R175 ;  /* 0x000000af00227202 */ /* 0x004fe20000000f00 */
[----:B-1----:R-:W-:Y:S05]  /*cc50*/  BRA `(.L_x_550) ;  /* 0xffff5ef000007947 */ /* 0x002fea000383ffff */
.L_x_489:
[----:B------:R-:W-:Y:S01]  /*cc60*/  IMAD.MOV.U32 R239, RZ, RZ, R0 ;  /* 0x000000ffffef7224 */ /* 0x000fe200078e0000 */
[----:B------:R-:W-:Y:S01]  /*cc70*/  MOV R174, RZ ;  /* 0x000000ff00ae7202 */ /* 0x000fe20000000f00 */
[----:B------:R-:W-:Y:S01]  /*cc80*/  IMAD.MOV.U32 R175, RZ, RZ, 0x181f ;  /* 0x0000181fffaf7424 */ /* 0x000fe200078e00ff */
[----:B------:R-:W-:Y:S02]  /*cc90*/  MOV R172, 0xccb0 ;  /* 0x0000ccb000ac7802 */ /* 0x000fe40000000f00 */
[----:B-12---:R-:W-:Y:S05]  /*cca0*/  CALL.REL.NOINC `($__internal_1_$__cuda_sm70_shflsync_idx_p) ;  /* 0x00001b6000007944 */ /* 0x006fea0003c00000 */
[C---:B--2---:R-:W-:Y:S01]  /*ccb0*/  IADD3 R38, P0, R175.reuse, R78, RZ ;  /* 0x0000004eaf267210 */ /* 0x044fe20007f1e0ff */
[----:B-1----:R-:W-:Y:S01]  /*ccc0*/  IMAD.MOV.U32 R239, RZ, RZ, R32 ;  /* 0x000000ffffef7224 */ /* 0x002fe200078e0020 */
[----:B------:R-:W-:Y:S01]  /*ccd0*/  IADD3 R36, P6, R175, R80, RZ ;  /* 0x00000050af247210 */ /* 0x000fe20007fde0ff */
[----:B------:R-:W-:Y:S01]  /*cce0*/  IMAD.MOV.U32 R174, RZ, RZ, 0x1 ;  /* 0x00000001ffae7424 */ /* 0x000fe200078e00ff */
[----:B------:R-:W-:Y:S01]  /*ccf0*/  ISETP.GE.AND P5, PT, R206, c[0x0][0x1d4], PT ;  /* 0x00007500ce007a0c */ /* 0x000fe20003fa6270 */
[C---:B------:R-:W-:Y:S01]  /*cd00*/  IMAD.X R39, R34.reuse, 0x1, R77, P0 ;  /* 0x0000000122277824 */ /* 0x040fe200000e064d */
[----:B------:R-:W-:Y:S01]  /*cd10*/  ISETP.GE.AND P2, PT, R197, c[0x0][0x1d4], PT ;  /* 0x00007500c5007a0c */ /* 0x000fe20003f46270 */
[----:B------:R-:W-:Y:S01]  /*cd20*/  IMAD.X R37, R34, 0x1, R79, P6 ;  /* 0x0000000122257824 */ /* 0x000fe200030e064f */
[----:B------:R-:W-:-:S02]  /*cd30*/  ISETP.GE.AND P0, PT, R196, c[0x0][0x1d4], PT ;  /* 0x00007500c4007a0c */ /* 0x000fc40003f06270 */
[----:B------:R-:W-:Y:S01]  /*cd40*/  IADD3 R40, P6, R175, R82, RZ ;  /* 0x00000052af287210 */ /* 0x000fe20007fde0ff */
[----:B------:R-:W-:Y:S01]  /*cd50*/  IMAD.MOV.U32 R175, RZ, RZ, 0x181f ;  /* 0x0000181fffaf7424 */ /* 0x000fe200078e00ff */
[----:B------:R-:W-:Y:S02]  /*cd60*/  SEL R33, RZ, 0x10, P2 ;  /* 0x00000010ff217807 */ /* 0x000fe40001000000 */
[----:B------:R-:W-:Y:S01]  /*cd70*/  SEL R3, RZ, 0x10, P0 ;  /* 0x00000010ff037807 */ /* 0x000fe20000000000 */
[----:B------:R-:W-:Y:S01]  /*cd80*/  IMAD.X R41, R34, 0x1, R81, P6 ;  /* 0x0000000122297824 */ /* 0x000fe200030e0651 */
[----:B------:R-:W-:Y:S01]  /*cd90*/  SEL R34, RZ, 0x10, P5 ;  /* 0x00000010ff227807 */ /* 0x000fe20002800000 */
[----:B------:R-:W-:Y:S01]  /*cda0*/  @!PT LDS RZ, [RZ] ;  /* 0x00000000fffff984 */ /* 0x000fe20000000800 */
[----:B------:R-:W-:Y:S01]  /*cdb0*/  @!PT LDS RZ, [RZ] ;  /* 0x00000000fffff984 */ /* 0x000fe20000000800 */
[----:B------:R-:W-:Y:S01]  /*cdc0*/  @!PT LDS RZ, [RZ] ;  /* 0x00000000fffff984 */ /* 0x000fe20000000800 */
[----:B------:R1:W-:Y:S01]  /*cdd0*/  LDGSTS.E.BYPASS.LTC128B.128 [R198+0x6100], [R38.64], !P5 ;  /* 0x0610000026c67fae */ /* 0x0003e2000e901d46 */
[----:B------:R-:W-:-:S03]  /*cde0*/  MOV R172, 0xce20 ;  /* 0x0000ce2000ac7802 */ /* 0x000fc60000000f00 */
[----:B------:R1:W-:Y:S04]  /*cdf0*/  LDGSTS.E.BYPASS.LTC128B.128 [R198+0x8100], [R36.64], !P2 ;  /* 0x0810000024c67fae */ /* 0x0003e8000d101d46 */
[----:B------:R1:W-:Y:S02]  /*ce00*/  LDGSTS.E.BYPASS.LTC128B.128 [R198+0xa100], [R40.64], !P0 ;  /* 0x0a10000028c67fae */ /* 0x0003e4000c101d46 */
[----:B-1----:R-:W-:Y:S05]  /*ce10*/  CALL.REL.NOINC `($__internal_1_$__cuda_sm70_shflsync_idx_p) ;  /* 0x000019f000007944 */ /* 0x002fea0003c00000 */
[----:B--2---:R-:W-:Y:S01]  /*ce20*/  IMAD.MOV.U32 R32, RZ, RZ, R175 ;  /* 0x000000ffff207224 */ /* 0x004fe200078e00af */
[----:B-1----:R-:W-:Y:S01]  /*ce30*/  MOV R174, 0x1 ;  /* 0x0000000100ae7802 */ /* 0x002fe20000000f00 */
[----:B------:R-:W-:Y:S01]  /*ce40*/  IMAD.MOV.U32 R239, RZ, RZ, R0 ;  /* 0x000000ffffef7224 */ /* 0x000fe200078e0000 */
[----:B------:R-:W-:Y:S02]  /*ce50*/  MOV R175, 0x181f ;  /* 0x0000181f00af7802 */ /* 0x000fe40000000f00 */
[----:B------:R-:W-:Y:S02]  /*ce60*/  MOV R172, 0xce80 ;  /* 0x0000ce8000ac7802 */ /* 0x000fe40000000f00 */
[----:B------:R-:W-:Y:S05]  /*ce70*/  CALL.REL.NOINC `($__internal_1_$__cuda_sm70_shflsync_idx_p) ;  /* 0x0000199000007944 */ /* 0x000fea0003c00000 */
[----:B-12---:R-:W-:Y:S05]  /*ce80*/  BRA `(.L_x_551) ;  /* 0xffff5df000007947 */ /* 0x006fea000383ffff */
.L_x_490:
[----:B------:R-:W-:Y:S01]  /*ce90*/  IMAD.MOV.U32 R174, RZ, RZ, RZ ;  /* 0x000000ffffae7224 */ /* 0x000fe200078e00ff */
[----:B------:R-:W-:-:S02]  /*cea0*/  MOV R175, 0x1c1f ;  /* 0x00001c1f00af7802 */ /* 0x000fc40000000f00 */
[----:B------:R-:W-:Y:S02]  /*ceb0*/  MOV R172, 0xced0 ;  /* 0x0000ced000ac7802 */ /* 0x000fe40000000f00 */
[----:B-1----:R-:W-:Y:S05]  /*cec0*/  CALL.REL.NOINC `($__internal_1_$__cuda_sm70_shflsync_idx_p) ;  /* 0x0000194000007944 */ /* 0x002fea0003c00000 */
[----:B-12---:R-:W-:Y:S05]  /*ced0*/  BRA `(.L_x_552) ;  /* 0xffff5fc000007947 */ /* 0x006fea000383ffff */
.L_x_491:
[----:B------:R-:W-:Y:S01]  /*cee0*/  IMAD.MOV.U32 R174, RZ, RZ, 0x1 ;  /* 0x00000001ffae7424 */ /* 0x000fe200078e00ff */
[----:B------:R-:W-:Y:S02]  /*cef0*/  MOV R175, 0x1c1f ;  /* 0x00001c1f00af7802 */ /* 0x000fe40000000f00 */
[----:B------:R-:W-:Y:S02]  /*cf00*/  MOV R172, 0xcf20 ;  /* 0x0000cf2000ac7802 */ /* 0x000fe40000000f00 */
[----:B-12---:R-:W-:Y:S05]  /*cf10*/  CALL.REL.NOINC `($__internal_1_$__cuda_sm70_shflsync_idx_p) ;  /* 0x000018f000007944 */ /* 0x006fea0003c00000 */
[----:B--2---:R-:W-:Y:S01]  /*cf20*/  IMAD.IADD R175, R0, 0x1, R175 ;  /* 0x0000000100af7824 */ /* 0x004fe200078e02af */
[----:B------:R-:W-:Y:S01]  /*cf30*/  FMNMX.FTZ R0, R28, R35, !PT ;  /* 0x000000231c007209 */ /* 0x000fe20007810000 */
[----:B------:R-:W-:Y:S01]  /*cf40*/  IMAD.MOV.U32 R136, RZ, RZ, 0x2 ;  /* 0x00000002ff887424 */ /* 0x000fe200078e00ff */
[----:B------:R-:W-:Y:S02]  /*cf50*/  MOV R134, 0xd350 ;  /* 0x0000d35000867802 */ /* 0x000fe40000000f00 */
[----:B------:R-:W-:Y:S02]  /*cf60*/  IMNMX R76, R76, R175, PT ;  /* 0x000000af4c4c7217 */ /* 0x000fe40003800200 */
[----:B------:R-:W-:-:S02]  /*cf70*/  FMNMX.FTZ R0, R33, R0, !PT ;  /* 0x0000000021007209 */ /* 0x000fc40007810000 */
[C---:B------:R-:W-:Y:S02]  /*cf80*/  ISETP.GT.AND P5, PT, R76.reuse, RZ, PT ;  /* 0x000000ff4c00720c */ /* 0x040fe40003fa4270 */
[C---:B------:R-:W-:Y:S02]  /*cf90*/  ISETP.GT.AND P2, PT, R76.reuse, 0x1, PT ;  /* 0x000000014c00780c */ /* 0x040fe40003f44270 */
[----:B------:R-:W-:Y:S02]  /*cfa0*/  ISETP.GT.AND P0, PT, R76, 0x8, PT ;  /* 0x000000084c00780c */ /* 0x000fe40003f04270 */
[----:B------:R-:W-:Y:S02]  /*cfb0*/  FSEL R5, R30, -INF , P5 ;  /* 0xff8000001e057808 */ /* 0x000fe40002800000 */
[----:B------:R-:W-:Y:S02]  /*cfc0*/  FSEL R16, R31, -INF , P2 ;  /* 0xff8000001f107808 */ /* 0x000fe40001000000 */
[----:B------:R-:W-:-:S02]  /*cfd0*/  ISETP.GT.AND P2, PT, R76, 0x9, PT ;  /* 0x000000094c00780c */ /* 0x000fc40003f44270 */
[----:B------:R-:W-:Y:S02]  /*cfe0*/  FSEL R26, R26, -INF , P0 ;  /* 0xff8000001a1a7808 */ /* 0x000fe40000000000 */
[----:B------:R-:W-:Y:S02]  /*cff0*/  FMNMX.FTZ R9, R5, R16, !PT ;  /* 0x0000001005097209 */ /* 0x000fe40007810000 */
[----:B------:R-:W-:Y:S02]  /*d000*/  FSEL R4, R27, -INF , P2 ;  /* 0xff8000001b047808 */ /* 0x000fe40001000000 */
[----:B------:R-:W-:Y:S02]  /*d010*/  ISETP.GT.AND P2, PT, R76, 0x10, PT ;  /* 0x000000104c00780c */ /* 0x000fe40003f44270 */
[----:B------:R-:W-:Y:S02]  /*d020*/  FMNMX.FTZ R9, R26, R9, !PT ;  /* 0x000000091a097209 */ /* 0x000fe40007810000 */
[----:B------:R-:W-:-:S02]  /*d030*/  FMNMX.FTZ R0, R29, R0, !PT ;  /* 0x000000001d007209 */ /* 0x000fc40007810000 */
[----:B------:R-:W-:Y:S02]  /*d040*/  ISETP.GT.AND P0, PT, R76, 0x11, PT ;  /* 0x000000114c00780c */ /* 0x000fe40003f04270 */
[----:B------:R-:W-:Y:S02]  /*d050*/  FSEL R22, R22, -INF , P2 ;  /* 0xff80000016167808 */ /* 0x000fe40001000000 */
[----:B------:R-:W-:Y:S02]  /*d060*/  FMNMX.FTZ R9, R4, R9, !PT ;  /* 0x0000000904097209 */ /* 0x000fe40007810000 */
[----:B------:R-:W-:Y:S02]  /*d070*/  FMNMX.FTZ R0, R25, R0, !PT ;  /* 0x0000000019007209 */ /* 0x000fe40007810000 */
[----:B------:R-:W-:Y:S02]  /*d080*/  FSEL R12, R23, -INF , P0 ;  /* 0xff800000170c7808 */ /* 0x000fe40000000000 */
[----:B------:R-:W-:-:S02]  /*d090*/  ISETP.GT.AND P2, PT, R76, 0x18, PT ;  /* 0x000000184c00780c */ /* 0x000fc40003f44270 */
[----:B------:R-:W-:Y:S02]  /*d0a0*/  FMNMX.FTZ R9, R22, R9, !PT ;  /* 0x0000000916097209 */ /* 0x000fe40007810000 */
[----:B------:R-:W-:Y:S02]  /*d0b0*/  FMNMX.FTZ R0, R21, R0, !PT ;  /* 0x0000000015007209 */ /* 0x000fe40007810000 */
[----:B------:R-:W-:Y:S02]  /*d0c0*/  ISETP.GT.AND P0, PT, R76, 0x19, PT ;  /* 0x000000194c00780c */ /* 0x000fe40003f04270 */
[----:B------:R-:W-:Y:S02]  /*d0d0*/  FSEL R18, R18, -INF , P2 ;  /* 0xff80000012127808 */ /* 0x000fe40001000000 */
[----:B------:R-:W-:Y:S02]  /*d0e0*/  FMNMX.FTZ R9, R12, R9, !PT ;  /* 0x000000090c097209 */ /* 0x000fe40007810000 */
[----:B------:R-:W-:-:S02]  /*d0f0*/  FMNMX.FTZ R0, R3, R0, !PT ;  /* 0x0000000003007209 */ /* 0x000fc40007810000 */
[----:B------:R-:W-:Y:S02]  /*d100*/  FSEL R8, R19, -INF , P0 ;  /* 0xff80000013087808 */ /* 0x000fe40000000000 */
[----:B------:R-:W-:Y:S02]  /*d110*/  ISETP.GT.AND P2, PT, R76, 0x20, PT ;  /* 0x000000204c00780c */ /* 0x000fe40003f44270 */
[----:B------:R-:W-:Y:S02]  /*d120*/  FMNMX.FTZ R9, R18, R9, !PT ;  /* 0x0000000912097209 */ /* 0x000fe40007810000 */
[----:B------:R-:W-:Y:S02]  /*d130*/  FMNMX.FTZ R0, R17, R0, !PT ;  /* 0x0000000011007209 */ /* 0x000fe40007810000 */
[----:B------:R-:W-:Y:S02]  /*d140*/  ISETP.GT.AND P0, PT, R76, 0x21, PT ;  /* 0x000000214c00780c */ /* 0x000fe40003f04270 */
[----:B-1----:R-:W-:-:S02]  /*d150*/  FSEL R174, R14, -INF , P2 ;  /* 0xff8000000eae7808 */ /* 0x002fc40001000000 */
[----:B------:R-:W-:Y:S02]  /*d160*/  FMNMX.FTZ R9, R8, R9, !PT ;  /* 0x0000000908097209 */ /* 0x000fe40007810000 */
        /* <DEDUP_REMOVED lines=22> */
[----:B------:R-:W-:-:S02]  /*d2d0*/  FSEL R140, R74, -INF , P2 ;  /* 0xff8000004a8c7808 */ /* 0x000fc40001000000 */
[----:B------:R-:W-:Y:S02]  /*d2e0*/  FMNMX.FTZ R7, R142, R9, !PT ;  /* 0x000000098e077209 */ /* 0x000fe40007810000 */
[----:B------:R-:W-:Y:S02]  /*d2f0*/  FMNMX.FTZ R0, R143, R0, !PT ;  /* 0x000000008f007209 */ /* 0x000fe40007810000 */
[----:B------:R-:W-:Y:S02]  /*d300*/  FSEL R162, R75, -INF , P0 ;  /* 0xff8000004ba27808 */ /* 0x000fe40000000000 */
[----:B------:R-:W-:Y:S02]  /*d310*/  FMNMX.FTZ R7, R140, R7, !PT ;  /* 0x000000078c077209 */ /* 0x000fe40007810000 */
[----:B------:R-:W-:Y:S02]  /*d320*/  FMNMX.FTZ R135, R141, R0, !PT ;  /* 0x000000008d877209 */ /* 0x000fe40007810000 */
[----:B------:R-:W-:-:S02]  /*d330*/  FMNMX.FTZ R7, R162, R7, !PT ;  /* 0x00000007a2077209 */ /* 0x000fc40007810000 */
[----:B------:R-:W-:Y:S05]  /*d340*/  CALL.REL.NOINC `($__internal_0_$__cuda_sm70_shflsync_bfly_p) ;  /* 0x0000147000007944 */ /* 0x000fea0003c00000 */
[----:B-12---:R-:W-:Y:S01]  /*d350*/  FMNMX.FTZ R135, R135, R136, !PT ;  /* 0x0000008887877209 */ /* 0x006fe20007810000 */
[----:B------:R-:W-:Y:S01]  /*d360*/  IMAD.MOV.U32 R136, RZ, RZ, 0x1 ;  /* 0x00000001ff887424 */ /* 0x000fe200078e00ff */
[----:B------:R-:W-:-:S02]  /*d370*/  MOV R134, 0xd390 ;  /* 0x0000d39000867802 */ /* 0x000fc40000000f00 */
[----:B------:R-:W-:Y:S05]  /*d380*/  CALL.REL.NOINC `($__internal_0_$__cuda_sm70_shflsync_bfly_p) ;  /* 0x0000143000007944 */ /* 0x000fea0003c00000 */
[----:B--2---:R-:W-:Y:S01]  /*d390*/  FMNMX.FTZ R0, R135, R136, !PT ;  /* 0x0000008887007209 */ /* 0x004fe20007810000 */
[----:B-1----:R-:W-:Y:S01]  /*d3a0*/  IMAD.MOV.U32 R135, RZ, RZ, R7 ;  /* 0x000000ffff877224 */ /* 0x002fe200078e0007 */
[----:B------:R-:W-:Y:S01]  /*d3b0*/  MOV R134, 0xd3e0 ;  /* 0x0000d3e000867802 */ /* 0x000fe20000000f00 */
[----:B------:R-:W-:-:S02]  /*d3c0*/  IMAD.MOV.U32 R136, RZ, RZ, 0x2 ;  /* 0x00000002ff887424 */ /* 0x000fc400078e00ff */
[----:B------:R-:W-:Y:S05]  /*d3d0*/  CALL.REL.NOINC `($__internal_0_$__cuda_sm70_shflsync_bfly_p) ;  /* 0x000013e000007944 */ /* 0x000fea0003c00000 */
[----:B-12---:R-:W-:Y:S01]  /*d3e0*/  FMNMX.FTZ R135, R7, R136, !PT ;  /* 0x0000008807877209 */ /* 0x006fe20007810000 */
[----:B------:R-:W-:Y:S01]  /*d3f0*/  IMAD.MOV.U32 R136, RZ, RZ, 0x1 ;  /* 0x00000001ff887424 */ /* 0x000fe200078e00ff */
[----:B------:R-:W-:-:S02]  /*d400*/  MOV R134, 0xd420 ;  /* 0x0000d42000867802 */ /* 0x000fc40000000f00 */
[----:B------:R-:W-:Y:S05]  /*d410*/  CALL.REL.NOINC `($__internal_0_$__cuda_sm70_shflsync_bfly_p) ;  /* 0x000013a000007944 */ /* 0x000fea0003c00000 */
[----:B-12---:R-:W-:Y:S05]  /*d420*/  BRA `(.L_x_553) ;  /* 0xffff614000007947 */ /* 0x006fea000383ffff */
.L_x_495:
[----:B------:R-:W-:Y:S01]  /*d430*/  MOV R174, RZ ;  /* 0x000000ff00ae7202 */ /* 0x000fe20000000f00 */
[----:B------:R-:W-:Y:S01]  /*d440*/  IMAD.MOV.U32 R239, RZ, RZ, R10 ;  /* 0x000000ffffef7224 */ /* 0x000fe200078e000a */
[----:B------:R-:W-:Y:S01]  /*d450*/  MOV R172, 0xd480 ;  /* 0x0000d48000ac7802 */ /* 0x000fe20000000f00 */
[----:B------:R-:W-:Y:S02]  /*d460*/  IMAD.MOV.U32 R175, RZ, RZ, 0x181f ;  /* 0x0000181fffaf7424 */ /* 0x000fe400078e00ff */
[----:B-1234-:R-:W-:Y:S05]  /*d470*/  CALL.REL.NOINC `($__internal_1_$__cuda_sm70_shflsync_idx_p) ;  /* 0x0000139000007944 */ /* 0x01efea0003c00000 */
[----:B--2---:R-:W-:Y:S01]  /*d480*/  MOV R12, R175 ;  /* 0x000000af000c7202 */ /* 0x004fe20000000f00 */
[----:B-1----:R-:W-:-:S05]  /*d490*/  BRA `(.L_x_554) ;  /* 0xffff746000007947 */ /* 0x002fca000383ffff */
.L_x_496:
[----:B------:R-:W-:Y:S01]  /*d4a0*/  MOV R174, RZ ;  /* 0x000000ff00ae7202 */ /* 0x000fe20000000f00 */
[----:B------:R-:W-:Y:S01]  /*d4b0*/  IMAD.MOV.U32 R239, RZ, RZ, R9 ;  /* 0x000000ffffef7224 */ /* 0x000fe200078e0009 */
[----:B------:R-:W-:Y:S01]  /*d4c0*/  MOV R172, 0xd4f0 ;  /* 0x0000d4f000ac7802 */ /* 0x000fe20000000f00 */
[----:B------:R-:W-:Y:S02]  /*d4d0*/  IMAD.MOV.U32 R175, RZ, RZ, 0x181f ;  /* 0x0000181fffaf7424 */ /* 0x000fe400078e00ff */
[----:B-1234-:R-:W-:Y:S05]  /*d4e0*/  CALL.REL.NOINC `($__internal_1_$__cuda_sm70_shflsync_idx_p) ;  /* 0x0000132000007944 */ /* 0x01efea0003c00000 */
[----:B------:R-:W-:Y:S01]  /*d4f0*/  ISETP.GE.AND P6, PT, R206, c[0x0][0x1d4], PT ;  /* 0x00007500ce007a0c */ /* 0x000fe20003fc6270 */
[----:B-1----:R-:W-:Y:S01]  /*d500*/  IMAD.MOV.U32 R239, RZ, RZ, R10 ;  /* 0x000000ffffef7224 */ /* 0x002fe200078e000a */
[----:B--2---:R-:W-:Y:S01]  /*d510*/  IADD3 R16, P0, R175, R0, RZ ;  /* 0x00000000af107210 */ /* 0x004fe20007f1e0ff */
[----:B------:R-:W-:Y:S01]  /*d520*/  IMAD.MOV.U32 R174, RZ, RZ, 0x1 ;  /* 0x00000001ffae7424 */ /* 0x000fe200078e00ff */
[----:B------:R-:W-:Y:S02]  /*d530*/  ISETP.GE.AND P5, PT, R197, c[0x0][0x1d4], PT ;  /* 0x00007500c5007a0c */ /* 0x000fe40003fa6270 */
[C---:B------:R-:W-:Y:S01]  /*d540*/  IADD3 R14, P2, R175.reuse, R6, RZ ;  /* 0x00000006af0e7210 */ /* 0x040fe20007f5e0ff */
[----:B------:R-:W-:Y:S01]  /*d550*/  IMAD.X R17, R12, 0x1, R4, P0 ;  /* 0x000000010c117824 */ /* 0x000fe200000e0604 */
[----:B------:R-:W-:Y:S02]  /*d560*/  ISETP.GE.AND P0, PT, R196, c[0x0][0x1d4], PT ;  /* 0x00007500c4007a0c */ /* 0x000fe40003f06270 */
[----:B------:R-:W-:Y:S01]  /*d570*/  SEL R13, RZ, 0x10, P6 ;  /* 0x00000010ff0d7807 */ /* 0x000fe20003000000 */
[C---:B------:R-:W-:Y:S01]  /*d580*/  IMAD.X R15, R12.reuse, 0x1, R5, P2 ;  /* 0x000000010c0f7824 */ /* 0x040fe200010e0605 */
[----:B------:R-:W-:Y:S01]  /*d590*/  IADD3 R18, P2, R175, R8, RZ ;  /* 0x00000008af127210 */ /* 0x000fe20007f5e0ff */
[----:B------:R-:W-:Y:S01]  /*d5a0*/  @!PT LDS RZ, [RZ] ;  /* 0x00000000fffff984 */ /* 0x000fe20000000800 */
[----:B------:R-:W-:Y:S01]  /*d5b0*/  @!PT LDS RZ, [RZ] ;  /* 0x00000000fffff984 */ /* 0x000fe20000000800 */
[----:B------:R-:W-:Y:S01]  /*d5c0*/  @!PT LDS RZ, [RZ] ;  /* 0x00000000fffff984 */ /* 0x000fe20000000800 */
[----:B------:R1:W-:Y:S01]  /*d5d0*/  LDGSTS.E.BYPASS.LTC128B.128 [R198+0x100], [R16.64], !P6 ;  /* 0x0010000010c67fae */ /* 0x0003e2000f101d46 */
[----:B------:R-:W-:Y:S01]  /*d5e0*/  IMAD.MOV.U32 R175, RZ, RZ, 0x181f ;  /* 0x0000181fffaf7424 */ /* 0x000fe200078e00ff */
[----:B------:R-:W-:Y:S02]  /*d5f0*/  SEL R11, RZ, 0x10, P0 ;  /* 0x00000010ff0b7807 */ /* 0x000fe40000000000 */
[----:B------:R1:W-:Y:S01]  /*d600*/  LDGSTS.E.BYPASS.LTC128B.128 [R198+0x2100], [R14.64], !P5 ;  /* 0x021000000ec67fae */ /* 0x0003e2000e901d46 */
[----:B------:R-:W-:Y:S01]  /*d610*/  IMAD.X R19, R12, 0x1, R7, P2 ;  /* 0x000000010c137824 */ /* 0x000fe200010e0607 */
[----:B------:R-:W-:Y:S02]  /*d620*/  SEL R12, RZ, 0x10, P5 ;  /* 0x00000010ff0c7807 */ /* 0x000fe40002800000 */
[----:B------:R-:W-:Y:S02]  /*d630*/  MOV R172, 0xd660 ;  /* 0x0000d66000ac7802 */ /* 0x000fe40000000f00 */
[----:B------:R1:W-:Y:S04]  /*d640*/  LDGSTS.E.BYPASS.LTC128B.128 [R198+0x4100], [R18.64], !P0 ;  /* 0x0410000012c67fae */ /* 0x0003e8000c101d46 */
[----:B-1----:R-:W-:Y:S05]  /*d650*/  CALL.REL.NOINC `($__internal_1_$__cuda_sm70_shflsync_idx_p) ;  /* 0x000011b000007944 */ /* 0x002fea0003c00000 */
[----:B-1----:R-:W-:Y:S01]  /*d660*/  MOV R174, 0x1 ;  /* 0x0000000100ae7802 */ /* 0x002fe20000000f00 */
[----:B--2---:R-:W-:Y:S01]  /*d670*/  IMAD.MOV.U32 R10, RZ, RZ, R175 ;  /* 0x000000ffff0a7224 */ /* 0x004fe200078e00af */
[----:B------:R-:W-:Y:S01]  /*d680*/  MOV R175, 0x181f ;  /* 0x0000181f00af7802 */ /* 0x000fe20000000f00 */
[----:B------:R-:W-:Y:S01]  /*d690*/  IMAD.MOV.U32 R239, RZ, RZ, R9 ;  /* 0x000000ffffef7224 */ /* 0x000fe200078e0009 */
[----:B------:R-:W-:Y:S02]  /*d6a0*/  MOV R172, 0xd6c0 ;  /* 0x0000d6c000ac7802 */ /* 0x000fe40000000f00 */
[----:B------:R-:W-:Y:S05]  /*d6b0*/  CALL.REL.NOINC `($__internal_1_$__cuda_sm70_shflsync_idx_p) ;  /* 0x0000115000007944 */ /* 0x000fea0003c00000 */
[----:B-12---:R-:W-:-:S05]  /*d6c0*/  BRA `(.L_x_555) ;  /* 0xffff736000007947 */ /* 0x006fca000383ffff */
.L_x_499:
[----:B------:R-:W-:Y:S01]  /*d6d0*/  MOV R174, RZ ;  /* 0x000000ff00ae7202 */ /* 0x000fe20000000f00 */
[----:B------:R-:W-:Y:S01]  /*d6e0*/  IMAD.MOV.U32 R239, RZ, RZ, R138 ;  /* 0x000000ffffef7224 */ /* 0x000fe200078e008a */
[----:B------:R-:W-:Y:S01]  /*d6f0*/  MOV R172, 0xd720 ;  /* 0x0000d72000ac7802 */ /* 0x000fe20000000f00 */
[----:B------:R-:W-:Y:S02]  /*d700*/  IMAD.MOV.U32 R175, RZ, RZ, 0x181f ;  /* 0x0000181fffaf7424 */ /* 0x000fe400078e00ff */
[----:B------:R-:W-:Y:S05]  /*d710*/  CALL.REL.NOINC `($__internal_1_$__cuda_sm70_shflsync_idx_p) ;  /* 0x000010f000007944 */ /* 0x000fea0003c00000 */
[----:B--2---:R-:W-:Y:S01]  /*d720*/  MOV R140, R175 ;  /* 0x000000af008c7202 */ /* 0x004fe20000000f00 */
[----:B-1----:R-:W-:-:S05]  /*d730*/  BRA `(.L_x_556) ;  /* 0xffff801000007947 */ /* 0x002fca000383ffff */
.L_x_500:
[----:B------:R-:W-:Y:S01]  /*d740*/  MOV R174, RZ ;  /* 0x000000ff00ae7202 */ /* 0x000fe20000000f00 */
[----:B------:R-:W-:Y:S01]  /*d750*/  IMAD.MOV.U32 R239, RZ, RZ, R0 ;  /* 0x000000ffffef7224 */ /* 0x000fe200078e0000 */
[----:B------:R-:W-:Y:S01]  /*d760*/  MOV R172, 0xd790 ;  /* 0x0000d79000ac7802 */ /* 0x000fe20000000f00 */
[----:B------:R-:W-:Y:S02]  /*d770*/  IMAD.MOV.U32 R175, RZ, RZ, 0x181f ;  /* 0x0000181fffaf7424 */ /* 0x000fe400078e00ff */
[----:B-12---:R-:W-:Y:S05]  /*d780*/  CALL.REL.NOINC `($__internal_1_$__cuda_sm70_shflsync_idx_p) ;  /* 0x0000108000007944 */ /* 0x006fea0003c00000 */
        /* <DEDUP_REMOVED lines=30> */
.L_x_501:
[----:B------:R-:W-:Y:S01]  /*d970*/  MOV R175, 0x1c1f ;  /* 0x00001c1f00af7802 */ /* 0x000fe20000000f00 */
[----:B------:R-:W-:Y:S01]  /*d980*/  IMAD.MOV.U32 R174, RZ, RZ, RZ ;  /* 0x000000ffffae7224 */ /* 0x000fe200078e00ff */
[----:B------:R-:W-:Y:S02]  /*d990*/  MOV R172, 0xd9b0 ;  /* 0x0000d9b000ac7802 */ /* 0x000fe40000000f00 */
[----:B------:R-:W-:Y:S05]  /*d9a0*/  CALL.REL.NOINC `($__internal_1_$__cuda_sm70_shflsync_idx_p) ;  /* 0x00000e6000007944 */ /* 0x000fea0003c00000 */
[----:B-12---:R-:W-:-:S05]  /*d9b0*/  BRA `(.L_x_558) ;  /* 0xffff80e000007947 */ /* 0x006fca000383ffff */
.L_x_502:
[----:B------:R-:W-:Y:S01]  /*d9c0*/  MOV R175, 0x1c1f ;  /* 0x00001c1f00af7802 */ /* 0x000fe20000000f00 */
[----:B------:R-:W-:Y:S01]  /*d9d0*/  IMAD.MOV.U32 R174, RZ, RZ, 0x1 ;  /* 0x00000001ffae7424 */ /* 0x000fe200078e00ff */
[----:B------:R-:W-:Y:S02]  /*d9e0*/  MOV R172, 0xda00 ;  /* 0x0000da0000ac7802 */ /* 0x000fe40000000f00 */
[----:B-1----:R-:W-:Y:S05]  /*d9f0*/  CALL.REL.NOINC `($__internal_1_$__cuda_sm70_shflsync_idx_p) ;  /* 0x00000e1000007944 */ /* 0x002fea0003c00000 */
[----:B------:R-:W-:Y:S01]  /*da00*/  FMNMX.FTZ R12, R4, R3, !PT ;  /* 0x00000003040c7209 */ /* 0x000fe20007810000 */
[----:B--2---:R-:W-:Y:S01]  /*da10*/  IMAD.IADD R0, R0, 0x1, R175 ;  /* 0x0000000100007824 */ /* 0x004fe200078e02af */
[----:B------:R-:W-:Y:S01]  /*da20*/  MOV R134, 0xde40 ;  /* 0x0000de4000867802 */ /* 0x000fe20000000f00 */
[----:B------:R-:W-:Y:S01]  /*da30*/  IMAD.MOV.U32 R136, RZ, RZ, 0x2 ;  /* 0x00000002ff887424 */ /* 0x000fe200078e00ff */
        /* <DEDUP_REMOVED lines=35> */
[----:B-1----:R-:W-:Y:S02]  /*dc70*/  FSEL R174, R23, -INF , P0 ;  /* 0xff80000017ae7808 */ /* 0x002fe40000000000 */
        /* <DEDUP_REMOVED lines=24> */
[----:B------:R-:W-:Y:S02]  /*de00*/  FMNMX.FTZ R7, R146, R7, !PT ;  /* 0x0000000792077209 */ /* 0x000fe40007810000 */
[----:B------:R-:W-:Y:S02]  /*de10*/  FMNMX.FTZ R135, R147, R12, !PT ;  /* 0x0000000c93877209 */ /* 0x000fe40007810000 */
[----:B------:R-:W-:Y:S02]  /*de20*/  FMNMX.FTZ R7, R144, R7, !PT ;  /* 0x0000000790077209 */ /* 0x000fe40007810000 */
[----:B------:R-:W-:Y:S05]  /*de30*/  CALL.REL.NOINC `($__internal_0_$__cuda_sm70_shflsync_bfly_p) ;  /* 0x0000098000007944 */ /* 0x000fea0003c00000 */
[----:B-12---:R-:W-:Y:S01]  /*de40*/  FMNMX.FTZ R135, R135, R136, !PT ;  /* 0x0000008887877209 */ /* 0x006fe20007810000 */
[----:B------:R-:W-:Y:S01]  /*de50*/  IMAD.MOV.U32 R136, RZ, RZ, 0x1 ;  /* 0x00000001ff887424 */ /* 0x000fe200078e00ff */
[----:B------:R-:W-:Y:S02]  /*de60*/  MOV R134, 0xde80 ;  /* 0x0000de8000867802 */ /* 0x000fe40000000f00 */
[----:B------:R-:W-:Y:S05]  /*de70*/  CALL.REL.NOINC `($__internal_0_$__cuda_sm70_shflsync_bfly_p) ;  /* 0x0000094000007944 */ /* 0x000fea0003c00000 */
[----:B--2---:R-:W-:Y:S01]  /*de80*/  FMNMX.FTZ R0, R135, R136, !PT ;  /* 0x0000008887007209 */ /* 0x004fe20007810000 */
[----:B-1----:R-:W-:Y:S01]  /*de90*/  IMAD.MOV.U32 R135, RZ, RZ, R7 ;  /* 0x000000ffff877224 */ /* 0x002fe200078e0007 */
[----:B------:R-:W-:Y:S01]  /*dea0*/  MOV R134, 0xded0 ;  /* 0x0000ded000867802 */ /* 0x000fe20000000f00 */
[----:B------:R-:W-:Y:S02]  /*deb0*/  IMAD.MOV.U32 R136, RZ, RZ, 0x2 ;  /* 0x00000002ff887424 */ /* 0x000fe400078e00ff */
[----:B------:R-:W-:Y:S05]  /*dec0*/  CALL.REL.NOINC `($__internal_0_$__cuda_sm70_shflsync_bfly_p) ;  /* 0x000008f000007944 */ /* 0x000fea0003c00000 */
[----:B-12---:R-:W-:Y:S01]  /*ded0*/  FMNMX.FTZ R135, R7, R136, !PT ;  /* 0x0000008807877209 */ /* 0x006fe20007810000 */
[----:B------:R-:W-:Y:S01]  /*dee0*/  IMAD.MOV.U32 R136, RZ, RZ, 0x1 ;  /* 0x00000001ff887424 */ /* 0x000fe200078e00ff */
[----:B------:R-:W-:Y:S02]  /*def0*/  MOV R134, 0xdf10 ;  /* 0x0000df1000867802 */ /* 0x000fe40000000f00 */
[----:B------:R-:W-:Y:S05]  /*df00*/  CALL.REL.NOINC `($__internal_0_$__cuda_sm70_shflsync_bfly_p) ;  /* 0x000008b000007944 */ /* 0x000fea0003c00000 */
[----:B--2---:R-:W-:Y:S01]  /*df10*/  MOV R132, R136 ;  /* 0x0000008800847202 */ /* 0x004fe20000000f00 */
[----:B-1----:R-:W-:-:S05]  /*df20*/  BRA `(.L_x_559) ;  /* 0xffff822000007947 */ /* 0x002fca000383ffff */
.L_x_505:
[----:B------:R-:W-:Y:S01]  /*df30*/  MOV R175, 0x181f ;  /* 0x0000181f00af7802 */ /* 0x000fe20000000f00 */
[----:B------:R-:W-:Y:S01]  /*df40*/  IMAD.MOV.U32 R174, RZ, RZ, RZ ;  /* 0x000000ffffae7224 */ /* 0x000fe200078e00ff */
[----:B------:R-:W-:Y:S02]  /*df50*/  MOV R172, 0xdf70 ;  /* 0x0000df7000ac7802 */ /* 0x000fe40000000f00 */
[----:B-1234-:R-:W-:Y:S05]  /*df60*/  CALL.REL.NOINC `($__internal_1_$__cuda_sm70_shflsync_idx_p) ;  /* 0x000008a000007944 */ /* 0x01efea0003c00000 */
[----:B-12---:R-:W-:-:S05]  /*df70*/  BRA `(.L_x_560) ;  /* 0xffff9c0000007947 */ /* 0x006fca000383ffff */
.L_x_508:
[----:B------:R-:W-:Y:S01]  /*df80*/  MOV R174, RZ ;  /* 0x000000ff00ae7202 */ /* 0x000fe20000000f00 */
[----:B------:R-:W-:Y:S01]  /*df90*/  IMAD.MOV.U32 R239, RZ, RZ, R0 ;  /* 0x000000ffffef7224 */ /* 0x000fe200078e0000 */
[----:B------:R-:W-:Y:S01]  /*dfa0*/  MOV R172, 0xdfd0 ;  /* 0x0000dfd000ac7802 */ /* 0x000fe20000000f00 */
[----:B------:R-:W-:Y:S02]  /*dfb0*/  IMAD.MOV.U32 R175, RZ, RZ, 0x181f ;  /* 0x0000181fffaf7424 */ /* 0x000fe400078e00ff */
[----:B------:R-:W-:Y:S05]  /*dfc0*/  CALL.REL.NOINC `($__internal_1_$__cuda_sm70_shflsync_idx_p) ;  /* 0x0000084000007944 */ /* 0x000fea0003c00000 */
[----:B--2---:R-:W-:Y:S01]  /*dfd0*/  MOV R140, R175 ;  /* 0x000000af008c7202 */ /* 0x004fe20000000f00 */
[----:B-1----:R-:W-:-:S05]  /*dfe0*/  BRA `(.L_x_561) ;  /* 0xffffa98000007947 */ /* 0x002fca000383ffff */
.L_x_509:
[----:B------:R-:W-:Y:S01]  /*dff0*/  MOV R174, RZ ;  /* 0x000000ff00ae7202 */ /* 0x000fe20000000f00 */
[----:B------:R-:W-:Y:S01]  /*e000*/  IMAD.MOV.U32 R239, RZ, RZ, R2 ;  /* 0x000000ffffef7224 */ /* 0x000fe200078e0002 */
[----:B------:R-:W-:Y:S01]  /*e010*/  MOV R172, 0xe040 ;  /* 0x0000e04000ac7802 */ /* 0x000fe20000000f00 */
[----:B------:R-:W-:Y:S02]  /*e020*/  IMAD.MOV.U32 R175, RZ, RZ, 0x181f ;  /* 0x0000181fffaf7424 */ /* 0x000fe400078e00ff */
[----:B-12---:R-:W-:Y:S05]  /*e030*/  CALL.REL.NOINC `($__internal_1_$__cuda_sm70_shflsync_idx_p) ;  /* 0x000007d000007944 */ /* 0x006fea0003c00000 */
[----:B------:R-:W-:Y:S01]  /*e040*/  IADD3 R139, -R237, 0x10, RZ ;  /* 0x00000010ed8b7810 */ /* 0x000fe20007ffe1ff */
[----:B-1----:R-:W-:Y:S01]  /*e050*/  IMAD.MOV.U32 R239, RZ, RZ, R0 ;  /* 0x000000ffffef7224 */ /* 0x002fe200078e0000 */
[C---:B--2---:R-:W-:Y:S01]  /*e060*/  IADD3 R144, P2, R175.reuse, R136, RZ ;  /* 0x00000088af907210 */ /* 0x044fe20007f5e0ff */
[----:B------:R-:W-:Y:S01]  /*e070*/  IMAD.MOV.U32 R174, RZ, RZ, 0x1 ;  /* 0x00000001ffae7424 */ /* 0x000fe200078e00ff */
[----:B------:R-:W-:Y:S02]  /*e080*/  IADD3 R142, P0, R175, R138, RZ ;  /* 0x0000008aaf8e7210 */ /* 0x000fe40007f1e0ff */
[----:B------:R-:W-:Y:S01]  /*e090*/  ISETP.NE.U32.AND P4, PT, R237, RZ, PT ;  /* 0x000000ffed00720c */ /* 0x000fe20003f85070 */
[C---:B------:R-:W-:Y:S01]  /*e0a0*/  IMAD.X R145, R140.reuse, 0x1, R135, P2 ;  /* 0x000000018c917824 */ /* 0x040fe200010e0687 */
[----:B------:R-:W-:Y:S01]  /*e0b0*/  LOP3.LUT R139, R139, 0xf, RZ, 0xc0, !PT ;  /* 0x0000000f8b8b7812 */ /* 0x000fe200078ec0ff */
[----:B------:R-:W-:Y:S01]  /*e0c0*/  IMAD.X R143, R140, 0x1, R137, P0 ;  /* 0x000000018c8f7824 */ /* 0x000fe200000e0689 */
[----:B------:R-:W-:Y:S02]  /*e0d0*/  MOV R172, 0xe180 ;  /* 0x0000e18000ac7802 */ /* 0x000fe40000000f00 */
[----:B------:R-:W-:Y:S01]  /*e0e0*/  IADD3 R146, P2, P0, R139, R175, R132 ;  /* 0x000000af8b927210 */ /* 0x000fe2000785e084 */
[----:B------:R-:W-:Y:S03]  /*e0f0*/  IMAD.MOV.U32 R175, RZ, RZ, 0x181f ;  /* 0x0000181fffaf7424 */ /* 0x000fe600078e00ff */
[----:B------:R-:W-:Y:S05]  /*e100*/  IADD3.X R147, RZ, R140, R134, P2, P0 ;  /* 0x0000008cff937210 */ /* 0x000fea00017e0486 */
[----:B------:R-:W-:Y:S01]  /*e110*/  @!PT LDS RZ, [RZ] ;  /* 0x00000000fffff984 */ /* 0x000fe20000000800 */
[----:B------:R-:W-:Y:S01]  /*e120*/  @!PT LDS RZ, [RZ] ;  /* 0x00000000fffff984 */ /* 0x000fe20000000800 */
[----:B------:R-:W-:Y:S01]  /*e130*/  @!PT LDS RZ, [RZ] ;  /* 0x00000000fffff984 */ /* 0x000fe20000000800 */
[----:B------:R1:W-:Y:S04]  /*e140*/  LDGSTS.E.BYPASS.LTC128B.128.ZFILL [R198+0x6100], [R146.64], P4 ;  /* 0x0610000092c67fae */ /* 0x0003e8000a141d46 */
[----:B------:R1:W-:Y:S04]  /*e150*/  LDGSTS.E.BYPASS.LTC128B.128 [R198+0x8100], [R144.64], !P6 ;  /* 0x0810000090c67fae */ /* 0x0003e8000f101d46 */
[----:B------:R1:W-:Y:S02]  /*e160*/  LDGSTS.E.BYPASS.LTC128B.128 [R198+0xa100], [R142.64], !P5 ;  /* 0x0a1000008ec67fae */ /* 0x0003e4000e901d46 */
        /* <DEDUP_REMOVED lines=8> */
.L_x_510:
[----:B------:R-:W-:Y:S02]  /*e1f0*/  MOV R136, 0x2 ;  /* 0x0000000200887802 */ /* 0x000fe40000000f00 */
[----:B------:R-:W-:Y:S02]  /*e200*/  MOV R134, 0xe220 ;  /* 0x0000e22000867802 */ /* 0x000fe40000000f00 */
        /* <DEDUP_REMOVED lines=16> */
.L_x_512:
[----:B------:R-:W-:Y:S01]  /*e310*/  IMAD.MOV.U32 R135, RZ, RZ, R236 ;  /* 0x000000ffff877224 */ /* 0x000fe200078e00ec */
[----:B------:R-:W-:-:S02]  /*e320*/  MOV R136, 0x2 ;  /* 0x0000000200887802 */ /* 0x000fc40000000f00 */
[----:B------:R-:W-:Y:S02]  /*e330*/  MOV R134, 0xe350 ;  /* 0x0000e35000867802 */ /* 0x000fe40000000f00 */
[----:B------:R-:W-:Y:S05]  /*e340*/  CALL.REL.NOINC `($__internal_0_$__cuda_sm70_shflsync_bfly_p) ;  /* 0x0000047000007944 */ /* 0x000fea0003c00000 */
[----:B-12---:R-:W-:Y:S05]  /*e350*/  BRA `(.L_x_564) ;  /* 0xffffc1c000007947 */ /* 0x006fea000383ffff */
.L_x_513:
[----:B------:R-:W-:Y:S02]  /*e360*/  MOV R136, 0x1 ;  /* 0x0000000100887802 */ /* 0x000fe40000000f00 */
[----:B------:R-:W-:Y:S02]  /*e370*/  MOV R134, 0xe390 ;  /* 0x0000e39000867802 */ /* 0x000fe40000000f00 */
[----:B-1----:R-:W-:Y:S05]  /*e380*/  CALL.REL.NOINC `($__internal_0_$__cuda_sm70_shflsync_bfly_p) ;  /* 0x0000043000007944 */ /* 0x002fea0003c00000 */
[----:B--2---:R-:W-:Y:S01]  /*e390*/  FADD.FTZ R2, R135, R136 ;  /* 0x0000008887027221 */ /* 0x004fe20000010000 */
[----:B-1----:R-:W-:Y:S02]  /*e3a0*/  MOV R135, R231 ;  /* 0x000000e700877202 */ /* 0x002fe40000000f00 */
[----:B------:R-:W-:Y:S02]  /*e3b0*/  MOV R136, 0x2 ;  /* 0x0000000200887802 */ /* 0x000fe40000000f00 */
[----:B------:R-:W-:Y:S02]  /*e3c0*/  MOV R134, 0xe3e0 ;  /* 0x0000e3e000867802 */ /* 0x000fe40000000f00 */
[----:B------:R-:W-:Y:S05]  /*e3d0*/  CALL.REL.NOINC `($__internal_0_$__cuda_sm70_shflsync_bfly_p) ;  /* 0x000003e000007944 */ /* 0x000fea0003c00000 */
[----:B--2---:R-:W-:Y:S01]  /*e3e0*/  FADD.FTZ R3, R231, R136 ;  /* 0x00000088e7037221 */ /* 0x004fe20000010000 */
[----:B------:R-:W-:Y:S02]  /*e3f0*/  MOV R136, 0x1 ;  /* 0x0000000100887802 */ /* 0x000fe40000000f00 */
[----:B------:R-:W-:-:S02]  /*e400*/  MOV R134, 0xe430 ;  /* 0x0000e43000867802 */ /* 0x000fc40000000f00 */
[----:B-1----:R-:W-:Y:S02]  /*e410*/  MOV R135, R3 ;  /* 0x0000000300877202 */ /* 0x002fe40000000f00 */
[----:B------:R-:W-:Y:S05]  /*e420*/  CALL.REL.NOINC `($__internal_0_$__cuda_sm70_shflsync_bfly_p) ;  /* 0x0000039000007944 */ /* 0x000fea0003c00000 */
[----:B-12---:R-:W-:Y:S05]  /*e430*/  BRA `(.L_x_565) ;  /* 0xffffc15000007947 */ /* 0x006fea000383ffff */
.L_x_528:
[----:B------:R-:W-:Y:S01]  /*e440*/  IMAD.MOV.U32 R239, RZ, RZ, R3 ;  /* 0x000000ffffef7224 */ /* 0x000fe200078e0003 */
[----:B------:R-:W-:Y:S01]  /*e450*/  MOV R174, RZ ;  /* 0x000000ff00ae7202 */ /* 0x000fe20000000f00 */
[----:B------:R-:W-:Y:S01]  /*e460*/  IMAD.MOV.U32 R175, RZ, RZ, 0x181f ;  /* 0x0000181fffaf7424 */ /* 0x000fe200078e00ff */
[----:B------:R-:W-:Y:S02]  /*e470*/  MOV R172, 0xe490 ;  /* 0x0000e49000ac7802 */ /* 0x000fe40000000f00 */
[----:B-----5:R-:W-:Y:S05]  /*e480*/  CALL.REL.NOINC `($__internal_1_$__cuda_sm70_shflsync_idx_p) ;  /* 0x0000038000007944 */ /* 0x020fea0003c00000 */
[----:B--2---:R-:W-:Y:S01]  /*e490*/  MOV R5, R175 ;  /* 0x000000af00057202 */ /* 0x004fe20000000f00 */
[----:B-1----:R-:W-:Y:S05]  /*e4a0*/  BRA `(.L_x_566) ;  /* 0xffffde0000007947 */ /* 0x002fea000383ffff */
.L_x_529:
[----:B------:R-:W-:Y:S01]  /*e4b0*/  IMAD.MOV.U32 R239, RZ, RZ, R4 ;  /* 0x000000ffffef7224 */ /* 0x000fe200078e0004 */
[----:B------:R-:W-:Y:S01]  /*e4c0*/  MOV R174, RZ ;  /* 0x000000ff00ae7202 */ /* 0x000fe20000000f00 */
[----:B------:R-:W-:Y:S01]  /*e4d0*/  IMAD.MOV.U32 R175, RZ, RZ, 0x181f ;  /* 0x0000181fffaf7424 */ /* 0x000fe200078e00ff */
[----:B------:R-:W-:Y:S02]  /*e4e0*/  MOV R172, 0xe500 ;  /* 0x0000e50000ac7802 */ /* 0x000fe40000000f00 */
[----:B-12--5:R-:W-:Y:S05]  /*e4f0*/  CALL.REL.NOINC `($__internal_1_$__cuda_sm70_shflsync_idx_p) ;  /* 0x0000031000007944 */ /* 0x026fea0003c00000 */
[----:B-12---:R-:W-:Y:S05]  /*e500*/  BRA `(.L_x_567) ;  /* 0xffffddc000007947 */ /* 0x006fea000383ffff */
.L_x_532:
        /* <DEDUP_REMOVED lines=12> */
.L_x_535:
[----:B------:R-:W-:Y:S01]  /*e5d0*/  IMAD.MOV.U32 R239, RZ, RZ, R3 ;  /* 0x000000ffffef7224 */ /* 0x000fe200078e0003 */
[----:B------:R-:W-:Y:S01]  /*e5e0*/  MOV R174, 0x2 ;  /* 0x0000000200ae7802 */ /* 0x000fe20000000f00 */
[----:B----4-:R-:W-:Y:S01]  /*e5f0*/  IMAD.MOV.U32 R175, RZ, RZ, 0x181f ;  /* 0x0000181fffaf7424 */ /* 0x010fe200078e00ff */
[----:B------:R-:W-:Y:S02]  /*e600*/  MOV R172, 0xe620 ;  /* 0x0000e62000ac7802 */ /* 0x000fe40000000f00 */
[----:B-123-5:R-:W-:Y:S05]  /*e610*/  CALL.REL.NOINC `($__internal_1_$__cuda_sm70_shflsync_idx_p) ;  /* 0x000001f000007944 */ /* 0x02efea0003c00000 */
[----:B--2---:R-:W-:Y:S01]  /*e620*/  MOV R5, R175 ;  /* 0x000000af00057202 */ /* 0x004fe20000000f00 */
[----:B-1----:R-:W-:Y:S05]  /*e630*/  BRA `(.L_x_569) ;  /* 0xffffdf2000007947 */ /* 0x002fea000383ffff */
.L_x_536:
[----:B------:R-:W-:Y:S01]  /*e640*/  IMAD.MOV.U32 R239, RZ, RZ, R4 ;  /* 0x000000ffffef7224 */ /* 0x000fe200078e0004 */
[----:B------:R-:W-:Y:S01]  /*e650*/  MOV R174, 0x2 ;  /* 0x0000000200ae7802 */ /* 0x000fe20000000f00 */
[----:B----4-:R-:W-:Y:S01]  /*e660*/  IMAD.MOV.U32 R175, RZ, RZ, 0x181f ;  /* 0x0000181fffaf7424 */ /* 0x010fe200078e00ff */
[----:B------:R-:W-:Y:S02]  /*e670*/  MOV R172, 0xe690 ;  /* 0x0000e69000ac7802 */ /* 0x000fe40000000f00 */
[----:B-123-5:R-:W-:Y:S05]  /*e680*/  CALL.REL.NOINC `($__internal_1_$__cuda_sm70_shflsync_idx_p) ;  /* 0x0000018000007944 */ /* 0x02efea0003c00000 */
[----:B-12---:R-:W-:Y:S05]  /*e690*/  BRA `(.L_x_570) ;  /* 0xffffdee000007947 */ /* 0x006fea000383ffff */
.L_x_539:
        /* <DEDUP_REMOVED lines=12> */
.L_x_541:
[----:B------:R-:W-:Y:S01]  /*e760*/  IMAD.MOV.U32 R239, RZ, RZ, R2 ;  /* 0x000000ffffef7224 */ /* 0x000fe200078e0002 */
[----:B------:R-:W-:Y:S01]  /*e770*/  MOV R174, RZ ;  /* 0x000000ff00ae7202 */ /* 0x000fe20000000f00 */
[----:B--23--:R-:W-:Y:S01]  /*e780*/  IMAD.MOV.U32 R175, RZ, RZ, 0x1f ;  /* 0x0000001fffaf7424 */ /* 0x00cfe200078e00ff */
[----:B------:R-:W-:Y:S02]  /*e790*/  MOV R172, 0xe7b0 ;  /* 0x0000e7b000ac7802 */ /* 0x000fe40000000f00 */
[----:B-1--45:R-:W-:Y:S05]  /*e7a0*/  CALL.REL.NOINC `($__internal_1_$__cuda_sm70_shflsync_idx_p) ;  /* 0x0000006000007944 */ /* 0x032fea0003c00000 */
[----:B-12---:R-:W-:Y:S05]  /*e7b0*/  BRA `(.L_x_572) ;  /* 0xffffe08000007947 */ /* 0x006fea000383ffff */
        .weak           $__internal_0_$__cuda_sm70_shflsync_bfly_p
        .type           $__internal_0_$__cuda_sm70_shflsync_bfly_p,@function
        .size           $__internal_0_$__cuda_sm70_shflsync_bfly_p,($__internal_1_$__cuda_sm70_shflsync_idx_p - $__internal_0_$__cuda_sm70_shflsync_bfly_p)
$__internal_0_$__cuda_sm70_shflsync_bfly_p:
[----:B------:R-:W-:Y:S01]  /*e7c0*/  MOV R138, R134 ;  /* 0x00000086008a7202 */ /* 0x000fe20000000f00 */
[----:B------:R-:W-:Y:S04]  /*e7d0*/  WARPSYNC R230 ;  /* 0x000000e600007348 */ /* 0x000fe80003800000 */
[----:B------:R-:W-:Y:S01]  /*e7e0*/  MOV R139, 0x0 ;  /* 0x00000000008b7802 */ /* 0x000fe20000000f00 */
[----:B------:R1:W2:Y:S03]  /*e7f0*/  SHFL.BFLY PT, R136, R135, R136, R227 ;  /* 0x0c00008887887389 */ /* 0x0002a600000e00e3 */
[----:B------:R-:W-:Y:S05]  /*e800*/  RET.REL.NODEC R138 `(_ZN7cutlass13device_kernelIN5flash19enable_sm80_to_sm89INS1_16FlashAttnFwdSm80INS1_25CollectiveMainloopFwdSm80ILi8ELi1ELb0EN4cute5tupleIJNS5_1CILi128EEENS7_ILi64EEENS7_ILi192EEEEEELi192ENS_6half_tEfNS_4arch4Sm80ELb1ELb0ELb0ELb0ELb1ELb0ELb1ELb0EEENS1_21CollectiveEpilogueFwdINS6_IJS8_SA_S9_EEENS6_IJNS7_ILi1EEESI_SI_EEESC_SE_Li256ELb0ELb1ELb0ELb0EEENS1_30DynamicPersistentTileSchedulerILi256ELi256ELb0ELb1ELb0EEEEEEEEEvNT_6ParamsE) ;  /* 0xffff17f08a007950 */ /* 0x000fea0003c3ffff */
        .weak           $__internal_1_$__cuda_sm70_shflsync_idx_p
        .type           $__internal_1_$__cuda_sm70_shflsync_idx_p,@function
        .size           $__internal_1_$__cuda_sm70_shflsync_idx_p,(.L_x_1500 - $__internal_1_$__cuda_sm70_shflsync_idx_p)
$__internal_1_$__cuda_sm70_shflsync_idx_p:
[----:B------:R-:W-:Y:S01]  /*e810*/  MOV R240, R172 ;  /* 0x000000ac00f07202 */ /* 0x000fe20000000f00 */
[----:B------:R-:W-:Y:S04]  /*e820*/  WARPSYNC R222 ;  /* 0x000000de00007348 */ /* 0x000fe80003800000 */
[----:B------:R-:W-:Y:S01]  /*e830*/  MOV R241, 0x0 ;  /* 0x0000000000f17802 */ /* 0x000fe20000000f00 */
[----:B------:R1:W2:Y:S03]  /*e840*/  SHFL.IDX PT, R175, R239, R174, R175 ;  /* 0x000000aeefaf7389 */ /* 0x0002a600000e00af */
[----:B------:R-:W-:Y:S05]  /*e850*/  RET.REL.NODEC R240 `(_ZN7cutlass13device_kernelIN5flash19enable_sm80_to_sm89INS1_16FlashAttnFwdSm80INS1_25CollectiveMainloopFwdSm80ILi8ELi1ELb0EN4cute5tupleIJNS5_1CILi128EEENS7_ILi64EEENS7_ILi192EEEEEELi192ENS_6half_tEfNS_4arch4Sm80ELb1ELb0ELb0ELb0ELb1ELb0ELb1ELb0EEENS1_21CollectiveEpilogueFwdINS6_IJS8_SA_S9_EEENS6_IJNS7_ILi1EEESI_SI_EEESC_SE_Li256ELb0ELb1ELb0ELb0EEENS1_30DynamicPersistentTileSchedulerILi256ELi256ELb0ELb1ELb0EEEEEEEEEvNT_6ParamsE) ;  /* 0xffff17a0f0007950 */ /* 0x000fea0003c3ffff */
.L_x_573:
        /* <DEDUP_REMOVED lines=10> */
.L_x_1500:


//--------------------- .text._ZN7cutlass13device_kernelIN5flash19enable_sm80_to_sm89INS1_16FlashAttnFwdSm80INS1_25CollectiveMainloopFwdSm80ILi8ELi1ELb0EN4cute5tupleIJNS5_1CILi128EEENS7_ILi64EEENS7_ILi192EEEEEELi192ENS_6half_tEfNS_4arch4Sm80ELb1ELb0ELb0ELb1ELb1ELb0ELb1ELb0EEENS1_21CollectiveEpilogueFwdINS6_IJS8_SA_S9_EEENS6_IJNS7_ILi1EEESI_SI_EEESC_SE_Li256ELb1ELb1ELb0ELb0EEENS1_19SingleTileSchedulerILb1ELb0ELb1ELi128EEEEEEEEEvNT_6ParamsE --------------------------
	.section	.text._ZN7cutlass13device_kernelIN5flash19enable_sm80_to_sm89INS1_16FlashAttnFwdSm80INS1_25CollectiveMainloopFwdSm80ILi8ELi1ELb0EN4cute5tupleIJNS5_1CILi128EEENS7_ILi64EEENS7_ILi192EEEEEELi192ENS_6half_tEfNS_4arch4Sm80ELb1ELb0ELb0ELb1ELb1ELb0ELb1ELb0EEENS1_21CollectiveEpilogueFwdINS6_IJS8_SA_S9_EEENS6_IJNS7_ILi1EEESI_SI_EEESC_SE_Li256ELb1ELb1ELb0ELb0EEENS1_19SingleTileSchedulerILb1ELb0ELb1ELi128EEEEEEEEEvNT_6ParamsE,"ax",@progbits
	.sectioninfo	@"SHI_REGISTERS=241"
	.align	128
.text._ZN7cutlass13device_kernelIN5flash19enable_sm80_to_sm89INS1_16FlashAttnFwdSm80INS1_25CollectiveMainloopFwdSm80ILi8ELi1ELb0EN4cute5tupleIJNS5_1CILi128EEENS7_ILi64EEENS7_ILi192EEEEEELi192ENS_6half_tEfNS_4arch4Sm80ELb1ELb0ELb0ELb1ELb1ELb0ELb1ELb0EEENS1_21CollectiveEpilogueFwdINS6_IJS8_SA_S9_EEENS6_IJNS7_ILi1EEESI_SI_EEESC_SE_Li256ELb1ELb1ELb0ELb0EEENS1_19SingleTileSchedulerILb1ELb0ELb1ELi128EEEEEEEEEvNT_6ParamsE:
        .type           _ZN7cutlass13device_kernelIN5flash19enable_sm80_to_sm89INS1_16FlashAttnFwdSm80INS1_25CollectiveMainloopFwdSm80ILi8ELi1ELb0EN4cute5tupleIJNS5_1CILi128EEENS7_ILi64EEENS7_ILi192EEEEEELi192ENS_6half_tEfNS_4arch4Sm80ELb1ELb0ELb0ELb1ELb1ELb0ELb1ELb0EEENS1_21CollectiveEpilogueFwdINS6_IJS8_SA_S9_EEENS6_IJNS7_ILi1EEESI_SI_EEESC_SE_Li256ELb1ELb1ELb0ELb0EEENS1_19SingleTileSchedulerILb1ELb0ELb1ELi128EEEEEEEEEvNT_6ParamsE,@function
        .size           _ZN7cutlass13device_kernelIN5flash19enable_sm80_to_sm89INS1_16FlashAttnFwdSm80INS1_25CollectiveMainloopFwdSm80ILi8ELi1ELb0EN4cute5tupleIJNS5_1CILi128EEENS7_ILi64EEENS7_ILi192EEEEEELi192ENS_6half_tEfNS_4arch4Sm80ELb1ELb0ELb0ELb1ELb1ELb0ELb1ELb0EEENS1_21CollectiveEpilogueFwdINS6_IJS8_SA_S9_EEENS6_IJNS7_ILi1EEESI_SI_EEESC_SE_Li256ELb1ELb1ELb0ELb0EEENS1_19SingleTileSchedulerILb1ELb0ELb1ELi128EEEEEEEEEvNT_6ParamsE,(.L_x_1503 - _ZN7cutlass13device_kernelIN5flash19enable_sm80_to_sm89INS1_16FlashAttnFwdSm80INS1_25CollectiveMainloopFwdSm80ILi8ELi1ELb0EN4cute5tupleIJNS5_1CILi128EEENS7_ILi64EEENS7_ILi192EEEEEELi192ENS_6half_tEfNS_4arch4Sm80ELb1ELb0ELb0ELb1ELb1ELb0ELb1ELb0EEENS1_21CollectiveEpilogueFwdINS6_IJS8_SA_S9_EEENS6_IJNS7_ILi1EEESI_SI_EEESC_SE_Li256ELb1ELb1ELb0ELb0EEENS1_19SingleTileSchedulerILb1ELb0ELb1ELi128EEEEEEEEEvNT_6ParamsE)
        .other          _ZN7cutlass13device_kernelIN5flash19enable_sm80_to_sm89INS1_16FlashAttnFwdSm80INS1_25CollectiveMainloopFwdSm80ILi8ELi1ELb0EN4cute5tupleIJNS5_1CILi128EEENS7_ILi64EEENS7_ILi192EEEEEELi192ENS_6half_tEfNS_4arch4Sm80ELb1ELb0ELb0ELb1ELb1ELb0ELb1ELb0EEENS1_21CollectiveEpilogueFwdINS6_IJS8_SA_S9_EEENS6_IJNS7_ILi1EEESI_SI_EEESC_SE_Li256ELb1ELb1ELb0ELb0EEENS1_19SingleTileSchedulerILb1ELb0ELb1ELi128EEEEEEEEEvNT_6ParamsE,@"STO_CUDA_ENTRY STV_DEFAULT"
_ZN7cutlass13device_kernelIN5flash19enable_sm80_to_sm89INS1_16FlashAttnFwdSm80INS1_25CollectiveMainloopFwdSm80ILi8ELi1ELb0EN4cute5tupleIJNS5_1CILi128EEENS7_ILi64EEENS7_ILi192EEEEEELi192ENS_6half_tEfNS_4arch4Sm80ELb1ELb0ELb0ELb1ELb1ELb0ELb1ELb0EEENS1_21CollectiveEpilogueFwdINS6_IJS8_SA_S9_EEENS6_IJNS7_ILi1EEESI_SI_EEESC_SE_Li256ELb1ELb1ELb0ELb0EEENS1_19SingleTileSchedulerILb1ELb0ELb1ELi128EEEEEEEEEvNT_6ParamsE:
        /* <DEDUP_REMOVED lines=20> */
.L_x_575:
        /* <DEDUP_REMOVED lines=13> */
.L_x_577:
[----:B------:R-:W-:Y:S02]  /*0210*/  ULDC UR5, c[0x0][0x54c] ;  /* 0x0001530000057ab9 */ /* 0x000fe40000000800 */
.L_x_576:
[----:B------:R-:W-:Y:S02]  /*0220*/  ULDC UR4, c[0x0][0x548] ;  /* 0x0001520000047ab9 */ /* 0x000fe40000000800 */
[----:B------:R-:W-:-:S02]  /*0230*/  USHF.L.U32 UR10, UR10, 0x7, URZ ;  /* 0x000000070a0a7899 */ /* 0x000fc4000800063f */
[----:B------:R-:W-:-:S04]  /*0240*/  UIMAD UR4, UR5, UR4, URZ ;  /* 0x00000004050472a4 */ /* 0x000fc8000f8e023f */
[----:B------:R-:W-:-:S04]  /*0250*/  UISETP.GE.AND UP0, UPT, UR10, UR4, UPT ;  /* 0x000000040a00728c */ /* 0x000fc8000bf06270 */
[----:B------:R-:W-:Y:S01]  /*0260*/  USEL UR13, UR13, 0xffffffff, !UP0 ;  /* 0xffffffff0d0d7887 */ /* 0x000fe2000c000000 */
[----:B------:R-:W-:Y:S05]  /*0270*/  BRA `(.L_x_578) ;  /* 0x000001b000007947 */ /* 0x000fea0003800000 */
.L_x_574:
        /* <DEDUP_REMOVED lines=8> */
.L_x_579:
        /* <DEDUP_REMOVED lines=13> */
.L_x_581:
[----:B------:R-:W-:Y:S02]  /*03d0*/  ULDC UR5, c[0x0][0x54c] ;  /* 0x0001530000057ab9 */ /* 0x000fe40000000800 */
.L_x_580:
[----:B------:R-:W-:Y:S02]  /*03e0*/  ULDC UR4, c[0x0][0x548] ;  /* 0x0001520000047ab9 */ /* 0x000fe40000000800 */
[----:B------:R-:W-:-:S02]  /*03f0*/  USHF.L.U32 UR10, UR10, 0x7, URZ ;  /* 0x000000070a0a7899 */ /* 0x000fc4000800063f */
[----:B------:R-:W-:-:S04]  /*0400*/  UIMAD UR4, UR5, UR4, URZ ;  /* 0x00000004050472a4 */ /* 0x000fc8000f8e023f */
[----:B------:R-:W-:-:S04]  /*0410*/  UISETP.GE.AND UP0, UPT, UR10, UR4, UPT ;  /* 0x000000040a00728c */ /* 0x000fc8000bf06270 */
[----:B------:R-:W-:-:S06]  /*0420*/  USEL UR13, UR13, 0xffffffff, !UP0 ;  /* 0xffffffff0d0d7887 */ /* 0x000fcc000c000000 */
.L_x_578:
        /* <DEDUP_REMOVED lines=47> */
.L_x_582:
        /* <DEDUP_REMOVED lines=10> */
.L_x_583:
        /* <DEDUP_REMOVED lines=12> */
.L_x_584:
[----:B------:R-:W-:Y:S01]  /*0880*/  ULDC UR4, c[0x0][0x2c4] ;  /* 0x0000b10000047ab9 */ /* 0x000fe20000000800 */
[----:B------:R-:W-:Y:S01]  /*0890*/  PLOP3.LUT P2, PT, PT, PT, PT, 0x80, 0x0 ;  /* 0x000000000000781c */ /* 0x000fe20003f4f070 */
[----:B------:R-:W-:Y:S01]  /*08a0*/  UISETP.NE.AND UP1, UPT, UR4, 0x1, UPT ;  /* 0x000000010400788c */ /* 0x000fe2000bf25270 */
[----:B------:R-:W-:Y:S01]  /*08b0*/  IMAD.MOV.U32 R3, RZ, RZ, RZ ;  /* 0x000000ffff037224 */ /* 0x000fe200078e00ff */
[----:B--2---:R-:W-:Y:S01]  /*08c0*/  UIADD3 UR7, -UR11, UR7, URZ ;  /* 0x000000070b077290 */ /* 0x004fe2000fffe13f */
[----:B------:R-:W-:Y:S01]  /*08d0*/  IMAD.MOV.U32 R98, RZ, RZ, RZ ;  /* 0x000000ffff627224 */ /* 0x000fe200078e00ff */
[----:B------:R-:W-:Y:S01]  /*08e0*/  ULDC.64 UR4, c[0x0][0x2c8] ;  /* 0x0000b20000047ab9 */ /* 0x000fe20000000a00 */
[----:B------:R-:W-:Y:S01]  /*08f0*/  CS2R R96, SRZ ;  /* 0x0000000000607805 */ /* 0x000fe2000001ff00 */
[----:B---3--:R-:W-:Y:S01]  /*0900*/  UIADD3 UR6, UR7, 0x40, -UR12 ;  /* 0x0000004007067890 */ /* 0x008fe2000fffe80c */
[----:B------:R-:W-:Y:S01]  /*0910*/  CS2R R94, SRZ ;  /* 0x00000000005e7805 */ /* 0x000fe2000001ff00 */
[----:B------:R-:W-:Y:S01]  /*0920*/  CS2R R92, SRZ ;  /* 0x00000000005c7805 */ /* 0x000fe2000001ff00 */
[----:B------:R-:W-:Y:S01]  /*0930*/  CS2R R90, SRZ ;  /* 0x00000000005a7805 */ /* 0x000fe2000001ff00 */
[----:B------:R-:W-:Y:S01]  /*0940*/  CS2R R88, SRZ ;  /* 0x0000000000587805 */ /* 0x000fe2000001ff00 */
[----:B------:R-:W-:Y:S01]  /*0950*/  @UP1 UIADD3 UR18, UR10, 0x7f, URZ ;  /* 0x0000007f0a121890 */ /* 0x000fe2000fffe03f */
[----:B------:R-:W-:Y:S01]  /*0960*/  CS2R R86, SRZ ;  /* 0x0000000000567805 */ /* 0x000fe2000001ff00 */
[----:B------:R-:W-:Y:S01]  /*0970*/  CS2R R84, SRZ ;  /* 0x0000000000547805 */ /* 0x000fe2000001ff00 */
[----:B------:R-:W-:Y:S01]  /*0980*/  CS2R R82, SRZ ;  /* 0x0000000000527805 */ /* 0x000fe2000001ff00 */
[----:B------:R-:W-:Y:S01]  /*0990*/  UIMAD.WIDE.U32 UR18, UR18, UR4, URZ ;  /* 0x00000004121272a5 */ /* 0x000fe2000f8e003f */
[----:B------:R-:W-:Y:S01]  /*09a0*/  CS2R R80, SRZ ;  /* 0x0000000000507805 */ /* 0x000fe2000001ff00 */
[----:B------:R-:W-:Y:S01]  /*09b0*/  UIADD3 UR4, UR10, 0x7f, URZ ;  /* 0x0000007f0a047890 */ /* 0x000fe2000fffe03f */
[----:B------:R-:W-:Y:S01]  /*09c0*/  CS2R R78, SRZ ;  /* 0x00000000004e7805 */ /* 0x000fe2000001ff00 */
[----:B------:R-:W-:Y:S01]  /*09d0*/  @UP1 USHF.R.U32.HI UR4, URZ, UR5, UR19 ;  /* 0x000000053f041299 */ /* 0x000fe20008011613 */
[----:B------:R-:W-:Y:S01]  /*09e0*/  MOV R77, RZ ;  /* 0x000000ff004d7202 */ /* 0x000fe20000000f00 */
[----:B------:R-:W-:Y:S01]  /*09f0*/  UIADD3 UR5, UR7, 0x3f, URZ ;  /* 0x0000003f07057890 */ /* 0x000fe2000fffe03f */
[----:B------:R-:W-:Y:S01]  /*0a00*/  CS2R R6, SRZ ;  /* 0x0000000000067805 */ /* 0x000fe2000001ff00 */
[----:B------:R-:W-:Y:S01]  /*0a10*/  UIADD3 UR6, UR6, UR4, URZ ;  /* 0x0000000406067290 */ /* 0x000fe2000fffe03f */
[----:B------:R-:W-:Y:S01]  /*0a20*/  CS2R R74, SRZ ;  /* 0x00000000004a7805 */ /* 0x000fe2000001ff00 */
[----:B------:R-:W-:Y:S01]  /*0a30*/  USHF.R.S32.HI UR18, URZ, 0x1f, UR5 ;  /* 0x0000001f3f127899 */ /* 0x000fe20008011405 */
[----:B------:R-:W-:Y:S01]  /*0a40*/  CS2R R72, SRZ ;  /* 0x0000000000487805 */ /* 0x000fe2000001ff00 */
[----:B------:R-:W-:Y:S01]  /*0a50*/  USHF.R.S32.HI UR4, URZ, 0x1f, UR6 ;  /* 0x0000001f3f047899 */ /* 0x000fe20008011406 */
[----:B------:R-:W-:Y:S01]  /*0a60*/  CS2R R70, SRZ ;  /* 0x0000000000467805 */ /* 0x000fe2000001ff00 */
[----:B------:R-:W-:Y:S01]  /*0a70*/  ULEA.HI UR18, UR18, UR5, URZ, 0x6 ;  /* 0x0000000512127291 */ /* 0x000fe2000f8f303f */
[----:B------:R-:W-:Y:S01]  /*0a80*/  CS2R R68, SRZ ;  /* 0x0000000000447805 */ /* 0x000fe2000001ff00 */
[----:B------:R-:W-:Y:S01]  /*0a90*/  ULEA.HI UR4, UR4, UR6, URZ, 0x6 ;  /* 0x0000000604047291 */ /* 0x000fe2000f8f303f */
[----:B------:R-:W-:Y:S01]  /*0aa0*/  CS2R R66, SRZ ;  /* 0x0000000000427805 */ /* 0x000fe2000001ff00 */
[----:B------:R-:W-:Y:S01]  /*0ab0*/  USHF.R.S32.HI UR18, URZ, 0x6, UR18 ;  /* 0x000000063f127899 */ /* 0x000fe20008011412 */
[----:B------:R-:W-:Y:S01]  /*0ac0*/  CS2R R64, SRZ ;  /* 0x0000000000407805 */ /* 0x000fe2000001ff00 */
[----:B------:R-:W-:Y:S01]  /*0ad0*/  USHF.R.S32.HI UR4, URZ, 0x6, UR4 ;  /* 0x000000063f047899 */ /* 0x000fe20008011404 */
[----:B------:R-:W-:Y:S01]  /*0ae0*/  CS2R R62, SRZ ;  /* 0x00000000003e7805 */ /* 0x000fe2000001ff00 */
[----:B------:R-:W-:Y:S01]  /*0af0*/  CS2R R60, SRZ ;  /* 0x00000000003c7805 */ /* 0x000fe2000001ff00 */
[----:B------:R-:W-:Y:S01]  /*0b00*/  CS2R R58, SRZ ;  /* 0x00000000003a7805 */ /* 0x000fe2000001ff00 */
[----:B------:R-:W-:Y:S01]  /*0b10*/  UISETP.LT.AND UP0, UPT, UR18, UR4, UPT ;  /* 0x000000041200728c */ /* 0x000fe2000bf01270 */
[----:B------:R-:W-:Y:S01]  /*0b20*/  CS2R R56, SRZ ;  /* 0x0000000000387805 */ /* 0x000fe2000001ff00 */
[----:B------:R-:W-:Y:S01]  /*0b30*/  CS2R R54, SRZ ;  /* 0x0000000000367805 */ /* 0x000fe2000001ff00 */
[----:B------:R-:W-:Y:S01]  /*0b40*/  CS2R R52, SRZ ;  /* 0x0000000000347805 */ /* 0x000fe2000001ff00 */
[----:B------:R-:W-:Y:S01]  /*0b50*/  USEL UR6, UR18, UR4, UP0 ;  /* 0x0000000412067287 */ /* 0x000fe20008000000 */
[----:B------:R-:W-:Y:S01]  /*0b60*/  CS2R R50, SRZ ;  /* 0x0000000000327805 */ /* 0x000fe2000001ff00 */
[----:B------:R-:W-:Y:S01]  /*0b70*/  CS2R R48, SRZ ;  /* 0x0000000000307805 */ /* 0x000fe2000001ff00 */
[----:B------:R-:W-:Y:S01]  /*0b80*/  CS2R R46, SRZ ;  /* 0x00000000002e7805 */ /* 0x000fe2000001ff00 */
[----:B------:R-:W-:Y:S01]  /*0b90*/  UISETP.GE.AND UP0, UPT, UR6, 0x1, UPT ;  /* 0x000000010600788c */ /* 0x000fe2000bf06270 */
        /* <DEDUP_REMOVED lines=44> */
[----:B------:R-:W-:Y:S01]  /*0e60*/  PLOP3.LUT P0, PT, PT, PT, UP1, 0x80, 0x0 ;  /* 0x000000000000781c */ /* 0x000fe20003f0f018 */
[----:B------:R-:W-:Y:S01]  /*0e70*/  IMAD.IADD R0, R76, 0x1, -R5 ;  /* 0x000000014c007824 */ /* 0x000fe200078e0a05 */
[----:B------:R-:W-:Y:S01]  /*0e80*/  ULDC.64 UR4, c[0x0][0x1b8] ;  /* 0x00006e0000047ab9 */ /* 0x000fe20000000a00 */
[----:B------:R-:W-:Y:S01]  /*0e90*/  IMAD.SHL.U32 R199, R9, 0x40, RZ ;  /* 0x0000004009c77824 */ /* 0x000fe200078e00ff */
[----:B------:R-:W-:Y:S01]  /*0ea0*/  UIADD3 UR19, UR19, UR17, URZ ;  /* 0x0000001113137290 */ /* 0x000fe2000fffe03f */
[C---:B------:R-:W-:Y:S01]  /*0eb0*/  IMAD R202, R0.reuse, 0x20, R9 ;  /* 0x0000002000ca7824 */ /* 0x040fe200078e0209 */
[----:B------:R-:W-:Y:S01]  /*0ec0*/  USHF.R.S32.HI UR17, URZ, 0x1f, UR13 ;  /* 0x0000001f3f117899 */ /* 0x000fe2000801140d */
[----:B------:R-:W-:Y:S01]  /*0ed0*/  IMAD.SHL.U32 R174, R0, 0x8, RZ ;  /* 0x0000000800ae7824 */ /* 0x000fe200078e00ff */
[----:B------:R-:W-:Y:S01]  /*0ee0*/  UIMAD UR16, UR8, UR4, URZ ;  /* 0x00000004081072a4 */ /* 0x000fe2000f8e023f */
[----:B------:R-:W-:Y:S01]  /*0ef0*/  LOP3.LUT R199, R199, 0x1c0, RZ, 0xc0, !PT ;  /* 0x000001c0c7c77812 */ /* 0x000fe200078ec0ff */
[----:B------:R-:W-:Y:S01]  /*0f00*/  USEL UR17, UR17, URZ, !UP2 ;  /* 0x0000003f11117287 */ /* 0x000fe2000d000000 */
[----:B------:R-:W-:Y:S01]  /*0f10*/  IADD3 R8, R9, UR10, RZ ;  /* 0x0000000a09087c10 */ /* 0x000fe2000fffe0ff */
[----:B------:R-:W-:Y:S01]  /*0f20*/  UIMAD UR16, UR9, UR5, UR16 ;  /* 0x00000005091072a4 */ /* 0x000fe2000f8e0210 */
[----:B------:R-:W-:Y:S01]  /*0f30*/  LEA.HI R12, R77, R76, RZ, 0x6 ;  /* 0x0000004c4d0c7211 */ /* 0x000fe200078f30ff */
[----:B------:R-:W-:Y:S01]  /*0f40*/  UIMAD.WIDE.U32 UR20, UR9, UR4, UR18 ;  /* 0x00000004091472a5 */ /* 0x000fe2000f8e0012 */
[----:B------:R-:W-:Y:S01]  /*0f50*/  ISETP.GE.AND P4, PT, R174, c[0x0][0x198], PT ;  /* 0x00006600ae007a0c */ /* 0x000fe20003f86270 */
[----:B------:R-:W-:Y:S01]  /*0f60*/  USEL UR18, UR13, URZ, !UP2 ;  /* 0x0000003f0d127287 */ /* 0x000fe2000d000000 */
        /* <DEDUP_REMOVED lines=20> */
[----:B------:R-:W-:Y:S01]  /*10b0*/  IMAD R4, R4, c[0x0][0x1b0], RZ ;  /* 0x00006c0004047a24 */ /* 0x000fe200078e02ff */
[----:B------:R-:W-:Y:S01]  /*10c0*/  ISETP.GE.AND P5, PT, R8, UR4, PT ;  /* 0x0000000408007c0c */ /* 0x000fe2000bfa6270 */
[----:B------:R-:W-:-:S04]  /*10d0*/  IMAD.WIDE.U32 R10, R7, c[0x0][0x1b0], R10 ;  /* 0x00006c00070a7a25 */ /* 0x000fc800078e000a */
[----:B------:R-:W-:Y:S01]  /*10e0*/  IMAD R4, R7, c[0x0][0x1b4], R4 ;  /* 0x00006d0007047a24 */ /* 0x000fe200078e0204 */
[----:B------:R-:W-:Y:S01]  /*10f0*/  LEA.HI R7, R77, R76, RZ, 0x4 ;  /* 0x0000004c4d077211 */ /* 0x000fe200078f20ff */
[----:B------:R-:W-:Y:S02]  /*1100*/  IMAD R2, R2, c[0x0][0x1a8], RZ ;  /* 0x00006a0002027a24 */ /* 0x000fe400078e02ff */
[----:B------:R-:W-:Y:S02]  /*1110*/  IMAD.IADD R11, R11, 0x1, R4 ;  /* 0x000000010b0b7824 */ /* 0x000fe400078e0204 */
[C---:B------:R-:W-:Y:S02]  /*1120*/  IMAD R13, R5.reuse, c[0x0][0x1ac], R2 ;  /* 0x00006b00050d7a24 */ /* 0x040fe400078e0202 */
[----:B------:R-:W-:Y:S01]  /*1130*/  IMAD.WIDE.U32 R4, R5, c[0x0][0x1a8], R10 ;  /* 0x00006a0005047a25 */ /* 0x000fe200078e000a */
[----:B------:R-:W-:-:S03]  /*1140*/  LOP3.LUT R11, R7, 0xfffffff0, RZ, 0xc0, !PT ;  /* 0xfffffff0070b7812 */ /* 0x000fc600078ec0ff */
[----:B------:R-:W-:Y:S01]  /*1150*/  IMAD.IADD R10, R5, 0x1, R13 ;  /* 0x00000001050a7824 */ /* 0x000fe200078e020d */
[----:B------:R-:W-:Y:S01]  /*1160*/  LEA R15, P0, R4, c[0x0][0x160], 0x1 ;  /* 0x00005800040f7a11 */ /* 0x000fe200078008ff */
[----:B------:R-:W-:-:S03]  /*1170*/  IMAD.IADD R2, R76, 0x1, -R11 ;  /* 0x000000014c027824 */ /* 0x000fc600078e0a0b */
        /* <DEDUP_REMOVED lines=25> */
[----:B------:R-:W-:Y:S02]  /*1310*/  SHF.R.S32.HI R19, RZ, 0x1f, R4 ;  /* 0x0000001fff137819 */ /* 0x000fe40000011404 */
[----:B------:R-:W-:Y:S02]  /*1320*/  LEA.HI R13, R12, R5, RZ, 0x3 ;  /* 0x000000050c0d7211 */ /* 0x000fe400078f18ff */
[----:B------:R-:W-:Y:S01]  /*1330*/  LEA.HI R12, R19, R4, RZ, 0x3 ;  /* 0x00000004130c7211 */ /* 0x000fe200078f18ff */
[----:B------:R-:W-:Y:S01]  /*1340*/  IMAD.WIDE R18, R174, 0x2, R16 ;  /* 0x00000002ae127825 */ /* 0x000fe200078e0210 */
        /* <DEDUP_REMOVED lines=8> */
.L_x_587:
[----:B-1-34-:R-:W-:Y:S05]  /*13d0*/  BSYNC B0 ;  /* 0x0000000000007941 */ /* 0x01afea0003800000 */
.L_x_586:
        /* <DEDUP_REMOVED lines=8> */
[----:B------:R-:W-:Y:S02]  /*1460*/  SHF.R.S32.HI R19, RZ, 0x1f, R4 ;  /* 0x0000001fff137819 */ /* 0x000fe40000011404 */
[----:B------:R-:W-:Y:S02]  /*1470*/  LEA.HI R13, R12, R5, RZ, 0x3 ;  /* 0x000000050c0d7211 */ /* 0x000fe400078f18ff */
[----:B------:R-:W-:Y:S01]  /*1480*/  LEA.HI R12, R19, R4, RZ, 0x3 ;  /* 0x00000004130c7211 */ /* 0x000fe200078f18ff */
[----:B--23--:R-:W-:Y:S01]  /*1490*/  IMAD.WIDE R18, R174, 0x2, R16 ;  /* 0x00000002ae127825 */ /* 0x00cfe200078e0210 */
        /* <DEDUP_REMOVED lines=8> */
.L_x_589:
[----:B------:R-:W-:Y:S05]  /*1520*/  BSYNC B0 ;  /* 0x0000000000007941 */ /* 0x000fea0003800000 */
.L_x_588:
[----:B--2---:R-:W-:Y:S01]  /*1530*/  IADD3 R12, R8, 0x40, RZ ;  /* 0x00000040080c7810 */ /* 0x004fe20007ffe0ff */
[----:B------:R2:W4:Y:S01]  /*1540*/  SHFL.IDX PT, R17, R10, 0x2, 0x181f ;  /* 0x00581f000a117f89 */ /* 0x00052200000e0000 */
[----:B------:R-:W-:Y:S02]  /*1550*/  BSSY B0, `(.L_x_590) ;  /* 0x0000012000007945 */ /* 0x000fe40003800000 */
[----:B------:R-:W-:Y:S01]  /*1560*/  ISETP.GE.AND P1, PT, R12, UR4, PT ;  /* 0x000000040c007c0c */ /* 0x000fe2000bf26270 */
[----:B---3--:R2:W3:-:S12]  /*1570*/  SHFL.IDX PT, R16, R15, 0x2, 0x181f ;  /* 0x00581f000f107f89 */ /* 0x0084d800000e0000 */
[----:B------:R-:W-:Y:S05]  /*1580*/  @P1 BRA `(.L_x_591) ;  /* 0x000000e000001947 */ /* 0x000fea0003800000 */
[----:B------:R-:W-:Y:S01]  /*1590*/  SHF.R.S32.HI R12, RZ, 0x1f, R5 ;  /* 0x0000001fff0c7819 */ /* 0x000fe20000011405 */
[----:B------:R-:W-:Y:S01]  /*15a0*/  IMAD.SHL.U32 R14, R199, 0x2, RZ ;  /* 0x00000002c70e7824 */ /* 0x000fe200078e00ff */
[----:B------:R-:W-:Y:S02]  /*15b0*/  SHF.R.S32.HI R19, RZ, 0x1f, R4 ;  /* 0x0000001fff137819 */ /* 0x000fe40000011404 */
[----:B------:R-:W-:Y:S02]  /*15c0*/  LEA.HI R13, R12, R5, RZ, 0x3 ;  /* 0x000000050c0d7211 */ /* 0x000fe400078f18ff */
[----:B------:R-:W-:Y:S01]  /*15d0*/  LEA.HI R12, R19, R4, RZ, 0x3 ;  /* 0x00000004130c7211 */ /* 0x000fe200078f18ff */
[----:B---34-:R-:W-:Y:S01]  /*15e0*/  IMAD.WIDE R18, R174, 0x2, R16 ;  /* 0x00000002ae127825 */ /* 0x018fe200078e0210 */
        /* <DEDUP_REMOVED lines=8> */
.L_x_591:
[----:B------:R-:W-:Y:S05]  /*1670*/  BSYNC B0 ;  /* 0x0000000000007941 */ /* 0x000fea0003800000 */
.L_x_590:
[----:B---3--:R-:W-:Y:S01]  /*1680*/  IMAD.MOV.U32 R12, RZ, RZ, c[0x0][0x2b8] ;  /* 0x0000ae00ff0c7624 */ /* 0x008fe200078e00ff */
[----:B------:R-:W-:Y:S01]  /*1690*/  SHFL.IDX PT, R16, R15, 0x3, 0x181f ;  /* 0x00781f000f107f89 */ /* 0x000fe200000e0000 */
[----:B------:R-:W-:Y:S01]  /*16a0*/  IMAD.U32 R13, RZ, RZ, UR6 ;  /* 0x00000006ff0d7e24 */ /* 0x000fe2000f8e00ff */
[----:B------:R-:W-:Y:S01]  /*16b0*/  USHF.R.S32.HI UR16, URZ, 0x1f, UR17 ;  /* 0x0000001f3f107899 */ /* 0x000fe20008011411 */
[----:B------:R-:W-:Y:S01]  /*16c0*/  IMAD.SHL.U32 R199, R199, 0x2, RZ ;  /* 0x00000002c7c77824 */ /* 0x000fe200078e00ff */
[----:B------:R-:W-:Y:S01]  /*16d0*/  ISETP.NE.AND P2, PT, R12, 0x1, PT ;  /* 0x000000010c00780c */ /* 0x000fe20003f45270 */
[----:B------:R-:W-:Y:S01]  /*16e0*/  IMAD R13, R13, 0x40, R202 ;  /* 0x000000400d0d7824 */ /* 0x000fe200078e02ca */
[----:B------:R-:W-:Y:S01]  /*16f0*/  IADD3 R12, R8, 0x60, RZ ;  /* 0x00000060080c7810 */ /* 0x000fe20007ffe0ff */
[----:B----4-:R-:W3:Y:S01]  /*1700*/  SHFL.IDX PT, R17, R10, 0x3, 0x181f ;  /* 0x00781f000a117f89 */ /* 0x010ee200000e0000 */
[----:B------:R-:W-:-:S02]  /*1710*/  IMAD.MOV.U32 R200, RZ, RZ, RZ ;  /* 0x000000ffffc87224 */ /* 0x000fc400078e00ff */
[----:B------:R-:W-:Y:S02]  /*1720*/  IADD3 R8, R13, -0x40, RZ ;  /* 0xffffffc00d087810 */ /* 0x000fe40007ffe0ff */
[----:B------:R-:W-:Y:S01]  /*1730*/  ISETP.GE.AND P5, PT, R12, UR4, PT ;  /* 0x000000040c007c0c */ /* 0x000fe2000bfa6270 */
[----:B------:R-:W-:Y:S01]  /*1740*/  ULDC.64 UR4, c[0x0][0x2b0] ;  /* 0x0000ac0000047ab9 */ /* 0x000fe20000000a00 */
[C---:B------:R-:W-:Y:S01]  /*1750*/  IADD3 R201, R8.reuse, UR11, RZ ;  /* 0x0000000b08c97c10 */ /* 0x040fe2000fffe0ff */
[----:B------:R-:W-:Y:S01]  /*1760*/  UIMAD UR16, UR16, UR4, URZ ;  /* 0x00000004101072a4 */ /* 0x000fe2000f8e023f */
[----:B------:R-:W-:Y:S01]  /*1770*/  ISETP.GE.AND P6, PT, R8, UR7, PT ;  /* 0x0000000708007c0c */ /* 0x000fe2000bfc6270 */
[----:B------:R-:W-:Y:S01]  /*1780*/  UIMAD.WIDE.U32 UR18, UR17, UR4, URZ ;  /* 0x00000004111272a5 */ /* 0x000fe2000f8e003f */
[----:B------:R-:W-:Y:S01]  /*1790*/  SHF.R.S32.HI R12, RZ, 0x1f, R5 ;  /* 0x0000001fff0c7819 */ /* 0x000fe20000011405 */
[----:B------:R-:W-:Y:S01]  /*17a0*/  @P2 IMAD.HI.U32 R13, R201, c[0x0][0x2bc], RZ ;  /* 0x0000af00c90d2a27 */ /* 0x000fe200078e00ff */
[----:B------:R-:W-:Y:S01]  /*17b0*/  ISETP.GT.OR P6, PT, R202, 0x3f, P6 ;  /* 0x0000003fca00780c */ /* 0x000fe200037c4670 */
[----:B------:R-:W-:Y:S01]  /*17c0*/  UIMAD UR16, UR17, UR5, UR16 ;  /* 0x00000005111072a4 */ /* 0x000fe2000f8e0210 */
[----:B------:R-:W-:Y:S01]  /*17d0*/  LEA.HI R173, R12, R5, RZ, 0x3 ;  /* 0x000000050cad7211 */ /* 0x000fe200078f18ff */
[----:B------:R-:W-:Y:S01]  /*17e0*/  IMAD.MOV.U32 R8, RZ, RZ, R201 ;  /* 0x000000ffff087224 */ /* 0x000fe200078e00c9 */
[----:B------:R-:W-:Y:S01]  /*17f0*/  @P2 SHF.R.U32.HI R8, RZ, c[0x0][0x2c0], R13 ;  /* 0x0000b000ff082a19 */ /* 0x000fe2000001160d */
[----:B------:R-:W-:Y:S01]  /*1800*/  UIADD3 UR16, UR19, UR16, URZ ;  /* 0x0000001013107290 */ /* 0x000fe2000fffe03f */
[----:B------:R-:W-:Y:S01]  /*1810*/  SHF.R.S32.HI R13, RZ, 0x1f, R4 ;  /* 0x0000001fff0d7819 */ /* 0x000fe20000011404 */
[----:B------:R-:W-:Y:S01]  /*1820*/  ULDC.64 UR4, c[0x0][0x1e8] ;  /* 0x00007a0000047ab9 */ /* 0x000fe20000000a00 */
[----:B------:R-:W-:-:S02]  /*1830*/  LOP3.LUT R173, R173, 0xfffffff8, RZ, 0xc0, !PT ;  /* 0xfffffff8adad7812 */ /* 0x000fc400078ec0ff */
[----:B------:R-:W-:Y:S01]  /*1840*/  LEA.HI R172, R13, R4, RZ, 0x3 ;  /* 0x000000040dac7211 */ /* 0x000fe200078f18ff */
[--C-:B---3--:R-:W-:Y:S02]  /*1850*/  @!P5 IMAD.WIDE R20, R174, 0x2, R16.reuse ;  /* 0x00000002ae14d825 */ /* 0x108fe400078e0210 */
[----:B------:R-:W-:Y:S02]  /*1860*/  @!P6 IADD3 R13, P1, R8, UR18, RZ ;  /* 0x00000012080dec10 */ /* 0x000fe4000ff3e0ff */
[----:B------:R-:W-:Y:S01]  /*1870*/  LOP3.LUT R172, R172, 0xfffffff8, RZ, 0xc0, !PT ;  /* 0xfffffff8acac7812 */ /* 0x000fe200078ec0ff */
[--C-:B------:R-:W-:Y:S01]  /*1880*/  @!P5 IMAD.WIDE R18, R173, 0x2, R16.reuse ;  /* 0x00000002ad12d825 */ /* 0x100fe200078e0210 */
[----:B------:R-:W-:Y:S01]  /*1890*/  @!PT LDS RZ, [RZ] ;  /* 0x00000000fffff984 */ /* 0x000fe20000000800 */
[----:B------:R3:W-:Y:S01]  /*18a0*/  @!P5 LDGSTS.E.BYPASS.LTC128B.128 [R199+0xf100], [R20.64], !P4 ;  /* 0x0f10000014c7dfae */ /* 0x0007e2000e101d4e */
[----:B-12---:R-:W-:Y:S02]  /*18b0*/  @!P6 LEA.HI.X.SX32 R10, R8, UR16, 0x1, P1 ;  /* 0x00000010080aec11 */ /* 0x006fe400088f0eff */
        /* <DEDUP_REMOVED lines=10> */
[----:B--2---:R-:W-:Y:S01]  /*1960*/  IMAD.SHL.U32 R17, R0, 0x40, RZ ;  /* 0x0000004000117824 */ /* 0x004fe200078e00ff */
[----:B------:R-:W-:Y:S01]  /*1970*/  UIMAD.WIDE.U32 UR20, UR9, UR4, URZ ;  /* 0x00000004091472a5 */ /* 0x000fe2000f8e003f */
[----:B------:R-:W-:Y:S01]  /*1980*/  IMAD R201, R8, c[0x0][0x2b8], R201 ;  /* 0x0000ae0008c97a24 */ /* 0x000fe200078e02c9 */
[----:B------:R-:W-:Y:S01]  /*1990*/  UIMAD UR17, UR9, UR5, UR17 ;  /* 0x00000005091172a4 */ /* 0x000fe2000f8e0211 */
[----:B------:R-:W-:Y:S01]  /*19a0*/  IMAD.SHL.U32 R10, R9, 0x8, RZ ;  /* 0x00000008090a7824 */ /* 0x000fe200078e00ff */
[----:B---3--:R-:W-:Y:S01]  /*19b0*/  SHF.R.S32.HI R20, RZ, 0x4, R7 ;  /* 0x00000004ff147819 */ /* 0x008fe20000011407 */
[----:B------:R-:W-:Y:S01]  /*19c0*/  IMAD.WIDE.U32 R22, R201, c[0x0][0x1e0], RZ ;  /* 0x00007800c9167a25 */ /* 0x000fe200078e00ff */
[----:B------:R-:W-:Y:S01]  /*19d0*/  SHF.R.S32.HI R12, RZ, 0x1f, R201 ;  /* 0x0000001fff0c7819 */ /* 0x000fe200000114c9 */
[----:B------:R-:W-:Y:S01]  /*19e0*/  UIADD3 UR17, UR21, UR17, URZ ;  /* 0x0000001115117290 */ /* 0x000fe2000fffe03f */
[----:B------:R-:W-:Y:S01]  /*19f0*/  LOP3.LUT R17, R17, 0x1c0, RZ, 0xc0, !PT ;  /* 0x000001c011117812 */ /* 0x000fe200078ec0ff */
[----:B------:R-:W-:Y:S01]  /*1a00*/  ULDC.64 UR4, c[0x0][0x210] ;  /* 0x0000840000047ab9 */ /* 0x000fe20000000a00 */
[----:B------:R-:W-:Y:S01]  /*1a10*/  LEA.HI R7, R7, R20, RZ, 0x1 ;  /* 0x0000001407077211 */ /* 0x000fe200078f08ff */
[C---:B------:R-:W-:Y:S01]  /*1a20*/  IMAD R8, R12.reuse, c[0x0][0x1e0], RZ ;  /* 0x000078000c087a24 */ /* 0x040fe200078e02ff */
[----:B------:R-:W-:Y:S01]  /*1a30*/  LOP3.LUT R10, R17, 0x8, R10, 0xf8, !PT ;  /* 0x00000008110a7812 */ /* 0x000fe200078ef80a */
[----:B------:R-:W-:Y:S01]  /*1a40*/  IMAD R12, R12, c[0x0][0x208], RZ ;  /* 0x000082000c0c7a24 */ /* 0x000fe200078e02ff */
[----:B------:R-:W-:Y:S01]  /*1a50*/  SHF.R.U32.HI R17, RZ, 0x3, R17 ;  /* 0x00000003ff117819 */ /* 0x000fe20000011611 */
[----:B-1----:R-:W-:Y:S01]  /*1a60*/  IMAD R18, R201, c[0x0][0x1e4], R8 ;  /* 0x00007900c9127a24 */ /* 0x002fe200078e0208 */
[----:B------:R-:W-:Y:S01]  /*1a70*/  LOP3.LUT R7, R7, 0xfffffffe, RZ, 0xc0, !PT ;  /* 0xfffffffe07077812 */ /* 0x000fe200078ec0ff */
[----:B------:R-:W-:Y:S01]  /*1a80*/  IMAD R12, R201, c[0x0][0x20c], R12 ;  /* 0x00008300c90c7a24 */ /* 0x000fe200078e020c */
[----:B------:R-:W-:Y:S01]  /*1a90*/  LOP3.LUT R10, R10, R17, RZ, 0x3c, !PT ;  /* 0x000000110a0a7212 */ /* 0x000fe200078e3cff */
[----:B------:R-:W-:Y:S01]  /*1aa0*/  IMAD.IADD R19, R23, 0x1, R18 ;  /* 0x0000000117137824 */ /* 0x000fe200078e0212 */
[----:B------:R-:W-:Y:S01]  /*1ab0*/  UIMAD UR8, UR8, UR4, URZ ;  /* 0x00000004080872a4 */ /* 0x000fe2000f8e023f */
[----:B------:R-:W-:Y:S01]  /*1ac0*/  IMAD.MOV.U32 R18, RZ, RZ, R22 ;  /* 0x000000ffff127224 */ /* 0x000fe200078e0016 */
[----:B------:R-:W-:Y:S01]  /*1ad0*/  ULEA UR22, UR6, 0xffffffc0, 0x6 ;  /* 0xffffffc006167891 */ /* 0x000fe2000f8e303f */
[----:B----4-:R-:W-:Y:S01]  /*1ae0*/  IMAD.WIDE.U32 R14, R201, c[0x0][0x208], RZ ;  /* 0x00008200c90e7a25 */ /* 0x010fe200078e00ff */
[----:B------:R-:W-:Y:S01]  /*1af0*/  UIMAD.WIDE.U32 UR24, UR9, UR4, URZ ;  /* 0x00000004091872a5 */ /* 0x000fe2000f8e003f */
[----:B------:R-:W-:Y:S01]  /*1b00*/  LOP3.LUT P3, RZ, R0, 0x2, RZ, 0xc0, !PT ;  /* 0x0000000200ff7812 */ /* 0x000fe2000786c0ff */
[----:B------:R-:W-:Y:S01]  /*1b10*/  UIMAD UR8, UR9, UR5, UR8 ;  /* 0x00000005090872a4 */ /* 0x000fe2000f8e0208 */
[----:B------:R-:W-:Y:S01]  /*1b20*/  IMAD.IADD R7, R20, 0x1, -R7 ;  /* 0x0000000114077824 */ /* 0x000fe200078e0a07 */
[----:B------:R-:W-:Y:S01]  /*1b30*/  UIADD3 UR22, UR7, -UR22, URZ ;  /* 0x8000001607167290 */ /* 0x000fe2000fffe03f */
[----:B------:R-:W-:Y:S01]  /*1b40*/  IMAD.IADD R21, R15, 0x1, R12 ;  /* 0x000000010f157824 */ /* 0x000fe200078e020c */
[----:B------:R-:W-:Y:S01]  /*1b50*/  UIADD3 UR8, UR25, UR8, URZ ;  /* 0x0000000819087290 */ /* 0x000fe2000fffe03f */
[----:B------:R-:W-:Y:S01]  /*1b60*/  IMAD.MOV.U32 R20, RZ, RZ, R14 ;  /* 0x000000ffff147224 */ /* 0x000fe200078e000e */
[----:B------:R-:W-:Y:S01]  /*1b70*/  ISETP.GE.AND P5, PT, R174, c[0x0][0x1d4], PT ;  /* 0x00007500ae007a0c */ /* 0x000fe20003fa6270 */
[----:B------:R-:W-:Y:S01]  /*1b80*/  IMAD.SHL.U32 R15, R11, 0x40, RZ ;  /* 0x000000400b0f7824 */ /* 0x000fe200078e00ff */
[----:B------:R-:W-:Y:S01]  /*1b90*/  IADD3 R40, -R9, UR22, RZ ;  /* 0x0000001609287c10 */ /* 0x000fe2000fffe1ff */
[----:B------:R-:W-:Y:S01]  /*1ba0*/  IMAD R197, R7, 0x200, R10 ;  /* 0x0000020007c57824 */ /* 0x000fe200078e020a */
[----:B------:R-:W-:Y:S01]  /*1bb0*/  ISETP.GE.AND P4, PT, R5, c[0x0][0x1d4], PT ;  /* 0x0000750005007a0c */ /* 0x000fe20003f86270 */
[----:B------:R-:W-:Y:S01]  /*1bc0*/  IMAD.SHL.U32 R80, R7, 0x8, RZ ;  /* 0x0000000807507824 */ /* 0x000fe200078e00ff */
[----:B------:R-:W-:Y:S01]  /*1bd0*/  ISETP.GE.AND P1, PT, R40, 0x1, PT ;  /* 0x000000012800780c */ /* 0x000fe20003f26270 */
[----:B------:R-:W-:Y:S01]  /*1be0*/  IMAD.SHL.U32 R197, R197, 0x2, RZ ;  /* 0x00000002c5c57824 */ /* 0x000fe200078e00ff */
[----:B------:R-:W-:Y:S01]  /*1bf0*/  LOP3.LUT R15, R15, 0x1c0, RZ, 0xc0, !PT ;  /* 0x000001c00f0f7812 */ /* 0x000fe200078ec0ff */
[----:B------:R-:W-:Y:S01]  /*1c00*/  IMAD.SHL.U32 R81, R6, 0x40, RZ ;  /* 0x0000004006517824 */ /* 0x000fe200078e00ff */
[----:B------:R-:W-:Y:S01]  /*1c10*/  LEA.HI R79, R77, R76, RZ, 0x5 ;  /* 0x0000004c4d4f7211 */ /* 0x000fe200078f28ff */
[----:B------:R-:W-:Y:S01]  /*1c20*/  UISETP.GE.AND UP0, UPT, UR6, 0x2, UPT ;  /* 0x000000020600788c */ /* 0x000fe2000bf06270 */
[----:B------:R-:W-:-:S02]  /*1c30*/  IADD3 R9, R197, 0x6100, RZ ;  /* 0x00006100c5097810 */ /* 0x000fc40007ffe0ff */
[----:B------:R-:W-:Y:S02]  /*1c40*/  IADD3 R196, R197, 0x6120, RZ ;  /* 0x00006120c5c47810 */ /* 0x000fe40007ffe0ff */
[----:B------:R-:W-:Y:S02]  /*1c50*/  @P3 IADD3 R196, R9, -0x20, RZ ;  /* 0xffffffe009c43810 */ /* 0x000fe40007ffe0ff */
[----:B------:R-:W-:Y:S02]  /*1c60*/  ISETP.GE.AND P3, PT, R4, c[0x0][0x1d4], PT ;  /* 0x0000750004007a0c */ /* 0x000fe40003f66270 */
[----:B------:R-:W-:Y:S02]  /*1c70*/  LOP3.LUT R80, R15, 0x8, R80, 0xf8, !PT ;  /* 0x000000080f507812 */ /* 0x000fe400078ef850 */
[----:B------:R-:W-:Y:S02]  /*1c80*/  SHF.R.U32.HI R15, RZ, 0x3, R15 ;  /* 0x00000003ff0f7819 */ /* 0x000fe4000001160f */
[----:B------:R-:W-:-:S02]  /*1c90*/  LOP3.LUT R81, R81, 0xfffffe00, RZ, 0xc0, !PT ;  /* 0xfffffe0051517812 */ /* 0x000fc400078ec0ff */
[----:B------:R-:W-:Y:S02]  /*1ca0*/  LOP3.LUT R80, R80, R15, RZ, 0x3c, !PT ;  /* 0x0000000f50507212 */ /* 0x000fe400078e3cff */
[----:B------:R-:W-:Y:S02]  /*1cb0*/  SHF.R.S32.HI R78, RZ, 0x5, R79 ;  /* 0x00000005ff4e7819 */ /* 0x000fe4000001144f */
[----:B------:R-:W-:Y:S02]  /*1cc0*/  SHF.R.S32.HI R133, RZ, 0x1f, R174 ;  /* 0x0000001fff857819 */ /* 0x000fe400000114ae */
[----:B------:R-:W-:Y:S02]  /*1cd0*/  SEL R209, RZ, 0x10, P3 ;  /* 0x00000010ffd17807 */ /* 0x000fe40001800000 */
[----:B------:R-:W-:Y:S02]  /*1ce0*/  IADD3 R203, R199, 0x100, RZ ;  /* 0x00000100c7cb7810 */ /* 0x000fe40007ffe0ff */
[----:B------:R-:W-:-:S02]  /*1cf0*/  SHF.R.S32.HI R206, RZ, 0x1f, R173 ;  /* 0x0000001fffce7819 */ /* 0x000fc400000114ad */
[----:B------:R-:W-:Y:S02]  /*1d00*/  SHF.R.S32.HI R175, RZ, 0x1f, R172 ;  /* 0x0000001fffaf7819 */ /* 0x000fe400000114ac */
[C---:B------:R-:W-:Y:S02]  /*1d10*/  IADD3 R187, R196.reuse, 0x800, RZ ;  /* 0x00000800c4bb7810 */ /* 0x040fe40007ffe0ff */
[C---:B------:R-:W-:Y:S02]  /*1d20*/  IADD3 R186, R196.reuse, 0x1000, RZ ;  /* 0x00001000c4ba7810 */ /* 0x040fe40007ffe0ff */
[C---:B------:R-:W-:Y:S02]  /*1d30*/  IADD3 R185, R196.reuse, 0x1800, RZ ;  /* 0x00001800c4b97810 */ /* 0x040fe40007ffe0ff */
[C---:B------:R-:W-:Y:S02]  /*1d40*/  IADD3 R183, R196.reuse, 0x2000, RZ ;  /* 0x00002000c4b77810 */ /* 0x040fe40007ffe0ff */
[----:B------:R-:W-:-:S02]  /*1d50*/  IADD3 R182, R196, 0x2800, RZ ;  /* 0x00002800c4b67810 */ /* 0x000fc40007ffe0ff */
[C---:B------:R-:W-:Y:S02]  /*1d60*/  IADD3 R181, R196.reuse, 0x3000, RZ ;  /* 0x00003000c4b57810 */ /* 0x040fe40007ffe0ff */
[C---:B------:R-:W-:Y:S02]  /*1d70*/  IADD3 R180, R196.reuse, 0x3800, RZ ;  /* 0x00003800c4b47810 */ /* 0x040fe40007ffe0ff */
[C---:B------:R-:W-:Y:S02]  /*1d80*/  IADD3 R179, R196.reuse, 0x4000, RZ ;  /* 0x00004000c4b37810 */ /* 0x040fe40007ffe0ff */
[C---:B------:R-:W-:Y:S02]  /*1d90*/  IADD3 R178, R196.reuse, 0x4800, RZ ;  /* 0x00004800c4b27810 */ /* 0x040fe40007ffe0ff */
[C---:B------:R-:W-:Y:S02]  /*1da0*/  IADD3 R177, R196.reuse, 0x5000, RZ ;  /* 0x00005000c4b17810 */ /* 0x040fe40007ffe0ff */
[----:B------:R-:W-:-:S02]  /*1db0*/  IADD3 R176, R196, 0x5800, RZ ;  /* 0x00005800c4b07810 */ /* 0x000fc40007ffe0ff */
[----:B-----5:R-:W-:Y:S01]  /*1dc0*/  SHF.R.S32.HI R8, RZ, 0x1f, R200 ;  /* 0x0000001fff087819 */ /* 0x020fe200000114c8 */
[----:B------:R-:W-:-:S04]  /*1dd0*/  IMAD.WIDE.U32 R18, R200, c[0x0][0x1f0], R18 ;  /* 0x00007c00c8127a25 */ /* 0x000fc800078e0012 */
[----:B------:R-:W-:Y:S01]  /*1de0*/  IMAD R13, R8, c[0x0][0x1f0], RZ ;  /* 0x00007c00080d7a24 */ /* 0x000fe200078e02ff */
[----:B------:R-:W-:Y:S01]  /*1df0*/  IADD3 R16, P0, R18, UR20, RZ ;  /* 0x0000001412107c10 */ /* 0x000fe2000ff1e0ff */
[----:B------:R-:W-:Y:S02]  /*1e00*/  IMAD R11, R8, c[0x0][0x218], RZ ;  /* 0x00008600080b7a24 */ /* 0x000fe400078e02ff */
[C---:B------:R-:W-:Y:S02]  /*1e10*/  IMAD R13, R200.reuse, c[0x0][0x1f4], R13 ;  /* 0x00007d00c80d7a24 */ /* 0x040fe400078e020d */
[----:B------:R-:W-:-:S03]  /*1e20*/  IMAD R7, R200, c[0x0][0x21c], R11 ;  /* 0x00008700c8077a24 */ /* 0x000fc600078e020b */
[----:B------:R-:W-:Y:S01]  /*1e30*/  IADD3.X R13, R19, UR17, R13, P0, !PT ;  /* 0x00000011130d7c10 */ /* 0x000fe200087fe40d */
[----:B------:R-:W-:Y:S01]  /*1e40*/  IMAD.WIDE.U32 R18, R200, c[0x0][0x218], R20 ;  /* 0x00008600c8127a25 */ /* 0x000fe200078e0014 */
[----:B------:R-:W-:-:S04]  /*1e50*/  LEA R17, P0, R16, c[0x0][0x1c8], 0x1 ;  /* 0x0000720010117a11 */ /* 0x000fc800078008ff */
[----:B------:R-:W-:Y:S01]  /*1e60*/  LEA.HI.X R16, R16, c[0x0][0x1cc], R13, 0x1, P0 ;  /* 0x0000730010107a11 */ /* 0x000fe200000f0c0d */
[----:B------:R-:W-:Y:S01]  /*1e70*/  SHFL.IDX PT, R12, R17, RZ, 0x181f ;  /* 0x00181fff110c7589 */ /* 0x000fe200000e0000 */
[----:B------:R-:W-:-:S03]  /*1e80*/  IADD3 R8, P0, R18, UR24, RZ ;  /* 0x0000001812087c10 */ /* 0x000fc6000ff1e0ff */
[----:B------:R-:W1:Y:S01]  /*1e90*/  SHFL.IDX PT, R13, R16, RZ, 0x181f ;  /* 0x00181fff100d7589 */ /* 0x000e6200000e0000 */
[----:B------:R-:W-:Y:S02]  /*1ea0*/  IADD3.X R7, R19, UR8, R7, P0, !PT ;  /* 0x0000000813077c10 */ /* 0x000fe400087fe407 */
[C---:B------:R-:W-:Y:S01]  /*1eb0*/  LEA R14, P0, R8.reuse, c[0x0][0x1f8], 0x1 ;  /* 0x00007e00080e7a11 */ /* 0x040fe200078008ff */
[----:B------:R-:W-:Y:S03]  /*1ec0*/  SHFL.IDX PT, R10, R17, 0x1, 0x181f ;  /* 0x00381f00110a7f89 */ /* 0x000fe600000e0000 */
[----:B------:R-:W-:Y:S01]  /*1ed0*/  LEA.HI.X R7, R8, c[0x0][0x1fc], R7, 0x1, P0 ;  /* 0x00007f0008077a11 */ /* 0x000fe200000f0c07 */
[----:B------:R2:W3:Y:S01]  /*1ee0*/  SHFL.IDX PT, R11, R16, 0x1, 0x181f ;  /* 0x00381f00100b7f89 */ /* 0x0004e200000e0000 */
[----:B------:R-:W-:-:S03]  /*1ef0*/  ISETP.GT.AND P0, PT, R40, 0x20, PT ;  /* 0x000000202800780c */ /* 0x000fc60003f04270 */
[----:B------:R-:W-:Y:S04]  /*1f00*/  SHFL.IDX PT, R44, R14, RZ, 0x181f ;  /* 0x00181fff0e2c7589 */ /* 0x000fe800000e0000 */
[----:B------:R4:W5:Y:S04]  /*1f10*/  SHFL.IDX PT, R68, R14, 0x1, 0x181f ;  /* 0x00381f000e447f89 */ /* 0x00096800000e0000 */
[----:B------:R-:W-:Y:S01]  /*1f20*/  SHFL.IDX PT, R9, R7, RZ, 0x181f ;  /* 0x00181fff07097589 */ /* 0x000fe200000e0000 */
[----:B-1----:R-:W-:-:S03]  /*1f30*/  @P1 IMAD.WIDE R18, R174, 0x2, R12 ;  /* 0x00000002ae121825 */ /* 0x002fc600078e020c */
[----:B------:R1:W1:Y:S04]  /*1f40*/  SHFL.IDX PT, R8, R7, 0x1, 0x181f ;  /* 0x00381f0007087f89 */ /* 0x00026800000e0000 */
[----:B------:R5:W-:Y:S01]  /*1f50*/  @P1 LDGSTS.E.BYPASS.LTC128B.128 [R199+0x6100], [R18.64], !P5 ;  /* 0x0610000012c71fae */ /* 0x000be2000e901d4e */
[----:B--2---:R-:W-:-:S04]  /*1f60*/  @P1 IMAD.WIDE R16, R173, 0x2, R12 ;  /* 0x00000002ad101825 */ /* 0x004fc800078e020c */
[----:B------:R-:W-:Y:S01]  /*1f70*/  @P1 IMAD.WIDE R12, R172, 0x2, R12 ;  /* 0x00000002ac0c1825 */ /* 0x000fe200078e020c */
[----:B------:R2:W-:Y:S03]  /*1f80*/  @P1 LDGSTS.E.BYPASS.LTC128B.128 [R199+0x8100], [R16.64], !P4 ;  /* 0x0810000010c71fae */ /* 0x0005e6000e101d4e */
[--C-:B---3--:R-:W-:Y:S01]  /*1f90*/  @P0 IMAD.WIDE R20, R174, 0x2, R10.reuse ;  /* 0x00000002ae140825 */ /* 0x108fe200078e020a */
[----:B------:R3:W-:Y:S03]  /*1fa0*/  @P1 LDGSTS.E.BYPASS.LTC128B.128 [R199+0xa100], [R12.64], !P3 ;  /* 0x0a1000000cc71fae */ /* 0x0007e6000d901d4e */
[--C-:B------:R-:W-:Y:S01]  /*1fb0*/  @P0 IMAD.WIDE R22, R173, 0x2, R10.reuse ;  /* 0x00000002ad160825 */ /* 0x100fe200078e020a */
[----:B------:R3:W-:Y:S03]  /*1fc0*/  @P0 LDGSTS.E.BYPASS.LTC128B.128 [R199+0x7100], [R20.64], !P5 ;  /* 0x0710000014c70fae */ /* 0x0007e6000e901d4e */
[----:B----4-:R-:W-:Y:S01]  /*1fd0*/  @P0 IMAD.WIDE R14, R172, 0x2, R10 ;  /* 0x00000002ac0e0825 */ /* 0x010fe200078e020a */
[----:B------:R4:W-:Y:S03]  /*1fe0*/  @P0 LDGSTS.E.BYPASS.LTC128B.128 [R199+0x9100], [R22.64], !P4 ;  /* 0x0910000016c70fae */ /* 0x0009e6000e101d4e */
[----:B-1----:R-:W-:Y:S01]  /*1ff0*/  IMAD.WIDE R6, R174, 0x2, RZ ;  /* 0x00000002ae067825 */ /* 0x002fe200078e02ff */
[----:B------:R1:W-:Y:S03]  /*2000*/  @P0 LDGSTS.E.BYPASS.LTC128B.128 [R199+0xb100], [R14.64], !P3 ;  /* 0x0b1000000ec70fae */ /* 0x0003e6000d901d4e */
[----:B------:R-:W-:Y:S01]  /*2010*/  IMAD R11, R78, 0x400, R81 ;  /* 0x000004004e0b7824 */ /* 0x000fe200078e0251 */
[----:B------:R-:W0:Y:S01]  /*2020*/  LDGDEPBAR ;  /* 0x00000000000079af */ /* 0x000e220000000000 */
[----:B-----5:R-:W-:-:S02]  /*2030*/  IADD3 R42, P1, R6, R68, RZ ;  /* 0x00000044062a7210 */ /* 0x020fc40007f3e0ff */
        /* <DEDUP_REMOVED lines=11> */
[----:B------:R-:W-:Y:S01]  /*20f0*/  IMAD.X R71, R17, 0x1, R8, P0 ;  /* 0x0000000111477824 */ /* 0x000fe200000e0608 */
[----:B------:R-:W-:-:S04]  /*2100*/  DEPBAR.LE SB0, 0x1 ;  /* 0x000080400000791a */ /* 0x000fc80000000000 */
[----:B-1----:R-:W-:Y:S01]  /*2110*/  IMAD.WIDE R14, R172, 0x2, RZ ;  /* 0x00000002ac0e7825 */ /* 0x002fe200078e02ff */
        /* <DEDUP_REMOVED lines=12> */
[----:B------:R-:W1:Y:S04]  /*21e0*/  LDSM.16.M88.4 R24, [R197+0x6100] ;  /* 0x00610000c518783b */ /* 0x000e680000000200 */
[----:B------:R-:W-:Y:S04]  /*21f0*/  LDSM.16.M88.4 R52, [R194+0xc100] ;  /* 0x00c10000c234783b */ /* 0x000fe80000000200 */
[----:B------:R-:W4:Y:S04]  /*2200*/  LDSM.16.M88.4 R16, [R197+0x6900] ;  /* 0x00690000c510783b */ /* 0x000f280000000200 */
[----:B------:R-:W2:Y:S04]  /*2210*/  LDSM.16.M88.4 R8, [R197+0x7100] ;  /* 0x00710000c508783b */ /* 0x000ea80000000200 */
[----:B------:R-:W3:Y:S04]  /*2220*/  LDSM.16.M88.4 R36, [R197+0x7900] ;  /* 0x00790000c524783b */ /* 0x000ee80000000200 */
[----:B------:R-:W5:Y:S04]  /*2230*/  LDSM.16.M88.4 R32, [R196] ;  /* 0x00000000c420783b */ /* 0x000f680000000200 */
[----:B------:R-:W2:Y:S04]  /*2240*/  LDSM.16.M88.4 R64, [R196+0x800] ;  /* 0x00080000c440783b */ /* 0x000ea80000000200 */
        /* <DEDUP_REMOVED lines=8> */
[C---:B-1----:R-:W-:Y:S08]  /*22d0*/  HMMA.16816.F32 R28, R72.reuse, R24, RZ ;  /* 0x00000018481c723c */ /* 0x042ff000000018ff */
[----:B------:R-:W-:Y:S02]  /*22e0*/  HMMA.16816.F32 R24, R72, R26, RZ ;  /* 0x0000001a4818723c */ /* 0x000fe400000018ff */
[----:B------:R3:W-:Y:S01]  /*22f0*/  LDGSTS.E.BYPASS.LTC128B.128 [R199+0x2100], [R6.64], !P0 ;  /* 0x0210000006c77fae */ /* 0x0007e2000c101d4e */
[----:B------:R-:W-:-:S02]  /*2300*/  ISETP.LT.OR P0, PT, R40, 0x1, P1 ;  /* 0x000000012800780c */ /* 0x000fc40000f01670 */
[----:B------:R-:W-:-:S03]  /*2310*/  ISETP.LT.OR P1, PT, R40, 0x21, P1 ;  /* 0x000000212800780c */ /* 0x000fc60000f21670 */
[C---:B----4-:R-:W-:Y:S08]  /*2320*/  HMMA.16816.F32 R20, R72.reuse, R16, RZ ;  /* 0x000000104814723c */ /* 0x050ff000000018ff */
[----:B------:R1:W-:Y:S01]  /*2330*/  LDGSTS.E.BYPASS.LTC128B.128 [R199+0x4100], [R44.64], !P0 ;  /* 0x041000002cc77fae */ /* 0x0003e2000c101d4e */
[----:B------:R-:W-:Y:S01]  /*2340*/  ISETP.GE.AND P0, PT, R174, c[0x0][0x1d4], PT ;  /* 0x00007500ae007a0c */ /* 0x000fe20003f06270 */
[----:B--2---:R-:W-:Y:S03]  /*2350*/  HMMA.16816.F32 R12, R72, R8, RZ ;  /* 0x00000008480c723c */ /* 0x004fe600000018ff */
[----:B------:R-:W-:-:S05]  /*2360*/  ISETP.LT.OR P0, PT, R40, 0x21, P0 ;  /* 0x000000212800780c */ /* 0x000fca0000701670 */
[C---:B------:R-:W-:Y:S08]  /*2370*/  HMMA.16816.F32 R16, R72.reuse, R18, RZ ;  /* 0x000000124810723c */ /* 0x040ff000000018ff */
[----:B------:R2:W-:Y:S01]  /*2380*/  LDGSTS.E.BYPASS.LTC128B.128 [R199+0x1100], [R42.64], !P0 ;  /* 0x011000002ac77fae */ /* 0x0005e2000c101d4e */
[----:B------:R-:W-:Y:S01]  /*2390*/  LOP3.LUT P0, RZ, R0, 0x4, RZ, 0xc0, !PT ;  /* 0x0000000400ff7812 */ /* 0x000fe2000780c0ff */
[----:B------:R-:W-:Y:S01]  /*23a0*/  IMAD.MOV.U32 R0, RZ, RZ, 0x40 ;  /* 0x00000040ff007424 */ /* 0x000fe200078e00ff */
[----:B------:R-:W-:Y:S01]  /*23b0*/  HMMA.16816.F32 R8, R72, R10, RZ ;  /* 0x0000000a4808723c */ /* 0x000fe200000018ff */
[----:B------:R4:W-:Y:S01]  /*23c0*/  LDGSTS.E.BYPASS.LTC128B.128 [R199+0x3100], [R70.64], !P6 ;  /* 0x0310000046c77fae */ /* 0x0009e2000f101d4e */
[----:B------:R-:W-:-:S02]  /*23d0*/  ISETP.GT.AND P6, PT, R202, 0x3f, PT ;  /* 0x0000003fca00780c */ /* 0x000fc40003fc4270 */
[----:B------:R-:W-:Y:S01]  /*23e0*/  SEL R0, R0, 0xffffffc0, !P0 ;  /* 0xffffffc000007807 */ /* 0x000fe20004000000 */
[----:B------:R4:W-:Y:S01]  /*23f0*/  LDGSTS.E.BYPASS.LTC128B.128 [R199+0x5100], [R68.64], !P1 ;  /* 0x0510000044c77fae */ /* 0x0009e2000c901d4e */
[----:B------:R-:W-:Y:S02]  /*2400*/  PLOP3.LUT P0, PT, PT, PT, UP0, 0x80, 0x0 ;  /* 0x000000000000781c */ /* 0x000fe40003f0f008 */
[----:B---3--:R-:W-:Y:S01]  /*2410*/  HMMA.16816.F32 R4, R72, R36, RZ ;  /* 0x000000244804723c */ /* 0x008fe200000018ff */
[----:B------:R-:W-:Y:S01]  /*2420*/  IMAD.IADD R192, R197, 0x1, R0 ;  /* 0x00000001c5c07824 */ /* 0x000fe200078e0200 */
[----:B------:R-:W-:Y:S01]  /*2430*/  LDSM.16.M88.4 R48, [R193+0xc100] ;  /* 0x00c10000c130783b */ /* 0x000fe20000000200 */
[----:B------:R-:W-:-:S03]  /*2440*/  IMAD.IADD R184, R0, 0x1, R196 ;  /* 0x0000000100b87824 */ /* 0x000fc600078e02c4 */
[----:B-1----:R-:W1:Y:S02]  /*2450*/  LDSM.16.M88.4 R44, [R192+0x6100] ;  /* 0x00610000c02c783b */ /* 0x002e640000000200 */
[----:B------:R-:W-:Y:S02]  /*2460*/  HMMA.16816.F32 R72, R72, R38, RZ ;  /* 0x000000264848723c */ /* 0x000fe400000018ff */
[----:B------:R-:W-:Y:S04]  /*2470*/  LDSM.16.M88.4 R36, [R192+0x7100] ;  /* 0x00710000c024783b */ /* 0x000fe80000000200 */
[----:B------:R-:W0:Y:S02]  /*2480*/  LDGDEPBAR ;  /* 0x00000000000079af */ /* 0x000e240000000000 */
[C---:B-----5:R-:W-:Y:S02]  /*2490*/  HMMA.16816.F32 R28, R52.reuse, R32, R28 ;  /* 0x00000020341c723c */ /* 0x060fe4000000181c */
[----:B--2---:R-:W2:Y:S06]  /*24a0*/  LDSM.16.M88.4 R40, [R192+0x6900] ;  /* 0x00690000c028783b */ /* 0x004eac0000000200 */
[C---:B------:R-:W-:Y:S01]  /*24b0*/  HMMA.16816.F32 R24, R52.reuse, R34, R24 ;  /* 0x000000223418723c */ /* 0x040fe20000001818 */
[----:B------:R-:W3:Y:S04]  /*24c0*/  LDSM.16.M88.4 R32, [R192+0x7900] ;  /* 0x00790000c020783b */ /* 0x000ee80000000200 */
[----:B----4-:R-:W-:Y:S03]  /*24d0*/  LDSM.16.M88.4 R68, [R191+0xc100] ;  /* 0x00c10000bf44783b */ /* 0x010fe60000000200 */
        /* <DEDUP_REMOVED lines=19> */
[C---:B---3--:R-:W-:Y:S08]  /*2610*/  HMMA.16816.F32 R4, R48.reuse, R32, R4 ;  /* 0x000000203004723c */ /* 0x048ff00000001804 */
[----:B------:R-:W-:Y:S01]  /*2620*/  HMMA.16816.F32 R72, R48, R34, R72 ;  /* 0x000000223048723c */ /* 0x000fe20000001848 */
[----:B------:R-:W1:Y:S04]  /*2630*/  LDSM.16.M88.4 R48, [R198+0x10100] ;  /* 0x01010000c630783b */ /* 0x000e680000000200 */
[----:B------:R-:W2:Y:S03]  /*2640*/  LDSM.16.M88.4 R32, [R197+0x9900] ;  /* 0x00990000c520783b */ /* 0x000ea60000000200 */
[C---:B----4-:R-:W-:Y:S08]  /*2650*/  HMMA.16816.F32 R28, R68.reuse, R64, R28 ;  /* 0x00000040441c723c */ /* 0x050ff0000000181c */
        /* <DEDUP_REMOVED lines=88> */
[----:B------:R-:W-:Y:S04]  /*2be0*/  LDSM.16.M88.4 R52, [R191+0x14100] ;  /* 0x01410000bf34783b */ /* 0x000fe80000000200 */
[----:B------:R-:W3:Y:S01]  /*2bf0*/  LDSM.16.M88.4 R68, [R184+0x4000] ;  /* 0x00400000b844783b */ /* 0x000ee20000000200 */
        /* <DEDUP_REMOVED lines=15> */
[C---:B------:R-:W-:Y:S07]  /*2cf0*/  HMMA.16816.F32 R32, R52.reuse, R56, R4 ;  /* 0x000000383420723c */ /* 0x040fee0000001804 */
[----:B------:R-:W-:Y:S01]  /*2d00*/  LOP3.LUT R4, R80, R81, RZ, 0xfc, !PT ;  /* 0x0000005150047212 */ /* 0x000fe200078efcff */
[----:B------:R-:W-:Y:S01]  /*2d10*/  HMMA.16816.F32 R72, R52, R58, R72 ;  /* 0x0000003a3448723c */ /* 0x000fe20000001848 */
[----:B------:R-:W-:Y:S06]  /*2d20*/  BAR.SYNC.DEFER_BLOCKING 0x0 ;  /* 0x0000000000007b1d */ /* 0x000fec0000010000 */
[----:B------:R-:W-:Y:S05]  /*2d30*/  @!P0 BRA `(.L_x_592) ;  /* 0x0000042000008947 */ /* 0x000fea0003800000 */
[----:B------:R-:W-:Y:S01]  /*2d40*/  ULEA UR4, UR6, UR11, 0x6 ;  /* 0x0000000b06047291 */ /* 0x000fe2000f8e303f */
[----:B------:R-:W-:-:S05]  /*2d50*/  IMAD.MOV.U32 R200, RZ, RZ, RZ ;  /* 0x000000ffffc87224 */ /* 0x000fca00078e00ff */
        /* <DEDUP_REMOVED lines=11> */
[----:B------:R-:W-:Y:S02]  /*2e10*/  SHF.L.U64.HI R38, R174, 0x1, R133 ;  /* 0x00000001ae267819 */ /* 0x000fe40000010285 */
[----:B------:R-:W-:Y:S01]  /*2e20*/  IADD3 R39, -R209, 0x10, RZ ;  /* 0x00000010d1277810 */ /* 0x000fe20007ffe1ff */
[----:B------:R-:W-:-:S03]  /*2e30*/  IMAD R201, R0, c[0x0][0x2b8], R201 ;  /* 0x0000ae0000c97a24 */ /* 0x000fc600078e02c9 */
[----:B------:R-:W-:Y:S01]  /*2e40*/  LOP3.LUT R39, R39, 0xf, RZ, 0xc0, !PT ;  /* 0x0000000f27277812 */ /* 0x000fe200078ec0ff */
[----:B------:R-:W-:Y:S01]  /*2e50*/  IMAD.WIDE.U32 R36, R201, c[0x0][0x1e0], RZ ;  /* 0x00007800c9247a25 */ /* 0x000fe200078e00ff */
[----:B------:R-:W-:-:S05]  /*2e60*/  SHF.R.S32.HI R0, RZ, 0x1f, R201 ;  /* 0x0000001fff007819 */ /* 0x000fca00000114c9 */
        /* <DEDUP_REMOVED lines=10> */
[----:B------:R-:W-:Y:S01]  /*2f10*/  IMAD R0, R200, c[0x0][0x1f4], R5 ;  /* 0x00007d00c8007a24 */ /* 0x000fe200078e0205 */
[----:B------:R-:W-:Y:S01]  /*2f20*/  SEL R5, RZ, 0x10, P4 ;  /* 0x00000010ff057807 */ /* 0x000fe20002000000 */
[----:B------:R-:W-:Y:S01]  /*2f30*/  IMAD.SHL.U32 R6, R173, 0x2, RZ ;  /* 0x00000002ad067824 */ /* 0x000fe200078e00ff */
[----:B------:R-:W-:Y:S02]  /*2f40*/  LOP3.LUT R46, R46, 0xf, RZ, 0xc0, !PT ;  /* 0x0000000f2e2e7812 */ /* 0x000fe400078ec0ff */
[----:B------:R-:W-:Y:S02]  /*2f50*/  IADD3.X R7, R7, UR17, R0, P0, !PT ;  /* 0x0000001107077c10 */ /* 0x000fe400087fe400 */
[----:B------:R-:W-:-:S02]  /*2f60*/  LEA R0, P0, R48, c[0x0][0x1c8], 0x1 ;  /* 0x0000720030007a11 */ /* 0x000fc400078008ff */
[----:B------:R-:W-:Y:S02]  /*2f70*/  IADD3 R45, -R5, 0x10, RZ ;  /* 0x00000010052d7810 */ /* 0x000fe40007ffe1ff */
[----:B------:R-:W-:Y:S01]  /*2f80*/  LEA.HI.X R48, R48, c[0x0][0x1cc], R7, 0x1, P0 ;  /* 0x0000730030307a11 */ /* 0x000fe200000f0c07 */
[----:B------:R-:W1:Y:S01]  /*2f90*/  SHFL.IDX PT, R40, R0, 0x1, 0x181f ;  /* 0x00381f0000287f89 */ /* 0x000e6200000e0000 */
[----:B------:R-:W-:Y:S02]  /*2fa0*/  LOP3.LUT R45, R45, 0xf, RZ, 0xc0, !PT ;  /* 0x0000000f2d2d7812 */ /* 0x000fe400078ec0ff */
[----:B------:R-:W-:Y:S01]  /*2fb0*/  SHF.L.U64.HI R7, R173, 0x1, R206 ;  /* 0x00000001ad077819 */ /* 0x000fe200000102ce */
[----:B------:R-:W2:Y:S04]  /*2fc0*/  SHFL.IDX PT, R41, R48, 0x1, 0x181f ;  /* 0x00381f0030297f89 */ /* 0x000ea800000e0000 */
[----:B------:R3:W4:Y:S04]  /*2fd0*/  SHFL.IDX PT, R43, R0, RZ, 0x181f ;  /* 0x00181fff002b7589 */ /* 0x00072800000e0000 */
[----:B------:R4:W5:Y:S01]  /*2fe0*/  SHFL.IDX PT, R42, R48, RZ, 0x181f ;  /* 0x00181fff302a7589 */ /* 0x00096200000e0000 */
        /* <DEDUP_REMOVED lines=23> */
.L_x_592:
[----:B------:R-:W-:Y:S01]  /*3160*/  LOP3.LUT R5, R79, 0xffffffe0, RZ, 0xc0, !PT ;  /* 0xffffffe04f057812 */ /* 0x000fe200078ec0ff */
[----:B------:R-:W-:Y:S01]  /*3170*/  UMOV UR4, 0xffffffc0 ;  /* 0xffffffc000047882 */ /* 0x000fe20000000000 */
[----:B-1----:R-:W-:Y:S01]  /*3180*/  LEA.HI R7, R77, R76, RZ, 0x2 ;  /* 0x0000004c4d077211 */ /* 0x002fe200078f10ff */
[----:B------:R-:W-:Y:S01]  /*3190*/  UIMAD UR4, UR6, UR4, 0x41 ;  /* 0x00000041060474a4 */ /* 0x000fe2000f8e0204 */
[----:B------:R-:W-:Y:S01]  /*31a0*/  SHF.R.S32.HI R37, RZ, 0x1f, R78 ;  /* 0x0000001fff257819 */ /* 0x000fe2000001144e */
[----:B------:R-:W-:Y:S01]  /*31b0*/  IMAD.IADD R5, R76, 0x1, -R5 ;  /* 0x000000014c057824 */ /* 0x000fe200078e0a05 */
[----:B------:R-:W-:Y:S01]  /*31c0*/  LOP3.LUT R7, R7, 0xfffffffc, RZ, 0xc0, !PT ;  /* 0xfffffffc07077812 */ /* 0x000fe200078ec0ff */
[----:B------:R-:W-:Y:S01]  /*31d0*/  IMAD.SHL.U32 R195, R4, 0x2, RZ ;  /* 0x0000000204c37824 */ /* 0x000fe200078e00ff */
[----:B------:R-:W-:Y:S01]  /*31e0*/  LEA.HI R37, R37, R78, RZ, 0x3 ;  /* 0x0000004e25257211 */ /* 0x000fe200078f18ff */
[----:B------:R-:W-:Y:S01]  /*31f0*/  UIADD3 UR6, UR6, -0x2, URZ ;  /* 0xfffffffe06067890 */ /* 0x000fe2000fffe03f */
[----:B------:R-:W-:Y:S01]  /*3200*/  SHF.R.S32.HI R0, RZ, 0x1f, R5 ;  /* 0x0000001fff007819 */ /* 0x000fe20000011405 */
[----:B------:R-:W-:Y:S01]  /*3210*/  IMAD.IADD R76, R76, 0x1, -R7 ;  /* 0x000000014c4c7824 */ /* 0x000fe200078e0a07 */
[----:B------:R-:W-:Y:S01]  /*3220*/  LOP3.LUT R37, R37, 0xffffff8, RZ, 0xc0, !PT ;  /* 0x0ffffff825257812 */ /* 0x000fe200078ec0ff */
[--C-:B------:R-:W-:Y:S01]  /*3230*/  IMAD R189, R3, 0x2, R195.reuse ;  /* 0x0000000203bd7824 */ /* 0x100fe200078e02c3 */
[----:B------:R-:W-:Y:S01]  /*3240*/  LEA.HI R7, R0, R5, RZ, 0x2 ;  /* 0x0000000500077211 */ /* 0x000fe200078f10ff */
[----:B------:R-:W-:Y:S01]  /*3250*/  IMAD R190, R2, 0x2, R195 ;  /* 0x0000000202be7824 */ /* 0x000fe200078e02c3 */
[----:B------:R-:W-:Y:S01]  /*3260*/  LEA.HI R0, R76, R76, RZ, 0x1 ;  /* 0x0000004c4c007211 */ /* 0x000fe200078f08ff */
[----:B------:R-:W-:Y:S01]  /*3270*/  IMAD.IADD R37, R78, 0x1, -R37 ;  /* 0x000000014e257824 */ /* 0x000fe200078e0a25 */
[----:B------:R-:W-:Y:S01]  /*3280*/  PLOP3.LUT P1, PT, PT, PT, UP1, 0x80, 0x0 ;  /* 0x000000000000781c */ /* 0x000fe20003f2f018 */
[----:B------:R-:W-:Y:S01]  /*3290*/  LDSM.16.MT88.4 R56, [R189+0x2100] ;  /* 0x00210000bd38783b */ /* 0x000fe20000004200 */
[----:B------:R-:W-:Y:S01]  /*32a0*/  LEA.HI.SX32 R6, R7, UR10, 0x1e ;  /* 0x0000000a07067c11 */ /* 0x000fe2000f8ff2ff */
[----:B------:R-:W-:Y:S01]  /*32b0*/  IMAD R188, R3, 0x2, R190 ;  /* 0x0000000203bc7824 */ /* 0x000fe200078e02be */
[----:B------:R-:W-:Y:S01]  /*32c0*/  LOP3.LUT R39, R0, 0x1ffffffe, RZ, 0xc0, !PT ;  /* 0x1ffffffe00277812 */ /* 0x000fe200078ec0ff */
[----:B------:R-:W-:Y:S01]  /*32d0*/  LDSM.16.MT88.4 R100, [R195+0x100] ;  /* 0x00010000c364783b */ /* 0x000fe20000004200 */
[----:B------:R-:W-:Y:S01]  /*32e0*/  PLOP3.LUT P0, PT, PT, PT, UP1, 0x80, 0x0 ;  /* 0x000000000000781c */ /* 0x000fe20003f0f018 */
[----:B------:R-:W-:Y:S01]  /*32f0*/  IMAD R6, R37, 0x10, R6 ;  /* 0x0000001025067824 */ /* 0x000fe200078e0206 */
[----:B------:R-:W-:Y:S01]  /*3300*/  LOP3.LUT R208, R7, 0x7ffffffc, RZ, 0xc0, !PT ;  /* 0x7ffffffc07d07812 */ /* 0x000fe200078ec0ff */
[----:B------:R-:W-:Y:S01]  /*3310*/  IMAD.IADD R39, R76, 0x1, -R39 ;  /* 0x000000014c277824 */ /* 0x000fe200078e0a27 */
[----:B------:R-:W-:Y:S03]  /*3320*/  LDSM.16.MT88.4 R108, [R190+0x100] ;  /* 0x00010000be6c783b */ /* 0x000fe60000004200 */
[----:B------:R-:W-:Y:S01]  /*3330*/  IMAD R207, R39, 0x8, R6 ;  /* 0x0000000827cf7824 */ /* 0x000fe200078e0206 */
[----:B------:R-:W-:Y:S01]  /*3340*/  LDSM.16.MT88.4 R116, [R189+0x100] ;  /* 0x00010000bd74783b */ /* 0x000fe20000004200 */
[----:B------:R-:W-:-:S02]  /*3350*/  IMAD.IADD R208, R5, 0x1, -R208 ;  /* 0x0000000105d07824 */ /* 0x000fc400078e0ad0 */
[----:B------:R-:W-:Y:S01]  /*3360*/  @P1 IMAD.HI.U32 R0, R207, c[0x0][0x2c8], RZ ;  /* 0x0000b200cf001a27 */ /* 0x000fe200078e00ff */
[----:B------:R-:W-:Y:S03]  /*3370*/  LDSM.16.MT88.4 R124, [R188+0x100] ;  /* 0x00010000bc7c783b */ /* 0x000fe60000004200 */
[----:B------:R-:W-:Y:S01]  /*3380*/  IMAD.MOV.U32 R6, RZ, RZ, R207 ;  /* 0x000000ffff067224 */ /* 0x000fe200078e00cf */
[----:B------:R-:W-:Y:S01]  /*3390*/  @P0 SHF.R.U32.HI R6, RZ, c[0x0][0x2cc], R0 ;  /* 0x0000b300ff060a19 */ /* 0x000fe20000011600 */
[----:B------:R-:W-:Y:S01]  /*33a0*/  IMAD.U32 R5, RZ, RZ, UR4 ;  /* 0x00000004ff057e24 */ /* 0x000fe2000f8e00ff */
[----:B------:R-:W-:Y:S01]  /*33b0*/  LDSM.16.MT88.4 R48, [R190+0x2100] ;  /* 0x00210000be30783b */ /* 0x000fe20000004200 */
[----:B------:R-:W-:Y:S01]  /*33c0*/  IMAD.SHL.U32 R208, R208, 0x2, RZ ;  /* 0x00000002d0d07824 */ /* 0x000fe200078e00ff */
[----:B------:R-:W-:Y:S02]  /*33d0*/  ULDC.64 UR4, c[0x0][0x2c8] ;  /* 0x0000b20000047ab9 */ /* 0x000fe40000000a00 */
[----:B------:R-:W1:Y:S02]  /*33e0*/  SHFL.IDX PT, R0, R6, RZ, 0x1c1f ;  /* 0x001c1fff06007589 */ /* 0x000e6400000e0000 */
[----:B------:R-:W-:-:S02]  /*33f0*/  IADD3 R5, -R208, UR7, R5 ;  /* 0x00000007d0057c10 */ /* 0x000fc4000fffe105 */
[----:B------:R-:W2:Y:S02]  /*3400*/  SHFL.IDX PT, R40, R6, 0x1, 0x1c1f ;  /* 0x003c1f0006287f89 */ /* 0x000ea400000e0000 */
[----:B------:R-:W-:Y:S02]  /*3410*/  IADD3 R37, R5, -UR12, RZ ;  /* 0x8000000c05257c10 */ /* 0x000fe4000fffe0ff */
[----:B------:R-:W-:Y:S01]  /*3420*/  IADD3 R5, -R208, UR22, RZ ;  /* 0x00000016d0057c10 */ /* 0x000fe2000fffe1ff */
[----:B------:R-:W-:Y:S01]  /*3430*/  LDSM.16.MT88.4 R64, [R188+0x2100] ;  /* 0x00210000bc40783b */ /* 0x000fe20000004200 */
[----:B------:R-:W-:-:S03]  /*3440*/  UIMAD.WIDE.U32 UR22, UR10, UR4, URZ ;  /* 0x000000040a1672a5 */ /* 0x000fc6000f8e003f */
[----:B------:R-:W-:Y:S01]  /*3450*/  LDSM.16.MT88.4 R80, [R190+0x4100] ;  /* 0x00410000be50783b */ /* 0x000fe20000004200 */
[----:B------:R-:W-:-:S03]  /*3460*/  @UP1 USHF.R.U32.HI UR10, URZ, UR5, UR23 ;  /* 0x000000053f0a1299 */ /* 0x000fc60008011617 */
[----:B------:R-:W-:Y:S01]  /*3470*/  LDSM.16.MT88.4 R88, [R189+0x4100] ;  /* 0x00410000bd58783b */ /* 0x000fe20000004200 */
[----:B------:R-:W-:-:S03]  /*3480*/  UIADD3 UR10, UR10, UR7, -UR12 ;  /* 0x000000070a0a7290 */ /* 0x000fc6000fffe80c */
[----:B------:R-:W-:Y:S01]  /*3490*/  LDSM.16.MT88.4 R136, [R190+0x900] ;  /* 0x00090000be88783b */ /* 0x000fe20000004200 */
[----:B------:R-:W-:Y:S01]  /*34a0*/  USHF.R.S32.HI UR4, URZ, 0x1f, UR10 ;  /* 0x0000001f3f047899 */ /* 0x000fe2000801140a */
[C---:B-1----:R-:W-:Y:S02]  /*34b0*/  IMAD.IADD R0, R37.reuse, 0x1, R0 ;  /* 0x0000000125007824 */ /* 0x042fe400078e0200 */
[----:B------:R-:W0:Y:S01]  /*34c0*/  LDGDEPBAR ;  /* 0x00000000000079af */ /* 0x000e220000000000 */
[----:B------:R-:W-:Y:S01]  /*34d0*/  ULEA.HI UR4, UR4, UR10, URZ, 0x6 ;  /* 0x0000000a04047291 */ /* 0x000fe2000f8f303f */
[----:B--2---:R-:W-:Y:S01]  /*34e0*/  IMAD.IADD R40, R37, 0x1, R40 ;  /* 0x0000000125287824 */ /* 0x004fe200078e0228 */
[----:B------:R-:W-:Y:S02]  /*34f0*/  IMNMX R0, R5, R0, PT ;  /* 0x0000000005007217 */ /* 0x000fe40003800200 */
[----:B------:R-:W-:Y:S02]  /*3500*/  USHF.R.S32.HI UR4, URZ, 0x6, UR4 ;  /* 0x000000063f047899 */ /* 0x000fe40008011404 */
[----:B------:R-:W-:-:S02]  /*3510*/  ISETP.GT.AND P0, PT, R0, RZ, PT ;  /* 0x000000ff0000720c */ /* 0x000fc40003f04270 */
[----:B------:R-:W-:Y:S02]  /*3520*/  ISETP.GT.AND P1, PT, R0, 0x1, PT ;  /* 0x000000010000780c */ /* 0x000fe40003f24270 */
[----:B------:R-:W-:Y:S02]  /*3530*/  FSEL R7, R28, -INF , P0 ;  /* 0xff8000001c077808 */ /* 0x000fe40000000000 */
[C---:B------:R-:W-:Y:S02]  /*3540*/  ISETP.GT.AND P0, PT, R0.reuse, 0x8, PT ;  /* 0x000000080000780c */ /* 0x040fe40003f04270 */
[----:B------:R-:W-:Y:S02]  /*3550*/  FSEL R38, R29, -INF , P1 ;  /* 0xff8000001d267808 */ /* 0x000fe40000800000 */
[----:B------:R-:W-:Y:S02]  /*3560*/  ISETP.GT.AND P1, PT, R0, 0x9, PT ;  /* 0x000000090000780c */ /* 0x000fe40003f24270 */
[----:B------:R-:W-:-:S02]  /*3570*/  FSEL R36, R24, -INF , P0 ;  /* 0xff80000018247808 */ /* 0x000fc40000000000 */
[C---:B------:R-:W-:Y:S02]  /*3580*/  ISETP.GT.AND P0, PT, R0.reuse, 0x10, PT ;  /* 0x000000100000780c */ /* 0x040fe40003f04270 */
[----:B------:R-:W-:Y:S02]  /*3590*/  FSEL R28, R25, -INF , P1 ;  /* 0xff800000191c7808 */ /* 0x000fe40000800000 */
[----:B------:R-:W-:Y:S02]  /*35a0*/  ISETP.GT.AND P1, PT, R0, 0x11, PT ;  /* 0x000000110000780c */ /* 0x000fe40003f24270 */
[----:B------:R-:W-:Y:S02]  /*35b0*/  FSEL R24, R20, -INF , P0 ;  /* 0xff80000014187808 */ /* 0x000fe40000000000 */
[----:B------:R-:W-:Y:S02]  /*35c0*/  ISETP.GT.AND P0, PT, R0, 0x18, PT ;  /* 0x000000180000780c */ /* 0x000fe40003f04270 */
[----:B------:R-:W-:-:S02]  /*35d0*/  FSEL R20, R21, -INF , P1 ;  /* 0xff80000015147808 */ /* 0x000fc40000800000 */
        /* <DEDUP_REMOVED lines=9> */
[----:B------:R-:W-:Y:S02]  /*3670*/  IMNMX R12, R5, R40, PT ;  /* 0x00000028050c7217 */ /* 0x000fe40003800200 */
[----:B------:R-:W-:Y:S01]  /*3680*/  FSEL R162, R8, -INF , P0 ;  /* 0xff80000008a27808 */ /* 0x000fe20000000000 */
[----:B------:R-:W-:Y:S01]  /*3690*/  LDSM.16.MT88.4 R40, [R195+0x2100] ;  /* 0x00210000c328783b */ /* 0x000fe20000004200 */
[----:B------:R-:W-:-:S02]  /*36a0*/  ISETP.GT.AND P0, PT, R0, 0x30, PT ;  /* 0x000000300000780c */ /* 0x000fc40003f04270 */
[----:B------:R-:W-:Y:S02]  /*36b0*/  FSEL R158, R9, -INF , P1 ;  /* 0xff800000099e7808 */ /* 0x000fe40000800000 */
[----:B------:R-:W-:Y:S02]  /*36c0*/  FMNMX.FTZ R5, R7, R38, !PT ;  /* 0x0000002607057209 */ /* 0x000fe40007810000 */
[----:B------:R-:W-:Y:S02]  /*36d0*/  ISETP.GT.AND P1, PT, R12, RZ, PT ;  /* 0x000000ff0c00720c */ /* 0x000fe40003f24270 */
[----:B------:R-:W-:Y:S02]  /*36e0*/  FSEL R168, R32, -INF , P0 ;  /* 0xff80000020a87808 */ /* 0x000fe40000000000 */
[----:B------:R-:W-:Y:S02]  /*36f0*/  ISETP.GT.AND P0, PT, R12, 0x1, PT ;  /* 0x000000010c00780c */ /* 0x000fe40003f04270 */
[----:B------:R-:W-:-:S02]  /*3700*/  FMNMX.FTZ R5, R36, R5, !PT ;  /* 0x0000000524057209 */ /* 0x000fc40007810000 */
[----:B------:R-:W-:Y:S02]  /*3710*/  FSEL R30, R30, -INF , P1 ;  /* 0xff8000001e1e7808 */ /* 0x000fe40000800000 */
[----:B------:R-:W-:Y:S02]  /*3720*/  ISETP.GT.AND P1, PT, R12, 0x8, PT ;  /* 0x000000080c00780c */ /* 0x000fe40003f24270 */
[----:B------:R-:W-:Y:S02]  /*3730*/  FSEL R31, R31, -INF , P0 ;  /* 0xff8000001f1f7808 */ /* 0x000fe40000000000 */
[----:B------:R-:W-:Y:S02]  /*3740*/  FMNMX.FTZ R17, R28, R5, !PT ;  /* 0x000000051c117209 */ /* 0x000fe40007810000 */
[----:B------:R-:W-:Y:S02]  /*3750*/  FSEL R5, R26, -INF , P1 ;  /* 0xff8000001a057808 */ /* 0x000fe40000800000 */
[----:B------:R-:W-:-:S02]  /*3760*/  ISETP.GT.AND P1, PT, R12, 0x10, PT ;  /* 0x000000100c00780c */ /* 0x000fc40003f24270 */
[----:B------:R-:W-:Y:S02]  /*3770*/  ISETP.GT.AND P0, PT, R12, 0x9, PT ;  /* 0x000000090c00780c */ /* 0x000fe40003f04270 */
[----:B------:R-:W-:Y:S02]  /*3780*/  FMNMX.FTZ R8, R30, R31, !PT ;  /* 0x0000001f1e087209 */ /* 0x000fe40007810000 */
[----:B------:R-:W-:Y:S02]  /*3790*/  FSEL R13, R22, -INF , P1 ;  /* 0xff800000160d7808 */ /* 0x000fe40000800000 */
[----:B------:R-:W-:Y:S02]  /*37a0*/  ISETP.GT.AND P1, PT, R0, 0x31, PT ;  /* 0x000000310000780c */ /* 0x000fe40003f24270 */
[----:B------:R-:W-:Y:S02]  /*37b0*/  FSEL R27, R27, -INF , P0 ;  /* 0xff8000001b1b7808 */ /* 0x000fe40000000000 */
[----:B------:R-:W-:-:S02]  /*37c0*/  FMNMX.FTZ R8, R5, R8, !PT ;  /* 0x0000000805087209 */ /* 0x000fc40007810000 */
[----:B------:R-:W-:Y:S02]  /*37d0*/  FMNMX.FTZ R17, R24, R17, !PT ;  /* 0x0000001118117209 */ /* 0x000fe40007810000 */
[----:B------:R-:W-:Y:S02]  /*37e0*/  FSEL R166, R33, -INF , P1 ;  /* 0xff80000021a67808 */ /* 0x000fe40000800000 */
[C---:B------:R-:W-:Y:S02]  /*37f0*/  ISETP.GT.AND P0, PT, R12.reuse, 0x11, PT ;  /* 0x000000110c00780c */ /* 0x040fe40003f04270 */
[----:B------:R-:W-:Y:S02]  /*3800*/  ISETP.GT.AND P1, PT, R12, 0x18, PT ;  /* 0x000000180c00780c */ /* 0x000fe40003f24270 */
[----:B------:R-:W-:Y:S02]  /*3810*/  FMNMX.FTZ R8, R27, R8, !PT ;  /* 0x000000081b087209 */ /* 0x000fe40007810000 */
[----:B------:R-:W-:-:S02]  /*3820*/  FMNMX.FTZ R17, R20, R17, !PT ;  /* 0x0000001114117209 */ /* 0x000fc40007810000 */
[----:B------:R-:W-:Y:S02]  /*3830*/  FSEL R23, R23, -INF , P0 ;  /* 0xff80000017177808 */ /* 0x000fe40000000000 */
[----:B------:R-:W-:Y:S02]  /*3840*/  FSEL R9, R18, -INF , P1 ;  /* 0xff80000012097808 */ /* 0x000fe40000800000 */
[----:B------:R-:W-:Y:S02]  /*3850*/  FMNMX.FTZ R8, R13, R8, !PT ;  /* 0x000000080d087209 */ /* 0x000fe40007810000 */
[----:B------:R-:W-:Y:S02]  /*3860*/  ISETP.GT.AND P1, PT, R0, 0x38, PT ;  /* 0x000000380000780c */ /* 0x000fe40003f24270 */
[----:B------:R-:W-:Y:S02]  /*3870*/  FMNMX.FTZ R17, R16, R17, !PT ;  /* 0x0000001110117209 */ /* 0x000fe40007810000 */
[----:B------:R-:W-:-:S02]  /*3880*/  ISETP.GT.AND P0, PT, R12, 0x19, PT ;  /* 0x000000190c00780c */ /* 0x000fc40003f04270 */
[----:B------:R-:W-:Y:S02]  /*3890*/  FMNMX.FTZ R8, R23, R8, !PT ;  /* 0x0000000817087209 */ /* 0x000fe40007810000 */
[----:B------:R-:W-:Y:S02]  /*38a0*/  FSEL R142, R72, -INF , P1 ;  /* 0xff800000488e7808 */ /* 0x000fe40000800000 */
[----:B------:R-:W-:Y:S02]  /*38b0*/  ISETP.GT.AND P1, PT, R12, 0x20, PT ;  /* 0x000000200c00780c */ /* 0x000fe40003f24270 */
[----:B------:R-:W-:Y:S02]  /*38c0*/  FMNMX.FTZ R17, R6, R17, !PT ;  /* 0x0000001106117209 */ /* 0x000fe40007810000 */
[----:B------:R-:W-:Y:S02]  /*38d0*/  FSEL R19, R19, -INF , P0 ;  /* 0xff80000013137808 */ /* 0x000fe40000000000 */
[----:B------:R-:W-:-:S02]  /*38e0*/  FMNMX.FTZ R8, R9, R8, !PT ;  /* 0x0000000809087209 */ /* 0x000fc40007810000 */
[----:B------:R-:W-:Y:S02]  /*38f0*/  FSEL R205, R14, -INF , P1 ;  /* 0xff8000000ecd7808 */ /* 0x000fe40000800000 */
[----:B------:R-:W-:Y:S02]  /*3900*/  FMNMX.FTZ R17, R156, R17, !PT ;  /* 0x000000119c117209 */ /* 0x000fe40007810000 */
[----:B------:R-:W-:Y:S02]  /*3910*/  ISETP.GT.AND P1, PT, R0, 0x39, PT ;  /* 0x000000390000780c */ /* 0x000fe40003f24270 */
[----:B------:R-:W-:Y:S02]  /*3920*/  ISETP.GT.AND P0, PT, R12, 0x21, PT ;  /* 0x000000210c00780c */ /* 0x000fe40003f04270 */
[----:B------:R-:W-:Y:S02]  /*3930*/  FMNMX.FTZ R8, R19, R8, !PT ;  /* 0x0000000813087209 */ /* 0x000fe40007810000 */
[----:B------:R-:W-:-:S02]  /*3940*/  FMNMX.FTZ R17, R164, R17, !PT ;  /* 0x00000011a4117209 */ /* 0x000fc40007810000 */
[----:B------:R-:W-:Y:S02]  /*3950*/  FSEL R140, R73, -INF , P1 ;  /* 0xff800000498c7808 */ /* 0x000fe40000800000 */
        /* <DEDUP_REMOVED lines=17> */
[----:B------:R-:W-:Y:S01]  /*3a70*/  ISETP.GT.AND P1, PT, R12, 0x38, PT ;  /* 0x000000380c00780c */ /* 0x000fe20003f24270 */
[----:B------:R-:W-:Y:S01]  /*3a80*/  LDSM.16.MT88.4 R32, [R189+0x900] ;  /* 0x00090000bd20783b */ /* 0x000fe20000004200 */
[----:B------:R-:W-:Y:S02]  /*3a90*/  FMNMX.FTZ R8, R167, R8, !PT ;  /* 0x00000008a7087209 */ /* 0x000fe40007810000 */
[----:B------:R-:W-:Y:S02]  /*3aa0*/  FMNMX.FTZ R15, R142, R15, !PT ;  /* 0x0000000f8e0f7209 */ /* 0x000fe40007810000 */
[----:B------:R-:W-:Y:S02]  /*3ab0*/  ISETP.GT.AND P0, PT, R12, 0x39, PT ;  /* 0x000000390c00780c */ /* 0x000fe40003f04270 */
[----:B------:R-:W-:Y:S02]  /*3ac0*/  FSEL R141, R74, -INF , P1 ;  /* 0xff8000004a8d7808 */ /* 0x000fe40000800000 */
[----:B------:R-:W-:-:S02]  /*3ad0*/  FMNMX.FTZ R8, R143, R8, !PT ;  /* 0x000000088f087209 */ /* 0x000fc40007810000 */
[----:B------:R-:W-:Y:S02]  /*3ae0*/  FMNMX.FTZ R0, R140, R15, !PT ;  /* 0x0000000f8c007209 */ /* 0x000fe40007810000 */
[----:B------:R-:W-:Y:S02]  /*3af0*/  FSEL R161, R75, -INF , P0 ;  /* 0xff8000004ba17808 */ /* 0x000fe40000000000 */
[----:B------:R-:W-:Y:S01]  /*3b00*/  FMNMX.FTZ R8, R141, R8, !PT ;  /* 0x000000088d087209 */ /* 0x000fe20007810000 */
[----:B------:R-:W1:Y:S01]  /*3b10*/  SHFL.BFLY PT, R11, R0, 0x2, 0x1f ;  /* 0x0c401f00000b7f89 */ /* 0x000e6200000e0000 */
[----:B------:R-:W-:Y:S02]  /*3b20*/  IMNMX R218, RZ, UR4, !PT ;  /* 0x00000004ffda7c17 */ /* 0x000fe4000f800200 */
        /* <DEDUP_REMOVED lines=18> */
[----:B------:R-:W-:Y:S01]  /*3c50*/  ISETP.LE.AND P0, PT, R218, UR6, PT ;  /* 0x00000006da007c0c */ /* 0x000fe2000bf03270 */
[----:B------:R-:W-:Y:S01]  /*3c60*/  FFMA.FTZ R146, R28, c[0x0][0x2d0], -R169 ;  /* 0x0000b4001c927a23 */ /* 0x000fe200000108a9 */
[----:B------:R-:W-:Y:S01]  /*3c70*/  MUFU.EX2 R152, R152 ;  /* 0x0000009800987308 */ /* 0x000fe20000000800 */
[----:B------:R-:W-:-:S02]  /*3c80*/  FFMA.FTZ R153, R30, c[0x0][0x2d0], -R160 ;  /* 0x0000b4001e997a23 */ /* 0x000fc400000108a0 */
[--C-:B------:R-:W-:Y:S02]  /*3c90*/  FFMA.FTZ R154, R31, c[0x0][0x2d0], -R160.reuse ;  /* 0x0000b4001f9a7a23 */ /* 0x100fe400000108a0 */
[--C-:B------:R-:W-:Y:S01]  /*3ca0*/  FFMA.FTZ R155, R5, c[0x0][0x2d0], -R160.reuse ;  /* 0x0000b400059b7a23 */ /* 0x100fe200000108a0 */
[----:B------:R-:W-:Y:S01]  /*3cb0*/  LDSM.16.MT88.4 R28, [R188+0x900] ;  /* 0x00090000bc1c783b */ /* 0x000fe20000004200 */
[--C-:B------:R-:W-:Y:S01]  /*3cc0*/  FFMA.FTZ R148, R27, c[0x0][0x2d0], -R160.reuse ;  /* 0x0000b4001b947a23 */ /* 0x100fe200000108a0 */
[----:B------:R-:W1:Y:S01]  /*3cd0*/  MUFU.EX2 R151, R151 ;  /* 0x0000009700977308 */ /* 0x000e620000000800 */
[--C-:B------:R-:W-:Y:S02]  /*3ce0*/  FFMA.FTZ R3, R6, c[0x0][0x2d0], -R169.reuse ;  /* 0x0000b40006037a23 */ /* 0x100fe400000108a9 */
[----:B------:R-:W2:Y:S01]  /*3cf0*/  LDSM.16.MT88.4 R4, [R188+0x4100] ;  /* 0x00410000bc04783b */ /* 0x000ea20000004200 */
[----:B------:R-:W-:Y:S02]  /*3d00*/  FFMA.FTZ R144, R16, c[0x0][0x2d0], -R169 ;  /* 0x0000b40010907a23 */ /* 0x000fe400000108a9 */
[----:B------:R-:W-:-:S02]  /*3d10*/  FFMA.FTZ R135, R9, c[0x0][0x2d0], -R160 ;  /* 0x0000b40009877a23 */ /* 0x000fc400000108a0 */
[----:B------:R-:W-:Y:S01]  /*3d20*/  MUFU.EX2 R149, R149 ;  /* 0x0000009500957308 */ /* 0x000fe20000000800 */
[--C-:B------:R-:W-:Y:S01]  /*3d30*/  FFMA.FTZ R2, R19, c[0x0][0x2d0], -R160.reuse ;  /* 0x0000b40013027a23 */ /* 0x100fe200000108a0 */
[----:B------:R-:W3:Y:S01]  /*3d40*/  LDSM.16.MT88.4 R8, [R195+0x2900] ;  /* 0x00290000c308783b */ /* 0x000ee20000004200 */
[--C-:B------:R-:W-:Y:S02]  /*3d50*/  FFMA.FTZ R150, R24, c[0x0][0x2d0], -R169.reuse ;  /* 0x0000b40018967a23 */ /* 0x100fe400000108a9 */
[--C-:B------:R-:W-:Y:S01]  /*3d60*/  FFMA.FTZ R145, R20, c[0x0][0x2d0], -R169.reuse ;  /* 0x0000b40014917a23 */ /* 0x100fe200000108a9 */
[----:B------:R-:W4:Y:S01]  /*3d70*/  LDSM.16.MT88.4 R16, [R189+0x2900] ;  /* 0x00290000bd10783b */ /* 0x000f220000004200 */
[--C-:B------:R-:W-:Y:S01]  /*3d80*/  FFMA.FTZ R147, R13, c[0x0][0x2d0], -R160.reuse ;  /* 0x0000b4000d937a23 */ /* 0x100fe200000108a0 */
[----:B------:R-:W5:Y:S01]  /*3d90*/  MUFU.EX2 R146, R146 ;  /* 0x0000009200927308 */ /* 0x000f620000000800 */
[----:B-1----:R-:W-:Y:S01]  /*3da0*/  F2FP.PACK_AB R96, R151, R152 ;  /* 0x000000989760723e */ /* 0x002fe200000000ff */
[----:B------:R-:W-:Y:S01]  /*3db0*/  FFMA.FTZ R134, R23, c[0x0][0x2d0], -R160 ;  /* 0x0000b40017867a23 */ /* 0x000fe200000108a0 */
[----:B------:R-:W-:Y:S01]  /*3dc0*/  LDSM.16.MT88.4 R12, [R188+0x2900] ;  /* 0x00290000bc0c783b */ /* 0x000fe20000004200 */
[----:B------:R-:W-:-:S02]  /*3dd0*/  FFMA.FTZ R159, R164, c[0x0][0x2d0], -R169 ;  /* 0x0000b400a49f7a23 */ /* 0x000fc400000108a9 */
[--C-:B------:R-:W-:Y:S01]  /*3de0*/  FFMA.FTZ R157, R162, c[0x0][0x2d0], -R169.reuse ;  /* 0x0000b400a29d7a23 */ /* 0x100fe200000108a9 */
[----:B------:R-:W1:Y:S01]  /*3df0*/  LDSM.16.MT88.4 R20, [R195+0x900] ;  /* 0x00090000c314783b */ /* 0x000e620000004200 */
[----:B------:R-:W-:Y:S01]  /*3e00*/  MUFU.EX2 R153, R153 ;  /* 0x0000009900997308 */ /* 0x000fe20000000800 */
[--C-:B------:R-:W-:Y:S02]  /*3e10*/  FFMA.FTZ R156, R156, c[0x0][0x2d0], -R169.reuse ;  /* 0x0000b4009c9c7a23 */ /* 0x100fe400000108a9 */
[----:B------:R-:W-:Y:S01]  /*3e20*/  LDSM.16.MT88.4 R24, [R190+0x2900] ;  /* 0x00290000be18783b */ /* 0x000fe20000004200 */
[----:B------:R-:W-:Y:S02]  /*3e30*/  FFMA.FTZ R158, R158, c[0x0][0x2d0], -R169 ;  /* 0x0000b4009e9e7a23 */ /* 0x000fe400000108a9 */
[--C-:B------:R-:W-:Y:S02]  /*3e40*/  FFMA.FTZ R162, R205, c[0x0][0x2d0], -R160.reuse ;  /* 0x0000b400cda27a23 */ /* 0x100fe400000108a0 */
[----:B------:R-:W2:Y:S01]  /*3e50*/  MUFU.EX2 R154, R154 ;  /* 0x0000009a009a7308 */ /* 0x000ea20000000800 */
[----:B-----5:R-:W-:Y:S01]  /*3e60*/  F2FP.PACK_AB R98, R146, R149 ;  /* 0x000000959262723e */ /* 0x020fe200000000ff */
[----:B------:R-:W-:-:S02]  /*3e70*/  FFMA.FTZ R163, R163, c[0x0][0x2d0], -R160 ;  /* 0x0000b400a3a37a23 */ /* 0x000fc400000108a0 */
[--C-:B------:R-:W-:Y:S02]  /*3e80*/  FFMA.FTZ R164, R171, c[0x0][0x2d0], -R160.reuse ;  /* 0x0000b400aba47a23 */ /* 0x100fe400000108a0 */
[--C-:B------:R-:W-:Y:S02]  /*3e90*/  FFMA.FTZ R165, R165, c[0x0][0x2d0], -R160.reuse ;  /* 0x0000b400a5a57a23 */ /* 0x100fe400000108a0 */
[----:B------:R-:W-:Y:S01]  /*3ea0*/  MUFU.EX2 R155, R155 ;  /* 0x0000009b009b7308 */ /* 0x000fe20000000800 */
[--C-:B------:R-:W-:Y:S02]  /*3eb0*/  FFMA.FTZ R171, R166, c[0x0][0x2d0], -R169.reuse ;  /* 0x0000b400a6ab7a23 */ /* 0x100fe400000108a9 */
[--C-:B------:R-:W-:Y:S02]  /*3ec0*/  FFMA.FTZ R168, R168, c[0x0][0x2d0], -R169.reuse ;  /* 0x0000b400a8a87a23 */ /* 0x100fe400000108a9 */
[--C-:B------:R-:W-:Y:S02]  /*3ed0*/  FFMA.FTZ R166, R142, c[0x0][0x2d0], -R169.reuse ;  /* 0x0000b4008ea67a23 */ /* 0x100fe400000108a9 */
[----:B------:R-:W-:Y:S01]  /*3ee0*/  FFMA.FTZ R169, R140, c[0x0][0x2d0], -R169 ;  /* 0x0000b4008ca97a23 */ /* 0x000fe200000108a9 */
[----:B------:R-:W5:Y:S01]  /*3ef0*/  MUFU.EX2 R148, R148 ;  /* 0x0000009400947308 */ /* 0x000f620000000800 */
[----:B--2---:R-:W-:Y:S01]  /*3f00*/  F2FP.PACK_AB R97, R154, R153 ;  /* 0x000000999a61723e */ /* 0x004fe200000000ff */
[----:B------:R-:W-:-:S02]  /*3f10*/  FFMA.FTZ R167, R167, c[0x0][0x2d0], -R160 ;  /* 0x0000b400a7a77a23 */ /* 0x000fc400000108a0 */
[--C-:B------:R-:W-:Y:S02]  /*3f20*/  FFMA.FTZ R170, R143, c[0x0][0x2d0], -R160.reuse ;  /* 0x0000b4008faa7a23 */ /* 0x100fe400000108a0 */
[--C-:B------:R-:W-:Y:S02]  /*3f30*/  FFMA.FTZ R204, R141, c[0x0][0x2d0], -R160.reuse ;  /* 0x0000b4008dcc7a23 */ /* 0x100fe400000108a0 */
[----:B------:R-:W-:Y:S01]  /*3f40*/  MUFU.EX2 R150, R150 ;  /* 0x0000009600967308 */ /* 0x000fe20000000800 */
[----:B------:R-:W-:Y:S01]  /*3f50*/  FFMA.FTZ R205, R161, c[0x0][0x2d0], -R160 ;  /* 0x0000b400a1cd7a23 */ /* 0x000fe200000108a0 */
[----:B------:R-:W-:Y:S01]  /*3f60*/  LDSM.16.MT88.4 R140, [R190+0x1900] ;  /* 0x00190000be8c783b */ /* 0x000fe20000004200 */
[----:B------:R-:W-:Y:S02]  /*3f70*/  FADD.FTZ R152, R152, R151 ;  /* 0x0000009798987221 */ /* 0x000fe40000010000 */
[----:B------:R-:W-:Y:S02]  /*3f80*/  FADD.FTZ R154, R153, R154 ;  /* 0x0000009a999a7221 */ /* 0x000fe40000010000 */
[----:B------:R-:W-:Y:S01]  /*3f90*/  FADD.FTZ R149, R149, R152 ;  /* 0x0000009895957221 */ /* 0x000fe20000010000 */
[----:B-----5:R-:W-:Y:S01]  /*3fa0*/  F2FP.PACK_AB R99, R148, R155 ;  /* 0x0000009b9463723e */ /* 0x020fe200000000ff */
[----:B------:R-:W2:Y:S01]  /*3fb0*/  MUFU.EX2 R145, R145 ;  /* 0x0000009100917308 */ /* 0x000ea20000000800 */
[----:B------:R-:W-:-:S02]  /*3fc0*/  FADD.FTZ R155, R155, R154 ;  /* 0x0000009a9b9b7221 */ /* 0x000fc40000010000 */
        /* <DEDUP_REMOVED lines=21> */
[----:B------:R-:W-:Y:S06]  /*4120*/  MUFU.EX2 R158, R158 ;  /* 0x0000009e009e7308 */ /* 0x000fec0000000800 */
        /* <DEDUP_REMOVED lines=76> */
[----:B------:R-:W-:Y:S01]  /*45f0*/  F2FP.PACK_AB R5, R163, R162 ;  /* 0x000000a2a305723e */ /* 0x000fe200000000ff */
[----:B------:R-:W-:Y:S01]  /*4600*/  FADD.FTZ R162, R162, R135 ;  /* 0x00000087a2a27221 */ /* 0x000fe20000010000 */
[----:B------:R-:W-:Y:S01]  /*4610*/  F2FP.PACK_AB R6, R158, R157 ;  /* 0x0000009d9e06723e */ /* 0x000fe200000000ff */
[----:B------:R-:W-:Y:S01]  /*4620*/  FADD.FTZ R156, R159, R156 ;  /* 0x0000009c9f9c7221 */ /* 0x000fe20000010000 */
[----:B------:R-:W-:Y:S01]  /*4630*/  F2FP.PACK_AB R7, R165, R164 ;  /* 0x000000a4a507723e */ /* 0x000fe200000000ff */
[----:B------:R-:W-:-:S02]  /*4640*/  FADD.FTZ R163, R163, R162 ;  /* 0x000000a2a3a37221 */ /* 0x000fc40000010000 */
[----:B------:R-:W-:Y:S02]  /*4650*/  FADD.FTZ R157, R157, R156 ;  /* 0x0000009c9d9d7221 */ /* 0x000fe40000010000 */
[----:B------:R-:W-:Y:S02]  /*4660*/  FADD.FTZ R164, R164, R163 ;  /* 0x000000a3a4a47221 */ /* 0x000fe40000010000 */
[----:B-1----:R-:W-:Y:S01]  /*4670*/  HMMA.16816.F32 R128, R4, R8, R128 ;  /* 0x000000080480723c */ /* 0x002fe20000001880 */
[----:B------:R-:W-:Y:S02]  /*4680*/  FADD.FTZ R157, R158, R157 ;  /* 0x0000009d9e9d7221 */ /* 0x000fe40000010000 */
[----:B------:R-:W-:-:S05]  /*4690*/  FADD.FTZ R164, R165, R164 ;  /* 0x000000a4a5a47221 */ /* 0x000fca0000010000 */
        /* <DEDUP_REMOVED lines=37> */
[C---:B------:R-:W-:Y:S01]  /*48f0*/  F2FP.PACK_AB R5, R170.reuse, R167 ;  /* 0x000000a7aa05723e */ /* 0x040fe200000000ff */
[----:B------:R-:W-:Y:S01]  /*4900*/  FADD.FTZ R167, R167, R164 ;  /* 0x000000a4a7a77221 */ /* 0x000fe20000010000 */
[----:B------:R-:W-:Y:S01]  /*4910*/  F2FP.PACK_AB R6, R169, R166 ;  /* 0x000000a6a906723e */ /* 0x000fe200000000ff */
[----:B------:R-:W-:Y:S01]  /*4920*/  FADD.FTZ R171, R171, R168 ;  /* 0x000000a8abab7221 */ /* 0x000fe20000010000 */
[----:B------:R-:W-:Y:S01]  /*4930*/  F2FP.PACK_AB R7, R205, R204 ;  /* 0x000000cccd07723e */ /* 0x000fe200000000ff */
[----:B------:R-:W-:-:S02]  /*4940*/  FADD.FTZ R167, R170, R167 ;  /* 0x000000a7aaa77221 */ /* 0x000fc40000010000 */
[----:B------:R-:W-:Y:S02]  /*4950*/  FADD.FTZ R166, R166, R171 ;  /* 0x000000aba6a67221 */ /* 0x000fe40000010000 */
[----:B------:R-:W-:Y:S02]  /*4960*/  FADD.FTZ R2, R204, R167 ;  /* 0x000000a7cc027221 */ /* 0x000fe40000010000 */
[----:B---3--:R-:W-:Y:S01]  /*4970*/  HMMA.16816.F32 R128, R4, R12, R128 ;  /* 0x0000000c0480723c */ /* 0x008fe20000001880 */
[----:B------:R-:W-:Y:S02]  /*4980*/  FADD.FTZ R204, R169, R166 ;  /* 0x000000a6a9cc7221 */ /* 0x000fe40000010000 */
[----:B------:R-:W-:-:S05]  /*4990*/  FADD.FTZ R205, R205, R2 ;  /* 0x00000002cdcd7221 */ /* 0x000fca0000010000 */
        /* <DEDUP_REMOVED lines=27> */
[----:B------:R-:W-:Y:S01]  /*4b50*/  PLOP3.LUT P1, PT, PT, PT, UP1, 0x80, 0x0 ;  /* 0x000000000000781c */ /* 0x000fe20003f2f018 */
[----:B------:R-:W-:Y:S01]  /*4b60*/  IMAD.MOV.U32 R2, RZ, RZ, R132 ;  /* 0x000000ffff027224 */ /* 0x000fe200078e0084 */
[----:B------:R-:W-:Y:S01]  /*4b70*/  PLOP3.LUT P0, PT, PT, PT, UP1, 0x80, 0x0 ;  /* 0x000000000000781c */ /* 0x000fe20003f0f018 */
[----:B------:R-:W-:Y:S01]  /*4b80*/  IMAD.MOV.U32 R3, RZ, RZ, R0 ;  /* 0x000000ffff037224 */ /* 0x000fe200078e0000 */
[C---:B------:R-:W-:Y:S01]  /*4b90*/  SHF.L.U64.HI R217, R174.reuse, 0x1, R133 ;  /* 0x00000001aed97819 */ /* 0x040fe20000010285 */
[----:B------:R-:W-:Y:S01]  /*4ba0*/  IMAD.SHL.U32 R216, R174, 0x2, RZ ;  /* 0x00000002aed87824 */ /* 0x000fe200078e00ff */
[C---:B------:R-:W-:Y:S01]  /*4bb0*/  SHF.L.U64.HI R215, R173.reuse, 0x1, R206 ;  /* 0x00000001add77819 */ /* 0x040fe200000102ce */
[----:B------:R-:W-:Y:S01]  /*4bc0*/  IMAD.SHL.U32 R214, R173, 0x2, RZ ;  /* 0x00000002add67824 */ /* 0x000fe200078e00ff */
[----:B------:R-:W-:Y:S01]  /*4bd0*/  SEL R213, RZ, 0x10, P4 ;  /* 0x00000010ffd57807 */ /* 0x000fe20002000000 */
[C---:B------:R-:W-:Y:S01]  /*4be0*/  IMAD.SHL.U32 R211, R172.reuse, 0x2, RZ ;  /* 0x00000002acd37824 */ /* 0x040fe200078e00ff */
[----:B------:R-:W-:Y:S01]  /*4bf0*/  SHF.L.U64.HI R212, R172, 0x1, R175 ;  /* 0x00000001acd47819 */ /* 0x000fe200000102af */
[----:B------:R-:W-:-:S02]  /*4c00*/  UMOV UR4, 0x1 ;  /* 0x0000000100047882 */ /* 0x000fc40000000000 */
[----:B------:R-:W-:-:S05]  /*4c10*/  @P1 IMAD.HI.U32 R210, R207, c[0x0][0x2c8], RZ ;  /* 0x0000b200cfd21a27 */ /* 0x000fca00078e00ff */
[----:B------:R-:W-:Y:S02]  /*4c20*/  @P0 SHF.R.U32.HI R210, RZ, c[0x0][0x2cc], R210 ;  /* 0x0000b300ffd20a19 */ /* 0x000fe400000116d2 */
.L_x_596:
[----:B------:R-:W-:Y:S04]  /*4c30*/  DEPBAR.LE SB0, 0x0 ;  /* 0x000080000000791a */ /* 0x000fe80000000000 */
[----:B------:R-:W-:Y:S01]  /*4c40*/  BAR.SYNC.DEFER_BLOCKING 0x0 ;  /* 0x0000000000007b1d */ /* 0x000fe20000010000 */
[----:B------:R-:W-:Y:S05]  /*4c50*/  ISETP.LE.AND P0, PT, RZ, UR6, PT ;  /* 0x00000006ff007c0c */ /* 0x000fea000bf03270 */
        /* <DEDUP_REMOVED lines=10> */
[----:B------:R-:W-:-:S05]  /*4d00*/  @!P0 BRA `(.L_x_594) ;  /* 0x0000029000008947 */ /* 0x000fca0003800000 */
        /* <DEDUP_REMOVED lines=41> */
.L_x_594:
[C---:B--23--:R-:W-:Y:S01]  /*4fa0*/  HMMA.16816.F32 R4, R132.reuse, R136, RZ ;  /* 0x000000888404723c */ /* 0x04cfe200000018ff */
[----:B------:R-:W0:Y:S01]  /*4fb0*/  LDGDEPBAR ;  /* 0x00000000000079af */ /* 0x000e220000000000 */
[----:B------:R-:W-:Y:S06]  /*4fc0*/  UISETP.GE.AND UP0, UPT, UR6, 0x1, UPT ;  /* 0x000000010600788c */ /* 0x000fec000bf06270 */
        /* <DEDUP_REMOVED lines=204> */
.L_x_595:
[----:B------:R-:W-:Y:S01]  /*5c90*/  PLOP3.LUT P0, PT, PT, PT, UP1, 0x80, 0x0 ;  /* 0x000000000000781c */ /* 0x000fe20003f0f018 */
[----:B------:R-:W-:Y:S01]  /*5ca0*/  UIMAD UR5, UR6, -0x40, UR4 ;  /* 0xffffffc0060578a4 */ /* 0x000fe2000f8e0204 */
[----:B-1----:R-:W-:Y:S01]  /*5cb0*/  MOV R134, R207 ;  /* 0x000000cf00867202 */ /* 0x002fe20000000f00 */
[----:B------:R-:W0:Y:S01]  /*5cc0*/  LDGDEPBAR ;  /* 0x00000000000079af */ /* 0x000e220000000000 */
[----:B------:R-:W-:Y:S04]  /*5cd0*/  MOV R137, UR7 ;  /* 0x0000000700897c02 */ /* 0x000fe80008000f00 */
[----:B------:R-:W-:Y:S04]  /*5ce0*/  IADD3 R132, R137, UR5, -R208 ;  /* 0x0000000589847c10 */ /* 0x000fe8000fffe8d0 */
[----:B------:R-:W-:Y:S02]  /*5cf0*/  IADD3 R132, R132, -UR12, RZ ;  /* 0x8000000c84847c10 */ /* 0x000fe4000fffe0ff */
[----:B------:R-:W-:Y:S05]  /*5d00*/  @P0 MOV R134, R210 ;  /* 0x000000d200860202 */ /* 0x000fea0000000f00 */
[----:B------:R-:W1:Y:S08]  /*5d10*/  SHFL.IDX PT, R135, R134, 0x1, 0x1c1f ;  /* 0x003c1f0086877f89 */ /* 0x000e7000000e0000 */
[----:B------:R-:W2:Y:S01]  /*5d20*/  SHFL.IDX PT, R133, R134, RZ, 0x1c1f ;  /* 0x001c1fff86857589 */ /* 0x000ea200000e0000 */
[----:B-1----:R-:W-:Y:S04]  /*5d30*/  IADD3 R0, R132, R135, RZ ;  /* 0x0000008784007210 */ /* 0x002fe80007ffe0ff */
[C---:B------:R-:W-:Y:S02]  /*5d40*/  ISETP.GT.AND P1, PT, R0.reuse, RZ, PT ;  /* 0x000000ff0000720c */ /* 0x040fe40003f24270 */
[----:B------:R-:W-:Y:S02]  /*5d50*/  ISETP.GT.AND P0, PT, R0, 0x1, PT ;  /* 0x000000010000780c */ /* 0x000fe40003f04270 */
[----:B--2---:R-:W-:Y:S02]  /*5d60*/  IADD3 R132, R132, R133, RZ ;  /* 0x0000008584847210 */ /* 0x004fe40007ffe0ff */
[----:B------:R-:W-:Y:S02]  /*5d70*/  FSEL R135, R6, -INF , P1 ;  /* 0xff80000006877808 */ /* 0x000fe40000800000 */
[C---:B------:R-:W-:Y:S02]  /*5d80*/  ISETP.GT.AND P1, PT, R132.reuse, RZ, PT ;  /* 0x000000ff8400720c */ /* 0x040fe40003f24270 */
[----:B------:R-:W-:Y:S02]  /*5d90*/  FSEL R134, R7, -INF , P0 ;  /* 0xff80000007867808 */ /* 0x000fe40000000000 */
[----:B------:R-:W-:Y:S02]  /*5da0*/  ISETP.GT.AND P0, PT, R132, 0x1, PT ;  /* 0x000000018400780c */ /* 0x000fe40003f04270 */
[----:B------:R-:W-:Y:S02]  /*5db0*/  FSEL R136, R4, -INF , P1 ;  /* 0xff80000004887808 */ /* 0x000fe40000800000 */
[----:B------:R-:W-:Y:S02]  /*5dc0*/  FSEL R6, R5, -INF , P0 ;  /* 0xff80000005067808 */ /* 0x000fe40000000000 */
[----:B------:R-:W-:Y:S02]  /*5dd0*/  FMNMX.FTZ R5, R135, R2, !PT ;  /* 0x0000000287057209 */ /* 0x000fe40007810000 */
[C---:B------:R-:W-:Y:S02]  /*5de0*/  ISETP.GT.AND P1, PT, R0.reuse, 0x8, PT ;  /* 0x000000080000780c */ /* 0x040fe40003f24270 */
[----:B------:R-:W-:Y:S02]  /*5df0*/  ISETP.GT.AND P0, PT, R0, 0x9, PT ;  /* 0x000000090000780c */ /* 0x000fe40003f04270 */
[----:B------:R-:W-:Y:S02]  /*5e00*/  FSEL R162, R10, -INF , P1 ;  /* 0xff8000000aa27808 */ /* 0x000fe40000800000 */
[----:B------:R-:W-:Y:S02]  /*5e10*/  ISETP.GT.AND P1, PT, R132, 0x8, PT ;  /* 0x000000088400780c */ /* 0x000fe40003f24270 */
[----:B------:R-:W-:Y:S02]  /*5e20*/  FMNMX.FTZ R5, R134, R5, !PT ;  /* 0x0000000586057209 */ /* 0x000fe40007810000 */
[----:B------:R-:W-:Y:S02]  /*5e30*/  FSEL R138, R11, -INF , P0 ;  /* 0xff8000000b8a7808 */ /* 0x000fe40000000000 */
[----:B------:R-:W-:Y:S02]  /*5e40*/  FSEL R10, R8, -INF , P1 ;  /* 0xff800000080a7808 */ /* 0x000fe40000800000 */
[----:B------:R-:W-:Y:S02]  /*5e50*/  ISETP.GT.AND P1, PT, R0, 0x10, PT ;  /* 0x000000100000780c */ /* 0x000fe40003f24270 */
        /* <DEDUP_REMOVED lines=13> */
[----:B------:R-:W-:Y:S01]  /*5f30*/  FSEL R142, R18, -INF , P1 ;  /* 0xff800000128e7808 */ /* 0x000fe20000800000 */
[----:B------:R-:W-:Y:S01]  /*5f40*/  LDSM.16.MT88.4 R12, [R195+0x100] ;  /* 0x00010000c30c783b */ /* 0x000fe20000004200 */
[----:B------:R-:W-:Y:S02]  /*5f50*/  ISETP.GT.AND P0, PT, R0, 0x19, PT ;  /* 0x000000190000780c */ /* 0x000fe40003f04270 */
[----:B------:R-:W-:Y:S02]  /*5f60*/  FMNMX.FTZ R7, R236, R7, !PT ;  /* 0x00000007ec077209 */ /* 0x000fe40007810000 */
[----:B------:R-:W-:Y:S02]  /*5f70*/  ISETP.GT.AND P1, PT, R132, 0x18, PT ;  /* 0x000000188400780c */ /* 0x000fe40003f24270 */
[----:B------:R-:W-:Y:S02]  /*5f80*/  FSEL R140, R19, -INF , P0 ;  /* 0xff800000138c7808 */ /* 0x000fe40000000000 */
[----:B------:R-:W-:Y:S02]  /*5f90*/  FMNMX.FTZ R7, R142, R7, !PT ;  /* 0x000000078e077209 */ /* 0x000fe40007810000 */
[----:B------:R-:W-:Y:S02]  /*5fa0*/  FSEL R170, R16, -INF , P1 ;  /* 0xff80000010aa7808 */ /* 0x000fe40000800000 */
[----:B------:R-:W-:Y:S02]  /*5fb0*/  ISETP.GT.AND P1, PT, R0, 0x20, PT ;  /* 0x000000200000780c */ /* 0x000fe40003f24270 */
[----:B------:R-:W-:Y:S02]  /*5fc0*/  ISETP.GT.AND P0, PT, R132, 0x19, PT ;  /* 0x000000198400780c */ /* 0x000fe40003f04270 */
[----:B------:R-:W-:Y:S02]  /*5fd0*/  FMNMX.FTZ R5, R136, R3, !PT ;  /* 0x0000000388057209 */ /* 0x000fe40007810000 */
[----:B------:R-:W-:Y:S02]  /*5fe0*/  FSEL R230, R22, -INF , P1 ;  /* 0xff80000016e67808 */ /* 0x000fe40000800000 */
[----:B------:R-:W-:Y:S02]  /*5ff0*/  FMNMX.FTZ R7, R140, R7, !PT ;  /* 0x000000078c077209 */ /* 0x000fe40007810000 */
[----:B------:R-:W-:Y:S02]  /*6000*/  FSEL R220, R17, -INF , P0 ;  /* 0xff80000011dc7808 */ /* 0x000fe40000000000 */
[----:B------:R-:W-:Y:S02]  /*6010*/  ISETP.GT.AND P0, PT, R0, 0x21, PT ;  /* 0x000000210000780c */ /* 0x000fe40003f04270 */
[----:B------:R-:W-:Y:S02]  /*6020*/  ISETP.GT.AND P1, PT, R132, 0x20, PT ;  /* 0x000000208400780c */ /* 0x000fe40003f24270 */
[----:B------:R-:W-:Y:S02]  /*6030*/  FMNMX.FTZ R5, R6, R5, !PT ;  /* 0x0000000506057209 */ /* 0x000fe40007810000 */
[----:B------:R-:W-:Y:S02]  /*6040*/  FSEL R226, R23, -INF , P0 ;  /* 0xff80000017e27808 */ /* 0x000fe40000000000 */
[----:B------:R-:W-:Y:S02]  /*6050*/  FSEL R234, R20, -INF , P1 ;  /* 0xff80000014ea7808 */ /* 0x000fe40000800000 */
[----:B------:R-:W-:Y:S02]  /*6060*/  ISETP.GT.AND P0, PT, R132, 0x21, PT ;  /* 0x000000218400780c */ /* 0x000fe40003f04270 */
[----:B------:R-:W-:Y:S02]  /*6070*/  FMNMX.FTZ R7, R230, R7, !PT ;  /* 0x00000007e6077209 */ /* 0x000fe40007810000 */
[----:B------:R-:W-:Y:S02]  /*6080*/  ISETP.GT.AND P1, PT, R0, 0x28, PT ;  /* 0x000000280000780c */ /* 0x000fe40003f24270 */
[----:B------:R-:W-:Y:S02]  /*6090*/  FMNMX.FTZ R5, R10, R5, !PT ;  /* 0x000000050a057209 */ /* 0x000fe40007810000 */
[----:B------:R-:W-:Y:S02]  /*60a0*/  FSEL R232, R21, -INF , P0 ;  /* 0xff80000015e87808 */ /* 0x000fe40000000000 */
[----:B------:R-:W-:Y:S01]  /*60b0*/  ISETP.GT.AND P0, PT, R0, 0x29, PT ;  /* 0x000000290000780c */ /* 0x000fe20003f04270 */
[----:B------:R-:W-:Y:S01]  /*60c0*/  LDSM.16.MT88.4 R20, [R190+0x100] ;  /* 0x00010000be14783b */ /* 0x000fe20000004200 */
[----:B------:R-:W-:Y:S02]  /*60d0*/  FSEL R222, R26, -INF , P1 ;  /* 0xff8000001ade7808 */ /* 0x000fe40000800000 */
[----:B------:R-:W-:Y:S02]  /*60e0*/  FMNMX.FTZ R7, R226, R7, !PT ;  /* 0x00000007e2077209 */ /* 0x000fe40007810000 */
[----:B------:R-:W-:Y:S02]  /*60f0*/  FMNMX.FTZ R5, R8, R5, !PT ;  /* 0x0000000508057209 */ /* 0x000fe40007810000 */
[----:B------:R-:W-:Y:S02]  /*6100*/  FSEL R158, R27, -INF , P0 ;  /* 0xff8000001b9e7808 */ /* 0x000fe40000000000 */
[----:B------:R-:W-:Y:S02]  /*6110*/  ISETP.GT.AND P1, PT, R0, 0x30, PT ;  /* 0x000000300000780c */ /* 0x000fe40003f24270 */
[----:B------:R-:W-:Y:S02]  /*6120*/  FMNMX.FTZ R7, R222, R7, !PT ;  /* 0x00000007de077209 */ /* 0x000fe40007810000 */
[----:B------:R-:W-:Y:S02]  /*6130*/  FMNMX.FTZ R5, R166, R5, !PT ;  /* 0x00000005a6057209 */ /* 0x000fe40007810000 */
[----:B------:R-:W-:Y:S02]  /*6140*/  FSEL R152, R30, -INF , P1 ;  /* 0xff8000001e987808 */ /* 0x000fe40000800000 */
[----:B------:R-:W-:Y:S02]  /*6150*/  FMNMX.FTZ R7, R158, R7, !PT ;  /* 0x000000079e077209 */ /* 0x000fe40007810000 */
[----:B------:R-:W-:Y:S02]  /*6160*/  ISETP.GT.AND P0, PT, R0, 0x31, PT ;  /* 0x000000310000780c */ /* 0x000fe40003f04270 */
        /* <DEDUP_REMOVED lines=15> */
[----:B------:R-:W-:Y:S01]  /*6260*/  ISETP.GT.AND P0, PT, R132, 0x29, PT ;  /* 0x000000298400780c */ /* 0x000fe20003f04270 */
[----:B------:R-:W1:Y:S01]  /*6270*/  SHFL.BFLY PT, R5, R0, 0x2, 0x1f ;  /* 0x0c401f0000057f89 */ /* 0x000e6200000e0000 */
[----:B------:R-:W-:Y:S02]  /*6280*/  FMNMX.FTZ R7, R232, R7, !PT ;  /* 0x00000007e8077209 */ /* 0x000fe40007810000 */
[----:B------:R-:W-:Y:S02]  /*6290*/  FSEL R224, R25, -INF , P0 ;  /* 0xff80000019e07808 */ /* 0x000fe40000000000 */
[----:B------:R-:W-:Y:S02]  /*62a0*/  ISETP.GT.AND P1, PT, R132, 0x30, PT ;  /* 0x000000308400780c */ /* 0x000fe40003f24270 */
[----:B------:R-:W-:Y:S02]  /*62b0*/  FMNMX.FTZ R7, R228, R7, !PT ;  /* 0x00000007e4077209 */ /* 0x000fe40007810000 */
[----:B------:R-:W-:Y:S02]  /*62c0*/  FSEL R156, R28, -INF , P1 ;  /* 0xff8000001c9c7808 */ /* 0x000fe40000800000 */
[----:B------:R-:W-:Y:S02]  /*62d0*/  ISETP.GT.AND P0, PT, R132, 0x31, PT ;  /* 0x000000318400780c */ /* 0x000fe40003f04270 */
[----:B------:R-:W-:Y:S02]  /*62e0*/  FMNMX.FTZ R7, R224, R7, !PT ;  /* 0x00000007e0077209 */ /* 0x000fe40007810000 */
[----:B------:R-:W-:Y:S02]  /*62f0*/  FSEL R154, R29, -INF , P0 ;  /* 0xff8000001d9a7808 */ /* 0x000fe40000000000 */
[----:B------:R-:W-:Y:S01]  /*6300*/  FMNMX.FTZ R7, R156, R7, !PT ;  /* 0x000000079c077209 */ /* 0x000fe20007810000 */
[----:B------:R-:W-:Y:S01]  /*6310*/  LDSM.16.MT88.4 R28, [R189+0x100] ;  /* 0x00010000bd1c783b */ /* 0x000fe20000004200 */
[----:B------:R-:W-:Y:S02]  /*6320*/  ISETP.GT.AND P1, PT, R132, 0x38, PT ;  /* 0x000000388400780c */ /* 0x000fe40003f24270 */
[----:B------:R-:W-:Y:S02]  /*6330*/  FMNMX.FTZ R7, R154, R7, !PT ;  /* 0x000000079a077209 */ /* 0x000fe40007810000 */
[----:B------:R-:W-:Y:S02]  /*6340*/  FSEL R150, R32, -INF , P1 ;  /* 0xff80000020967808 */ /* 0x000fe40000800000 */
[----:B------:R-:W-:Y:S02]  /*6350*/  ISETP.GT.AND P0, PT, R132, 0x39, PT ;  /* 0x000000398400780c */ /* 0x000fe40003f04270 */
[----:B------:R-:W-:Y:S02]  /*6360*/  FMNMX.FTZ R7, R150, R7, !PT ;  /* 0x0000000796077209 */ /* 0x000fe40007810000 */
[----:B------:R-:W-:Y:S02]  /*6370*/  FSEL R146, R33, -INF , P0 ;  /* 0xff80000021927808 */ /* 0x000fe40000000000 */
[----:B-1----:R-:W-:Y:S02]  /*6380*/  FMNMX.FTZ R5, R0, R5, !PT ;  /* 0x0000000500057209 */ /* 0x002fe40007810000 */
[----:B------:R-:W-:Y:S03]  /*6390*/  FMNMX.FTZ R9, R146, R7, !PT ;  /* 0x0000000792097209 */ /* 0x000fe60007810000 */
[----:B------:R-:W1:Y:S08]  /*63a0*/  SHFL.BFLY PT, R132, R5, 0x1, 0x1f ;  /* 0x0c201f0005847f89 */ /* 0x000e7000000e0000 */
[----:B------:R-:W2:Y:S01]  /*63b0*/  SHFL.BFLY PT, R0, R9, 0x2, 0x1f ;  /* 0x0c401f0009007f89 */ /* 0x000ea200000e0000 */
[----:B-1----:R-:W-:Y:S04]  /*63c0*/  FMNMX.FTZ R132, R132, R5, !PT ;  /* 0x0000000584847209 */ /* 0x002fe80007810000 */
[C---:B------:R-:W-:Y:S01]  /*63d0*/  FSETP.NEU.FTZ.AND P1, PT, R132.reuse, -INF , PT ;  /* 0xff8000008400780b */ /* 0x040fe20003f3d000 */
[----:B------:R-:W-:Y:S01]  /*63e0*/  FMUL.FTZ R145, R132, c[0x0][0x2d0] ;  /* 0x0000b40084917a20 */ /* 0x000fe20000410000 */
[----:B--2---:R-:W-:Y:S02]  /*63f0*/  FMNMX.FTZ R4, R0, R9, !PT ;  /* 0x0000000900047209 */ /* 0x004fe40007810000 */
[----:B------:R-:W-:Y:S02]  /*6400*/  FSEL R5, R132, RZ, P1 ;  /* 0x000000ff84057208 */ /* 0x000fe40000800000 */
[----:B------:R-:W-:Y:S01]  /*6410*/  FSEL R145, R145, RZ, P1 ;  /* 0x000000ff91917208 */ /* 0x000fe20000800000 */
[----:B------:R-:W1:Y:S02]  /*6420*/  SHFL.BFLY PT, R7, R4, 0x1, 0x1f ;  /* 0x0c201f0004077f89 */ /* 0x000e6400000e0000 */
[----:B------:R-:W-:Y:S02]  /*6430*/  FADD.FTZ R5, -R5, R2 ;  /* 0x0000000205057221 */ /* 0x000fe40000010100 */
[--C-:B------:R-:W-:Y:S02]  /*6440*/  FFMA.FTZ R161, R135, c[0x0][0x2d0], -R145.reuse ;  /* 0x0000b40087a17a23 */ /* 0x100fe40000010891 */
        /* <DEDUP_REMOVED lines=9> */
[----:B------:R-:W2:Y:S01]  /*64e0*/  MUFU.EX2 R2, R2 ;  /* 0x0000000200027308 */ /* 0x000ea20000000800 */
[--C-:B------:R-:W-:Y:S01]  /*64f0*/  FFMA.FTZ R168, R168, c[0x0][0x2d0], -R145.reuse ;  /* 0x0000b400a8a87a23 */ /* 0x100fe20000010891 */
[----:B-1----:R-:W-:Y:S01]  /*6500*/  FMNMX.FTZ R0, R4, R7, !PT ;  /* 0x0000000704007209 */ /* 0x002fe20007810000 */
[--C-:B------:R-:W-:Y:S02]  /*6510*/  FFMA.FTZ R169, R236, c[0x0][0x2d0], -R145.reuse ;  /* 0x0000b400eca97a23 */ /* 0x100fe40000010891 */
[--C-:B------:R-:W-:Y:S01]  /*6520*/  FFMA.FTZ R223, R230, c[0x0][0x2d0], -R145.reuse ;  /* 0x0000b400e6df7a23 */ /* 0x100fe20000010891 */
[C---:B------:R-:W-:Y:S01]  /*6530*/  FSETP.NEU.FTZ.AND P0, PT, R0.reuse, -INF , PT ;  /* 0xff8000000000780b */ /* 0x040fe20003f1d000 */
[C---:B------:R-:W-:Y:S03]  /*6540*/  FMUL.FTZ R147, R0.reuse, c[0x0][0x2d0] ;  /* 0x0000b40000937a20 */ /* 0x040fe60000410000 */
[----:B------:R-:W1:Y:S01]  /*6550*/  MUFU.EX2 R160, R160 ;  /* 0x000000a000a07308 */ /* 0x000e620000000800 */
[----:B------:R-:W-:Y:S01]  /*6560*/  FSEL R4, R0, RZ, P0 ;  /* 0x000000ff00047208 */ /* 0x000fe20000000000 */
[--C-:B------:R-:W-:Y:S01]  /*6570*/  FFMA.FTZ R230, R152, c[0x0][0x2d0], -R145.reuse ;  /* 0x0000b40098e67a23 */ /* 0x100fe20000010891 */
[----:B------:R-:W-:Y:S01]  /*6580*/  FSEL R147, R147, RZ, P0 ;  /* 0x000000ff93937208 */ /* 0x000fe20000000000 */
[----:B------:R-:W-:Y:S01]  /*6590*/  FFMA.FTZ R226, R226, c[0x0][0x2d0], -R145 ;  /* 0x0000b400e2e27a23 */ /* 0x000fe20000010891 */
[----:B------:R-:W-:Y:S01]  /*65a0*/  ISETP.LT.AND P0, PT, R218, UR6, PT ;  /* 0x00000006da007c0c */ /* 0x000fe2000bf01270 */
[----:B------:R-:W-:Y:S01]  /*65b0*/  FADD.FTZ R4, -R4, R3 ;  /* 0x0000000304047221 */ /* 0x000fe20000010100 */
[----:B------:R-:W-:Y:S01]  /*65c0*/  UIADD3 UR6, UR6, -0x1, URZ ;  /* 0xffffffff06067890 */ /* 0x000fe2000fffe03f */
[--C-:B------:R-:W-:Y:S02]  /*65d0*/  FFMA.FTZ R165, R136, c[0x0][0x2d0], -R147.reuse ;  /* 0x0000b40088a57a23 */ /* 0x100fe40000010893 */
[--C-:B------:R-:W-:Y:S01]  /*65e0*/  FFMA.FTZ R164, R6, c[0x0][0x2d0], -R147.reuse ;  /* 0x0000b40006a47a23 */ /* 0x100fe20000010893 */
[----:B------:R-:W-:Y:S01]  /*65f0*/  MUFU.EX2 R135, R135 ;  /* 0x0000008700877308 */ /* 0x000fe20000000800 */
[--C-:B------:R-:W-:Y:S02]  /*6600*/  FFMA.FTZ R163, R10, c[0x0][0x2d0], -R147.reuse ;  /* 0x0000b4000aa37a23 */ /* 0x100fe40000010893 */
[--C-:B------:R-:W-:Y:S02]  /*6610*/  FFMA.FTZ R162, R8, c[0x0][0x2d0], -R147.reuse ;  /* 0x0000b40008a27a23 */ /* 0x100fe40000010893 */
[----:B------:R-:W-:Y:S02]  /*6620*/  FMUL.FTZ R3, R4, c[0x0][0x2d0] ;  /* 0x0000b40004037a20 */ /* 0x000fe40000410000 */
[C---:B--2---:R-:W-:Y:S02]  /*6630*/  FMUL.FTZ R6, R2.reuse, R130 ;  /* 0x0000008202067220 */ /* 0x044fe40000410000 */
[C---:B------:R-:W-:Y:S01]  /*6640*/  FMUL.FTZ R7, R2.reuse, R131 ;  /* 0x0000008302077220 */ /* 0x040fe20000410000 */
[----:B------:R-:W2:Y:S01]  /*6650*/  MUFU.EX2 R134, R134 ;  /* 0x0000008600867308 */ /* 0x000ea20000000800 */
[----:B------:R-:W-:Y:S01]  /*6660*/  FMUL.FTZ R10, R2, R102 ;  /* 0x00000066020a7220 */ /* 0x000fe20000410000 */
[----:B-1----:R-:W-:Y:S01]  /*6670*/  F2FP.PACK_AB R137, R160, R161 ;  /* 0x000000a1a089723e */ /* 0x002fe200000000ff */
[C---:B------:R-:W-:Y:S02]  /*6680*/  FMUL.FTZ R11, R2.reuse, R103 ;  /* 0x00000067020b7220 */ /* 0x040fe40000410000 */
[C---:B------:R-:W-:Y:S02]  /*6690*/  FMUL.FTZ R18, R2.reuse, R110 ;  /* 0x0000006e02127220 */ /* 0x040fe40000410000 */
[C---:B------:R-:W-:Y:S03]  /*66a0*/  FMUL.FTZ R19, R2.reuse, R111 ;  /* 0x0000006f02137220 */ /* 0x040fe60000410000 */
[----:B------:R-:W1:Y:S01]  /*66b0*/  MUFU.EX2 R3, R3 ;  /* 0x0000000300037308 */ /* 0x000e620000000800 */
[C---:B------:R-:W-:Y:S02]  /*66c0*/  FMUL.FTZ R26, R2.reuse, R118 ;  /* 0x00000076021a7220 */ /* 0x040fe40000410000 */
[C---:B------:R-:W-:Y:S02]  /*66d0*/  FMUL.FTZ R27, R2.reuse, R119 ;  /* 0x00000077021b7220 */ /* 0x040fe40000410000 */
[C---:B------:R-:W-:Y:S02]  /*66e0*/  FMUL.FTZ R34, R2.reuse, R126 ;  /* 0x0000007e02227220 */ /* 0x040fe40000410000 */
[----:B------:R-:W-:Y:S02]  /*66f0*/  FMUL.FTZ R35, R2, R127 ;  /* 0x0000007f02237220 */ /* 0x000fe40000410000 */
[--C-:B------:R-:W-:Y:S01]  /*6700*/  FFMA.FTZ R229, R154, c[0x0][0x2d0], -R147.reuse ;  /* 0x0000b4009ae57a23 */ /* 0x100fe20000010893 */
[----:B------:R-:W-:Y:S01]  /*6710*/  MUFU.EX2 R165, R165 ;  /* 0x000000a500a57308 */ /* 0x000fe20000000800 */
[----:B------:R-:W-:Y:S01]  /*6720*/  LDSM.16.MT88.4 R152, [R188+0x3900] ;  /* 0x00390000bc98783b */ /* 0x000fe20000004200 */
[--C-:B------:R-:W-:Y:S01]  /*6730*/  FFMA.FTZ R233, R150, c[0x0][0x2d0], -R147.reuse ;  /* 0x0000b40096e97a23 */ /* 0x100fe20000010893 */
[----:B--2---:R-:W-:Y:S01]  /*6740*/  F2FP.PACK_AB R139, R134, R135 ;  /* 0x00000087868b723e */ /* 0x004fe200000000ff */
[C---:B------:R-:W-:Y:S02]  /*6750*/  FMUL.FTZ R38, R2.reuse, R38 ;  /* 0x0000002602267220 */ /* 0x040fe40000410000 */
[C---:B------:R-:W-:Y:S03]  /*6760*/  FMUL.FTZ R39, R2.reuse, R39 ;  /* 0x0000002702277220 */ /* 0x040fe60000410000 */
[----:B------:R-:W-:Y:S01]  /*6770*/  LDSM.16.MT88.4 R148, [R189+0x3900] ;  /* 0x00390000bd94783b */ /* 0x000fe20000004200 */
[----:B------:R-:W2:Y:S01]  /*6780*/  MUFU.EX2 R164, R164 ;  /* 0x000000a400a47308 */ /* 0x000ea20000000800 */
[C---:B------:R-:W-:Y:S02]  /*6790*/  FMUL.FTZ R42, R2.reuse, R42 ;  /* 0x0000002a022a7220 */ /* 0x040fe40000410000 */
[----:B------:R-:W-:Y:S02]  /*67a0*/  FMUL.FTZ R43, R2, R43 ;  /* 0x0000002b022b7220 */ /* 0x000fe40000410000 */
[C---:B-1----:R-:W-:Y:S02]  /*67b0*/  FMUL.FTZ R4, R3.reuse, R128 ;  /* 0x0000008003047220 */ /* 0x042fe40000410000 */
[C---:B------:R-:W-:Y:S02]  /*67c0*/  FMUL.FTZ R5, R3.reuse, R129 ;  /* 0x0000008103057220 */ /* 0x040fe40000410000 */
[C---:B------:R-:W-:Y:S01]  /*67d0*/  FMUL.FTZ R8, R3.reuse, R100 ;  /* 0x0000006403087220 */ /* 0x040fe20000410000 */
[----:B------:R-:W-:Y:S01]  /*67e0*/  MUFU.EX2 R163, R163 ;  /* 0x000000a300a37308 */ /* 0x000fe20000000800 */
[C---:B------:R-:W-:Y:S01]  /*67f0*/  FMUL.FTZ R9, R3.reuse, R101 ;  /* 0x0000006503097220 */ /* 0x040fe20000410000 */
[----:B------:R-:W-:Y:S01]  /*6800*/  LDSM.16.MT88.4 R128, [R190+0x2900] ;  /* 0x00290000be80783b */ /* 0x000fe20000004200 */
[C---:B------:R-:W-:Y:S02]  /*6810*/  FMUL.FTZ R16, R3.reuse, R108 ;  /* 0x0000006c03107220 */ /* 0x040fe40000410000 */
[C---:B------:R-:W-:Y:S02]  /*6820*/  FMUL.FTZ R17, R3.reuse, R109 ;  /* 0x0000006d03117220 */ /* 0x040fe40000410000 */
[C---:B------:R-:W-:Y:S02]  /*6830*/  FMUL.FTZ R24, R3.reuse, R116 ;  /* 0x0000007403187220 */ /* 0x040fe40000410000 */
[C---:B------:R-:W-:Y:S01]  /*6840*/  FMUL.FTZ R25, R3.reuse, R117 ;  /* 0x0000007503197220 */ /* 0x040fe20000410000 */
[----:B------:R-:W1:Y:S01]  /*6850*/  MUFU.EX2 R162, R162 ;  /* 0x000000a200a27308 */ /* 0x000e620000000800 */
[----:B------:R-:W3:Y:S01]  /*6860*/  LDSM.16.MT88.4 R100, [R188+0x100] ;  /* 0x00010000bc64783b */ /* 0x000ee20000004200 */
[C---:B------:R-:W-:Y:S01]  /*6870*/  FMUL.FTZ R32, R3.reuse, R124 ;  /* 0x0000007c03207220 */ /* 0x040fe20000410000 */
[----:B--2---:R-:W-:Y:S01]  /*6880*/  F2FP.PACK_AB R136, R164, R165 ;  /* 0x000000a5a488723e */ /* 0x004fe200000000ff */
[C---:B------:R-:W-:Y:S02]  /*6890*/  FMUL.FTZ R33, R3.reuse, R125 ;  /* 0x0000007d03217220 */ /* 0x040fe40000410000 */
[C---:B------:R-:W-:Y:S03]  /*68a0*/  FMUL.FTZ R36, R3.reuse, R36 ;  /* 0x0000002403247220 */ /* 0x040fe60000410000 */
[----:B------:R-:W-:Y:S01]  /*68b0*/  LDSM.16.MT88.4 R108, [R190+0x2100] ;  /* 0x00210000be6c783b */ /* 0x000fe20000004200 */
[C---:B------:R-:W-:Y:S01]  /*68c0*/  FMUL.FTZ R37, R3.reuse, R37 ;  /* 0x0000002503257220 */ /* 0x040fe20000410000 */
[----:B------:R-:W-:Y:S01]  /*68d0*/  MUFU.EX2 R168, R168 ;  /* 0x000000a800a87308 */ /* 0x000fe20000000800 */
[C---:B------:R-:W-:Y:S02]  /*68e0*/  FMUL.FTZ R40, R3.reuse, R40 ;  /* 0x0000002803287220 */ /* 0x040fe40000410000 */
[C---:B------:R-:W-:Y:S02]  /*68f0*/  FMUL.FTZ R41, R3.reuse, R41 ;  /* 0x0000002903297220 */ /* 0x040fe40000410000 */
[C---:B------:R-:W-:Y:S01]  /*6900*/  FMUL.FTZ R44, R3.reuse, R44 ;  /* 0x0000002c032c7220 */ /* 0x040fe20000410000 */
[----:B------:R-:W-:Y:S01]  /*6910*/  LDSM.16.MT88.4 R116, [R189+0x900] ;  /* 0x00090000bd74783b */ /* 0x000fe20000004200 */
[C---:B------:R-:W-:Y:S02]  /*6920*/  FMUL.FTZ R45, R3.reuse, R45 ;  /* 0x0000002d032d7220 */ /* 0x040fe40000410000 */
[C---:B------:R-:W-:Y:S01]  /*6930*/  FMUL.FTZ R46, R2.reuse, R46 ;  /* 0x0000002e022e7220 */ /* 0x040fe20000410000 */
[----:B------:R-:W-:Y:S01]  /*6940*/  MUFU.EX2 R169, R169 ;  /* 0x000000a900a97308 */ /* 0x000fe20000000800 */
[----:B------:R-:W-:Y:S01]  /*6950*/  FMUL.FTZ R47, R2, R47 ;  /* 0x0000002f022f7220 */ /* 0x000fe20000410000 */
[----:B-1----:R-:W-:Y:S02]  /*6960*/  F2FP.PACK_AB R138, R162, R163 ;  /* 0x000000a3a28a723e */ /* 0x002fe400000000ff */
[----:B------:R-:W-:Y:S01]  /*6970*/  LDSM.16.MT88.4 R124, [R195+0x2900] ;  /* 0x00290000c37c783b */ /* 0x000fe20000004200 */
[C---:B------:R-:W-:Y:S02]  /*6980*/  FMUL.FTZ R48, R3.reuse, R48 ;  /* 0x0000003003307220 */ /* 0x040fe40000410000 */
[C---:B------:R-:W-:Y:S02]  /*6990*/  FMUL.FTZ R49, R3.reuse, R49 ;  /* 0x0000003103317220 */ /* 0x040fe40000410000 */
[C---:B------:R-:W-:Y:S01]  /*69a0*/  FMUL.FTZ R50, R2.reuse, R50 ;  /* 0x0000003202327220 */ /* 0x040fe20000410000 */
[C---:B------:R-:W-:Y:S01]  /*69b0*/  HMMA.16816.F32 R4, R136.reuse, R12, R4 ;  /* 0x0000000c8804723c */ /* 0x040fe20000001804 */
[----:B------:R-:W-:Y:S04]  /*69c0*/  MUFU.EX2 R219, R219 ;  /* 0x000000db00db7308 */ /* 0x000fe80000000800 */
        /* <DEDUP_REMOVED lines=9> */
[----:B------:R-:W1:Y:S01]  /*6a60*/  LDSM.16.MT88.4 R104, [R195+0x2100] ;  /* 0x00210000c368783b */ /* 0x000e620000004200 */
[C---:B------:R-:W-:Y:S02]  /*6a70*/  FMUL.FTZ R53, R3.reuse, R53 ;  /* 0x0000003503357220 */ /* 0x040fe40000410000 */
[C---:B------:R-:W-:Y:S02]  /*6a80*/  FMUL.FTZ R54, R2.reuse, R54 ;  /* 0x0000003602367220 */ /* 0x040fe40000410000 */
[C---:B------:R-:W-:Y:S03]  /*6a90*/  HMMA.16816.F32 R12, R136.reuse, R20, R12 ;  /* 0x00000014880c723c */ /* 0x040fe6000000180c */
[C---:B------:R-:W-:Y:S01]  /*6aa0*/  FMUL.FTZ R55, R2.reuse, R55 ;  /* 0x0000003702377220 */ /* 0x040fe20000410000 */
[----:B------:R-:W-:Y:S01]  /*6ab0*/  MUFU.EX2 R227, R227 ;  /* 0x000000e300e37308 */ /* 0x000fe20000000800 */
[C---:B------:R-:W-:Y:S02]  /*6ac0*/  FMUL.FTZ R56, R3.reuse, R56 ;  /* 0x0000003803387220 */ /* 0x040fe40000410000 */
[C---:B------:R-:W-:Y:S01]  /*6ad0*/  FMUL.FTZ R20, R3.reuse, R112 ;  /* 0x0000007003147220 */ /* 0x040fe20000410000 */
[C---:B------:R-:W-:Y:S04]  /*6ae0*/  HMMA.16816.F32 R16, R136.reuse, R22, R16 ;  /* 0x000000168810723c */ /* 0x040fe80000001810 */
[C---:B------:R-:W-:Y:S02]  /*6af0*/  FMUL.FTZ R21, R3.reuse, R113 ;  /* 0x0000007103157220 */ /* 0x040fe40000410000 */
[C---:B------:R-:W-:Y:S01]  /*6b00*/  FMUL.FTZ R57, R3.reuse, R57 ;  /* 0x0000003903397220 */ /* 0x040fe20000410000 */
[----:B------:R-:W-:Y:S01]  /*6b10*/  MUFU.EX2 R229, R229 ;  /* 0x000000e500e57308 */ /* 0x000fe20000000800 */
[C---:B------:R-:W-:Y:S04]  /*6b20*/  FMUL.FTZ R22, R2.reuse, R114 ;  /* 0x0000007202167220 */ /* 0x040fe80000410000 */
[C---:B------:R-:W-:Y:S02]  /*6b30*/  FMUL.FTZ R23, R2.reuse, R115 ;  /* 0x0000007302177220 */ /* 0x040fe40000410000 */
[----:B------:R-:W-:Y:S01]  /*6b40*/  LDSM.16.MT88.4 R112, [R195+0x900] ;  /* 0x00090000c370783b */ /* 0x000fe20000004200 */
[C---:B------:R-:W-:Y:S02]  /*6b50*/  FMUL.FTZ R58, R2.reuse, R58 ;  /* 0x0000003a023a7220 */ /* 0x040fe40000410000 */
[C---:B------:R-:W-:Y:S01]  /*6b60*/  FMUL.FTZ R59, R2.reuse, R59 ;  /* 0x0000003b023b7220 */ /* 0x040fe20000410000 */
[----:B------:R-:W-:Y:S01]  /*6b70*/  MUFU.EX2 R230, R230 ;  /* 0x000000e600e67308 */ /* 0x000fe20000000800 */
[C---:B------:R-:W-:Y:S03]  /*6b80*/  HMMA.16816.F32 R20, R136.reuse, R28, R20 ;  /* 0x0000001c8814723c */ /* 0x040fe60000001814 */
[C---:B------:R-:W-:Y:S02]  /*6b90*/  FMUL.FTZ R60, R3.reuse, R60 ;  /* 0x0000003c033c7220 */ /* 0x040fe40000410000 */
[C---:B------:R-:W-:Y:S02]  /*6ba0*/  FMUL.FTZ R61, R3.reuse, R61 ;  /* 0x0000003d033d7220 */ /* 0x040fe40000410000 */
[C---:B------:R-:W-:Y:S01]  /*6bb0*/  FMUL.FTZ R28, R3.reuse, R120 ;  /* 0x00000078031c7220 */ /* 0x040fe20000410000 */
[C---:B------:R-:W-:Y:S01]  /*6bc0*/  HMMA.16816.F32 R24, R136.reuse, R30, R24 ;  /* 0x0000001e8818723c */ /* 0x040fe20000001818 */
[----:B------:R-:W-:Y:S03]  /*6bd0*/  MUFU.EX2 R231, R231 ;  /* 0x000000e700e77308 */ /* 0x000fe60000000800 */
[C---:B------:R-:W-:Y:S02]  /*6be0*/  FMUL.FTZ R29, R3.reuse, R121 ;  /* 0x00000079031d7220 */ /* 0x040fe40000410000 */
[C---:B------:R-:W-:Y:S02]  /*6bf0*/  FMUL.FTZ R62, R2.reuse, R62 ;  /* 0x0000003e023e7220 */ /* 0x040fe40000410000 */
[C---:B------:R-:W-:Y:S03]  /*6c00*/  FMUL.FTZ R30, R2.reuse, R122 ;  /* 0x0000007a021e7220 */ /* 0x040fe60000410000 */
[----:B------:R-:W-:Y:S01]  /*6c10*/  MUFU.EX2 R233, R233 ;  /* 0x000000e900e97308 */ /* 0x000fe20000000800 */
[C---:B------:R-:W-:Y:S02]  /*6c20*/  FMUL.FTZ R31, R2.reuse, R123 ;  /* 0x0000007b021f7220 */ /* 0x040fe40000410000 */
[----:B------:R-:W-:Y:S01]  /*6c30*/  LDSM.16.MT88.4 R120, [R188+0x900] ;  /* 0x00090000bc78783b */ /* 0x000fe20000004200 */
[C---:B------:R-:W-:Y:S02]  /*6c40*/  FMUL.FTZ R63, R2.reuse, R63 ;  /* 0x0000003f023f7220 */ /* 0x040fe40000410000 */
[C---:B------:R-:W-:Y:S02]  /*6c50*/  FMUL.FTZ R64, R3.reuse, R64 ;  /* 0x0000004003407220 */ /* 0x040fe40000410000 */
[C---:B---3--:R-:W-:Y:S02]  /*6c60*/  HMMA.16816.F32 R28, R136.reuse, R100, R28 ;  /* 0x00000064881c723c */ /* 0x048fe4000000181c */
[----:B------:R-:W-:Y:S01]  /*6c70*/  MUFU.EX2 R235, R235 ;  /* 0x000000eb00eb7308 */ /* 0x000fe20000000800 */
[C---:B------:R-:W-:Y:S02]  /*6c80*/  FMUL.FTZ R65, R3.reuse, R65 ;  /* 0x0000004103417220 */ /* 0x040fe40000410000 */
[C---:B------:R-:W-:Y:S02]  /*6c90*/  FMUL.FTZ R66, R2.reuse, R66 ;  /* 0x0000004202427220 */ /* 0x040fe40000410000 */
[C---:B------:R-:W-:Y:S01]  /*6ca0*/  FMUL.FTZ R67, R2.reuse, R67 ;  /* 0x0000004302437220 */ /* 0x040fe20000410000 */
[C---:B------:R-:W-:Y:S01]  /*6cb0*/  HMMA.16816.F32 R32, R136.reuse, R102, R32 ;  /* 0x000000668820723c */ /* 0x040fe20000001820 */
[----:B------:R-:W2:Y:S03]  /*6cc0*/  LDSM.16.MT88.4 R100, [R189+0x2100] ;  /* 0x00210000bd64783b */ /* 0x000ea60000004200 */
[C---:B------:R-:W-:Y:S02]  /*6cd0*/  FMUL.FTZ R68, R3.reuse, R68 ;  /* 0x0000004403447220 */ /* 0x040fe40000410000 */
[C---:B------:R-:W-:Y:S02]  /*6ce0*/  FMUL.FTZ R69, R3.reuse, R69 ;  /* 0x0000004503457220 */ /* 0x040fe40000410000 */
[C---:B-1----:R-:W-:Y:S04]  /*6cf0*/  HMMA.16816.F32 R36, R136.reuse, R104, R36 ;  /* 0x000000688824723c */ /* 0x042fe80000001824 */
[C---:B------:R-:W-:Y:S02]  /*6d00*/  FMUL.FTZ R70, R2.reuse, R70 ;  /* 0x0000004602467220 */ /* 0x040fe40000410000 */
[C---:B------:R-:W-:Y:S02]  /*6d10*/  FMUL.FTZ R71, R2.reuse, R71 ;  /* 0x0000004702477220 */ /* 0x040fe40000410000 */
[C---:B------:R-:W-:Y:S01]  /*6d20*/  HMMA.16816.F32 R40, R136.reuse, R106, R40 ;  /* 0x0000006a8828723c */ /* 0x040fe20000001828 */
[----:B------:R-:W1:Y:S03]  /*6d30*/  LDSM.16.MT88.4 R104, [R188+0x2100] ;  /* 0x00210000bc68783b */ /* 0x000e660000004200 */
[C---:B------:R-:W-:Y:S02]  /*6d40*/  FMUL.FTZ R72, R3.reuse, R72 ;  /* 0x0000004803487220 */ /* 0x040fe40000410000 */
[C---:B------:R-:W-:Y:S02]  /*6d50*/  FMUL.FTZ R73, R3.reuse, R73 ;  /* 0x0000004903497220 */ /* 0x040fe40000410000 */
[C---:B------:R-:W-:Y:S04]  /*6d60*/  HMMA.16816.F32 R44, R136.reuse, R108, R44 ;  /* 0x0000006c882c723c */ /* 0x040fe8000000182c */
[C---:B------:R-:W-:Y:S02]  /*6d70*/  FMUL.FTZ R74, R2.reuse, R74 ;  /* 0x0000004a024a7220 */ /* 0x040fe40000410000 */
[C---:B------:R-:W-:Y:S02]  /*6d80*/  FMUL.FTZ R75, R2.reuse, R75 ;  /* 0x0000004b024b7220 */ /* 0x040fe40000410000 */
[C---:B------:R-:W-:Y:S01]  /*6d90*/  HMMA.16816.F32 R48, R136.reuse, R110, R48 ;  /* 0x0000006e8830723c */ /* 0x040fe20000001830 */
[----:B------:R-:W3:Y:S03]  /*6da0*/  LDSM.16.MT88.4 R108, [R195+0x4100] ;  /* 0x00410000c36c783b */ /* 0x000ee60000004200 */
[C---:B------:R-:W-:Y:S02]  /*6db0*/  FMUL.FTZ R84, R3.reuse, R84 ;  /* 0x0000005403547220 */ /* 0x040fe40000410000 */
[C---:B------:R-:W-:Y:S02]  /*6dc0*/  FMUL.FTZ R85, R3.reuse, R85 ;  /* 0x0000005503557220 */ /* 0x040fe40000410000 */
[C---:B------:R-:W-:Y:S01]  /*6dd0*/  FMUL.FTZ R86, R2.reuse, R86 ;  /* 0x0000005602567220 */ /* 0x040fe20000410000 */
[C---:B--2---:R-:W-:Y:S03]  /*6de0*/  HMMA.16816.F32 R52, R136.reuse, R100, R52 ;  /* 0x000000648834723c */ /* 0x044fe60000001834 */
[----:B------:R-:W-:Y:S02]  /*6df0*/  FMUL.FTZ R87, R2, R87 ;  /* 0x0000005702577220 */ /* 0x000fe40000410000 */
[--C-:B------:R-:W-:Y:S02]  /*6e00*/  FFMA.FTZ R166, R166, c[0x0][0x2d0], -R147.reuse ;  /* 0x0000b400a6a67a23 */ /* 0x100fe40000010893 */
[--C-:B------:R-:W-:Y:S01]  /*6e10*/  FFMA.FTZ R167, R238, c[0x0][0x2d0], -R147.reuse ;  /* 0x0000b400eea77a23 */ /* 0x100fe20000010893 */
[C---:B------:R-:W-:Y:S01]  /*6e20*/  HMMA.16816.F32 R56, R136.reuse, R102, R56 ;  /* 0x000000668838723c */ /* 0x040fe20000001838 */
[----:B------:R-:W2:Y:S02]  /*6e30*/  LDSM.16.MT88.4 R100, [R190+0x4100] ;  /* 0x00410000be64783b */ /* 0x000ea40000004200 */
[----:B------:R-:W-:Y:S01]  /*6e40*/  MUFU.EX2 R166, R166 ;  /* 0x000000a600a67308 */ /* 0x000fe20000000800 */
[--C-:B------:R-:W-:Y:S02]  /*6e50*/  FFMA.FTZ R170, R170, c[0x0][0x2d0], -R147.reuse ;  /* 0x0000b400aaaa7a23 */ /* 0x100fe40000010893 */
[----:B------:R-:W-:Y:S02]  /*6e60*/  FFMA.FTZ R171, R220, c[0x0][0x2d0], -R147 ;  /* 0x0000b400dcab7a23 */ /* 0x000fe40000010893 */
[C---:B-1----:R-:W-:Y:S04]  /*6e70*/  HMMA.16816.F32 R60, R136.reuse, R104, R60 ;  /* 0x00000068883c723c */ /* 0x042fe8000000183c */
[----:B------:R-:W-:Y:S01]  /*6e80*/  FFMA.FTZ R220, R140, c[0x0][0x2d0], -R145 ;  /* 0x0000b4008cdc7a23 */ /* 0x000fe20000010891 */
[----:B------:R-:W1:Y:S01]  /*6e90*/  MUFU.EX2 R167, R167 ;  /* 0x000000a700a77308 */ /* 0x000e620000000800 */
[----:B------:R-:W-:Y:S01]  /*6ea0*/  LDSM.16.MT88.4 R140, [R189+0x2900] ;  /* 0x00290000bd8c783b */ /* 0x000fe20000004200 */
[C---:B------:R-:W-:Y:S01]  /*6eb0*/  FMUL.FTZ R88, R3.reuse, R88 ;  /* 0x0000005803587220 */ /* 0x040fe20000410000 */
[C---:B------:R-:W-:Y:S04]  /*6ec0*/  HMMA.16816.F32 R64, R136.reuse, R106, R64 ;  /* 0x0000006a8840723c */ /* 0x040fe80000001840 */
[C---:B------:R-:W-:Y:S02]  /*6ed0*/  FMUL.FTZ R89, R3.reuse, R89 ;  /* 0x0000005903597220 */ /* 0x040fe40000410000 */
[----:B------:R-:W4:Y:S01]  /*6ee0*/  LDSM.16.MT88.4 R104, [R189+0x4100] ;  /* 0x00410000bd68783b */ /* 0x000f220000004200 */
[C---:B------:R-:W-:Y:S01]  /*6ef0*/  FMUL.FTZ R90, R2.reuse, R90 ;  /* 0x0000005a025a7220 */ /* 0x040fe20000410000 */
[C---:B---3--:R-:W-:Y:S01]  /*6f00*/  HMMA.16816.F32 R68, R136.reuse, R108, R68 ;  /* 0x0000006c8844723c */ /* 0x048fe20000001844 */
[----:B------:R-:W-:Y:S03]  /*6f10*/  MUFU.EX2 R170, R170 ;  /* 0x000000aa00aa7308 */ /* 0x000fe60000000800 */
[C---:B------:R-:W-:Y:S02]  /*6f20*/  FMUL.FTZ R91, R2.reuse, R91 ;  /* 0x0000005b025b7220 */ /* 0x040fe40000410000 */
[C---:B------:R-:W-:Y:S02]  /*6f30*/  FMUL.FTZ R92, R3.reuse, R92 ;  /* 0x0000005c035c7220 */ /* 0x040fe40000410000 */
[C---:B------:R-:W-:Y:S01]  /*6f40*/  HMMA.16816.F32 R72, R136.reuse, R110, R72 ;  /* 0x0000006e8848723c */ /* 0x040fe20000001848 */
[----:B------:R-:W3:Y:S02]  /*6f50*/  LDSM.16.MT88.4 R108, [R188+0x4100] ;  /* 0x00410000bc6c783b */ /* 0x000ee40000004200 */
[----:B------:R-:W5:Y:S01]  /*6f60*/  MUFU.EX2 R171, R171 ;  /* 0x000000ab00ab7308 */ /* 0x000f620000000800 */
[C---:B------:R-:W-:Y:S02]  /*6f70*/  FMUL.FTZ R76, R3.reuse, R76 ;  /* 0x0000004c034c7220 */ /* 0x040fe40000410000 */
[C---:B------:R-:W-:Y:S02]  /*6f80*/  FMUL.FTZ R77, R3.reuse, R77 ;  /* 0x0000004d034d7220 */ /* 0x040fe40000410000 */
[C---:B------:R-:W-:Y:S04]  /*6f90*/  FMUL.FTZ R78, R2.reuse, R78 ;  /* 0x0000004e024e7220 */ /* 0x040fe80000410000 */
[C---:B------:R-:W-:Y:S01]  /*6fa0*/  FMUL.FTZ R79, R2.reuse, R79 ;  /* 0x0000004f024f7220 */ /* 0x040fe20000410000 */
[----:B------:R-:W3:Y:S01]  /*6fb0*/  MUFU.EX2 R220, R220 ;  /* 0x000000dc00dc7308 */ /* 0x000ee20000000800 */
[C---:B------:R-:W-:Y:S02]  /*6fc0*/  FMUL.FTZ R93, R3.reuse, R93 ;  /* 0x0000005d035d7220 */ /* 0x040fe40000410000 */
[C---:B------:R-:W-:Y:S02]  /*6fd0*/  FMUL.FTZ R94, R2.reuse, R94 ;  /* 0x0000005e025e7220 */ /* 0x040fe40000410000 */
[C---:B------:R-:W-:Y:S01]  /*6fe0*/  FMUL.FTZ R95, R2.reuse, R95 ;  /* 0x0000005f025f7220 */ /* 0x040fe20000410000 */
[C---:B--2---:R-:W-:Y:S03]  /*6ff0*/  HMMA.16816.F32 R76, R136.reuse, R100, R76 ;  /* 0x00000064884c723c */ /* 0x044fe6000000184c */
[C---:B------:R-:W-:Y:S02]  /*7000*/  FMUL.FTZ R80, R3.reuse, R80 ;  /* 0x0000005003507220 */ /* 0x040fe40000410000 */
[----:B------:R-:W-:Y:S02]  /*7010*/  FMUL.FTZ R81, R3, R81 ;  /* 0x0000005103517220 */ /* 0x000fe40000410000 */
[C---:B------:R-:W-:Y:S01]  /*7020*/  FMUL.FTZ R82, R2.reuse, R82 ;  /* 0x0000005202527220 */ /* 0x040fe20000410000 */
[----:B-1----:R-:W-:Y:S01]  /*7030*/  F2FP.PACK_AB R100, R167, R166 ;  /* 0x000000a6a764723e */ /* 0x002fe200000000ff */
[C---:B------:R-:W-:Y:S03]  /*7040*/  FMUL.FTZ R83, R2.reuse, R83 ;  /* 0x0000005302537220 */ /* 0x040fe60000410000 */
[----:B------:R-:W-:Y:S01]  /*7050*/  FMUL.FTZ R96, R3, R96 ;  /* 0x0000006003607220 */ /* 0x000fe20000410000 */
[----:B------:R-:W-:Y:S01]  /*7060*/  F2FP.PACK_AB R101, R169, R168 ;  /* 0x000000a8a965723e */ /* 0x000fe200000000ff */
[----:B------:R-:W-:Y:S02]  /*7070*/  FMUL.FTZ R97, R3, R97 ;  /* 0x0000006103617220 */ /* 0x000fe40000410000 */
[C---:B------:R-:W-:Y:S03]  /*7080*/  HMMA.16816.F32 R80, R136.reuse, R102, R80 ;  /* 0x000000668850723c */ /* 0x040fe60000001850 */
[C---:B------:R-:W-:Y:S02]  /*7090*/  FMUL.FTZ R98, R2.reuse, R98 ;  /* 0x0000006202627220 */ /* 0x040fe40000410000 */
[----:B------:R-:W-:Y:S02]  /*70a0*/  FMUL.FTZ R99, R2, R99 ;  /* 0x0000006302637220 */ /* 0x000fe40000410000 */
[----:B-----5:R-:W-:Y:S01]  /*70b0*/  F2FP.PACK_AB R102, R171, R170 ;  /* 0x000000aaab66723e */ /* 0x020fe200000000ff */
[C---:B----4-:R-:W-:Y:S04]  /*70c0*/  HMMA.16816.F32 R84, R136.reuse, R104, R84 ;  /* 0x000000688854723c */ /* 0x050fe80000001854 */
[----:B---3--:R-:W-:Y:S01]  /*70d0*/  F2FP.PACK_AB R103, R220, R219 ;  /* 0x000000dbdc67723e */ /* 0x008fe200000000ff */
[--C-:B------:R-:W-:Y:S02]  /*70e0*/  FFMA.FTZ R221, R234, c[0x0][0x2d0], -R147.reuse ;  /* 0x0000b400eadd7a23 */ /* 0x100fe40000010893 */
[--C-:B------:R-:W-:Y:S01]  /*70f0*/  FFMA.FTZ R232, R232, c[0x0][0x2d0], -R147.reuse ;  /* 0x0000b400e8e87a23 */ /* 0x100fe20000010893 */
[C---:B------:R-:W-:Y:S01]  /*7100*/  HMMA.16816.F32 R88, R136.reuse, R106, R88 ;  /* 0x0000006a8858723c */ /* 0x040fe20000001858 */
[----:B------:R-:W1:Y:S02]  /*7110*/  LDSM.16.MT88.4 R104, [R190+0x900] ;  /* 0x00090000be68783b */ /* 0x000e640000004200 */
[----:B------:R-:W-:Y:S01]  /*7120*/  MUFU.EX2 R221, R221 ;  /* 0x000000dd00dd7308 */ /* 0x000fe20000000800 */
[--C-:B------:R-:W-:Y:S02]  /*7130*/  FFMA.FTZ R225, R228, c[0x0][0x2d0], -R147.reuse ;  /* 0x0000b400e4e17a23 */ /* 0x100fe40000010893 */
[--C-:B------:R-:W-:Y:S02]  /*7140*/  FFMA.FTZ R228, R156, c[0x0][0x2d0], -R147.reuse ;  /* 0x0000b4009ce47a23 */ /* 0x100fe40000010893 */
[C---:B------:R-:W-:Y:S01]  /*7150*/  HMMA.16816.F32 R92, R136.reuse, R108, R92 ;  /* 0x0000006c885c723c */ /* 0x040fe2000000185c */
[----:B------:R-:W-:Y:S03]  /*7160*/  LDSM.16.MT88.4 R156, [R195+0x5900] ;  /* 0x00590000c39c783b */ /* 0x000fe60000004200 */
[--C-:B------:R-:W-:Y:S01]  /*7170*/  FFMA.FTZ R224, R224, c[0x0][0x2d0], -R147.reuse ;  /* 0x0000b400e0e07a23 */ /* 0x100fe20000010893 */
[----:B------:R-:W-:Y:S01]  /*7180*/  MUFU.EX2 R232, R232 ;  /* 0x000000e800e87308 */ /* 0x000fe20000000800 */
[----:B------:R-:W-:Y:S02]  /*7190*/  FFMA.FTZ R147, R146, c[0x0][0x2d0], -R147 ;  /* 0x0000b40092937a23 */ /* 0x000fe40000010893 */
[----:B------:R-:W-:Y:S01]  /*71a0*/  HMMA.16816.F32 R96, R136, R110, R96 ;  /* 0x0000006e8860723c */ /* 0x000fe20000001860 */
[----:B------:R-:W2:Y:S03]  /*71b0*/  LDSM.16.MT88.4 R108, [R188+0x2900] ;  /* 0x00290000bc6c783b */ /* 0x000ea60000004200 */
[--C-:B------:R-:W-:Y:S02]  /*71c0*/  FFMA.FTZ R222, R222, c[0x0][0x2d0], -R145.reuse ;  /* 0x0000b400dede7a23 */ /* 0x100fe40000010891 */
[----:B------:R-:W-:Y:S01]  /*71d0*/  FFMA.FTZ R145, R133, c[0x0][0x2d0], -R145 ;  /* 0x0000b40085917a23 */ /* 0x000fe20000010891 */
[----:B------:R-:W3:Y:S01]  /*71e0*/  MUFU.EX2 R234, R147 ;  /* 0x0000009300ea7308 */ /* 0x000ee20000000800 */
[C---:B------:R-:W-:Y:S05]  /*71f0*/  HMMA.16816.F32 R4, R100.reuse, R112, R4 ;  /* 0x000000706404723c */ /* 0x040fea0000001804 */
[----:B------:R-:W-:Y:S01]  /*7200*/  F2FP.PACK_AB R137, R231, R230 ;  /* 0x000000e6e789723e */ /* 0x000fe200000000ff */
[----:B------:R-:W-:Y:S02]  /*7210*/  FFMA.FTZ R161, R2, R205, R161 ;  /* 0x000000cd02a17223 */ /* 0x000fe400000100a1 */
[C---:B------:R-:W-:Y:S01]  /*7220*/  HMMA.16816.F32 R8, R100.reuse, R114, R8 ;  /* 0x000000726408723c */ /* 0x040fe20000001808 */
[----:B------:R-:W-:Y:S01]  /*7230*/  LDSM.16.MT88.4 R112, [R190+0x4900] ;  /* 0x00490000be70783b */ /* 0x000fe20000004200 */
[----:B------:R4:W5:Y:S02]  /*7240*/  MUFU.EX2 R236, R145 ;  /* 0x0000009100ec7308 */ /* 0x0009640000000800 */
[----:B------:R-:W-:Y:S02]  /*7250*/  FFMA.FTZ R165, R3, R204, R165 ;  /* 0x000000cc03a57223 */ /* 0x000fe400000100a5 */
[----:B------:R-:W-:Y:S02]  /*7260*/  FADD.FTZ R160, R160, R161 ;  /* 0x000000a1a0a07221 */ /* 0x000fe40000010000 */
[----:B------:R-:W-:Y:S01]  /*7270*/  FADD.FTZ R164, R164, R165 ;  /* 0x000000a5a4a47221 */ /* 0x000fe20000010000 */
[C---:B-1----:R-:W-:Y:S03]  /*7280*/  HMMA.16816.F32 R12, R100.reuse, R104, R12 ;  /* 0x00000068640c723c */ /* 0x042fe6000000180c */
[----:B------:R-:W-:Y:S01]  /*7290*/  MUFU.EX2 R225, R225 ;  /* 0x000000e100e17308 */ /* 0x000fe20000000800 */
[----:B------:R-:W-:Y:S01]  /*72a0*/  FADD.FTZ R3, R135, R160 ;  /* 0x000000a087037221 */ /* 0x000fe20000010000 */
[----:B---3--:R-:W-:Y:S03]  /*72b0*/  F2FP.PACK_AB R138, R234, R233 ;  /* 0x000000e9ea8a723e */ /* 0x008fe600000000ff */
[C---:B------:R-:W-:Y:S01]  /*72c0*/  HMMA.16816.F32 R16, R100.reuse, R106, R16 ;  /* 0x0000006a6410723c */ /* 0x040fe20000001810 */
[----:B------:R-:W1:Y:S03]  /*72d0*/  LDSM.16.MT88.4 R104, [R195+0x4900] ;  /* 0x00490000c368783b */ /* 0x000e660000004200 */
[----:B------:R-:W-:Y:S01]  /*72e0*/  FADD.FTZ R3, R134, R3 ;  /* 0x0000000386037221 */ /* 0x000fe20000010000 */
[----:B------:R-:W-:Y:S03]  /*72f0*/  MUFU.EX2 R224, R224 ;  /* 0x000000e000e07308 */ /* 0x000fe60000000800 */
[C---:B------:R-:W-:Y:S01]  /*7300*/  HMMA.16816.F32 R20, R100.reuse, R116, R20 ;  /* 0x000000746414723c */ /* 0x040fe20000001814 */
[----:B----4-:R-:W-:Y:S03]  /*7310*/  LDSM.16.MT88.4 R144, [R190+0x3900] ;  /* 0x00390000be90783b */ /* 0x010fe60000004200 */
[----:B-----5:R-:W-:Y:S01]  /*7320*/  F2FP.PACK_AB R139, R236, R235 ;  /* 0x000000ebec8b723e */ /* 0x020fe200000000ff */
[----:B------:R-:W-:Y:S02]  /*7330*/  FADD.FTZ R2, R168, R3 ;  /* 0x00000003a8027221 */ /* 0x000fe40000010000 */
[----:B------:R-:W-:Y:S01]  /*7340*/  MUFU.EX2 R222, R222 ;  /* 0x000000de00de7308 */ /* 0x000fe20000000800 */
[C---:B------:R-:W-:Y:S01]  /*7350*/  HMMA.16816.F32 R24, R100.reuse, R118, R24 ;  /* 0x000000766418723c */ /* 0x040fe20000001818 */
[----:B------:R-:W-:Y:S03]  /*7360*/  LDSM.16.MT88.4 R116, [R188+0x4900] ;  /* 0x00490000bc74783b */ /* 0x000fe60000004200 */
[----:B------:R-:W-:Y:S04]  /*7370*/  FADD.FTZ R2, R169, R2 ;  /* 0x00000002a9027221 */ /* 0x000fe80000010000 */
[C---:B------:R-:W-:Y:S01]  /*7380*/  HMMA.16816.F32 R28, R100.reuse, R120, R28 ;  /* 0x00000078641c723c */ /* 0x040fe2000000181c */
[----:B------:R-:W3:Y:S03]  /*7390*/  MUFU.EX2 R228, R228 ;  /* 0x000000e400e47308 */ /* 0x000ee60000000800 */
[----:B------:R-:W-:Y:S04]  /*73a0*/  FADD.FTZ R219, R219, R2 ;  /* 0x00000002dbdb7221 */ /* 0x000fe80000010000 */
[C---:B------:R-:W-:Y:S01]  /*73b0*/  HMMA.16816.F32 R32, R100.reuse, R122, R32 ;  /* 0x0000007a6420723c */ /* 0x040fe20000001820 */
[----:B------:R-:W-:Y:S03]  /*73c0*/  LDSM.16.MT88.4 R120, [R190+0x1100] ;  /* 0x00110000be78783b */ /* 0x000fe60000004200 */
[----:B------:R-:W-:Y:S04]  /*73d0*/  FADD.FTZ R220, R220, R219 ;  /* 0x000000dbdcdc7221 */ /* 0x000fe80000010000 */
[C---:B------:R-:W-:Y:S04]  /*73e0*/  HMMA.16816.F32 R36, R100.reuse, R124, R36 ;  /* 0x0000007c6424723c */ /* 0x040fe80000001824 */
[----:B------:R-:W-:Y:S04]  /*73f0*/  FADD.FTZ R3, R223, R220 ;  /* 0x000000dcdf037221 */ /* 0x000fe80000010000 */
[C---:B------:R-:W-:Y:S01]  /*7400*/  HMMA.16816.F32 R40, R100.reuse, R126, R40 ;  /* 0x0000007e6428723c */ /* 0x040fe20000001828 */
[----:B------:R-:W-:Y:S03]  /*7410*/  LDSM.16.MT88.4 R124, [R188+0x1100] ;  /* 0x00110000bc7c783b */ /* 0x000fe60000004200 */
[----:B---3--:R-:W-:Y:S01]  /*7420*/  F2FP.PACK_AB R136, R229, R228 ;  /* 0x000000e4e588723e */ /* 0x008fe200000000ff */
[----:B------:R-:W-:Y:S03]  /*7430*/  FADD.FTZ R3, R226, R3 ;  /* 0x00000003e2037221 */ /* 0x000fe60000010000 */
[C---:B------:R-:W-:Y:S08]  /*7440*/  HMMA.16816.F32 R44, R100.reuse, R128, R44 ;  /* 0x00000080642c723c */ /* 0x040ff0000000182c */
[C---:B------:R-:W-:Y:S08]  /*7450*/  HMMA.16816.F32 R48, R100.reuse, R130, R48 ;  /* 0x000000826430723c */ /* 0x040ff00000001830 */
        /* <DEDUP_REMOVED lines=16> */
[----:B------:R-:W-:Y:S01]  /*7560*/  HMMA.16816.F32 R96, R100, R118, R96 ;  /* 0x000000766460723c */ /* 0x000fe20000001860 */
[----:B------:R-:W4:Y:S06]  /*7570*/  LDSM.16.MT88.4 R116, [R190+0x3100] ;  /* 0x00310000be74783b */ /* 0x000f2c0000004200 */
[----:B------:R-:W-:Y:S02]  /*7580*/  F2FP.PACK_AB R100, R232, R221 ;  /* 0x000000dde864723e */ /* 0x000fe400000000ff */
[----:B------:R-:W-:Y:S03]  /*7590*/  F2FP.PACK_AB R101, R226, R223 ;  /* 0x000000dfe265723e */ /* 0x000fe600000000ff */
[----:B------:R-:W-:Y:S02]  /*75a0*/  F2FP.PACK_AB R102, R224, R225 ;  /* 0x000000e1e066723e */ /* 0x000fe400000000ff */
[C---:B------:R-:W-:Y:S01]  /*75b0*/  F2FP.PACK_AB R103, R227.reuse, R222 ;  /* 0x000000dee367723e */ /* 0x040fe200000000ff */
[----:B------:R-:W-:Y:S04]  /*75c0*/  FADD.FTZ R222, R222, R3 ;  /* 0x00000003dede7221 */ /* 0x000fe80000010000 */
[----:B------:R-:W-:Y:S02]  /*75d0*/  FADD.FTZ R227, R227, R222 ;  /* 0x000000dee3e37221 */ /* 0x000fe40000010000 */
[C---:B-1----:R-:W-:Y:S03]  /*75e0*/  HMMA.16816.F32 R4, R100.reuse, R104, R4 ;  /* 0x000000686404723c */ /* 0x042fe60000001804 */
[----:B------:R-:W-:Y:S04]  /*75f0*/  FADD.FTZ R230, R230, R227 ;  /* 0x000000e3e6e67221 */ /* 0x000fe80000010000 */
[----:B------:R-:W-:Y:S01]  /*7600*/  FADD.FTZ R230, R231, R230 ;  /* 0x000000e6e7e67221 */ /* 0x000fe20000010000 */
[C---:B------:R-:W-:Y:S01]  /*7610*/  HMMA.16816.F32 R8, R100.reuse, R106, R8 ;  /* 0x0000006a6408723c */ /* 0x040fe20000001808 */
[----:B------:R-:W1:Y:S03]  /*7620*/  LDSM.16.MT88.4 R104, [R189+0x3100] ;  /* 0x00310000bd68783b */ /* 0x000e660000004200 */
[----:B------:R-:W-:Y:S04]  /*7630*/  FADD.FTZ R205, R235, R230 ;  /* 0x000000e6ebcd7221 */ /* 0x000fe80000010000 */
[C---:B------:R-:W-:Y:S04]  /*7640*/  HMMA.16816.F32 R12, R100.reuse, R120, R12 ;  /* 0x00000078640c723c */ /* 0x040fe8000000180c */
[----:B------:R-:W-:Y:S04]  /*7650*/  FADD.FTZ R205, R236, R205 ;  /* 0x000000cdeccd7221 */ /* 0x000fe80000010000 */
[C---:B------:R-:W-:Y:S01]  /*7660*/  HMMA.16816.F32 R16, R100.reuse, R122, R16 ;  /* 0x0000007a6410723c */ /* 0x040fe20000001810 */
[----:B------:R-:W-:Y:S07]  /*7670*/  LDSM.16.MT88.4 R120, [R189+0x1900] ;  /* 0x00190000bd78783b */ /* 0x000fee0000004200 */
[C---:B---3--:R-:W-:Y:S08]  /*7680*/  HMMA.16816.F32 R20, R100.reuse, R112, R20 ;  /* 0x000000706414723c */ /* 0x048ff00000001814 */
[C---:B------:R-:W-:Y:S01]  /*7690*/  HMMA.16816.F32 R24, R100.reuse, R114, R24 ;  /* 0x000000726418723c */ /* 0x040fe20000001818 */
[----:B------:R-:W3:Y:S07]  /*76a0*/  LDSM.16.MT88.4 R112, [R188+0x3100] ;  /* 0x00310000bc70783b */ /* 0x000eee0000004200 */
[C---:B------:R-:W-:Y:S08]  /*76b0*/  HMMA.16816.F32 R28, R100.reuse, R124, R28 ;  /* 0x0000007c641c723c */ /* 0x040ff0000000181c */
[C---:B------:R-:W-:Y:S01]  /*76c0*/  HMMA.16816.F32 R32, R100.reuse, R126, R32 ;  /* 0x0000007e6420723c */ /* 0x040fe20000001820 */
[----:B------:R-:W-:Y:S07]  /*76d0*/  LDSM.16.MT88.4 R124, [R188+0x1900] ;  /* 0x00190000bc7c783b */ /* 0x000fee0000004200 */
[C---:B--2---:R-:W-:Y:S08]  /*76e0*/  HMMA.16816.F32 R36, R100.reuse, R108, R36 ;  /* 0x0000006c6424723c */ /* 0x044ff00000001824 */
[C---:B------:R-:W-:Y:S01]  /*76f0*/  HMMA.16816.F32 R40, R100.reuse, R110, R40 ;  /* 0x0000006e6428723c */ /* 0x040fe20000001828 */
[----:B------:R-:W2:Y:S07]  /*7700*/  LDSM.16.MT88.4 R108, [R195+0x5100] ;  /* 0x00510000c36c783b */ /* 0x000eae0000004200 */
[C---:B----4-:R-:W-:Y:S08]  /*7710*/  HMMA.16816.F32 R44, R100.reuse, R116, R44 ;  /* 0x00000074642c723c */ /* 0x050ff0000000182c */
[C---:B------:R-:W-:Y:S01]  /*7720*/  HMMA.16816.F32 R48, R100.reuse, R118, R48 ;  /* 0x000000766430723c */ /* 0x040fe20000001830 */
[----:B------:R-:W4:Y:S07]  /*7730*/  LDSM.16.MT88.4 R116, [R190+0x5100] ;  /* 0x00510000be74783b */ /* 0x000f2e0000004200 */
[C---:B-1----:R-:W-:Y:S08]  /*7740*/  HMMA.16816.F32 R52, R100.reuse, R104, R52 ;  /* 0x000000686434723c */ /* 0x042ff00000001834 */
[C---:B------:R-:W-:Y:S01]  /*7750*/  HMMA.16816.F32 R56, R100.reuse, R106, R56 ;  /* 0x0000006a6438723c */ /* 0x040fe20000001838 */
[----:B------:R-:W1:Y:S07]  /*7760*/  LDSM.16.MT88.4 R104, [R189+0x5100] ;  /* 0x00510000bd68783b */ /* 0x000e6e0000004200 */
[C---:B---3--:R-:W-:Y:S08]  /*7770*/  HMMA.16816.F32 R60, R100.reuse, R112, R60 ;  /* 0x00000070643c723c */ /* 0x048ff0000000183c */
[C---:B------:R-:W-:Y:S01]  /*7780*/  HMMA.16816.F32 R64, R100.reuse, R114, R64 ;  /* 0x000000726440723c */ /* 0x040fe20000001840 */
[----:B------:R-:W3:Y:S07]  /*7790*/  LDSM.16.MT88.4 R112, [R188+0x5100] ;  /* 0x00510000bc70783b */ /* 0x000eee0000004200 */
[C---:B--2---:R-:W-:Y:S08]  /*77a0*/  HMMA.16816.F32 R68, R100.reuse, R108, R68 ;  /* 0x0000006c6444723c */ /* 0x044ff00000001844 */
[C---:B------:R-:W-:Y:S01]  /*77b0*/  HMMA.16816.F32 R72, R100.reuse, R110, R72 ;  /* 0x0000006e6448723c */ /* 0x040fe20000001848 */
[----:B------:R-:W2:Y:S07]  /*77c0*/  LDSM.16.MT88.4 R108, [R195+0x1900] ;  /* 0x00190000c36c783b */ /* 0x000eae0000004200 */
[C---:B----4-:R-:W-:Y:S08]  /*77d0*/  HMMA.16816.F32 R76, R100.reuse, R116, R76 ;  /* 0x00000074644c723c */ /* 0x050ff0000000184c */
[C---:B------:R-:W-:Y:S01]  /*77e0*/  HMMA.16816.F32 R80, R100.reuse, R118, R80 ;  /* 0x000000766450723c */ /* 0x040fe20000001850 */
[----:B------:R-:W4:Y:S07]  /*77f0*/  LDSM.16.MT88.4 R116, [R190+0x1900] ;  /* 0x00190000be74783b */ /* 0x000f2e0000004200 */
[C---:B-1----:R-:W-:Y:S08]  /*7800*/  HMMA.16816.F32 R84, R100.reuse, R104, R84 ;  /* 0x000000686454723c */ /* 0x042ff00000001854 */
[C---:B------:R-:W-:Y:S08]  /*7810*/  HMMA.16816.F32 R88, R100.reuse, R106, R88 ;  /* 0x0000006a6458723c */ /* 0x040ff00000001858 */
[C---:B---3--:R-:W-:Y:S08]  /*7820*/  HMMA.16816.F32 R92, R100.reuse, R112, R92 ;  /* 0x00000070645c723c */ /* 0x048ff0000000185c */
[----:B------:R-:W-:Y:S08]  /*7830*/  HMMA.16816.F32 R96, R100, R114, R96 ;  /* 0x000000726460723c */ /* 0x000ff00000001860 */
[C---:B--2---:R-:W-:Y:S01]  /*7840*/  HMMA.16816.F32 R128, R136.reuse, R108, R4 ;  /* 0x0000006c8880723c */ /* 0x044fe20000001804 */
[----:B------:R-:W1:Y:S07]  /*7850*/  LDSM.16.MT88.4 R4, [R190+0x5900] ;  /* 0x00590000be04783b */ /* 0x000e6e0000004200 */
[C---:B------:R-:W-:Y:S01]  /*7860*/  HMMA.16816.F32 R100, R136.reuse, R110, R8 ;  /* 0x0000006e8864723c */ /* 0x040fe20000001808 */
[----:B------:R-:W2:Y:S07]  /*7870*/  LDSM.16.MT88.4 R8, [R189+0x5900] ;  /* 0x00590000bd08783b */ /* 0x000eae0000004200 */
[C---:B----4-:R-:W-:Y:S01]  /*7880*/  HMMA.16816.F32 R104, R136.reuse, R116, R12 ;  /* 0x000000748868723c */ /* 0x050fe2000000180c */
[----:B------:R-:W3:Y:S07]  /*7890*/  LDSM.16.MT88.4 R12, [R188+0x5900] ;  /* 0x00590000bc0c783b */ /* 0x000eee0000004200 */
        /* <DEDUP_REMOVED lines=15> */
[C---:B-1----:R-:W-:Y:S07]  /*7990*/  HMMA.16816.F32 R76, R136.reuse, R4, R76 ;  /* 0x00000004884c723c */ /* 0x042fee000000184c */
[----:B------:R-:W-:Y:S01]  /*79a0*/  FADD.FTZ R5, R163, R164 ;  /* 0x000000a4a3057221 */ /* 0x000fe20000010000 */
[C---:B------:R-:W-:Y:S04]  /*79b0*/  HMMA.16816.F32 R80, R136.reuse, R6, R80 ;  /* 0x000000068850723c */ /* 0x040fe80000001850 */
[----:B------:R-:W-:Y:S04]  /*79c0*/  FADD.FTZ R5, R162, R5 ;  /* 0x00000005a2057221 */ /* 0x000fe80000010000 */
[C---:B--2---:R-:W-:Y:S04]  /*79d0*/  HMMA.16816.F32 R84, R136.reuse, R8, R84 ;  /* 0x000000088854723c */ /* 0x044fe80000001854 */
[----:B------:R-:W-:Y:S04]  /*79e0*/  FADD.FTZ R166, R166, R5 ;  /* 0x00000005a6a67221 */ /* 0x000fe80000010000 */
[C---:B------:R-:W-:Y:S04]  /*79f0*/  HMMA.16816.F32 R88, R136.reuse, R10, R88 ;  /* 0x0000000a8858723c */ /* 0x040fe80000001858 */
[----:B------:R-:W-:Y:S04]  /*7a00*/  FADD.FTZ R167, R167, R166 ;  /* 0x000000a6a7a77221 */ /* 0x000fe80000010000 */
[----:B------:R-:W-:Y:S01]  /*7a10*/  FADD.FTZ R2, R170, R167 ;  /* 0x000000a7aa027221 */ /* 0x000fe20000010000 */
[C---:B---3--:R-:W-:Y:S03]  /*7a20*/  HMMA.16816.F32 R92, R136.reuse, R12, R92 ;  /* 0x0000000c885c723c */ /* 0x048fe6000000185c */
[----:B------:R-:W-:Y:S04]  /*7a30*/  FADD.FTZ R2, R171, R2 ;  /* 0x00000002ab027221 */ /* 0x000fe80000010000 */
[----:B------:R-:W-:Y:S01]  /*7a40*/  FADD.FTZ R221, R221, R2 ;  /* 0x00000002dddd7221 */ /* 0x000fe20000010000 */
[----:B------:R-:W-:Y:S01]  /*7a50*/  MOV R2, R132 ;  /* 0x0000008400027202 */ /* 0x000fe20000000f00 */
[----:B------:R-:W-:Y:S03]  /*7a60*/  HMMA.16816.F32 R96, R136, R14, R96 ;  /* 0x0000000e8860723c */ /* 0x000fe60000001860 */
[----:B------:R-:W-:Y:S04]  /*7a70*/  FADD.FTZ R232, R232, R221 ;  /* 0x000000dde8e87221 */ /* 0x000fe80000010000 */
[----:B------:R-:W-:Y:S05]  /*7a80*/  FADD.FTZ R3, R225, R232 ;  /* 0x000000e8e1037221 */ /* 0x000fea0000010000 */
[----:B------:R-:W-:Y:S04]  /*7a90*/  FADD.FTZ R3, R224, R3 ;  /* 0x00000003e0037221 */ /* 0x000fe80000010000 */
[----:B------:R-:W-:Y:S01]  /*7aa0*/  FADD.FTZ R228, R228, R3 ;  /* 0x00000003e4e47221 */ /* 0x000fe20000010000 */
[----:B------:R-:W-:Y:S03]  /*7ab0*/  MOV R3, R0 ;  /* 0x0000000000037202 */ /* 0x000fe60000000f00 */
[----:B------:R-:W-:Y:S04]  /*7ac0*/  FADD.FTZ R228, R229, R228 ;  /* 0x000000e4e5e47221 */ /* 0x000fe80000010000 */
[----:B------:R-:W-:Y:S04]  /*7ad0*/  FADD.FTZ R233, R233, R228 ;  /* 0x000000e4e9e97221 */ /* 0x000fe80000010000 */
[----:B------:R-:W-:Y:S01]  /*7ae0*/  FADD.FTZ R204, R234, R233 ;  /* 0x000000e9eacc7221 */ /* 0x000fe20000010000 */
[----:B------:R-:W-:-:S05]  /*7af0*/  @P0 BRA `(.L_x_596) ;  /* 0xffffd13000000947 */ /* 0x000fca000383ffff */
.L_x_593:
[----:B------:R-:W-:-:S13]  /*7b00*/  ISETP.LE.AND P0, PT, RZ, UR6, PT ;  /* 0x00000006ff007c0c */ /* 0x000fda000bf03270 */
[----:B------:R-:W-:Y:S05]  /*7b10*/  @!P0 BRA `(.L_x_597) ;  /* 0x0000299000008947 */ /* 0x000fea0003800000 */
[----:B------:R-:W-:Y:S01]  /*7b20*/  SHF.R.S32.HI R207, RZ, 0x1f, R174 ;  /* 0x0000001fffcf7819 */ /* 0x000fe200000114ae */
[----:B------:R-:W-:Y:S01]  /*7b30*/  IMAD.MOV.U32 R133, RZ, RZ, R132 ;  /* 0x000000ffff857224 */ /* 0x000fe200078e0084 */
[C---:B------:R-:W-:Y:S01]  /*7b40*/  SHF.L.U32 R208, R174.reuse, 0x1, RZ ;  /* 0x00000001aed07819 */ /* 0x040fe200000006ff */
[----:B------:R-:W-:Y:S01]  /*7b50*/  IMAD.MOV.U32 R3, RZ, RZ, R0 ;  /* 0x000000ffff037224 */ /* 0x000fe200078e0000 */
[----:B------:R-:W-:Y:S01]  /*7b60*/  SHF.L.U64.HI R207, R174, 0x1, R207 ;  /* 0x00000001aecf7819 */ /* 0x000fe200000102cf */
[C---:B------:R-:W-:Y:S01]  /*7b70*/  IMAD.SHL.U32 R209, R173.reuse, 0x2, RZ ;  /* 0x00000002add17824 */ /* 0x040fe200078e00ff */
[----:B------:R-:W-:Y:S02]  /*7b80*/  SHF.L.U64.HI R206, R173, 0x1, R206 ;  /* 0x00000001adce7819 */ /* 0x000fe400000102ce */
[C---:B------:R-:W-:Y:S02]  /*7b90*/  SHF.L.U64.HI R210, R172.reuse, 0x1, R175 ;  /* 0x00000001acd27819 */ /* 0x040fe400000102af */
[----:B------:R-:W-:Y:S01]  /*7ba0*/  SHF.L.U32 R211, R172, 0x1, RZ ;  /* 0x00000001acd37819 */ /* 0x000fe200000006ff */
[----:B------:R-:W-:Y:S05]  /*7bb0*/  BRA `(.L_x_598) ;  /* 0x0000032000007947 */ /* 0x000fea0003800000 */
.L_x_600:
        /* <DEDUP_REMOVED lines=31> */
[CC--:B-1----:R-:W-:Y:S02]  /*7db0*/  IADD3 R140, P1, R2.reuse, R208.reuse, RZ ;  /* 0x000000d0028c7210 */ /* 0x0c2fe40007f3e0ff */
[C---:B------:R-:W-:Y:S02]  /*7dc0*/  IADD3 R138, P0, R2.reuse, R209, RZ ;  /* 0x000000d1028a7210 */ /* 0x040fe40007f1e0ff */
[C---:B--2---:R-:W-:Y:S02]  /*7dd0*/  IADD3.X R141, R137.reuse, R207, RZ, P1, !PT ;  /* 0x000000cf898d7210 */ /* 0x044fe40000ffe4ff */
[----:B------:R-:W-:Y:S01]  /*7de0*/  IADD3 R142, P1, R2, R211, RZ ;  /* 0x000000d3028e7210 */ /* 0x000fe20007f3e0ff */
[C---:B------:R-:W-:Y:S01]  /*7df0*/  IMAD.X R139, R137.reuse, 0x1, R206, P0 ;  /* 0x00000001898b7824 */ /* 0x040fe200000e06ce */
[C---:B---3--:R-:W-:Y:S01]  /*7e00*/  IADD3 R136, P0, R0.reuse, R208, RZ ;  /* 0x000000d000887210 */ /* 0x048fe20007f1e0ff */
[----:B------:R1:W-:Y:S02]  /*7e10*/  LDGSTS.E.BYPASS.LTC128B.128 [R199+0x6100], [R140.64], !P5 ;  /* 0x061000008cc77fae */ /* 0x0003e4000e901d4e */
[--C-:B------:R-:W-:Y:S01]  /*7e20*/  IMAD.X R143, R137, 0x1, R210.reuse, P1 ;  /* 0x00000001898f7824 */ /* 0x100fe200008e06d2 */
[C---:B------:R-:W-:Y:S01]  /*7e30*/  IADD3 R144, P1, R0.reuse, R209, RZ ;  /* 0x000000d100907210 */ /* 0x040fe20007f3e0ff */
[----:B------:R1:W-:Y:S01]  /*7e40*/  LDGSTS.E.BYPASS.LTC128B.128 [R199+0x8100], [R138.64], !P4 ;  /* 0x081000008ac77fae */ /* 0x0003e2000e101d4e */
[C---:B----4-:R-:W-:Y:S01]  /*7e50*/  IMAD.X R137, R135.reuse, 0x1, R207, P0 ;  /* 0x0000000187897824 */ /* 0x050fe200000e06cf */
[----:B------:R-:W-:Y:S02]  /*7e60*/  IADD3 R134, P0, R0, R211, RZ ;  /* 0x000000d300867210 */ /* 0x000fe40007f1e0ff */
[----:B------:R1:W-:Y:S01]  /*7e70*/  LDGSTS.E.BYPASS.LTC128B.128 [R199+0xa100], [R142.64], !P3 ;  /* 0x0a1000008ec77fae */ /* 0x0003e2000d901d4e */
[C---:B------:R-:W-:Y:S02]  /*7e80*/  IADD3.X R145, R135.reuse, R206, RZ, P1, !PT ;  /* 0x000000ce87917210 */ /* 0x040fe40000ffe4ff */
[----:B------:R-:W-:Y:S01]  /*7e90*/  IMAD.X R135, R135, 0x1, R210, P0 ;  /* 0x0000000187877824 */ /* 0x000fe200000e06d2 */
[----:B------:R1:W-:Y:S04]  /*7ea0*/  LDGSTS.E.BYPASS.LTC128B.128 [R199+0x7100], [R136.64], !P5 ;  /* 0x0710000088c77fae */ /* 0x0003e8000e901d4e */
[----:B------:R1:W-:Y:S04]  /*7eb0*/  LDGSTS.E.BYPASS.LTC128B.128 [R199+0x9100], [R144.64], !P4 ;  /* 0x0910000090c77fae */ /* 0x0003e8000e101d4e */
[----:B------:R1:W-:Y:S01]  /*7ec0*/  LDGSTS.E.BYPASS.LTC128B.128 [R199+0xb100], [R134.64], !P3 ;  /* 0x0b10000086c77fae */ /* 0x0003e2000d901d4e */
[----:B------:R-:W-:-:S05]  /*7ed0*/  BRA `(.L_x_599) ;  /* 0x00000c7000007947 */ /* 0x000fca0003800000 */
.L_x_598:
        /* <DEDUP_REMOVED lines=33> */
[CC--:B---3--:R-:W-:Y:S03]  /*80f0*/  IADD3 R162, P1, R2.reuse, R208.reuse, RZ ;  /* 0x000000d002a27210 */ /* 0x0c8fe60007f3e0ff */
[C---:B------:R-:W-:Y:S04]  /*8100*/  IADD3 R160, P0, R2.reuse, R209, RZ ;  /* 0x000000d102a07210 */ /* 0x040fe80007f1e0ff */
[C---:B------:R-:W-:Y:S01]  /*8110*/  HMMA.16816.F32 R16, R32.reuse, R18, RZ ;  /* 0x000000122010723c */ /* 0x040fe200000018ff */
[C-C-:B-1----:R-:W-:Y:S03]  /*8120*/  IMAD.X R163, R31.reuse, 0x1, R207.reuse, P1 ;  /* 0x000000011fa37824 */ /* 0x142fe600008e06cf */
[C---:B------:R-:W-:Y:S01]  /*8130*/  IMAD.X R161, R31.reuse, 0x1, R206, P0 ;  /* 0x000000011fa17824 */ /* 0x040fe200000e06ce */
[----:B------:R-:W-:Y:S01]  /*8140*/  IADD3 R172, P1, R2, R211, RZ ;  /* 0x000000d302ac7210 */ /* 0x000fe20007f3e0ff */
[----:B------:R1:W-:Y:S01]  /*8150*/  LDGSTS.E.BYPASS.LTC128B.128 [R203], [R162.64], !P5 ;  /* 0x00000000a2cb7fae */ /* 0x0003e2000e901d4e */
[C---:B----4-:R-:W-:Y:S01]  /*8160*/  IADD3 R214, P0, R0.reuse, R208, RZ ;  /* 0x000000d000d67210 */ /* 0x050fe20007f1e0ff */
[C---:B-----5:R-:W-:Y:S02]  /*8170*/  HMMA.16816.F32 R20, R32.reuse, R24, RZ ;  /* 0x000000182014723c */ /* 0x060fe400000018ff */
[----:B------:R1:W-:Y:S02]  /*8180*/  LDGSTS.E.BYPASS.LTC128B.128 [R203+0x2000], [R160.64], !P4 ;  /* 0x02000000a0cb7fae */ /* 0x0003e4000e101d4e */
[----:B------:R-:W-:Y:S01]  /*8190*/  IMAD.X R173, R31, 0x1, R210, P1 ;  /* 0x000000011fad7824 */ /* 0x000fe200008e06d2 */
[C---:B------:R-:W-:Y:S01]  /*81a0*/  IADD3 R134, P1, R0.reuse, R209, RZ ;  /* 0x000000d100867210 */ /* 0x040fe20007f3e0ff */
[C---:B------:R-:W-:Y:S01]  /*81b0*/  IMAD.X R215, R29.reuse, 0x1, R207, P0 ;  /* 0x000000011dd77824 */ /* 0x040fe200000e06cf */
[----:B------:R-:W-:Y:S01]  /*81c0*/  IADD3 R212, P0, R0, R211, RZ ;  /* 0x000000d300d47210 */ /* 0x000fe20007f1e0ff */
[C---:B------:R-:W-:Y:S01]  /*81d0*/  HMMA.16816.F32 R24, R32.reuse, R26, RZ ;  /* 0x0000001a2018723c */ /* 0x040fe200000018ff */
[----:B------:R2:W-:Y:S03]  /*81e0*/  LDGSTS.E.BYPASS.LTC128B.128 [R203+0x4000], [R172.64], !P3 ;  /* 0x04000000accb7fae */ /* 0x0005e6000d901d4e */
[C---:B------:R-:W-:Y:S01]  /*81f0*/  IMAD.X R135, R29.reuse, 0x1, R206, P1 ;  /* 0x000000011d877824 */ /* 0x040fe200008e06ce */
[----:B------:R3:W-:Y:S01]  /*8200*/  LDGSTS.E.BYPASS.LTC128B.128 [R203+0x1000], [R214.64], !P5 ;  /* 0x01000000d6cb7fae */ /* 0x0007e2000e901d4e */
[----:B------:R-:W-:Y:S01]  /*8210*/  IMAD.X R213, R29, 0x1, R210, P0 ;  /* 0x000000011dd57824 */ /* 0x000fe200000e06d2 */
[----:B------:R-:W-:Y:S01]  /*8220*/  PLOP3.LUT P0, PT, PT, PT, UP0, 0x80, 0x0 ;  /* 0x000000000000781c */ /* 0x000fe20003f0f008 */
[C---:B------:R-:W-:Y:S01]  /*8230*/  HMMA.16816.F32 R28, R32.reuse, R136, RZ ;  /* 0x00000088201c723c */ /* 0x040fe200000018ff */
[----:B------:R3:W-:Y:S04]  /*8240*/  LDGSTS.E.BYPASS.LTC128B.128 [R203+0x3000], [R134.64], !P4 ;  /* 0x0300000086cb7fae */ /* 0x0007e8000e101d4e */
[----:B------:R3:W-:Y:S03]  /*8250*/  LDGSTS.E.BYPASS.LTC128B.128 [R203+0x5000], [R212.64], !P3 ;  /* 0x05000000d4cb7fae */ /* 0x0007e6000d901d4e */
[----:B------:R-:W-:Y:S01]  /*8260*/  HMMA.16816.F32 R32, R32, R138, RZ ;  /* 0x0000008a2020723c */ /* 0x000fe200000018ff */
[----:B------:R-:W-:Y:S04]  /*8270*/  LDSM.16.M88.4 R164, [R192+0x6100] ;  /* 0x00610000c0a4783b */ /* 0x000fe80000000200 */
[----:B------:R-:W0:Y:S03]  /*8280*/  LDGDEPBAR ;  /* 0x00000000000079af */ /* 0x000e260000000000 */
[C---:B------:R-:W-:Y:S01]  /*8290*/  HMMA.16816.F32 R4, R140.reuse, R144, R4 ;  /* 0x000000908c04723c */ /* 0x040fe20000001804 */
[----:B-1----:R-:W1:Y:S04]  /*82a0*/  LDSM.16.M88.4 R160, [R193+0xc100] ;  /* 0x00c10000c1a0783b */ /* 0x002e680000000200 */
[----:B------:R-:W4:Y:S03]  /*82b0*/  LDSM.16.M88.4 R168, [R192+0x6900] ;  /* 0x00690000c0a8783b */ /* 0x000f260000000200 */
[C---:B------:R-:W-:Y:S01]  /*82c0*/  HMMA.16816.F32 R8, R140.reuse, R146, R8 ;  /* 0x000000928c08723c */ /* 0x040fe20000001808 */
[----:B------:R-:W5:Y:S04]  /*82d0*/  LDSM.16.M88.4 R136, [R192+0x7100] ;  /* 0x00710000c088783b */ /* 0x000f680000000200 */
[----:B--2---:R-:W2:Y:S03]  /*82e0*/  LDSM.16.M88.4 R172, [R192+0x7900] ;  /* 0x00790000c0ac783b */ /* 0x004ea60000000200 */
[C---:B------:R-:W-:Y:S01]  /*82f0*/  HMMA.16816.F32 R12, R140.reuse, R148, R12 ;  /* 0x000000948c0c723c */ /* 0x040fe2000000180c */
[----:B------:R-:W-:Y:S07]  /*8300*/  LDSM.16.M88.4 R144, [R191+0xc100] ;  /* 0x00c10000bf90783b */ /* 0x000fee0000000200 */
        /* <DEDUP_REMOVED lines=132> */
.L_x_599:
        /* <DEDUP_REMOVED lines=34> */
[----:B------:R-:W-:Y:S01]  /*8d70*/  ISETP.LT.AND P0, PT, RZ, UR6, PT ;  /* 0x00000006ff007c0c */ /* 0x000fe2000bf01270 */
[----:B------:R-:W-:Y:S01]  /*8d80*/  UIADD3 UR6, UR6, -0x1, URZ ;  /* 0xffffffff06067890 */ /* 0x000fe2000fffe03f */
        /* <DEDUP_REMOVED lines=96> */
[C---:B-1----:R-:W-:Y:S05]  /*9390*/  HMMA.16816.F32 R8, R128.reuse, R136, R8 ;  /* 0x000000888008723c */ /* 0x042fea0000001808 */
[C---:B------:R-:W-:Y:S02]  /*93a0*/  FMUL.FTZ R39, R2.reuse, R39 ;  /* 0x0000002702277220 */ /* 0x040fe40000410000 */
[C---:B------:R-:W-:Y:S01]  /*93b0*/  FMUL.FTZ R40, R3.reuse, R40 ;  /* 0x0000002803287220 */ /* 0x040fe20000410000 */
[C---:B------:R-:W-:Y:S01]  /*93c0*/  HMMA.16816.F32 R100, R128.reuse, R138, R100 ;  /* 0x0000008a8064723c */ /* 0x040fe20000001864 */
[----:B------:R-:W1:Y:S01]  /*93d0*/  LDSM.16.MT88.4 R136, [R188+0x100] ;  /* 0x00010000bc88783b */ /* 0x000e620000004200 */
[----:B------:R-:W3:Y:S02]  /*93e0*/  MUFU.EX2 R167, R167 ;  /* 0x000000a700a77308 */ /* 0x000ee40000000800 */
[C---:B------:R-:W-:Y:S02]  /*93f0*/  FMUL.FTZ R41, R3.reuse, R41 ;  /* 0x0000002903297220 */ /* 0x040fe40000410000 */
[C---:B------:R-:W-:Y:S02]  /*9400*/  FMUL.FTZ R42, R2.reuse, R42 ;  /* 0x0000002a022a7220 */ /* 0x040fe40000410000 */
[C---:B------:R-:W-:Y:S04]  /*9410*/  HMMA.16816.F32 R104, R128.reuse, R140, R104 ;  /* 0x0000008c8068723c */ /* 0x040fe80000001868 */
[C---:B------:R-:W-:Y:S01]  /*9420*/  FMUL.FTZ R43, R2.reuse, R43 ;  /* 0x0000002b022b7220 */ /* 0x040fe20000410000 */
[----:B------:R-:W-:Y:S01]  /*9430*/  MUFU.EX2 R168, R168 ;  /* 0x000000a800a87308 */ /* 0x000fe20000000800 */
[C---:B------:R-:W-:Y:S02]  /*9440*/  FMUL.FTZ R44, R3.reuse, R44 ;  /* 0x0000002c032c7220 */ /* 0x040fe40000410000 */
[C---:B------:R-:W-:Y:S01]  /*9450*/  HMMA.16816.F32 R108, R128.reuse, R142, R108 ;  /* 0x0000008e806c723c */ /* 0x040fe2000000186c */
[----:B------:R-:W4:Y:S03]  /*9460*/  LDSM.16.MT88.4 R140, [R195+0x2100] ;  /* 0x00210000c38c783b */ /* 0x000f260000004200 */
        /* <DEDUP_REMOVED lines=12> */
[C---:B-1----:R-:W-:Y:S03]  /*9530*/  HMMA.16816.F32 R120, R128.reuse, R136, R120 ;  /* 0x000000888078723c */ /* 0x042fe60000001878 */
[C---:B------:R-:W-:Y:S01]  /*9540*/  FMUL.FTZ R52, R3.reuse, R52 ;  /* 0x0000003403347220 */ /* 0x040fe20000410000 */
[----:B------:R-:W1:Y:S01]  /*9550*/  MUFU.EX2 R171, R171 ;  /* 0x000000ab00ab7308 */ /* 0x000e620000000800 */
        /* <DEDUP_REMOVED lines=77> */
[----:B------:R-:W-:Y:S01]  /*9a30*/  F2FP.PACK_AB R12, R165, R164 ;  /* 0x000000a4a50c723e */ /* 0x000fe200000000ff */
[----:B------:R-:W-:Y:S01]  /*9a40*/  FFMA.FTZ R134, R3, R204, R134 ;  /* 0x000000cc03867223 */ /* 0x000fe20000010086 */
[----:B---3--:R-:W-:Y:S03]  /*9a50*/  F2FP.PACK_AB R13, R167, R166 ;  /* 0x000000a6a70d723e */ /* 0x008fe600000000ff */
        /* <DEDUP_REMOVED lines=72> */
[----:B------:R-:W-:Y:S07]  /*9ee0*/  LDSM.16.MT88.4 R140, [R189+0x3900] ;  /* 0x00390000bd8c783b */ /* 0x000fee0000004200 */
[C---:B----4-:R-:W-:Y:S01]  /*9ef0*/  HMMA.16816.F32 R92, R12.reuse, R20, R92 ;  /* 0x000000140c5c723c */ /* 0x050fe2000000185c */
[----:B------:R-:W4:Y:S07]  /*9f00*/  MUFU.EX2 R163, R163 ;  /* 0x000000a300a37308 */ /* 0x000f2e0000000800 */
[----:B------:R-:W-:Y:S01]  /*9f10*/  HMMA.16816.F32 R96, R12, R22, R96 ;  /* 0x000000160c60723c */ /* 0x000fe20000001860 */
[----:B------:R-:W4:Y:S02]  /*9f20*/  LDSM.16.MT88.4 R20, [R190+0x3100] ;  /* 0x00310000be14783b */ /* 0x000f240000004200 */
        /* <DEDUP_REMOVED lines=39> */
[C---:B---3--:R-:W-:Y:S08]  /*a1a0*/  HMMA.16816.F32 R76, R12.reuse, R20, R76 ;  /* 0x000000140c4c723c */ /* 0x048ff0000000184c */
[C---:B------:R-:W-:Y:S01]  /*a1b0*/  HMMA.16816.F32 R80, R12.reuse, R22, R80 ;  /* 0x000000160c50723c */ /* 0x040fe20000001850 */
[----:B------:R-:W3:Y:S07]  /*a1c0*/  LDSM.16.MT88.4 R20, [R195+0x1900] ;  /* 0x00190000c314783b */ /* 0x000eee0000004200 */
[C---:B-1----:R-:W-:Y:S08]  /*a1d0*/  HMMA.16816.F32 R84, R12.reuse, R16, R84 ;  /* 0x000000100c54723c */ /* 0x042ff00000001854 */
[C---:B------:R-:W-:Y:S01]  /*a1e0*/  HMMA.16816.F32 R88, R12.reuse, R18, R88 ;  /* 0x000000120c58723c */ /* 0x040fe20000001858 */
[----:B------:R-:W1:Y:S07]  /*a1f0*/  LDSM.16.MT88.4 R16, [R195+0x3900] ;  /* 0x00390000c310783b */ /* 0x000e6e0000004200 */
[C---:B--2---:R-:W-:Y:S08]  /*a200*/  HMMA.16816.F32 R92, R12.reuse, R24, R92 ;  /* 0x000000180c5c723c */ /* 0x044ff0000000185c */
[----:B------:R-:W-:Y:S01]  /*a210*/  HMMA.16816.F32 R96, R12, R26, R96 ;  /* 0x0000001a0c60723c */ /* 0x000fe20000001860 */
[----:B------:R-:W2:Y:S06]  /*a220*/  LDSM.16.MT88.4 R24, [R190+0x3900] ;  /* 0x00390000be18783b */ /* 0x000eac0000004200 */
        /* <DEDUP_REMOVED lines=15> */
[----:B------:R-:W-:Y:S07]  /*a320*/  LDSM.16.MT88.4 R20, [R188+0x5900] ;  /* 0x00590000bc14783b */ /* 0x000fee0000004200 */
        /* <DEDUP_REMOVED lines=21> */
[C---:B------:R-:W-:Y:S08]  /*a480*/  HMMA.16816.F32 R92, R12.reuse, R20, R92 ;  /* 0x000000140c5c723c */ /* 0x040ff0000000185c */
[----:B------:R-:W-:Y:S01]  /*a490*/  HMMA.16816.F32 R96, R12, R22, R96 ;  /* 0x000000160c60723c */ /* 0x000fe20000001860 */
[----:B------:R-:W-:-:S07]  /*a4a0*/  @P0 BRA `(.L_x_598) ;  /* 0xffffda3000000947 */ /* 0x000fce000383ffff */
.L_x_597:
        /* <DEDUP_REMOVED lines=123> */
.L_x_585:
        /* <DEDUP_REMOVED lines=42> */
[----:B------:R-:W-:Y:S01]  /*af00*/  ISETP.NE.U32.AND P0, PT, R12, 0x1, PT ;  /* 0x000000010c00780c */ /* 0x000fe20003f05070 */
[----:B------:R-:W-:Y:S01]  /*af10*/  IMAD.U32 R12, RZ, RZ, UR4 ;  /* 0x00000004ff0c7e24 */ /* 0x000fe2000f8e00ff */
[----:B------:R-:W-:-:S02]  /*af20*/  LEA.HI R13, R6, R6, RZ, 0x1d ;  /* 0x00000006060d7211 */ /* 0x000fc400078fe8ff */
        /* <DEDUP_REMOVED lines=8> */
[----:B------:R-:W-:Y:S02]  /*afb0*/  F2FP.PACK_AB R44, R45, R44 ;  /* 0x0000002c2d2c723e */ /* 0x000fe400000000ff */
[----:B------:R-:W-:-:S02]  /*afc0*/  F2FP.PACK_AB R46, R47, R46 ;  /* 0x0000002e2f2e723e */ /* 0x000fc400000000ff */
[C---:B------:R-:W-:Y:S02]  /*afd0*/  IADD3 R6, R13.reuse, 0x80, RZ ;  /* 0x000000800d067810 */ /* 0x040fe40007ffe0ff */
[----:B------:R-:W-:Y:S02]  /*afe0*/  IADD3 R15, R13, 0x70, RZ ;  /* 0x000000700d0f7810 */ /* 0x000fe40007ffe0ff */
[----:B------:R-:W-:Y:S02]  /*aff0*/  @P0 IADD3 R15, R6, 0x10, RZ ;  /* 0x00000010060f0810 */ /* 0x000fe40007ffe0ff */
[----:B------:R-:W-:Y:S01]  /*b000*/  SEL R6, R9, 0xffffffe0, !P1 ;  /* 0xffffffe009067807 */ /* 0x000fe20004800000 */
[----:B------:R-:W-:Y:S01]  /*b010*/  IMAD.MOV.U32 R9, RZ, RZ, 0x40 ;  /* 0x00000040ff097424 */ /* 0x000fe200078e00ff */
[----:B------:R-:W-:Y:S02]  /*b020*/  F2FP.PACK_AB R48, R49, R48 ;  /* 0x000000303130723e */ /* 0x000fe400000000ff */
[----:B------:R-:W-:Y:S01]  /*b030*/  F2FP.PACK_AB R50, R51, R50 ;  /* 0x000000323332723e */ /* 0x000fe200000000ff */
[----:B------:R-:W-:Y:S01]  /*b040*/  IMAD.IADD R17, R13, 0x1, R6 ;  /* 0x000000010d117824 */ /* 0x000fe200078e0206 */
[----:B------:R-:W-:Y:S01]  /*b050*/  SEL R10, R9, 0xffffffc0, !P2 ;  /* 0xffffffc0090a7807 */ /* 0x000fe20005000000 */
[----:B------:R-:W-:Y:S01]  /*b060*/  IMAD.IADD R9, R6, 0x1, R15 ;  /* 0x0000000106097824 */ /* 0x000fe200078e020f */
[----:B------:R-:W-:-:S02]  /*b070*/  F2FP.PACK_AB R52, R53, R52 ;  /* 0x000000343534723e */ /* 0x000fc400000000ff */
        /* <DEDUP_REMOVED lines=9> */
[----:B------:R-:W-:Y:S02]  /*b110*/  F2FP.PACK_AB R60, R61, R60 ;  /* 0x0000003c3d3c723e */ /* 0x000fe400000000ff */
        /* <DEDUP_REMOVED lines=70> */
[----:B------:R-:W3:Y:S02]  /*b580*/  @P1 LDG.E R6, [R12.64] ;  /* 0x0000000e0c061981 */ /* 0x000ee4000c1e1900 */
        /* <DEDUP_REMOVED lines=9> */
[----:B---3--:R-:W2:Y:S02]  /*b620*/  @P1 R2UR UR5, R6 ;  /* 0x00000000060513c2 */ /* 0x008ea400000e0000 */
        /* <DEDUP_REMOVED lines=8> */
.L_x_602:
        /* <DEDUP_REMOVED lines=146> */
.L_x_604:
[----:B--2---:R-:W-:Y:S05]  /*bfd0*/  BSYNC B0 ;  /* 0x0000000000007941 */ /* 0x004fea0003800000 */
.L_x_603:
        /* <DEDUP_REMOVED lines=23> */
.L_x_606:
[----:B------:R-:W-:Y:S05]  /*c150*/  BSYNC B0 ;  /* 0x0000000000007941 */ /* 0x000fea0003800000 */
.L_x_605:
        /* <DEDUP_REMOVED lines=23> */
.L_x_608:
[----:B------:R-:W-:Y:S05]  /*c2d0*/  BSYNC B0 ;  /* 0x0000000000007941 */ /* 0x000fea0003800000 */
.L_x_607:
        /* <DEDUP_REMOVED lines=24> */
.L_x_601:
        /* <DEDUP_REMOVED lines=31> */
.L_x_609:
        /* <DEDUP_REMOVED lines=43> */
.L_x_611:
[----:B------:R-:W-:Y:S05]  /*c900*/  BSYNC B0 ;  /* 0x0000000000007941 */ /* 0x000fea0003800000 */
.L_x_610:
[----:B-1----:R-:W1:Y:S01]  /*c910*/  S2R R5, SR_CTAID.X ;  /* 0x0000000000057919 */ /* 0x002e620000002500 */
        /* <DEDUP_REMOVED lines=69> */
.L_x_613:
[----:B------:R-:W-:Y:S05]  /*cd70*/  BSYNC B0 ;  /* 0x0000000000007941 */ /* 0x000fea0003800000 */
.L_x_612:
        /* <DEDUP_REMOVED lines=21> */
.L_x_615:
[----:B------:R-:W-:Y:S05]  /*ced0*/  BSYNC B0 ;  /* 0x0000000000007941 */ /* 0x000fea0003800000 */
.L_x_614:
        /* <DEDUP_REMOVED lines=21> */
.L_x_617:
[----:B------:R-:W-:Y:S05]  /*d030*/  BSYNC B0 ;  /* 0x0000000000007941 */ /* 0x000fea0003800000 */
.L_x_616:
        /* <DEDUP_REMOVED lines=22> */
.L_x_618:
        /* <DEDUP_REMOVED lines=14> */
.L_x_1503:


//--------------------- .text._ZN7cutlass13device_kernelIN5flash19enable_sm80_to_sm89INS1_16FlashAttnFwdSm80INS1_25CollectiveMainloopFwdSm80ILi8ELi1ELb0EN4cute5tupleIJNS5_1CILi128EEENS7_ILi64EEENS7_ILi192EEEEEELi192ENS_6half_tEfNS_4arch4Sm80ELb1ELb0ELb0ELb1ELb1ELb1ELb1ELb0EEENS1_21CollectiveEpilogueFwdINS6_IJS8_SA_S9_EEENS6_IJNS7_ILi1EEESI_SI_EEESC_SE_Li256ELb1ELb1ELb0ELb0EEENS1_19SingleTileSchedulerILb1ELb0ELb1ELi128EEEEEEEEEvNT_6ParamsE --------------------------
	.section	.text._ZN7cutlass13device_kernelIN5flash19enable_sm80_to_sm89INS1_16FlashAttnFwdSm80INS1_25CollectiveMainloopFwdSm80ILi8ELi1ELb0EN4cute5tupleIJNS5_1CILi128EEENS7_ILi64EEENS7_ILi192EEEEEELi192ENS_6half_tEfNS_4arch4Sm80ELb1ELb0ELb0ELb1ELb1ELb1ELb1ELb0EEENS1_21CollectiveEpilogueFwdINS6_IJS8_SA_S9_EEENS6_IJNS7_ILi1EEESI_SI_EEESC_SE_Li256ELb1ELb1ELb0ELb0EEENS1_19SingleTileSchedulerILb1ELb0ELb1ELi128EEEEEEEEEvNT_6ParamsE,"ax",@progbits
	.sectioninfo	@"SHI_REGISTERS=236"
	.align	128
.text._ZN7cutlass13device_kernelIN5flash19enable_sm80_to_sm89INS1_16FlashAttnFwdSm80INS1_25CollectiveMainloopFwdSm80ILi8ELi1ELb0EN4cute5tupleIJNS5_1CILi128EEENS7_ILi64EEENS7_ILi192EEEEEELi192ENS_6half_tEfNS_4arch4Sm80ELb1ELb0ELb0ELb1ELb1ELb1ELb1ELb0EEENS1_21CollectiveEpilogueFwdINS6_IJS8_SA_S9_EEENS6_IJNS7_ILi1EEESI_SI_EEESC_SE_Li256ELb1ELb1ELb0ELb0EEENS1_19SingleTileSchedulerILb1ELb0ELb1ELi128EEEEEEEEEvNT_6ParamsE:
        .type           _ZN7cutlass13device_kernelIN5flash19enable_sm80_to_sm89INS1_16FlashAttnFwdSm80INS1_25CollectiveMainloopFwdSm80ILi8ELi1ELb0EN4cute5tupleIJNS5_1CILi128EEENS7_ILi64EEENS7_ILi192EEEEEELi192ENS_6half_tEfNS_4arch4Sm80ELb1ELb0ELb0ELb1ELb1ELb1ELb1ELb0EEENS1_21CollectiveEpilogueFwdINS6_IJS8_SA_S9_EEENS6_IJNS7_ILi1EEESI_SI_EEESC_SE_Li256ELb1ELb1ELb0ELb0EEENS1_19SingleTileSchedulerILb1ELb0ELb1ELi128EEEEEEEEEvNT_6ParamsE,@function
        .size           _ZN7cutlass13device_kernelIN5flash19enable_sm80_to_sm89INS1_16FlashAttnFwdSm80INS1_25CollectiveMainloopFwdSm80ILi8ELi1ELb0EN4cute5tupleIJNS5_1CILi128EEENS7_ILi64EEENS7_ILi192EEEEEELi192ENS_6half_tEfNS_4arch4Sm80ELb1ELb0ELb0ELb1ELb1ELb1ELb1ELb0EEENS1_21CollectiveEpilogueFwdINS6_IJS8_SA_S9_EEENS6_IJNS7_ILi1EEESI_SI_EEESC_SE_Li256ELb1ELb1ELb0ELb0EEENS1_19SingleTileSchedulerILb1ELb0ELb1ELi128EEEEEEEEEvNT_6ParamsE,(.L_x_1504 - _ZN7cutlass13device_kernelIN5flash19enable_sm80_to_sm89INS1_16FlashAttnFwdSm80INS1_25CollectiveMainloopFwdSm80ILi8ELi1ELb0EN4cute5tupleIJNS5_1CILi128EEENS7_ILi64EEENS7_ILi192EEEEEELi192ENS_6half_tEfNS_4arch4Sm80ELb1ELb0ELb0ELb1ELb1ELb1ELb1ELb0EEENS1_21CollectiveEpilogueFwdINS6_IJS8_SA_S9_EEENS6_IJNS7_ILi1EEESI_SI_EEESC_SE_Li256ELb1ELb1ELb0ELb0EEENS1_19SingleTileSchedulerILb1ELb0ELb1ELi128EEEEEEEEEvNT_6ParamsE)
        .other          _ZN7cutlass13device_kernelIN5flash19enable_sm80_to_sm89INS1_16FlashAttnFwdSm80INS1_25CollectiveMainloopFwdSm80ILi8ELi1ELb0EN4cute5tupleIJNS5_1CILi128EEENS7_ILi64EEENS7_ILi192EEEEEELi192ENS_6half_tEfNS_4arch4Sm80ELb1ELb0ELb0ELb1ELb1ELb1ELb1ELb0EEENS1_21CollectiveEpilogueFwdINS6_IJS8_SA_S9_EEENS6_IJNS7_ILi1EEESI_SI_EEESC_SE_Li256ELb1ELb1ELb0ELb0EEENS1_19SingleTileSchedulerILb1ELb0ELb1ELi128EEEEEEEEEvNT_6ParamsE,@"STO_CUDA_ENTRY STV_DEFAULT"
_ZN7cutlass13device_kernelIN5flash19enable_sm80_to_sm89INS1_16FlashAttnFwdSm80INS1_25CollectiveMainloopFwdSm80ILi8ELi1ELb0EN4cute5tupleIJNS5_1CILi128EEENS7_ILi64EEENS7_ILi192EEEEEELi192ENS_6half_tEfNS_4arch4Sm80ELb1ELb0ELb0ELb1ELb1ELb1ELb1ELb0EEENS1_21CollectiveEpilogueFwdINS6_IJS8_SA_S9_EEENS6_IJNS7_ILi1EEESI_SI_EEESC_SE_Li256ELb1ELb1ELb0ELb0EEENS1_19SingleTileSchedulerILb1ELb0ELb1ELi128EEEEEEEEEvNT_6ParamsE:
        /* <DEDUP_REMOVED lines=20> */
.L_x_620:
        /* <DEDUP_REMOVED lines=13> */
.L_x_622:
[----:B------:R-:W-:Y:S02]  /*0210*/  ULDC UR5, c[0x0][0x54c] ;  /* 0x0001530000057ab9 */ /* 0x000fe40000000800 */
.L_x_621:
[----:B------:R-:W-:Y:S02]  /*0220*/  ULDC UR4, c[0x0][0x548] ;  /* 0x0001520000047ab9 */ /* 0x000fe40000000800 */
[----:B------:R-:W-:-:S02]  /*0230*/  USHF.L.U32 UR12, UR12, 0x7, URZ ;  /* 0x000000070c0c7899 */ /* 0x000fc4000800063f */
[----:B------:R-:W-:-:S04]  /*0240*/  UIMAD UR4, UR5, UR4, URZ ;  /* 0x00000004050472a4 */ /* 0x000fc8000f8e023f */
[----:B------:R-:W-:-:S04]  /*0250*/  UISETP.GE.AND UP0, UPT, UR12, UR4, UPT ;  /* 0x000000040c00728c */ /* 0x000fc8000bf06270 */
[----:B------:R-:W-:Y:S01]  /*0260*/  USEL UR18, UR18, 0xffffffff, !UP0 ;  /* 0xffffffff12127887 */ /* 0x000fe2000c000000 */
[----:B------:R-:W-:Y:S05]  /*0270*/  BRA `(.L_x_623) ;  /* 0x000001b000007947 */ /* 0x000fea0003800000 */
.L_x_619:
        /* <DEDUP_REMOVED lines=8> */
.L_x_624:
        /* <DEDUP_REMOVED lines=13> */
.L_x_626:
[----:B------:R-:W-:Y:S02]  /*03d0*/  ULDC UR5, c[0x0][0x54c] ;  /* 0x0001530000057ab9 */ /* 0x000fe40000000800 */
.L_x_625:
[----:B------:R-:W-:Y:S02]  /*03e0*/  ULDC UR4, c[0x0][0x548] ;  /* 0x0001520000047ab9 */ /* 0x000fe40000000800 */
[----:B------:R-:W-:-:S02]  /*03f0*/  USHF.L.U32 UR12, UR12, 0x7, URZ ;  /* 0x000000070c0c7899 */ /* 0x000fc4000800063f */
[----:B------:R-:W-:-:S04]  /*0400*/  UIMAD UR4, UR5, UR4, URZ ;  /* 0x00000004050472a4 */ /* 0x000fc8000f8e023f */
[----:B------:R-:W-:-:S04]  /*0410*/  UISETP.GE.AND UP0, UPT, UR12, UR4, UPT ;  /* 0x000000040c00728c */ /* 0x000fc8000bf06270 */
[----:B------:R-:W-:-:S06]  /*0420*/  USEL UR18, UR18, 0xffffffff, !UP0 ;  /* 0xffffffff12127887 */ /* 0x000fcc000c000000 */
.L_x_623:
        /* <DEDUP_REMOVED lines=10> */
[----:B------:R-:W-:Y:S01]  /*04d0*/  UISETP.NE.AND.EX UP1, UPT, URZ, UR7, UPT, UP1 ;  /* 0x000000073f00728c */ /* 0x000fe2000bf25310 */
[----:B------:R-:W-:Y:S01]  /*04e0*/  PLOP3.LUT P1, PT, PT, PT, UP0, 0x80, 0x0 ;  /* 0x000000000000781c */ /* 0x000fe20003f2f008 */
[----:B------:R-:W-:Y:S02]  /*04f0*/  ULDC.64 UR8, c[0x0][0x370] ;  /* 0x0000dc0000087ab9 */ /* 0x000fe40000000a00 */
[----:B------:R-:W-:Y:S02]  /*0500*/  ULDC.64 UR6, c[0x0][0x348] ;  /* 0x0000d20000067ab9 */ /* 0x000fe40000000a00 */
[----:B------:R-:W-:Y:S01]  /*0510*/  @UP0 UIMAD.WIDE UR4, UR18, UR19, UR4 ;  /* 0x00000013120402a5 */ /* 0x000fe2000f8e0204 */
[----:B------:R-:W-:Y:S01]  /*0520*/  PLOP3.LUT P2, PT, PT, PT, UP1, 0x80, 0x0 ;  /* 0x000000000000781c */ /* 0x000fe20003f4f018 */
[----:B------:R-:W-:Y:S01]  /*0530*/  UIMAD.WIDE UR6, UR18, UR19, UR6 ;  /* 0x00000013120672a5 */ /* 0x000fe2000f8e0206 */
[----:B------:R-:W-:Y:S02]  /*0540*/  ISETP.NE.U32.AND P4, PT, RZ, c[0x0][0x350], PT ;  /* 0x0000d400ff007a0c */ /* 0x000fe40003f85070 */
[----:B------:R-:W-:Y:S01]  /*0550*/  @UP1 UIMAD.WIDE UR8, UR18, UR19, UR8 ;  /* 0x00000013120812a5 */ /* 0x000fe2000f8e0208 */
[----:B------:R-:W-:Y:S01]  /*0560*/  IMAD.U32 R4, RZ, RZ, UR4 ;  /* 0x00000004ff047e24 */ /* 0x000fe2000f8e00ff */
[----:B------:R-:W-:Y:S01]  /*0570*/  MOV R5, UR5 ;  /* 0x0000000500057c02 */ /* 0x000fe20008000f00 */
[----:B------:R-:W-:Y:S01]  /*0580*/  ULDC.64 UR4, c[0x0][0x358] ;  /* 0x0000d60000047ab9 */ /* 0x000fe20000000a00 */
[----:B------:R-:W-:Y:S01]  /*0590*/  IMAD.U32 R8, RZ, RZ, UR6 ;  /* 0x00000006ff087e24 */ /* 0x000fe2000f8e00ff */
[----:B------:R-:W-:Y:S01]  /*05a0*/  UISETP.NE.U32.AND UP3, UPT, URZ, UR4, UPT ;  /* 0x000000043f00728c */ /* 0x000fe2000bf65070 */
[----:B------:R-:W-:Y:S01]  /*05b0*/  IMAD.U32 R9, RZ, RZ, UR7 ;  /* 0x00000007ff097e24 */ /* 0x000fe2000f8e00ff */
[----:B------:R-:W-:Y:S01]  /*05c0*/  ISETP.NE.AND.EX P4, PT, RZ, c[0x0][0x354], PT, P4 ;  /* 0x0000d500ff007a0c */ /* 0x000fe20003f85340 */
[----:B------:R-:W-:Y:S01]  /*05d0*/  IMAD.U32 R6, RZ, RZ, UR8 ;  /* 0x00000008ff067e24 */ /* 0x000fe2000f8e00ff */
[----:B------:R-:W-:Y:S01]  /*05e0*/  UISETP.NE.AND.EX UP3, UPT, URZ, UR5, UPT, UP3 ;  /* 0x000000053f00728c */ /* 0x000fe2000bf65330 */
[----:B------:R-:W-:Y:S01]  /*05f0*/  IMAD.U32 R7, RZ, RZ, UR9 ;  /* 0x00000009ff077e24 */ /* 0x000fe2000f8e00ff */
[----:B------:R-:W-:Y:S01]  /*0600*/  ULDC.64 UR6, c[0x0][0x350] ;  /* 0x0000d40000067ab9 */ /* 0x000fe20000000a00 */
[----:B------:R1:W2:Y:S01]  /*0610*/  @P1 LDG.E R0, [R4.64] ;  /* 0x0000001404001981 */ /* 0x0002a2000c1e1900 */
[----:B------:R-:W-:-:S02]  /*0620*/  ULDC.64 UR4, c[0x0][0x358] ;  /* 0x0000d60000047ab9 */ /* 0x000fc40000000a00 */
[----:B------:R-:W-:Y:S01]  /*0630*/  PLOP3.LUT P0, PT, PT, PT, UP3, 0x80, 0x0 ;  /* 0x000000000000781c */ /* 0x000fe20003f0f038 */
[----:B------:R-:W-:Y:S01]  /*0640*/  UIMAD.WIDE UR6, UR18, UR19, UR6 ;  /* 0x00000013120672a5 */ /* 0x000fe2000f8e0206 */
[----:B------:R3:W4:Y:S01]  /*0650*/  @P2 LDG.E R3, [R6.64] ;  /* 0x0000001406032981 */ /* 0x000722000c1e1900 */
[----:B------:R-:W-:Y:S01]  /*0660*/  UIMAD.WIDE UR4, UR18, UR19, UR4 ;  /* 0x00000013120472a5 */ /* 0x000fe2000f8e0204 */
[----:B------:R-:W-:Y:S01]  /*0670*/  MOV R83, RZ ;  /* 0x000000ff00537202 */ /* 0x000fe20000000f00 */
[----:B------:R-:W-:Y:S01]  /*0680*/  IMAD.MOV.U32 R153, RZ, RZ, RZ ;  /* 0x000000ffff997224 */ /* 0x000fe200078e00ff */
[----:B------:R-:W4:Y:S03]  /*0690*/  @P3 LDG.E R2, [R8.64] ;  /* 0x0000001408023981 */ /* 0x000f26000c1e1900 */
[----:B-1----:R-:W-:Y:S01]  /*06a0*/  IMAD.U32 R4, RZ, RZ, UR4 ;  /* 0x00000004ff047e24 */ /* 0x002fe2000f8e00ff */
[----:B------:R-:W-:Y:S01]  /*06b0*/  MOV R5, UR5 ;  /* 0x0000000500057c02 */ /* 0x000fe20008000f00 */
[----:B---3--:R-:W-:Y:S01]  /*06c0*/  IMAD.U32 R6, RZ, RZ, UR6 ;  /* 0x00000006ff067e24 */ /* 0x008fe2000f8e00ff */
[----:B------:R-:W-:-:S03]  /*06d0*/  MOV R7, UR7 ;  /* 0x0000000700077c02 */ /* 0x000fc60008000f00 */
[----:B------:R1:W5:Y:S04]  /*06e0*/  @P0 LDG.E R153, [R4.64] ;  /* 0x0000001404990981 */ /* 0x000368000c1e1900 */
[----:B------:R1:W5:Y:S01]  /*06f0*/  @P4 LDG.E R83, [R6.64] ;  /* 0x0000001406534981 */ /* 0x000362000c1e1900 */
[----:B------:R-:W3:Y:S01]  /*0700*/  S2UR UR11, SR_CTAID.Y ;  /* 0x00000000000b79c3 */ /* 0x000ee20000002600 */
[----:B------:R-:W-:Y:S02]  /*0710*/  UMOV UR13, URZ ;  /* 0x0000003f000d7c82 */ /* 0x000fe40008000000 */
[----:B------:R-:W-:Y:S02]  /*0720*/  ULDC UR17, c[0x0][0x168] ;  /* 0x00005a0000117ab9 */ /* 0x000fe40000000800 */
[----:B------:R-:W-:-:S02]  /*0730*/  UMOV UR14, URZ ;  /* 0x0000003f000e7c82 */ /* 0x000fc40008000000 */
[----:B------:R-:W-:Y:S02]  /*0740*/  ULDC UR4, c[0x0][0x2ac] ;  /* 0x0000ab0000047ab9 */ /* 0x000fe40000000800 */
[----:B------:R-:W-:Y:S02]  /*0750*/  ULDC UR16, c[0x0][0x1d0] ;  /* 0x0000740000107ab9 */ /* 0x000fe40000000800 */
[----:B------:R-:W-:Y:S02]  /*0760*/  UIMAD UR16, UR4, UR16, URZ ;  /* 0x00000010041072a4 */ /* 0x000fe4000f8e023f */
[----:B------:R-:W-:Y:S02]  /*0770*/  ULDC UR15, c[0x0][0x228] ;  /* 0x00008a00000f7ab9 */ /* 0x000fe40000000800 */
[----:B---3--:R-:W-:Y:S01]  /*0780*/  USHF.R.S32.HI UR10, URZ, 0x1f, UR11 ;  /* 0x0000001f3f0a7899 */ /* 0x008fe2000801140b */
[----:B--2---:R1:W2:Y:S08]  /*0790*/  @P1 R2UR UR17, R0 ;  /* 0x00000000001113c2 */ /* 0x0042b000000e0000 */
[----:B----4-:R1:W3:Y:S08]  /*07a0*/  @P2 R2UR UR13, R3 ;  /* 0x00000000030d23c2 */ /* 0x0102f000000e0000 */
[----:B------:R1:W4:Y:S01]  /*07b0*/  @P3 R2UR UR14, R2 ;  /* 0x00000000020e33c2 */ /* 0x00032200000e0000 */
[----:B------:R-:W-:Y:S05]  /*07c0*/  @P1 BRA `(.L_x_627) ;  /* 0x0000006000001947 */ /* 0x000fea0003800000 */
[----:B------:R-:W-:Y:S05]  /*07d0*/  @!P3 BRA `(.L_x_627) ;  /* 0x000000500000b947 */ /* 0x000fea0003800000 */
[----:B-1--4-:R-:W4:Y:S04]  /*07e0*/  LDG.E R0, [R8.64] ;  /* 0x0000001408007981 */ /* 0x012f28000c1e1900 */
[----:B---3--:R-:W3:Y:S01]  /*07f0*/  LDG.E R2, [R8.64+0x4] ;  /* 0x0000041408027981 */ /* 0x008ee2000c1e1900 */
[----:B--2-4-:R-:W1:Y:S08]  /*0800*/  R2UR UR17, R0 ;  /* 0x00000000001173c2 */ /* 0x014e7000000e0000 */
[----:B---3--:R-:W1:Y:S02]  /*0810*/  R2UR UR4, R2 ;  /* 0x00000000020473c2 */ /* 0x008e6400000e0000 */
[----:B-1----:R-:W-:-:S06]  /*0820*/  UIADD3 UR17, -UR17, UR4, URZ ;  /* 0x0000000411117290 */ /* 0x002fcc000fffe13f */
.L_x_627:
[----:B------:R-:W-:-:S04]  /*0830*/  ISETP.NE.U32.AND P1, PT, RZ, c[0x0][0x368], PT ;  /* 0x0000da00ff007a0c */ /* 0x000fc80003f25070 */
[----:B------:R-:W-:-:S13]  /*0840*/  ISETP.NE.AND.EX P1, PT, RZ, c[0x0][0x36c], PT, P1 ;  /* 0x0000db00ff007a0c */ /* 0x000fda0003f25310 */
[----:B------:R-:W-:Y:S05]  /*0850*/  @!P1 BRA `(.L_x_628) ;  /* 0x0000007000009947 */ /* 0x000fea0003800000 */
[----:B------:R-:W-:Y:S02]  /*0860*/  ULDC.64 UR4, c[0x0][0x368] ;  /* 0x0000da0000047ab9 */ /* 0x000fe40000000a00 */
[----:B------:R-:W-:-:S06]  /*0870*/  UIMAD.WIDE UR4, UR18, UR19, UR4 ;  /* 0x00000013120472a5 */ /* 0x000fcc000f8e0204 */
[----:B-1----:R-:W-:Y:S02]  /*0880*/  MOV R2, UR4 ;  /* 0x0000000400027c02 */ /* 0x002fe40008000f00 */
[----:B------:R-:W-:-:S05]  /*0890*/  MOV R3, UR5 ;  /* 0x0000000500037c02 */ /* 0x000fca0008000f00 */
[----:B----4-:R-:W4:Y:S02]  /*08a0*/  LDG.E R0, [R2.64] ;  /* 0x0000001402007981 */ /* 0x010f24000c1e1900 */
[----:B----4-:R1:W4:Y:S02]  /*08b0*/  R2UR UR16, R0 ;  /* 0x00000000001073c2 */ /* 0x01032400000e0000 */
[----:B-1--4-:R-:W-:Y:S05]  /*08c0*/  BRA `(.L_x_629) ;  /* 0x0000006000007947 */ /* 0x012fea0003800000 */
.L_x_628:
[----:B------:R-:W-:Y:S05]  /*08d0*/  @!P4 BRA `(.L_x_629) ;  /* 0x000000500000c947 */ /* 0x000fea0003800000 */
[----:B-1--4-:R-:W4:Y:S04]  /*08e0*/  LDG.E R0, [R6.64] ;  /* 0x0000001406007981 */ /* 0x012f28000c1e1900 */
[----:B---3--:R-:W3:Y:S01]  /*08f0*/  LDG.E R2, [R6.64+0x4] ;  /* 0x0000041406027981 */ /* 0x008ee2000c1e1900 */
[----:B----4-:R-:W1:Y:S08]  /*0900*/  R2UR UR16, R0 ;  /* 0x00000000001073c2 */ /* 0x010e7000000e0000 */
[----:B---3--:R-:W1:Y:S02]  /*0910*/  R2UR UR4, R2 ;  /* 0x00000000020473c2 */ /* 0x008e6400000e0000 */
[----:B-1----:R-:W-:-:S06]  /*0920*/  UIADD3 UR16, -UR16, UR4, URZ ;  /* 0x0000000410107290 */ /* 0x002fcc000fffe13f */
.L_x_629:
[----:B-1--4-:R-:W4:Y:S01]  /*0930*/  @P0 LDG.E R0, [R4.64] ;  /* 0x0000001404000981 */ /* 0x012f22000c1e1900 */
[----:B------:R-:W-:-:S03]  /*0940*/  ULDC.64 UR4, c[0x0][0x378] ;  /* 0x0000de0000047ab9 */ /* 0x000fc60000000a00 */
[----:B---3--:R-:W3:Y:S01]  /*0950*/  @P0 LDG.E R2, [R4.64+0x4] ;  /* 0x0000041404020981 */ /* 0x008ee2000c1e1900 */
[----:B------:R-:W-:Y:S01]  /*0960*/  UISETP.NE.U32.AND UP0, UPT, URZ, UR4, UPT ;  /* 0x000000043f00728c */ /* 0x000fe2000bf05070 */
[----:B------:R-:W-:-:S03]  /*0970*/  IMAD.U32 R76, RZ, RZ, UR16 ;  /* 0x00000010ff4c7e24 */ /* 0x000fc6000f8e00ff */
[----:B------:R-:W-:-:S03]  /*0980*/  UISETP.NE.AND.EX UP0, UPT, URZ, UR5, UPT, UP0 ;  /* 0x000000053f00728c */ /* 0x000fc6000bf05300 */
[----:B------:R-:W-:-:S03]  /*0990*/  ULDC.64 UR4, c[0x0][0x378] ;  /* 0x0000de0000047ab9 */ /* 0x000fc60000000a00 */
[----:B------:R-:W-:-:S05]  /*09a0*/  PLOP3.LUT P1, PT, PT, PT, UP0, 0x80, 0x0 ;  /* 0x000000000000781c */ /* 0x000fca0003f2f008 */
[----:B------:R-:W-:-:S06]  /*09b0*/  @UP0 UIMAD.WIDE UR4, UR18, UR19, UR4 ;  /* 0x00000013120402a5 */ /* 0x000fcc000f8e0204 */
[----:B------:R-:W-:Y:S01]  /*09c0*/  MOV R6, UR4 ;  /* 0x0000000400067c02 */ /* 0x000fe20008000f00 */
[----:B------:R-:W-:-:S05]  /*09d0*/  IMAD.U32 R7, RZ, RZ, UR5 ;  /* 0x00000005ff077e24 */ /* 0x000fca000f8e00ff */
[----:B------:R1:W5:Y:S01]  /*09e0*/  @P1 LDG.E R76, [R6.64] ;  /* 0x00000014064c1981 */ /* 0x000362000c1e1900 */
[----:B------:R-:W-:Y:S02]  /*09f0*/  ULDC UR6, c[0x0][0x2c4] ;  /* 0x0000b10000067ab9 */ /* 0x000fe40000000800 */
[----:B------:R-:W-:Y:S02]  /*0a00*/  UISETP.NE.AND UP2, UPT, UR6, 0x1, UPT ;  /* 0x000000010600788c */ /* 0x000fe4000bf45270 */
[----:B------:R-:W-:-:S09]  /*0a10*/  UIADD3 UR6, -UR13, UR16, URZ ;  /* 0x000000100d067290 */ /* 0x000fd2000fffe13f */
[----:B------:R-:W-:Y:S01]  /*0a20*/  @UP2 UIADD3 UR22, UR12, 0x7f, URZ ;  /* 0x0000007f0c162890 */ /* 0x000fe2000fffe03f */
[----:B----4-:R-:W4:Y:S08]  /*0a30*/  @P0 R2UR UR4, R0 ;  /* 0x00000000000403c2 */ /* 0x010f3000000e0000 */
[----:B---3--:R-:W4:Y:S02]  /*0a40*/  @P0 R2UR UR5, R2 ;  /* 0x00000000020503c2 */ /* 0x008f2400000e0000 */
[----:B----4-:R-:W-:-:S03]  /*0a50*/  @UP3 UIADD3 UR15, -UR4, UR5, URZ ;  /* 0x00000005040f3290 */ /* 0x010fc6000fffe13f */
[----:B------:R-:W-:Y:S02]  /*0a60*/  ULDC.64 UR4, c[0x0][0x2c8] ;  /* 0x0000b20000047ab9 */ /* 0x000fe40000000a00 */
[----:B------:R-:W-:Y:S02]  /*0a70*/  UIMAD.WIDE.U32 UR22, UR22, UR4, URZ ;  /* 0x00000004161672a5 */ /* 0x000fe4000f8e003f */
[----:B------:R-:W-:Y:S02]  /*0a80*/  UIADD3 UR9, UR6, UR15, URZ ;  /* 0x0000000f06097290 */ /* 0x000fe4000fffe03f */
[----:B------:R-:W-:Y:S02]  /*0a90*/  UIADD3 UR4, UR12, 0x7f, URZ ;  /* 0x0000007f0c047890 */ /* 0x000fe4000fffe03f */
[----:B--2---:R-:W-:Y:S02]  /*0aa0*/  UIADD3 UR7, UR9, 0x40, -UR17 ;  /* 0x0000004009077890 */ /* 0x004fe4000fffe811 */
[----:B------:R-:W-:-:S02]  /*0ab0*/  @UP2 USHF.R.U32.HI UR4, URZ, UR5, UR23 ;  /* 0x000000053f042299 */ /* 0x000fc40008011617 */
[----:B------:R-:W-:Y:S02]  /*0ac0*/  UIADD3 UR22, UR9, 0x3f, URZ ;  /* 0x0000003f09167890 */ /* 0x000fe4000fffe03f */
[----:B------:R-:W-:Y:S02]  /*0ad0*/  UIADD3 UR5, UR7, UR4, URZ ;  /* 0x0000000407057290 */ /* 0x000fe4000fffe03f */
[----:B------:R-:W-:Y:S02]  /*0ae0*/  USHF.R.S32.HI UR8, URZ, 0x1f, UR22 ;  /* 0x0000001f3f087899 */ /* 0x000fe40008011416 */
[----:B------:R-:W-:Y:S02]  /*0af0*/  USHF.R.S32.HI UR4, URZ, 0x1f, UR5 ;  /* 0x0000001f3f047899 */ /* 0x000fe40008011405 */
[----:B------:R-:W-:Y:S02]  /*0b00*/  ULEA.HI UR8, UR8, UR22, URZ, 0x6 ;  /* 0x0000001608087291 */ /* 0x000fe4000f8f303f */
[----:B------:R-:W-:-:S02]  /*0b10*/  ULEA.HI UR4, UR4, UR5, URZ, 0x6 ;  /* 0x0000000504047291 */ /* 0x000fc4000f8f303f */
[----:B------:R-:W-:Y:S02]  /*0b20*/  USHF.R.S32.HI UR8, URZ, 0x6, UR8 ;  /* 0x000000063f087899 */ /* 0x000fe40008011408 */
[----:B------:R-:W-:-:S04]  /*0b30*/  USHF.R.S32.HI UR4, URZ, 0x6, UR4 ;  /* 0x000000063f047899 */ /* 0x000fc80008011404 */
[----:B------:R-:W-:-:S04]  /*0b40*/  UISETP.LT.AND UP0, UPT, UR8, UR4, UPT ;  /* 0x000000040800728c */ /* 0x000fc8000bf01270 */
[----:B------:R-:W-:Y:S02]  /*0b50*/  USEL UR5, UR8, UR4, UP0 ;  /* 0x0000000408057287 */ /* 0x000fe40008000000 */
[----:B------:R-:W-:Y:S02]  /*0b60*/  UIADD3 UR4, -UR6, URZ, URZ ;  /* 0x0000003f06047290 */ /* 0x000fe4000fffe13f */
        /* <DEDUP_REMOVED lines=15> */
[----:B-1----:R-:W-:Y:S02]  /*0c60*/  ULDC.64 UR4, c[0x0][0x340] ;  /* 0x0000d00000047ab9 */ /* 0x002fe40000000a00 */
        /* <DEDUP_REMOVED lines=8> */
[----:B------:R-:W-:-:S03]  /*0cf0*/  ULDC.64 UR4, c[0x0][0x260] ;  /* 0x0000980000047ab9 */ /* 0x000fc60000000a00 */
[-C--:B------:R-:W-:Y:S01]  /*0d00*/  LEA.HI R10, R0, R71.reuse, RZ, 0x3 ;  /* 0x00000047000a7211 */ /* 0x080fe200078f18ff */
[----:B------:R1:W2:Y:S01]  /*0d10*/  @P2 LDG.E R5, [R4.64] ;  /* 0x0000001404052981 */ /* 0x0002a2000c1e1900 */
[----:B-----5:R-:W-:Y:S01]  /*0d20*/  SHF.R.S32.HI R3, RZ, 0x1f, R153 ;  /* 0x0000001fff037819 */ /* 0x020fe20000011499 */
[----:B------:R-:W-:Y:S01]  /*0d30*/  IMAD.U32 R21, RZ, RZ, UR11 ;  /* 0x0000000bff157e24 */ /* 0x000fe2000f8e00ff */
[----:B------:R-:W-:Y:S01]  /*0d40*/  LOP3.LUT R2, R10, 0x1ffffff8, RZ, 0xc0, !PT ;  /* 0x1ffffff80a027812 */ /* 0x000fe200078ec0ff */
[----:B------:R-:W-:Y:S01]  /*0d50*/  UIMAD UR4, UR10, UR4, URZ ;  /* 0x000000040a0472a4 */ /* 0x000fe2000f8e023f */
[----:B------:R-:W-:Y:S01]  /*0d60*/  SHF.R.S32.HI R10, RZ, 0x3, R10 ;  /* 0x00000003ff0a7819 */ /* 0x000fe2000001140a */
[----:B------:R-:W-:Y:S01]  /*0d70*/  UIADD3 UR19, UR22, -0x1, URZ ;  /* 0xffffffff16137890 */ /* 0x000fe2000fffe03f */
[----:B------:R-:W-:Y:S01]  /*0d80*/  LEA.HI R6, R0, R71, RZ, 0x6 ;  /* 0x0000004700067211 */ /* 0x000fe200078f30ff */
[----:B------:R-:W-:Y:S01]  /*0d90*/  IMAD.IADD R2, R71, 0x1, -R2 ;  /* 0x0000000147027824 */ /* 0x000fe200078e0a02 */
[C---:B------:R-:W-:Y:S01]  /*0da0*/  IADD3 R152, P0, R10.reuse, R153, RZ ;  /* 0x000000990a987210 */ /* 0x040fe20007f1e0ff */
[C---:B------:R-:W-:Y:S01]  /*0db0*/  IMAD.SHL.U32 R7, R10.reuse, 0x40, RZ ;  /* 0x000000400a077824 */ /* 0x040fe200078e00ff */
[----:B------:R-:W-:Y:S01]  /*0dc0*/  IADD3 R91, -R10, UR15, RZ ;  /* 0x0000000f0a5b7c10 */ /* 0x000fe2000fffe1ff */
[----:B------:R-:W-:Y:S01]  /*0dd0*/  IMAD.SHL.U32 R2, R2, 0x8, RZ ;  /* 0x0000000802027824 */ /* 0x000fe200078e00ff */
[----:B------:R-:W-:Y:S01]  /*0de0*/  LEA.HI.X.SX32 R153, R10, R3, 0x1, P0 ;  /* 0x000000030a997211 */ /* 0x000fe200000f0eff */
[----:B------:R-:W-:Y:S01]  /*0df0*/  IMAD.SHL.U32 R128, R6, 0x8, RZ ;  /* 0x0000000806807824 */ /* 0x000fe200078e00ff */
[----:B------:R-:W-:Y:S01]  /*0e00*/  LOP3.LUT R7, R7, 0x1c0, RZ, 0xc0, !PT ;  /* 0x000001c007077812 */ /* 0x000fe200078ec0ff */
[----:B------:R-:W-:Y:S01]  /*0e10*/  UIMAD UR22, UR11, UR5, UR4 ;  /* 0x000000050b1672a4 */ /* 0x000fe2000f8e0204 */
[----:B------:R-:W-:Y:S01]  /*0e20*/  IADD3 R3, R2, 0x80, RZ ;  /* 0x0000008002037810 */ /* 0x000fe20007ffe0ff */
[----:B------:R-:W-:Y:S01]  /*0e30*/  USEL UR24, UR18, URZ, !UP3 ;  /* 0x0000003f12187287 */ /* 0x000fe2000d800000 */
[--C-:B------:R-:W-:Y:S01]  /*0e40*/  LOP3.LUT R8, R7, 0x38, R2.reuse, 0xf8, !PT ;  /* 0x0000003807087812 */ /* 0x100fe200078ef802 */
[----:B------:R-:W-:Y:S01]  /*0e50*/  ULDC.64 UR4, c[0x0][0x240] ;  /* 0x0000900000047ab9 */ /* 0x000fe20000000a00 */
[----:B------:R-:W-:Y:S01]  /*0e60*/  SHF.R.U32.HI R7, RZ, 0x3, R7 ;  /* 0x00000003ff077819 */ /* 0x000fe20000011607 */
[----:B------:R-:W-:Y:S01]  /*0e70*/  UIMAD UR4, UR10, UR4, URZ ;  /* 0x000000040a0472a4 */ /* 0x000fe2000f8e023f */
[----:B------:R-:W-:Y:S01]  /*0e80*/  ISETP.GE.AND P5, PT, R3, c[0x0][0x1d4], PT ;  /* 0x0000750003007a0c */ /* 0x000fe20003fa6270 */
[----:B------:R-:W-:Y:S01]  /*0e90*/  IMAD.MOV.U32 R105, RZ, RZ, c[0x0][0x238] ;  /* 0x00008e00ff697624 */ /* 0x000fe200078e00ff */
[----:B------:R-:W-:Y:S01]  /*0ea0*/  LOP3.LUT R7, R8, R7, RZ, 0x3c, !PT ;  /* 0x0000000708077212 */ /* 0x000fe200078e3cff */
[----:B------:R-:W-:Y:S01]  /*0eb0*/  UIMAD UR25, UR11, UR5, UR4 ;  /* 0x000000050b1972a4 */ /* 0x000fe2000f8e0204 */
[----:B------:R-:W-:Y:S01]  /*0ec0*/  SHF.R.S32.HI R3, RZ, 0x1f, R2 ;  /* 0x0000001fff037819 */ /* 0x000fe20000011402 */
[----:B-1----:R-:W-:Y:S01]  /*0ed0*/  IMAD.U32 R4, RZ, RZ, UR19 ;  /* 0x00000013ff047e24 */ /* 0x002fe2000f8e00ff */
[----:B------:R-:W-:Y:S01]  /*0ee0*/  LOP3.LUT R128, R7, 0xfffffe00, R128, 0xf8, !PT ;  /* 0xfffffe0007807812 */ /* 0x000fe200078ef880 */
[----:B------:R-:W-:Y:S01]  /*0ef0*/  IMAD R7, R153, c[0x0][0x238], RZ ;  /* 0x00008e0099077a24 */ /* 0x000fe200078e02ff */
[C---:B------:R-:W-:Y:S01]  /*0f00*/  IADD3 R6, R2.reuse, 0x40, RZ ;  /* 0x0000004002067810 */ /* 0x040fe20007ffe0ff */
[----:B------:R-:W-:Y:S01]  /*0f10*/  IMAD.WIDE.U32 R20, R21, c[0x0][0x260], R2 ;  /* 0x0000980015147a25 */ /* 0x000fe200078e0002 */
[----:B------:R-:W-:Y:S01]  /*0f20*/  ISETP.GE.AND P3, PT, R2, c[0x0][0x1d4], PT ;  /* 0x0000750002007a0c */ /* 0x000fe20003f66270 */
[----:B------:R-:W-:Y:S01]  /*0f30*/  ULDC.64 UR4, c[0x0][0x248] ;  /* 0x0000920000047ab9 */ /* 0x000fe20000000a00 */
[----:B------:R-:W-:Y:S01]  /*0f40*/  LEA.HI R10, R0, R71, RZ, 0x2 ;  /* 0x00000047000a7211 */ /* 0x000fe200078f10ff */
[----:B------:R-:W-:Y:S01]  /*0f50*/  IMAD R8, R152, c[0x0][0x23c], R7 ;  /* 0x00008f0098087a24 */ /* 0x000fe200078e0207 */
[----:B------:R-:W-:Y:S01]  /*0f60*/  ISETP.GE.AND P6, PT, R6, c[0x0][0x1d4], PT ;  /* 0x0000750006007a0c */ /* 0x000fe20003fc6270 */
[----:B------:R-:W-:Y:S01]  /*0f70*/  IMAD.WIDE.U32 R2, R152, c[0x0][0x238], R2 ;  /* 0x00008e0098027a25 */ /* 0x000fe200078e0002 */
[----:B------:R-:W-:-:S02]  /*0f80*/  LOP3.LUT R6, R10, 0xfffffffc, RZ, 0xc0, !PT ;  /* 0xfffffffc0a067812 */ /* 0x000fc400078ec0ff */
[----:B------:R-:W-:Y:S01]  /*0f90*/  IADD3 R21, R21, UR22, RZ ;  /* 0x0000001615157c10 */ /* 0x000fe2000fffe0ff */
[----:B------:R-:W-:Y:S01]  /*0fa0*/  IMAD.IADD R9, R3, 0x1, R8 ;  /* 0x0000000103097824 */ /* 0x000fe200078e0208 */
[----:B------:R-:W-:Y:S01]  /*0fb0*/  USHF.R.S32.HI UR22, URZ, 0x1f, UR18 ;  /* 0x0000001f3f167899 */ /* 0x000fe20008011412 */
[----:B------:R-:W-:Y:S01]  /*0fc0*/  IMAD.MOV.U32 R8, RZ, RZ, R2 ;  /* 0x000000ffff087224 */ /* 0x000fe200078e0002 */
[----:B------:R-:W-:Y:S01]  /*0fd0*/  SHF.R.S32.HI R135, RZ, 0x2, R10 ;  /* 0x00000002ff877819 */ /* 0x000fe2000001140a */
[----:B------:R-:W-:Y:S01]  /*0fe0*/  IMAD.U32 R2, RZ, RZ, UR11 ;  /* 0x0000000bff027e24 */ /* 0x000fe2000f8e00ff */
[----:B------:R-:W-:Y:S01]  /*0ff0*/  USEL UR23, UR22, URZ, !UP3 ;  /* 0x0000003f16177287 */ /* 0x000fe2000d800000 */
[----:B------:R-:W-:Y:S01]  /*1000*/  IMAD.IADD R6, R71, 0x1, -R6 ;  /* 0x0000000147067824 */ /* 0x000fe200078e0a06 */
[----:B------:R-:W-:Y:S01]  /*1010*/  SHF.R.S32.HI R140, RZ, 0x1f, R135 ;  /* 0x0000001fff8c7819 */ /* 0x000fe20000011487 */
[----:B------:R-:W-:Y:S01]  /*1020*/  IMAD.WIDE.U32 R150, R2, c[0x0][0x240], R8 ;  /* 0x0000900002967a25 */ /* 0x000fe200078e0008 */
[----:B------:R-:W-:Y:S01]  /*1030*/  UIMAD UR4, UR23, UR4, URZ ;  /* 0x00000004170472a4 */ /* 0x000fe2000f8e023f */
[----:B------:R-:W-:-:S02]  /*1040*/  SHF.R.S32.HI R10, RZ, 0x1f, R10 ;  /* 0x0000001fff0a7819 */ /* 0x000fc4000001140a */
[C---:B------:R-:W-:Y:S01]  /*1050*/  IMAD.SHL.U32 R18, R6.reuse, 0x4, RZ ;  /* 0x0000000406127824 */ /* 0x040fe200078e00ff */
[----:B------:R-:W-:Y:S01]  /*1060*/  IADD3 R151, R151, UR25, RZ ;  /* 0x0000001997977c10 */ /* 0x000fe2000fffe0ff */
[----:B------:R-:W-:Y:S01]  /*1070*/  IMAD.SHL.U32 R16, R6, 0x8, RZ ;  /* 0x0000000806107824 */ /* 0x000fe200078e00ff */
[----:B------:R-:W-:Y:S01]  /*1080*/  UIMAD UR4, UR24, UR5, UR4 ;  /* 0x00000005180472a4 */ /* 0x000fe2000f8e0204 */
[----:B------:R-:W-:Y:S01]  /*1090*/  IMAD.MOV.U32 R96, RZ, RZ, 0x6 ;  /* 0x00000006ff607424 */ /* 0x000fe200078e00ff */
[----:B------:R-:W-:Y:S01]  /*10a0*/  SHF.R.S32.HI R19, RZ, 0x1f, R18 ;  /* 0x0000001fff137819 */ /* 0x000fe20000011412 */
[----:B------:R-:W-:Y:S01]  /*10b0*/  IMAD.U32 R148, RZ, RZ, UR24 ;  /* 0x00000018ff947e24 */ /* 0x000fe2000f8e00ff */
[----:B------:R-:W-:Y:S01]  /*10c0*/  SHF.R.S32.HI R17, RZ, 0x1f, R16 ;  /* 0x0000001fff117819 */ /* 0x000fe20000011410 */
[----:B------:R-:W-:Y:S01]  /*10d0*/  IMAD R4, R4, -0x40, R91 ;  /* 0xffffffc004047824 */ /* 0x000fe200078e025b */
[----:B------:R-:W-:Y:S01]  /*10e0*/  ISETP.GE.AND P4, PT, R16, c[0x0][0x27c], PT ;  /* 0x00009f0010007a0c */ /* 0x000fe20003f86270 */
[----:B------:R-:W-:Y:S01]  /*10f0*/  IMAD R142, R140, c[0x0][0x280], RZ ;  /* 0x0000a0008c8e7a24 */ /* 0x000fe200078e02ff */
[----:B------:R-:W-:Y:S01]  /*1100*/  SHF.L.U64.HI R92, R105, R96, c[0x0][0x23c] ;  /* 0x00008f00695c7619 */ /* 0x000fe20000010260 */
[----:B------:R-:W-:Y:S01]  /*1110*/  IMAD.WIDE.U32 R150, R148, c[0x0][0x248], R150 ;  /* 0x0000920094967a25 */ /* 0x000fe200078e0096 */
[C---:B------:R-:W-:Y:S01]  /*1120*/  ISETP.GE.AND P1, PT, R4.reuse, 0x1, PT ;  /* 0x000000010400780c */ /* 0x040fe20003f26270 */
[----:B------:R-:W-:Y:S01]  /*1130*/  USHF.R.S32.HI UR5, URZ, 0x1f, UR19 ;  /* 0x0000001f3f057899 */ /* 0x000fe20008011413 */
[----:B------:R-:W-:Y:S01]  /*1140*/  SEL R3, RZ, c[0x0][0x27c], !P4 ;  /* 0x00009f00ff037a07 */ /* 0x000fe20006000000 */
[C---:B------:R-:W-:Y:S01]  /*1150*/  IMAD R142, R135.reuse, c[0x0][0x284], R142 ;  /* 0x0000a100878e7a24 */ /* 0x040fe200078e028e */
[----:B------:R-:W-:Y:S01]  /*1160*/  ISETP.GT.AND P0, PT, R4, 0x20, PT ;  /* 0x000000200400780c */ /* 0x000fe20003f04270 */
[----:B------:R-:W-:Y:S01]  /*1170*/  IMAD.WIDE.U32 R146, R135, c[0x0][0x280], R18 ;  /* 0x0000a00087927a25 */ /* 0x000fe200078e0012 */
[----:B------:R-:W-:-:S02]  /*1180*/  IADD3 R155, R151, UR4, RZ ;  /* 0x00000004979b7c10 */ /* 0x000fc4000fffe0ff */
[C---:B------:R-:W-:Y:S01]  /*1190*/  IADD3 R15, R18.reuse, 0x20, RZ ;  /* 0x00000020120f7810 */ /* 0x040fe20007ffe0ff */
[----:B------:R-:W-:Y:S01]  /*11a0*/  IMAD.WIDE.U32 R8, R135, c[0x0][0x280], R16 ;  /* 0x0000a00087087a25 */ /* 0x000fe200078e0010 */
[----:B------:R-:W-:Y:S02]  /*11b0*/  P2R R137, PR, RZ, 0x10 ;  /* 0x00000010ff897803 */ /* 0x000fe40000000000 */
[----:B------:R-:W-:Y:S01]  /*11c0*/  IADD3 R14, R18, 0x40, RZ ;  /* 0x00000040120e7810 */ /* 0x000fe20007ffe0ff */
[----:B------:R-:W-:Y:S01]  /*11d0*/  IMAD.SHL.U32 R93, R105, 0x40, RZ ;  /* 0x00000040695d7824 */ /* 0x000fe200078e00ff */
[----:B------:R-:W-:Y:S01]  /*11e0*/  LEA.HI R115, R0, R71, RZ, 0x5 ;  /* 0x0000004700737211 */ /* 0x000fe200078f28ff */
[----:B------:R-:W-:Y:S01]  /*11f0*/  IMAD R4, R92, UR19, RZ ;  /* 0x000000135c047c24 */ /* 0x000fe2000f8e02ff */
[C---:B------:R-:W-:Y:S01]  /*1200*/  IADD3 R133, R16.reuse, 0x60, RZ ;  /* 0x0000006010857810 */ /* 0x040fe20007ffe0ff */
[----:B------:R-:W-:Y:S01]  /*1210*/  IMAD.MOV.U32 R154, RZ, RZ, R150 ;  /* 0x000000ffff9a7224 */ /* 0x000fe200078e0096 */
[C---:B------:R-:W-:Y:S01]  /*1220*/  IADD3 R132, R16.reuse, 0x80, RZ ;  /* 0x0000008010847810 */ /* 0x040fe20007ffe0ff */
[----:B------:R-:W-:Y:S01]  /*1230*/  IMAD.IADD R147, R147, 0x1, R142 ;  /* 0x0000000193937824 */ /* 0x000fe200078e028e */
[----:B------:R-:W-:Y:S01]  /*1240*/  IADD3 R130, R16, 0xa0, RZ ;  /* 0x000000a010827810 */ /* 0x000fe20007ffe0ff */
[----:B------:R-:W-:Y:S01]  /*1250*/  IMAD.IADD R143, R142, 0x1, R9 ;  /* 0x000000018e8f7824 */ /* 0x000fe200078e0209 */
[----:B------:R-:W-:Y:S01]  /*1260*/  P2R R138, PR, RZ, 0x8 ;  /* 0x00000008ff8a7803 */ /* 0x000fe20000000000 */
[----:B------:R-:W-:Y:S01]  /*1270*/  IMAD.IADD R2, R16, 0x1, R3 ;  /* 0x0000000110027824 */ /* 0x000fe200078e0203 */
[----:B------:R-:W-:Y:S01]  /*1280*/  SHF.R.S32.HI R117, RZ, 0x1f, R130 ;  /* 0x0000001fff757819 */ /* 0x000fe20000011482 */
[----:B------:R-:W-:Y:S01]  /*1290*/  IMAD.MOV.U32 R142, RZ, RZ, R8 ;  /* 0x000000ffff8e7224 */ /* 0x000fe200078e0008 */
[----:B------:R-:W-:Y:S01]  /*12a0*/  IADD3 R83, R83, UR16, RZ ;  /* 0x0000001053537c10 */ /* 0x000fe2000fffe0ff */
[----:B------:R-:W-:Y:S01]  /*12b0*/  IMAD R140, R140, c[0x0][0x290], RZ ;  /* 0x0000a4008c8c7a24 */ /* 0x000fe200078e02ff */
[----:B------:R-:W-:Y:S01]  /*12c0*/  SHF.R.S32.HI R113, RZ, 0x1f, R2 ;  /* 0x0000001fff717819 */ /* 0x000fe20000011402 */
[C---:B------:R-:W-:Y:S01]  /*12d0*/  IMAD R3, R93.reuse, UR5, R4 ;  /* 0x000000055d037c24 */ /* 0x040fe2000f8e0204 */
[----:B------:R-:W-:Y:S01]  /*12e0*/  ULDC.64 UR4, c[0x0][0x1e8] ;  /* 0x00007a0000047ab9 */ /* 0x000fe20000000a00 */
[----:B------:R-:W-:Y:S01]  /*12f0*/  IMAD.WIDE.U32 R8, R93, UR19, R154 ;  /* 0x000000135d087c25 */ /* 0x000fe2000f8e009a */
[CC--:B------:R-:W-:Y:S01]  /*1300*/  LEA.HI R4, R113.reuse, R2.reuse, RZ, 0x3 ;  /* 0x0000000271047211 */ /* 0x0c0fe200078f18ff */
[----:B------:R-:W-:Y:S01]  /*1310*/  UIMAD UR25, UR10, UR4, URZ ;  /* 0x000000040a1972a4 */ /* 0x000fe2000f8e023f */
[----:B------:R-:W-:Y:S01]  /*1320*/  LEA.HI R113, R113, R2, RZ, 0x6 ;  /* 0x0000000271717211 */ /* 0x000fe200078f30ff */
[C---:B------:R-:W-:Y:S01]  /*1330*/  IMAD R140, R135.reuse, c[0x0][0x294], R140 ;  /* 0x0000a500878c7a24 */ /* 0x040fe200078e028c */
[----:B------:R-:W-:Y:S01]  /*1340*/  UIMAD.WIDE.U32 UR28, UR11, UR4, URZ ;  /* 0x000000040b1c72a5 */ /* 0x000fe2000f8e003f */
[----:B------:R-:W-:Y:S01]  /*1350*/  IMAD.WIDE.U32 R12, R135, c[0x0][0x290], R16 ;  /* 0x0000a400870c7a25 */ /* 0x000fe200078e0010 */
[----:B------:R-:W-:Y:S01]  /*1360*/  UIMAD UR25, UR11, UR5, UR25 ;  /* 0x000000050b1972a4 */ /* 0x000fe2000f8e0219 */
[----:B------:R-:W-:-:S02]  /*1370*/  LOP3.LUT R99, R4, 0xfffffff8, RZ, 0xc0, !PT ;  /* 0xfffffff804637812 */ /* 0x000fc400078ec0ff */
[----:B------:R-:W-:Y:S01]  /*1380*/  IMAD.IADD R3, R9, 0x1, R3 ;  /* 0x0000000109037824 */ /* 0x000fe200078e0203 */
[----:B------:R-:W-:Y:S01]  /*1390*/  ULDC.64 UR4, c[0x0][0x210] ;  /* 0x0000840000047ab9 */ /* 0x000fe20000000a00 */
[----:B------:R-:W-:Y:S01]  /*13a0*/  IMAD.MOV.U32 R104, RZ, RZ, 0x5 ;  /* 0x00000005ff687424 */ /* 0x000fe200078e00ff */
[----:B------:R-:W-:Y:S01]  /*13b0*/  UIMAD UR27, UR10, UR4, URZ ;  /* 0x000000040a1b72a4 */ /* 0x000fe2000f8e023f */
[----:B------:R-:W-:Y:S01]  /*13c0*/  IMAD.IADD R141, R140, 0x1, R13 ;  /* 0x000000018c8d7824 */ /* 0x000fe200078e020d */
[----:B------:R-:W-:Y:S01]  /*13d0*/  UIMAD.WIDE.U32 UR30, UR11, UR4, URZ ;  /* 0x000000040b1e72a5 */ /* 0x000fe2000f8e003f */
[----:B------:R-:W-:Y:S01]  /*13e0*/  IMAD.IADD R13, R18, 0x1, R15 ;  /* 0x00000001120d7824 */ /* 0x000fe200078e020f */
[C---:B------:R-:W-:Y:S01]  /*13f0*/  SHF.L.U64.HI R104, R105.reuse, R104, c[0x0][0x23c] ;  /* 0x00008f0069687619 */ /* 0x040fe20000010268 */
[----:B------:R-:W-:Y:S01]  /*1400*/  IMAD.SHL.U32 R128, R128, 0x2, RZ ;  /* 0x0000000280807824 */ /* 0x000fe200078e00ff */
[----:B------:R-:W-:Y:S01]  /*1410*/  UIMAD UR27, UR11, UR5, UR27 ;  /* 0x000000050b1b72a4 */ /* 0x000fe2000f8e021b */
[----:B------:R-:W-:Y:S01]  /*1420*/  IMAD.SHL.U32 R105, R105, 0x20, RZ ;  /* 0x0000002069697824 */ /* 0x000fe200078e00ff */
[----:B------:R-:W-:Y:S01]  /*1430*/  ISETP.GE.AND P4, PT, R13, c[0x0][0x27c], PT ;  /* 0x00009f000d007a0c */ /* 0x000fe20003f86270 */
[----:B------:R-:W-:Y:S01]  /*1440*/  IMAD.WIDE.U32 R148, R148, c[0x0][0x268], R20 ;  /* 0x00009a0094947a25 */ /* 0x000fe200078e0014 */
[----:B------:R-:W-:Y:S01]  /*1450*/  ULDC.64 UR4, c[0x0][0x268] ;  /* 0x00009a0000047ab9 */ /* 0x000fe20000000a00 */
[----:B------:R-:W-:Y:S01]  /*1460*/  LEA.HI R117, R117, R130, RZ, 0x3 ;  /* 0x0000008275757211 */ /* 0x000fe200078f18ff */
[----:B------:R-:W-:Y:S01]  /*1470*/  UIMAD UR4, UR23, UR4, URZ ;  /* 0x00000004170472a4 */ /* 0x000fe2000f8e023f */
[----:B------:R-:W-:Y:S01]  /*1480*/  IMAD.WIDE.U32 R144, R135, c[0x0][0x290], R18 ;  /* 0x0000a40087907a25 */ /* 0x000fe200078e0012 */
[----:B------:R-:W-:Y:S01]  /*1490*/  SHF.R.S32.HI R98, RZ, 0x1f, R99 ;  /* 0x0000001fff627819 */ /* 0x000fe20000011463 */
[----:B------:R-:W-:Y:S01]  /*14a0*/  UIADD3 UR25, UR29, UR25, URZ ;  /* 0x000000191d197290 */ /* 0x000fe2000fffe03f */
[----:B------:R-:W-:Y:S01]  /*14b0*/  LOP3.LUT R117, R117, 0xfffffff8, RZ, 0xc0, !PT ;  /* 0xfffffff875757812 */ /* 0x000fe200078ec0ff */
[----:B------:R-:W-:Y:S01]  /*14c0*/  IMAD.IADD R145, R145, 0x1, R140 ;  /* 0x0000000191917824 */ /* 0x000fe200078e028c */
[----:B------:R-:W-:Y:S01]  /*14d0*/  UIMAD UR24, UR24, UR5, UR4 ;  /* 0x00000005181872a4 */ /* 0x000fe2000f8e0204 */
[----:B------:R-:W-:Y:S01]  /*14e0*/  IMAD.MOV.U32 R140, RZ, RZ, R12 ;  /* 0x000000ffff8c7224 */ /* 0x000fe200078e000c */
[----:B------:R-:W-:Y:S01]  /*14f0*/  SHF.L.U64.HI R98, R99, 0x1, R98 ;  /* 0x0000000163627819 */ /* 0x000fe20000010262 */
[C---:B------:R-:W-:Y:S01]  /*1500*/  IMAD.IADD R12, R18.reuse, 0x1, R14 ;  /* 0x00000001120c7824 */ /* 0x040fe200078e020e */
[----:B------:R-:W-:Y:S01]  /*1510*/  ULDC.64 UR4, c[0x0][0x2b0] ;  /* 0x0000ac0000047ab9 */ /* 0x000fe20000000a00 */
[----:B------:R-:W-:Y:S01]  /*1520*/  IMAD.SHL.U32 R115, R115, 0x10, RZ ;  /* 0x0000001073737824 */ /* 0x000fe200078e00ff */
[----:B------:R-:W-:Y:S01]  /*1530*/  P2R R136, PR, RZ, 0x10 ;  /* 0x00000010ff887803 */ /* 0x000fe20000000000 */
[----:B------:R-:W-:Y:S01]  /*1540*/  IMAD.SHL.U32 R113, R113, 0x40, RZ ;  /* 0x0000004071717824 */ /* 0x000fe200078e00ff */
[----:B------:R-:W-:Y:S01]  /*1550*/  IADD3 R11, R18, 0x30, RZ ;  /* 0x00000030120b7810 */ /* 0x000fe20007ffe0ff */
[----:B------:R-:W-:Y:S01]  /*1560*/  IMAD R127, R6, 0x40, R135 ;  /* 0x00000040067f7824 */ /* 0x000fe200078e0287 */
[----:B------:R-:W-:Y:S01]  /*1570*/  LOP3.LUT R115, R115, 0xfffffe00, RZ, 0xc0, !PT ;  /* 0xfffffe0073737812 */ /* 0x000fe200078ec0ff */
[----:B------:R-:W-:Y:S01]  /*1580*/  IMAD.MOV.U32 R77, RZ, RZ, c[0x0][0x27c] ;  /* 0x00009f00ff4d7624 */ /* 0x000fe200078e00ff */
[----:B------:R-:W-:Y:S01]  /*1590*/  LOP3.LUT R113, R113, 0x7ffff000, RZ, 0xc0, !PT ;  /* 0x7ffff00071717812 */ /* 0x000fe200078ec0ff */
[----:B------:R-:W-:Y:S01]  /*15a0*/  IMAD.MOV.U32 R90, RZ, RZ, c[0x0][0x2b8] ;  /* 0x0000ae00ff5a7624 */ /* 0x000fe200078e00ff */
[----:B------:R-:W-:Y:S01]  /*15b0*/  SHF.R.S32.HI R6, RZ, 0x1f, R133 ;  /* 0x0000001fff067819 */ /* 0x000fe20000011485 */
[----:B------:R-:W-:Y:S01]  /*15c0*/  IMAD.MOV.U32 R95, RZ, RZ, c[0x0][0x280] ;  /* 0x0000a000ff5f7624 */ /* 0x000fe200078e00ff */
[----:B------:R-:W-:Y:S01]  /*15d0*/  IADD3 R9, R18, 0x10, RZ ;  /* 0x0000001012097810 */ /* 0x000fe20007ffe0ff */
[----:B------:R-:W-:Y:S01]  /*15e0*/  IMAD.MOV.U32 R97, RZ, RZ, c[0x0][0x290] ;  /* 0x0000a400ff617624 */ /* 0x000fe200078e00ff */
[----:B------:R-:W-:Y:S01]  /*15f0*/  LEA.HI R123, R6, R133, RZ, 0x3 ;  /* 0x00000085067b7211 */ /* 0x000fe200078f18ff */
[----:B------:R-:W-:Y:S01]  /*1600*/  IMAD.WIDE.U32 R146, R76, c[0x0][0x280], R146 ;  /* 0x0000a0004c927a25 */ /* 0x000fe200078e0092 */
[----:B------:R-:W-:Y:S01]  /*1610*/  SHF.R.S32.HI R6, RZ, 0x1f, R13 ;  /* 0x0000001fff067819 */ /* 0x000fe2000001140d */
[----:B------:R-:W-:Y:S01]  /*1620*/  UIADD3 UR27, UR31, UR27, URZ ;  /* 0x0000001b1f1b7290 */ /* 0x000fe2000fffe03f */
[----:B------:R-:W-:Y:S01]  /*1630*/  LOP3.LUT R123, R123, 0xfffffff8, RZ, 0xc0, !PT ;  /* 0xfffffff87b7b7812 */ /* 0x000fe200078ec0ff */
[----:B------:R-:W-:Y:S01]  /*1640*/  IMAD.MOV.U32 R114, RZ, RZ, c[0x0][0x27c] ;  /* 0x00009f00ff727624 */ /* 0x000fe200078e00ff */
[----:B------:R-:W-:Y:S01]  /*1650*/  LEA.HI R125, R6, R13, RZ, 0x3 ;  /* 0x0000000d067d7211 */ /* 0x000fe200078f18ff */
[----:B------:R-:W-:Y:S01]  /*1660*/  IMAD.WIDE.U32 R144, R76, c[0x0][0x290], R144 ;  /* 0x0000a4004c907a25 */ /* 0x000fe200078e0090 */
[----:B------:R-:W-:-:S02]  /*1670*/  SHF.L.U64.HI R94, R95, R96, c[0x0][0x284] ;  /* 0x0000a1005f5e7619 */ /* 0x000fc40000010260 */
[----:B------:R-:W-:Y:S01]  /*1680*/  LOP3.LUT R125, R125, 0xfffffff8, RZ, 0xc0, !PT ;  /* 0xfffffff87d7d7812 */ /* 0x000fe200078ec0ff */
[C---:B------:R-:W-:Y:S01]  /*1690*/  IMAD.WIDE.U32 R142, R76.reuse, c[0x0][0x280], R142 ;  /* 0x0000a0004c8e7a25 */ /* 0x040fe200078e008e */
[----:B------:R-:W-:Y:S02]  /*16a0*/  SHF.L.U64.HI R96, R97, R96, c[0x0][0x294] ;  /* 0x0000a50061607619 */ /* 0x000fe40000010260 */
[----:B------:R-:W-:Y:S01]  /*16b0*/  SHF.R.S32.HI R108, RZ, 0x1f, R123 ;  /* 0x0000001fff6c7819 */ /* 0x000fe2000001147b */
[----:B------:R-:W-:Y:S01]  /*16c0*/  IMAD.WIDE.U32 R140, R76, c[0x0][0x290], R140 ;  /* 0x0000a4004c8c7a25 */ /* 0x000fe200078e008c */
[----:B------:R-:W-:Y:S02]  /*16d0*/  SHF.R.S32.HI R106, RZ, 0x1f, R117 ;  /* 0x0000001fff6a7819 */ /* 0x000fe40000011475 */
[----:B------:R-:W-:Y:S01]  /*16e0*/  SHF.R.S32.HI R124, RZ, 0x3, R4 ;  /* 0x00000003ff7c7819 */ /* 0x000fe20000011404 */
[----:B------:R-:W-:Y:S01]  /*16f0*/  IMAD.SHL.U32 R95, R95, 0x40, RZ ;  /* 0x000000405f5f7824 */ /* 0x000fe200078e00ff */
[----:B------:R-:W-:Y:S01]  /*1700*/  SHF.R.S32.HI R110, RZ, 0x1f, R125 ;  /* 0x0000001fff6e7819 */ /* 0x000fe2000001147d */
[----:B------:R-:W-:Y:S01]  /*1710*/  IMAD.SHL.U32 R97, R97, 0x40, RZ ;  /* 0x0000004061617824 */ /* 0x000fe200078e00ff */
[----:B------:R-:W-:Y:S01]  /*1720*/  IADD3 R89, R149, UR24, RZ ;  /* 0x0000001895597c10 */ /* 0x000fe2000fffe0ff */
[----:B------:R-:W-:-:S02]  /*1730*/  IMAD.SHL.U32 R114, R114, 0x2, RZ ;  /* 0x0000000272727824 */ /* 0x000fc400078e00ff */
[----:B------:R-:W-:Y:S02]  /*1740*/  IMAD.U32 R129, RZ, RZ, UR19 ;  /* 0x00000013ff817e24 */ /* 0x000fe4000f8e00ff */
[----:B------:R-:W-:Y:S01]  /*1750*/  IMAD.SHL.U32 R99, R99, 0x2, RZ ;  /* 0x0000000263637824 */ /* 0x000fe200078e00ff */
[----:B--2---:R1:W2:Y:S01]  /*1760*/  @P2 R2UR UR26, R5 ;  /* 0x00000000051a23c2 */ /* 0x0042a200000e0000 */
[----:B------:R-:W-:-:S04]  /*1770*/  @P1 LEA R22, P2, R8, c[0x0][0x220], 0x1 ;  /* 0x0000880008161a11 */ /* 0x000fc800078408ff */
[----:B------:R-:W-:-:S05]  /*1780*/  @P1 LEA.HI.X R23, R8, c[0x0][0x224], R3, 0x1, P2 ;  /* 0x0000890008171a11 */ /* 0x000fca00010f0c03 */
[----:B------:R-:W-:Y:S01]  /*1790*/  @!PT LDS RZ, [RZ] ;  /* 0x00000000fffff984 */ /* 0x000fe20000000800 */
[----:B------:R-:W-:Y:S01]  /*17a0*/  @!PT LDS RZ, [RZ] ;  /* 0x00000000fffff984 */ /* 0x000fe20000000800 */
[----:B------:R-:W-:Y:S01]  /*17b0*/  @!PT LDS RZ, [RZ] ;  /* 0x00000000fffff984 */ /* 0x000fe20000000800 */
[----:B------:R3:W-:Y:S04]  /*17c0*/  @P1 LDGSTS.E.BYPASS.LTC128B.128 [R128+0x6100], [R22.64], !P3 ;  /* 0x0610000016801fae */ /* 0x0007e8000d901d54 */
[----:B------:R3:W-:Y:S04]  /*17d0*/  @P1 LDGSTS.E.BYPASS.LTC128B.128 [R128+0x8100], [R22.64+0x80], !P6 ;  /* 0x0810008016801fae */ /* 0x0007e8000f101d54 */
[----:B------:R3:W-:Y:S01]  /*17e0*/  @P1 LDGSTS.E.BYPASS.LTC128B.128 [R128+0xa100], [R22.64+0x100], !P5 ;  /* 0x0a10010016801fae */ /* 0x0007e2000e901d54 */
[----:B-1----:R-:W-:Y:S01]  /*17f0*/  @P0 IADD3 R5, P1, R105, R8, RZ ;  /* 0x0000000869050210 */ /* 0x002fe20007f3e0ff */
[----:B--2---:R-:W-:Y:S01]  /*1800*/  @UP0 USHF.R.S32.HI UR33, URZ, 0x1f, UR26 ;  /* 0x0000001f3f210899 */ /* 0x004fe2000801141a */
[----:B------:R-:W-:Y:S01]  /*1810*/  SEL R8, RZ, c[0x0][0x27c], !P4 ;  /* 0x00009f00ff087a07 */ /* 0x000fe20006000000 */
[----:B------:R-:W-:-:S02]  /*1820*/  @UP0 UMOV UR32, UR26 ;  /* 0x0000001a00200c82 */ /* 0x000fc40008000000 */
[----:B------:R-:W-:Y:S01]  /*1830*/  @P0 IMAD.X R2, R104, 0x1, R3, P1 ;  /* 0x0000000168020824 */ /* 0x000fe200008e0603 */
[C---:B------:R-:W-:Y:S01]  /*1840*/  @P0 LEA R20, P1, R5.reuse, c[0x0][0x220], 0x1 ;  /* 0x0000880005140a11 */ /* 0x040fe200078208ff */
[----:B------:R-:W-:Y:S01]  /*1850*/  IMAD.IADD R8, R8, 0x1, R13 ;  /* 0x0000000108087824 */ /* 0x000fe200078e020d */
[----:B------:R-:W-:Y:S02]  /*1860*/  @!UP0 UMOV UR33, UR22 ;  /* 0x0000001600218c82 */ /* 0x000fe40008000000 */
[----:B------:R-:W-:Y:S01]  /*1870*/  @P0 LEA.HI.X R21, R5, c[0x0][0x224], R2, 0x1, P1 ;  /* 0x0000890005150a11 */ /* 0x000fe200008f0c02 */
[----:B------:R-:W-:Y:S01]  /*1880*/  UIMAD UR22, UR33, UR4, URZ ;  /* 0x00000004211672a4 */ /* 0x000fe2000f8e023f */
[----:B------:R-:W-:Y:S01]  /*1890*/  SHF.R.S32.HI R3, RZ, 0x1f, R8 ;  /* 0x0000001fff037819 */ /* 0x000fe20000011408 */
[----:B------:R-:W-:Y:S01]  /*18a0*/  @!UP0 UMOV UR32, UR18 ;  /* 0x0000001200208c82 */ /* 0x000fe20008000000 */
[----:B------:R-:W-:Y:S01]  /*18b0*/  LEA.HI R5, R10, R135, RZ, 0x3 ;  /* 0x000000870a057211 */ /* 0x000fe200078f18ff */
[----:B------:R3:W-:Y:S01]  /*18c0*/  @P0 LDGSTS.E.BYPASS.LTC128B.128 [R128+0x7100], [R20.64], !P3 ;  /* 0x0710000014800fae */ /* 0x0007e2000d901d54 */
[CC--:B------:R-:W-:Y:S01]  /*18d0*/  LEA.HI R2, R3.reuse, R8.reuse, RZ, 0x3 ;  /* 0x0000000803027211 */ /* 0x0c0fe200078f18ff */
[----:B------:R-:W-:Y:S01]  /*18e0*/  UIMAD.WIDE.U32 UR34, UR32, UR4, URZ ;  /* 0x00000004202272a5 */ /* 0x000fe2000f8e003f */
[----:B------:R-:W-:Y:S01]  /*18f0*/  LEA.HI R3, R3, R8, RZ, 0x6 ;  /* 0x0000000803037211 */ /* 0x000fe200078f30ff */
[----:B------:R3:W-:Y:S01]  /*1900*/  @P0 LDGSTS.E.BYPASS.LTC128B.128 [R128+0x9100], [R20.64+0x80], !P6 ;  /* 0x0910008014800fae */ /* 0x0007e2000f101d54 */
[----:B------:R-:W-:Y:S01]  /*1910*/  LOP3.LUT R8, R5, 0xfffffff8, RZ, 0xc0, !PT ;  /* 0xfffffff805087812 */ /* 0x000fe200078ec0ff */
[----:B------:R-:W-:Y:S01]  /*1920*/  UIMAD UR5, UR32, UR5, UR22 ;  /* 0x00000005200572a4 */ /* 0x000fe2000f8e0216 */
[----:B------:R-:W-:Y:S01]  /*1930*/  ISETP.GE.AND P1, PT, R12, c[0x0][0x27c], PT ;  /* 0x00009f000c007a0c */ /* 0x000fe20003f26270 */
[----:B------:R3:W-:Y:S01]  /*1940*/  @P0 LDGSTS.E.BYPASS.LTC128B.128 [R128+0xb100], [R20.64+0x100], !P5 ;  /* 0x0b10010014800fae */ /* 0x0007e2000e901d54 */
[----:B------:R-:W-:Y:S01]  /*1950*/  IMAD.SHL.U32 R3, R3, 0x40, RZ ;  /* 0x0000004003037824 */ /* 0x000fe200078e00ff */
[----:B------:R-:W-:Y:S01]  /*1960*/  LOP3.LUT R101, R2, 0xfffffff8, RZ, 0xc0, !PT ;  /* 0xfffffff802657812 */ /* 0x000fe200078ec0ff */
[----:B------:R-:W-:Y:S01]  /*1970*/  IMAD.IADD R131, R135, 0x1, -R8 ;  /* 0x0000000187837824 */ /* 0x000fe200078e0a08 */
[----:B------:R-:W-:Y:S01]  /*1980*/  SEL R5, RZ, c[0x0][0x27c], !P1 ;  /* 0x00009f00ff057a07 */ /* 0x000fe20004800000 */
[----:B------:R-:W0:Y:S01]  /*1990*/  LDGDEPBAR ;  /* 0x00000000000079af */ /* 0x000e220000000000 */
[----:B------:R-:W-:Y:S01]  /*19a0*/  LOP3.LUT R3, R3, 0x7ffff000, RZ, 0xc0, !PT ;  /* 0x7ffff00003037812 */ /* 0x000fe200078ec0ff */
[----:B------:R-:W-:-:S02]  /*19b0*/  UIADD3 UR5, UR35, UR5, URZ ;  /* 0x0000000523057290 */ /* 0x000fc4000fffe03f */
[----:B------:R-:W-:Y:S01]  /*19c0*/  BAR.SYNC.DEFER_BLOCKING 0x0 ;  /* 0x0000000000007b1d */ /* 0x000fe20000010000 */
[C---:B------:R-:W-:Y:S01]  /*19d0*/  LOP3.LUT P0, RZ, R131.reuse, 0x4, RZ, 0xc0, !PT ;  /* 0x0000000483ff7812 */ /* 0x040fe2000780c0ff */
[----:B------:R-:W-:Y:S01]  /*19e0*/  IMAD.SHL.U32 R131, R131, 0x40, RZ ;  /* 0x0000004083837824 */ /* 0x000fe200078e00ff */
[----:B------:R-:W-:Y:S01]  /*19f0*/  P2R R134, PR, RZ, 0x2 ;  /* 0x00000002ff867803 */ /* 0x000fe20000000000 */
[----:B------:R-:W-:Y:S01]  /*1a00*/  IMAD.IADD R10, R5, 0x1, R12 ;  /* 0x00000001050a7824 */ /* 0x000fe200078e020c */
[----:B------:R-:W-:Y:S01]  /*1a10*/  SHF.R.S32.HI R100, RZ, 0x1f, R101 ;  /* 0x0000001fff647819 */ /* 0x000fe20000011465 */
[----:B------:R-:W-:Y:S01]  /*1a20*/  ULDC.U8 UR4, c[0x0][0x298] ;  /* 0x0000a60000047ab9 */ /* 0x000fe20000000000 */
[----:B------:R-:W-:Y:S02]  /*1a30*/  LOP3.LUT R131, R131, 0x1c0, RZ, 0xc0, !PT ;  /* 0x000001c083837812 */ /* 0x000fe400078ec0ff */
[----:B------:R-:W-:Y:S02]  /*1a40*/  SHF.R.S32.HI R111, RZ, 0x1f, R10 ;  /* 0x0000001fff6f7819 */ /* 0x000fe4000001140a */
[----:B------:R-:W-:-:S02]  /*1a50*/  SHF.R.U32.HI R116, RZ, 0x3, R131 ;  /* 0x00000003ff747819 */ /* 0x000fc40000011683 */
[----:B------:R-:W-:Y:S02]  /*1a60*/  LOP3.LUT R5, R131, 0x38, R4, 0xf8, !PT ;  /* 0x0000003883057812 */ /* 0x000fe400078ef804 */
[----:B------:R-:W-:Y:S02]  /*1a70*/  LEA.HI R0, R111, R10, RZ, 0x3 ;  /* 0x0000000a6f007211 */ /* 0x000fe400078f18ff */
[-C--:B------:R-:W-:Y:S02]  /*1a80*/  LOP3.LUT R8, R5, R116.reuse, RZ, 0x3c, !PT ;  /* 0x0000007405087212 */ /* 0x080fe400078e3cff */
[----:B------:R-:W-:Y:S02]  /*1a90*/  LOP3.LUT R5, R131, 0x38, R0, 0xf8, !PT ;  /* 0x0000003883057812 */ /* 0x000fe400078ef800 */
[----:B------:R-:W-:Y:S02]  /*1aa0*/  IADD3 R113, R8, R113, R115 ;  /* 0x0000007108717210 */ /* 0x000fe40007ffe073 */
[----:B------:R-:W-:-:S02]  /*1ab0*/  LOP3.LUT R8, R5, R116, RZ, 0x3c, !PT ;  /* 0x0000007405087212 */ /* 0x000fc400078e3cff */
[----:B------:R-:W-:Y:S01]  /*1ac0*/  SHF.R.S32.HI R5, RZ, 0x1f, R12 ;  /* 0x0000001fff057819 */ /* 0x000fe2000001140c */
[----:B------:R-:W-:Y:S01]  /*1ad0*/  IMAD.SHL.U32 R113, R113, 0x2, RZ ;  /* 0x0000000271717824 */ /* 0x000fe200078e00ff */
[----:B------:R-:W-:Y:S02]  /*1ae0*/  LOP3.LUT R7, R131, 0x38, R2, 0xf8, !PT ;  /* 0x0000003883077812 */ /* 0x000fe400078ef802 */
[----:B------:R-:W-:Y:S02]  /*1af0*/  LEA.HI R126, R5, R12, RZ, 0x3 ;  /* 0x0000000c057e7211 */ /* 0x000fe400078f18ff */
[----:B------:R-:W-:Y:S02]  /*1b00*/  LOP3.LUT R5, R131, 0x18, R16, 0xf8, !PT ;  /* 0x0000001883057812 */ /* 0x000fe400078ef810 */
[----:B------:R-:W-:Y:S02]  /*1b10*/  LEA.HI R111, R111, R10, RZ, 0x6 ;  /* 0x0000000a6f6f7211 */ /* 0x000fe400078f30ff */
[----:B------:R-:W-:-:S02]  /*1b20*/  LOP3.LUT R122, R5, R116, RZ, 0x3c, !PT ;  /* 0x00000074057a7212 */ /* 0x000fc400078e3cff */
[----:B------:R-:W-:Y:S01]  /*1b30*/  LOP3.LUT R112, R7, R116, RZ, 0x3c, !PT ;  /* 0x0000007407707212 */ /* 0x000fe200078e3cff */
[----:B------:R-:W-:Y:S01]  /*1b40*/  IMAD.SHL.U32 R111, R111, 0x40, RZ ;  /* 0x000000406f6f7824 */ /* 0x000fe200078e00ff */
[----:B------:R-:W-:Y:S01]  /*1b50*/  SHF.R.S32.HI R7, RZ, 0x1f, R132 ;  /* 0x0000001fff077819 */ /* 0x000fe20000011484 */
[--C-:B------:R-:W-:Y:S01]  /*1b60*/  IMAD.IADD R122, R122, 0x1, R115.reuse ;  /* 0x000000017a7a7824 */ /* 0x100fe200078e0273 */
[----:B------:R-:W-:Y:S02]  /*1b70*/  IADD3 R112, R112, R3, R115 ;  /* 0x0000000370707210 */ /* 0x000fe40007ffe073 */
[----:B------:R-:W-:Y:S02]  /*1b80*/  SHF.R.S32.HI R3, RZ, 0x1f, R76 ;  /* 0x0000001fff037819 */ /* 0x000fe4000001144c */
[----:B------:R-:W-:Y:S01]  /*1b90*/  LEA R122, R122, 0x100, 0x1 ;  /* 0x000001007a7a7811 */ /* 0x000fe200078e08ff */
[----:B------:R-:W-:Y:S01]  /*1ba0*/  IMAD.SHL.U32 R112, R112, 0x2, RZ ;  /* 0x0000000270707824 */ /* 0x000fe200078e00ff */
[----:B------:R-:W-:Y:S01]  /*1bb0*/  LOP3.LUT R111, R111, 0x7ffff000, RZ, 0xc0, !PT ;  /* 0x7ffff0006f6f7812 */ /* 0x000fe200078ec0ff */
[C---:B------:R-:W-:Y:S01]  /*1bc0*/  IMAD R85, R3.reuse, c[0x0][0x280], RZ ;  /* 0x0000a00003557a24 */ /* 0x040fe200078e02ff */
[----:B------:R-:W-:Y:S01]  /*1bd0*/  LOP3.LUT R103, R0, 0xfffffff8, RZ, 0xc0, !PT ;  /* 0xfffffff800677812 */ /* 0x000fe200078ec0ff */
[----:B------:R-:W-:Y:S01]  /*1be0*/  IMAD R3, R3, c[0x0][0x290], RZ ;  /* 0x0000a40003037a24 */ /* 0x000fe200078e02ff */
[----:B------:R-:W-:Y:S01]  /*1bf0*/  LEA.HI R120, R7, R132, RZ, 0x3 ;  /* 0x0000008407787211 */ /* 0x000fe200078f18ff */
[----:B------:R-:W-:Y:S01]  /*1c00*/  IMAD R85, R76, c[0x0][0x284], R85 ;  /* 0x0000a1004c557a24 */ /* 0x000fe200078e0255 */
[----:B------:R-:W-:Y:S01]  /*1c10*/  IADD3 R121, R122, 0x40, RZ ;  /* 0x000000407a797810 */ /* 0x000fe20007ffe0ff */
[----:B------:R-:W-:Y:S01]  /*1c20*/  IMAD R3, R76, c[0x0][0x294], R3 ;  /* 0x0000a5004c037a24 */ /* 0x000fe200078e0203 */
[----:B------:R-:W-:Y:S01]  /*1c30*/  @P0 IADD3 R121, R122, -0x40, RZ ;  /* 0xffffffc07a790810 */ /* 0x000fe20007ffe0ff */
[----:B------:R-:W-:Y:S01]  /*1c40*/  IMAD.IADD R87, R147, 0x1, R85 ;  /* 0x0000000193577824 */ /* 0x000fe200078e0255 */
[----:B------:R-:W-:Y:S01]  /*1c50*/  IADD3 R111, R8, R111, R115 ;  /* 0x0000006f086f7210 */ /* 0x000fe20007ffe073 */
[----:B------:R-:W-:Y:S01]  /*1c60*/  IMAD.IADD R85, R85, 0x1, R143 ;  /* 0x0000000155557824 */ /* 0x000fe200078e028f */
[----:B------:R-:W-:Y:S01]  /*1c70*/  SHF.R.S32.HI R102, RZ, 0x1f, R103 ;  /* 0x0000001fff667819 */ /* 0x000fe20000011467 */
[----:B------:R-:W-:Y:S01]  /*1c80*/  IMAD.IADD R86, R145, 0x1, R3 ;  /* 0x0000000191567824 */ /* 0x000fe200078e0203 */
[----:B------:R-:W-:Y:S01]  /*1c90*/  ISETP.GE.AND P0, PT, R77, 0x1, PT ;  /* 0x000000014d00780c */ /* 0x000fe20003f06270 */
[----:B------:R-:W-:Y:S01]  /*1ca0*/  IMAD.IADD R84, R3, 0x1, R141 ;  /* 0x0000000103547824 */ /* 0x000fe200078e028d */
[----:B------:R-:W-:Y:S01]  /*1cb0*/  LOP3.LUT R120, R120, 0xfffffff8, RZ, 0xc0, !PT ;  /* 0xfffffff878787812 */ /* 0x000fe200078ec0ff */
[----:B------:R-:W-:Y:S01]  /*1cc0*/  IMAD.SHL.U32 R111, R111, 0x2, RZ ;  /* 0x000000026f6f7824 */ /* 0x000fe200078e00ff */
[----:B------:R-:W-:-:S02]  /*1cd0*/  LOP3.LUT R126, R126, 0xfffffff8, RZ, 0xc0, !PT ;  /* 0xfffffff87e7e7812 */ /* 0x000fc400078ec0ff */
[----:B------:R-:W-:Y:S02]  /*1ce0*/  ISETP.NE.AND P1, PT, R90, 0x1, PT ;  /* 0x000000015a00780c */ /* 0x000fe40003f25270 */
[----:B------:R-:W-:Y:S02]  /*1cf0*/  SHF.R.S32.HI R118, RZ, 0x3, R0 ;  /* 0x00000003ff767819 */ /* 0x000fe40000011400 */
[C---:B------:R-:W-:Y:S01]  /*1d00*/  SHF.L.U64.HI R100, R101.reuse, 0x1, R100 ;  /* 0x0000000165647819 */ /* 0x040fe20000010264 */
[----:B------:R-:W-:Y:S01]  /*1d10*/  IMAD.SHL.U32 R101, R101, 0x2, RZ ;  /* 0x0000000265657824 */ /* 0x000fe200078e00ff */
[C---:B------:R-:W-:Y:S01]  /*1d20*/  SHF.L.U64.HI R102, R103.reuse, 0x1, R102 ;  /* 0x0000000167667819 */ /* 0x040fe20000010266 */
[----:B------:R-:W-:Y:S01]  /*1d30*/  IMAD.SHL.U32 R103, R103, 0x2, RZ ;  /* 0x0000000267677824 */ /* 0x000fe200078e00ff */
[----:B------:R-:W-:Y:S02]  /*1d40*/  P2R R0, PR, RZ, 0x1 ;  /* 0x00000001ff007803 */ /* 0x000fe40000000000 */
[----:B------:R-:W-:-:S02]  /*1d50*/  IADD3 R10, R18, 0x50, RZ ;  /* 0x00000050120a7810 */ /* 0x000fc40007ffe0ff */
[----:B------:R-:W-:Y:S02]  /*1d60*/  SHF.R.S32.HI R107, RZ, 0x1f, R120 ;  /* 0x0000001fff6b7819 */ /* 0x000fe40000011478 */
[----:B------:R-:W-:Y:S02]  /*1d70*/  SHF.R.S32.HI R109, RZ, 0x1f, R126 ;  /* 0x0000001fff6d7819 */ /* 0x000fe4000001147e */
[----:B------:R-:W-:Y:S02]  /*1d80*/  SHF.R.S32.HI R119, RZ, 0x3, R2 ;  /* 0x00000003ff777819 */ /* 0x000fe40000011402 */
[----:B---3--:R-:W-:Y:S02]  /*1d90*/  P2R R0, PR, RZ, 0x2 ;  /* 0x00000002ff007803 */ /* 0x008fe40000000000 */
.L_x_655:
[----:B------:R-:W-:Y:S01]  /*1da0*/  IMAD.SHL.U32 R82, R129, 0x40, RZ ;  /* 0x0000004081527824 */ /* 0x000fe200078e00ff */
[----:B------:R-:W-:Y:S04]  /*1db0*/  DEPBAR.LE SB0, 0x0 ;  /* 0x000080000000791a */ /* 0x000fe80000000000 */
[----:B------:R-:W-:Y:S01]  /*1dc0*/  IMAD.IADD R0, R127, 0x1, R82 ;  /* 0x000000017f007824 */ /* 0x000fe200078e0252 */
[----:B------:R-:W-:Y:S01]  /*1dd0*/  ISETP.NE.AND P1, PT, R90, 0x1, PT ;  /* 0x000000015a00780c */ /* 0x000fe20003f25270 */
[----:B------:R-:W-:Y:S01]  /*1de0*/  IMAD.MOV.U32 R88, RZ, RZ, RZ ;  /* 0x000000ffff587224 */ /* 0x000fe200078e00ff */
[----:B------:R-:W-:Y:S01]  /*1df0*/  ISETP.GE.AND P2, PT, R77, 0x1, PT ;  /* 0x000000014d00780c */ /* 0x000fe20003f46270 */
[----:B------:R-:W-:Y:S01]  /*1e00*/  IMAD.IADD R81, R83, 0x1, R0 ;  /* 0x0000000153517824 */ /* 0x000fe200078e0200 */
[----:B------:R-:W-:Y:S01]  /*1e10*/  ISETP.GE.AND P0, PT, R0, UR15, PT ;  /* 0x0000000f00007c0c */ /* 0x000fe2000bf06270 */
[----:B------:R-:W-:Y:S02]  /*1e20*/  BSSY B1, `(.L_x_631) ;  /* 0x00003d7000017945 */ /* 0x000fe40003800000 */
[--C-:B------:R-:W-:Y:S01]  /*1e30*/  IMAD.MOV.U32 R0, RZ, RZ, R81.reuse ;  /* 0x000000ffff007224 */ /* 0x100fe200078e0051 */
[----:B------:R-:W-:Y:S05]  /*1e40*/  ISETP.GT.OR P0, PT, R127, 0x3f, P0 ;  /* 0x0000003f7f00780c */ /* 0x000fea0000704670 */
[----:B-1----:R-:W-:Y:S05]  /*1e50*/  @P1 IMAD.HI.U32 R2, R81, c[0x0][0x2bc], RZ ;  /* 0x0000af0051021a27 */ /* 0x002fea00078e00ff */
[----:B------:R-:W-:Y:S04]  /*1e60*/  @P1 SHF.R.U32.HI R0, RZ, c[0x0][0x2c0], R2 ;  /* 0x0000b000ff001a19 */ /* 0x000fe80000011602 */
        /* <DEDUP_REMOVED lines=27> */
[----:B------:R-:W-:Y:S03]  /*2020*/  IADD3 R78, -R82, UR15, RZ ;  /* 0x0000000f524e7c10 */ /* 0x000fe6000fffe1ff */
        /* <DEDUP_REMOVED lines=66> */
.L_x_635:
[----:B------:R-:W-:Y:S05]  /*2450*/  BSYNC B0 ;  /* 0x0000000000007941 */ /* 0x000fea0003800000 */
.L_x_634:
        /* <DEDUP_REMOVED lines=93> */
.L_x_638:
[----:B------:R-:W-:Y:S05]  /*2a30*/  BSYNC B0 ;  /* 0x0000000000007941 */ /* 0x000fea0003800000 */
.L_x_637:
        /* <DEDUP_REMOVED lines=58> */
.L_x_640:
[----:B------:R-:W-:Y:S05]  /*2de0*/  BSYNC B0 ;  /* 0x0000000000007941 */ /* 0x000fea0003800000 */
.L_x_639:
        /* <DEDUP_REMOVED lines=58> */
.L_x_642:
[----:B------:R-:W-:Y:S05]  /*3190*/  BSYNC B0 ;  /* 0x0000000000007941 */ /* 0x000fea0003800000 */
.L_x_641:
        /* <DEDUP_REMOVED lines=58> */
.L_x_644:
[----:B------:R-:W-:Y:S05]  /*3540*/  BSYNC B0 ;  /* 0x0000000000007941 */ /* 0x000fea0003800000 */
.L_x_643:
        /* <DEDUP_REMOVED lines=58> */
.L_x_646:
[----:B------:R-:W-:Y:S05]  /*38f0*/  BSYNC B0 ;  /* 0x0000000000007941 */ /* 0x000fea0003800000 */
.L_x_645:
        /* <DEDUP_REMOVED lines=58> */
.L_x_633:
        /* <DEDUP_REMOVED lines=47> */
.L_x_648:
[----:B------:R-:W-:Y:S05]  /*3f90*/  BSYNC B0 ;  /* 0x0000000000007941 */ /* 0x000fea0003800000 */
.L_x_647:
        /* <DEDUP_REMOVED lines=46> */
[--C-:B------:R-:W-:Y:S01]  /*4280*/  @!P0 SHF.R.U64 R57, R48, 0x10, R49.reuse ;  /* 0x0000001030398819 */ /* 0x100fe20000001231 */
[----:B------:R-:W-:Y:S01]  /*4290*/  @!P0 HADD2.F32 R48, -RZ, R47.H0_H0 ;  /* 0x2000002fff308230 */ /* 0x000fe20000004100 */
[----:B------:R-:W-:Y:S01]  /*42a0*/  SHF.R.S32.HI R161, RZ, 0x1f, R160 ;  /* 0x0000001fffa17819 */ /* 0x000fe200000114a0 */
[----:B------:R-:W-:Y:S01]  /*42b0*/  @!P0 HADD2.F32 R55, -RZ, R55.H0_H0 ;  /* 0x20000037ff378230 */ /* 0x000fe20000004100 */
[----:B------:R-:W-:Y:S02]  /*42c0*/  SHF.L.U32 R158, R160, 0x3, RZ ;  /* 0x00000003a09e7819 */ /* 0x000fe400000006ff */
[----:B------:R-:W-:Y:S02]  /*42d0*/  LEA.HI R161, R161, R160, RZ, 0x3 ;  /* 0x000000a0a1a17211 */ /* 0x000fe400078f18ff */
[----:B------:R-:W-:Y:S02]  /*42e0*/  LOP3.LUT R163, R131, 0x38, R158, 0xf8, !PT ;  /* 0x0000003883a37812 */ /* 0x000fe400078ef89e */
[----:B------:R-:W-:Y:S01]  /*42f0*/  @!P0 SHF.R.U32.HI R53, RZ, 0x10, R49 ;  /* 0x00000010ff358819 */ /* 0x000fe20000011631 */
[----:B------:R-:W-:Y:S01]  /*4300*/  IMAD.SHL.U32 R161, R161, 0x200, RZ ;  /* 0x00000200a1a17824 */ /* 0x000fe200078e00ff */
[----:B------:R-:W-:Y:S02]  /*4310*/  LOP3.LUT R160, R163, R116, RZ, 0x3c, !PT ;  /* 0x00000074a3a07212 */ /* 0x000fe400078e3cff */
[----:B------:R-:W-:Y:S02]  /*4320*/  @!P0 SHF.R.U64 R42, R36, 0x10, R37 ;  /* 0x00000010242a8819 */ /* 0x000fe40000001225 */
[----:B------:R-:W-:Y:S02]  /*4330*/  LOP3.LUT R161, R161, 0x7ffff000, RZ, 0xc0, !PT ;  /* 0x7ffff000a1a17812 */ /* 0x000fe400078ec0ff */
[----:B------:R-:W-:Y:S01]  /*4340*/  @!P0 SHF.R.U64 R54, R50, 0x10, R51 ;  /* 0x0000001032368819 */ /* 0x000fe20000001233 */
[----:B------:R-:W-:Y:S01]  /*4350*/  @!P0 HADD2.F32 R45, -RZ, R42.H0_H0 ;  /* 0x2000002aff2d8230 */ /* 0x000fe20000004100 */
[----:B------:R-:W-:Y:S02]  /*4360*/  IADD3 R160, R160, R161, R115 ;  /* 0x000000a1a0a07210 */ /* 0x000fe40007ffe073 */
[----:B------:R-:W-:Y:S01]  /*4370*/  @!P0 SHF.R.U32.HI R59, RZ, 0x10, R51 ;  /* 0x00000010ff3b8819 */ /* 0x000fe20000011633 */
[----:B-1----:R-:W-:Y:S01]  /*4380*/  @!P0 IMAD.MOV.U32 R46, RZ, RZ, R24 ;  /* 0x000000ffff2e8224 */ /* 0x002fe200078e0018 */
[----:B------:R-:W-:Y:S01]  /*4390*/  SHF.L.U32 R159, R160, 0x1, RZ ;  /* 0x00000001a09f7819 */ /* 0x000fe200000006ff */
[----:B------:R-:W-:Y:S01]  /*43a0*/  @!P0 HADD2.F32 R51, -RZ, R57.H0_H0 ;  /* 0x20000039ff338230 */ /* 0x000fe20000004100 */
[----:B------:R-:W-:Y:S01]  /*43b0*/  @!P0 SHF.R.U32.HI R43, RZ, 0x10, R37 ;  /* 0x00000010ff2b8819 */ /* 0x000fe20000011625 */
[----:B------:R-:W-:Y:S01]  /*43c0*/  IMAD.MOV.U32 R37, RZ, RZ, R38 ;  /* 0x000000ffff257224 */ /* 0x000fe200078e0026 */
[--C-:B------:R-:W-:Y:S01]  /*43d0*/  @!P0 HADD2.F32 R41, -RZ, R46.reuse.H0_H0 ;  /* 0x2000002eff298230 */ /* 0x100fe20000004100 */
[----:B------:R-:W1:Y:S01]  /*43e0*/  LDS.128 R72, [R159+0x6100] ;  /* 0x006100009f487984 */ /* 0x000e620000000c00 */
[----:B------:R-:W-:Y:S01]  /*43f0*/  @!P0 HADD2.F32 R42, -RZ, R46.H1_H1 ;  /* 0x3000002eff2a8230 */ /* 0x000fe20000004100 */
[--C-:B------:R-:W-:Y:S01]  /*4400*/  @!P0 SHF.R.U64 R38, R38, 0x10, R39.reuse ;  /* 0x0000001026268819 */ /* 0x100fe20000001227 */
[----:B------:R-:W-:Y:S01]  /*4410*/  @!P0 HADD2.F32 R43, -RZ, R43.H0_H0 ;  /* 0x2000002bff2b8230 */ /* 0x000fe20000004100 */
[----:B------:R-:W-:Y:S01]  /*4420*/  @!P0 FMUL.FTZ R0, R41, R44 ;  /* 0x0000002c29008220 */ /* 0x000fe20000410000 */
[----:B------:R-:W-:Y:S01]  /*4430*/  @!P0 HADD2.F32 R54, -RZ, R54.H0_H0 ;  /* 0x20000036ff368230 */ /* 0x000fe20000004100 */
[C---:B------:R-:W-:Y:S01]  /*4440*/  @!P0 FMUL.FTZ R2, R42.reuse, R45 ;  /* 0x0000002d2a028220 */ /* 0x040fe20000410000 */
[----:B------:R-:W-:Y:S01]  /*4450*/  @!P0 HADD2.F32 R38, -RZ, R38.H0_H0 ;  /* 0x20000026ff268230 */ /* 0x000fe20000004100 */
[----:B------:R-:W-:Y:S01]  /*4460*/  MOV R36, R39 ;  /* 0x0000002700247202 */ /* 0x000fe20000000f00 */
[----:B------:R-:W-:Y:S01]  /*4470*/  @!P0 HADD2.F32 R59, -RZ, R59.H0_H0 ;  /* 0x2000003bff3b8230 */ /* 0x000fe20000004100 */
[----:B------:R-:W-:Y:S05]  /*4480*/  @!P0 SHF.R.U32.HI R39, RZ, 0x10, R39 ;  /* 0x00000010ff278819 */ /* 0x000fea0000011627 */
        /* <DEDUP_REMOVED lines=38> */
[C---:B------:R-:W-:Y:S01]  /*46f0*/  @!P0 FMUL.FTZ R6, R37.reuse, R38 ;  /* 0x0000002625068220 */ /* 0x040fe20000410000 */
[----:B------:R-:W-:Y:S01]  /*4700*/  @!P0 F2FP.PACK_AB R160, R160, R159 ;  /* 0x0000009fa0a0823e */ /* 0x000fe200000000ff */
[----:B------:R-:W-:Y:S01]  /*4710*/  @!P0 FFMA.FTZ R164, R37, R54, -R164 ;  /* 0x0000003625a48223 */ /* 0x000fe200000108a4 */
[----:B------:R-:W-:Y:S01]  /*4720*/  @!P0 HADD2.F32 R37, -RZ, R36.H0_H0 ;  /* 0x20000024ff258230 */ /* 0x000fe20000004100 */
[-C--:B------:R-:W-:Y:S01]  /*4730*/  @!P0 FMUL.FTZ R5, R41, R40.reuse ;  /* 0x0000002829058220 */ /* 0x080fe20000410000 */
[----:B------:R-:W-:Y:S01]  /*4740*/  @!P0 MOV R36, R27 ;  /* 0x0000001b00248202 */ /* 0x000fe20000000f00 */
[----:B------:R-:W-:Y:S01]  /*4750*/  @!P0 FMUL.FTZ R163, R50, R40 ;  /* 0x0000002832a38220 */ /* 0x000fe20000410000 */
        /* <DEDUP_REMOVED lines=34> */
.L_x_650:
[----:B------:R-:W-:Y:S05]  /*4980*/  BSYNC B0 ;  /* 0x0000000000007941 */ /* 0x000fea0003800000 */
.L_x_649:
[----:B------:R-:W-:Y:S01]  /*4990*/  ISETP.GE.AND P0, PT, R13, c[0x0][0x1d4], PT ;  /* 0x000075000d007a0c */ /* 0x000fe20003f06270 */
[----:B------:R-:W-:Y:S01]  /*49a0*/  @!UPT UIADD3 URZ, URZ, URZ, URZ ;  /* 0x0000003f3f3ff290 */ /* 0x000fe2000fffe03f */
[----:B------:R-:W-:Y:S11]  /*49b0*/  BSSY B0, `(.L_x_651) ;  /* 0x0000079000007945 */ /* 0x000ff60003800000 */
[----:B------:R-:W-:-:S05]  /*49c0*/  @P0 BRA `(.L_x_652) ;  /* 0x0000077000000947 */ /* 0x000fca0003800000 */
[----:B------:R-:W-:Y:S01]  /*49d0*/  ISETP.NE.AND P1, PT, R136, RZ, PT ;  /* 0x000000ff8800720c */ /* 0x000fe20003f25270 */
        /* <DEDUP_REMOVED lines=9> */
[--C-:B------:R-:W-:Y:S01]  /*4a70*/  @!P0 SHF.R.U32.HI R28, RZ, 0x10, R31.reuse ;  /* 0x00000010ff1c8819 */ /* 0x100fe2000001161f */
        /* <DEDUP_REMOVED lines=108> */
.L_x_652:
[----:B------:R-:W-:Y:S05]  /*5140*/  BSYNC B0 ;  /* 0x0000000000007941 */ /* 0x000fea0003800000 */
.L_x_651:
[----:B------:R-:W-:Y:S11]  /*5150*/  ISETP.GE.AND P0, PT, R12, c[0x0][0x1d4], PT ;  /* 0x000075000c007a0c */ /* 0x000ff60003f06270 */
[----:B------:R-:W-:Y:S02]  /*5160*/  @!UPT UIADD3 URZ, URZ, URZ, URZ ;  /* 0x0000003f3f3ff290 */ /* 0x000fe4000fffe03f */
[----:B------:R-:W-:-:S05]  /*5170*/  @P0 BRA `(.L_x_636) ;  /* 0x00000a1000000947 */ /* 0x000fca0003800000 */
[----:B------:R-:W-:Y:S01]  /*5180*/  ISETP.NE.AND P1, PT, R134, RZ, PT ;  /* 0x000000ff8600720c */ /* 0x000fe20003f25270 */
        /* <DEDUP_REMOVED lines=122> */
.L_x_632:
[----:B------:R1:W2:Y:S01]  /*5930*/  SHFL.IDX PT, R3, R4, RZ, 0x1c1f ;  /* 0x001c1fff04037589 */ /* 0x0002a200000e0000 */
[----:B------:R-:W-:Y:S03]  /*5940*/  IADD3 R78, -R82, UR15, RZ ;  /* 0x0000000f524e7c10 */ /* 0x000fe6000fffe1ff */
[----:B------:R-:W3:Y:S01]  /*5950*/  SHFL.IDX PT, R0, R0, RZ, 0x1c1f ;  /* 0x001c1fff00007589 */ /* 0x000ee200000e0000 */
        /* <DEDUP_REMOVED lines=9> */
[CC--:B---3--:R-:W-:Y:S04]  /*59f0*/  @!P2 LEA R24, P0, R16.reuse, R0.reuse, 0x1 ;  /* 0x000000001018a211 */ /* 0x0c8fe800078008ff */
[-C--:B--2---:R-:W-:Y:S02]  /*5a00*/  @!P2 LEA.HI.X R25, R16, R3.reuse, R17, 0x1, P0 ;  /* 0x000000031019a211 */ /* 0x084fe400000f0c11 */
[CC--:B------:R-:W-:Y:S04]  /*5a10*/  @!P1 LEA R38, P0, R125.reuse, R0.reuse, 0x1 ;  /* 0x000000007d269211 */ /* 0x0c0fe800078008ff */
[-C--:B------:R-:W-:Y:S02]  /*5a20*/  @!P1 LEA.HI.X R39, R125, R3.reuse, R110, 0x1, P0 ;  /* 0x000000037d279211 */ /* 0x080fe400000f0c6e */
[CC--:B------:R-:W-:Y:S04]  /*5a30*/  @!P4 LEA R36, P0, R126.reuse, R0.reuse, 0x1 ;  /* 0x000000007e24c211 */ /* 0x0c0fe800078008ff */
[-C--:B------:R-:W-:Y:S02]  /*5a40*/  @!P4 LEA.HI.X R37, R126, R3.reuse, R109, 0x1, P0 ;  /* 0x000000037e25c211 */ /* 0x080fe400000f0c6d */
[CC--:B------:R-:W-:Y:S04]  /*5a50*/  @!P3 LEA R34, P0, R123.reuse, R0.reuse, 0x1 ;  /* 0x000000007b22b211 */ /* 0x0c0fe800078008ff */
[-C--:B------:R-:W-:Y:S01]  /*5a60*/  @!P3 LEA.HI.X R35, R123, R3.reuse, R108, 0x1, P0 ;  /* 0x000000037b23b211 */ /* 0x080fe200000f0c6c */
[----:B----4-:R-:W-:Y:S04]  /*5a70*/  @!P2 ST.E.128 [R24.64], R20 ;  /* 0x000000141800a985 */ /* 0x010fe8000c101d14 */
[----:B-1----:R-:W1:Y:S04]  /*5a80*/  @!P1 LDS.128 R4, [R121+0x6000] ;  /* 0x0060000079049984 */ /* 0x002e680000000c00 */
[----:B-1----:R-:W-:Y:S01]  /*5a90*/  @!P1 ST.E.128 [R38.64], R4 ;  /* 0x0000000426009985 */ /* 0x002fe2000c101d14 */
[----:B------:R-:W-:Y:S03]  /*5aa0*/  ISETP.GE.AND P1, PT, R132, c[0x0][0x1d4], PT ;  /* 0x0000750084007a0c */ /* 0x000fe60003f26270 */
[----:B------:R-:W1:Y:S10]  /*5ab0*/  @!P4 LDS.128 R28, [R122+0x8000] ;  /* 0x008000007a1cc984 */ /* 0x000e740000000c00 */
[CC--:B------:R-:W-:Y:S04]  /*5ac0*/  @!P1 LEA R32, P0, R120.reuse, R0.reuse, 0x1 ;  /* 0x0000000078209211 */ /* 0x0c0fe800078008ff */
[-C--:B------:R-:W-:Y:S02]  /*5ad0*/  @!P1 LEA.HI.X R33, R120, R3.reuse, R107, 0x1, P0 ;  /* 0x0000000378219211 */ /* 0x080fe400000f0c6b */
        /* <DEDUP_REMOVED lines=11> */
.L_x_636:
[----:B------:R-:W-:Y:S05]  /*5b90*/  BSYNC B1 ;  /* 0x0000000000017941 */ /* 0x000fea0003800000 */
.L_x_631:
[----:B------:R-:W-:Y:S01]  /*5ba0*/  IMAD.IADD R82, R91, 0x1, -R82 ;  /* 0x000000015b527824 */ /* 0x000fe200078e0a52 */
[----:B-1----:R-:W-:Y:S01]  /*5bb0*/  LEA R6, P0, R129, R152, 0x6 ;  /* 0x0000009881067211 */ /* 0x002fe200078030ff */
[----:B------:R-:W-:Y:S01]  /*5bc0*/  IMAD R80, R80, c[0x0][0x208], RZ ;  /* 0x0000820050507a24 */ /* 0x000fe200078e02ff */
[----:B------:R-:W-:Y:S01]  /*5bd0*/  ISETP.NE.AND P3, PT, R138, RZ, PT ;  /* 0x000000ff8a00720c */ /* 0x000fe20003f65270 */
[----:B--2---:R-:W-:Y:S01]  /*5be0*/  IMAD.WIDE.U32 R4, R81, c[0x0][0x208], RZ ;  /* 0x0000820051047a25 */ /* 0x004fe200078e00ff */
        /* <DEDUP_REMOVED lines=9> */
[----:B---3--:R-:W-:Y:S01]  /*5c80*/  @P0 IMAD.X R0, RZ, RZ, R7, P1 ;  /* 0x000000ffff000224 */ /* 0x008fe200008e0607 */
[----:B------:R-:W-:Y:S03]  /*5c90*/  IADD3 R2, P1, R4, UR30, RZ ;  /* 0x0000001e04027c10 */ /* 0x000fe6000ff3e0ff */
[----:B------:R-:W-:Y:S01]  /*5ca0*/  @P0 IMAD R0, R0, c[0x0][0x258], RZ ;  /* 0x0000960000000a24 */ /* 0x000fe200078e02ff */
[----:B------:R-:W-:Y:S02]  /*5cb0*/  IADD3.X R79, R5, UR27, R79, P1, !PT ;  /* 0x0000001b054f7c10 */ /* 0x000fe40008ffe44f */
[----:B------:R-:W-:Y:S01]  /*5cc0*/  ISETP.GE.AND P1, PT, R82, 0x1, PT ;  /* 0x000000015200780c */ /* 0x000fe20003f26270 */
[----:B------:R-:W-:Y:S11]  /*5cd0*/  @P0 IMAD R0, R3, c[0x0][0x25c], R0 ;  /* 0x0000970003000a24 */ /* 0x000ff600078e0200 */
[----:B------:R-:W-:Y:S01]  /*5ce0*/  @!UPT UIADD3 URZ, URZ, URZ, URZ ;  /* 0x0000003f3f3ff290 */ /* 0x000fe2000fffe03f */
[----:B------:R-:W-:Y:S02]  /*5cf0*/  @P1 IMAD R4, R7, c[0x0][0x258], RZ ;  /* 0x0000960007041a24 */ /* 0x000fe400078e02ff */
[----:B------:R-:W-:Y:S02]  /*5d00*/  @P1 IMAD.MOV.U32 R88, RZ, RZ, R148 ;  /* 0x000000ffff581224 */ /* 0x000fe400078e0094 */
[C---:B------:R-:W-:Y:S02]  /*5d10*/  @P1 IMAD R4, R6.reuse, c[0x0][0x25c], R4 ;  /* 0x0000970006041a24 */ /* 0x040fe400078e0204 */
[----:B-----5:R-:W-:Y:S04]  /*5d20*/  @P1 IMAD.WIDE.U32 R20, R6, c[0x0][0x258], R88 ;  /* 0x0000960006141a25 */ /* 0x020fe800078e0058 */
[----:B------:R-:W-:Y:S01]  /*5d30*/  @P0 IMAD.MOV.U32 R88, RZ, RZ, R148 ;  /* 0x000000ffff580224 */ /* 0x000fe200078e0094 */
[C---:B------:R-:W-:Y:S02]  /*5d40*/  @P1 LEA R6, P2, R20.reuse, c[0x0][0x250], 0x1 ;  /* 0x0000940014061a11 */ /* 0x040fe400078408ff */
[----:B------:R-:W-:Y:S04]  /*5d50*/  @P1 IADD3 R4, R21, R4, RZ ;  /* 0x0000000415041210 */ /* 0x000fe80007ffe0ff */
[----:B------:R-:W-:Y:S01]  /*5d60*/  @P1 LEA.HI.X R7, R20, c[0x0][0x254], R4, 0x1, P2 ;  /* 0x0000950014071a11 */ /* 0x000fe200010f0c04 */
[----:B------:R-:W-:Y:S01]  /*5d70*/  @P0 IMAD.WIDE.U32 R20, R3, c[0x0][0x258], R88 ;  /* 0x0000960003140a25 */ /* 0x000fe200078e0058 */
[C---:B------:R-:W-:Y:S03]  /*5d80*/  LEA R4, P2, R2.reuse, c[0x0][0x1f8], 0x1 ;  /* 0x00007e0002047a11 */ /* 0x040fe600078408ff */
[----:B------:R-:W-:Y:S01]  /*5d90*/  @!PT LDS RZ, [RZ] ;  /* 0x00000000fffff984 */ /* 0x000fe20000000800 */
[----:B------:R-:W-:Y:S01]  /*5da0*/  @!PT LDS RZ, [RZ] ;  /* 0x00000000fffff984 */ /* 0x000fe20000000800 */
[----:B------:R-:W-:Y:S01]  /*5db0*/  @!PT LDS RZ, [RZ] ;  /* 0x00000000fffff984 */ /* 0x000fe20000000800 */
[----:B------:R1:W-:Y:S01]  /*5dc0*/  @P1 LDGSTS.E.BYPASS.LTC128B.128 [R128+0x100], [R6.64], !P3 ;  /* 0x0010000006801fae */ /* 0x0003e2000d901d54 */
[----:B------:R-:W-:Y:S02]  /*5dd0*/  LEA.HI.X R79, R2, c[0x0][0x1fc], R79, 0x1, P2 ;  /* 0x00007f00024f7a11 */ /* 0x000fe400010f0c4f */
[C---:B------:R-:W-:Y:S01]  /*5de0*/  @P0 LEA R22, P2, R20.reuse, c[0x0][0x250], 0x1 ;  /* 0x0000940014160a11 */ /* 0x040fe200078408ff */
[----:B------:R1:W-:Y:S01]  /*5df0*/  @P1 LDGSTS.E.BYPASS.LTC128B.128 [R128+0x2100], [R6.64+0x80], !P6 ;  /* 0x0210008006801fae */ /* 0x0003e2000f101d54 */
[----:B------:R-:W-:Y:S03]  /*5e00*/  @P0 IADD3 R0, R21, R0, RZ ;  /* 0x0000000015000210 */ /* 0x000fe60007ffe0ff */
[----:B------:R1:W-:Y:S01]  /*5e10*/  @P1 LDGSTS.E.BYPASS.LTC128B.128 [R128+0x4100], [R6.64+0x100], !P5 ;  /* 0x0410010006801fae */ /* 0x0003e2000e901d54 */
[----:B------:R-:W-:Y:S03]  /*5e20*/  @P0 LEA.HI.X R23, R20, c[0x0][0x254], R0, 0x1, P2 ;  /* 0x0000950014170a11 */ /* 0x000fe600010f0c00 */
[----:B------:R1:W2:Y:S04]  /*5e30*/  SHFL.IDX PT, R0, R4, RZ, 0x1c1f ;  /* 0x001c1fff04007589 */ /* 0x0002a800000e0000 */
[----:B------:R1:W-:Y:S04]  /*5e40*/  @P0 LDGSTS.E.BYPASS.LTC128B.128 [R128+0x1100], [R22.64], !P3 ;  /* 0x0110000016800fae */ /* 0x0003e8000d901d54 */
[----:B------:R1:W-:Y:S04]  /*5e50*/  @P0 LDGSTS.E.BYPASS.LTC128B.128 [R128+0x3100], [R22.64+0x80], !P6 ;  /* 0x0310008016800fae */ /* 0x0003e8000f101d54 */
[----:B------:R1:W-:Y:S01]  /*5e60*/  @P0 LDGSTS.E.BYPASS.LTC128B.128 [R128+0x5100], [R22.64+0x100], !P5 ;  /* 0x0510010016800fae */ /* 0x0003e2000e901d54 */
[----:B------:R-:W-:Y:S03]  /*5e70*/  ISETP.GT.AND P0, PT, R78, R135, PT ;  /* 0x000000874e00720c */ /* 0x000fe60003f04270 */
[----:B------:R-:W0:Y:S04]  /*5e80*/  LDGDEPBAR ;  /* 0x00000000000079af */ /* 0x000e280000000000 */
[----:B------:R1:W3:Y:S01]  /*5e90*/  SHFL.IDX PT, R3, R79, RZ, 0x1c1f ;  /* 0x001c1fff4f037589 */ /* 0x0002e200000e0000 */
        /* <DEDUP_REMOVED lines=8> */
[CC--:B------:R-:W-:Y:S04]  /*5f20*/  @!P2 LEA R24, P0, R16.reuse, R0.reuse, 0x1 ;  /* 0x000000001018a211 */ /* 0x0c0fe800078008ff */
[-C--:B------:R-:W-:Y:S02]  /*5f30*/  @!P2 LEA.HI.X R25, R16, R3.reuse, R17, 0x1, P0 ;  /* 0x000000031019a211 */ /* 0x080fe400000f0c11 */
[CC--:B------:R-:W-:Y:S04]  /*5f40*/  @!P1 LEA R38, P0, R125.reuse, R0.reuse, 0x1 ;  /* 0x000000007d269211 */ /* 0x0c0fe800078008ff */
[-C--:B------:R-:W-:Y:S02]  /*5f50*/  @!P1 LEA.HI.X R39, R125, R3.reuse, R110, 0x1, P0 ;  /* 0x000000037d279211 */ /* 0x080fe400000f0c6e */
[CC--:B------:R-:W-:Y:S04]  /*5f60*/  @!P4 LEA R36, P0, R126.reuse, R0.reuse, 0x1 ;  /* 0x000000007e24c211 */ /* 0x0c0fe800078008ff */
[-C--:B------:R-:W-:Y:S02]  /*5f70*/  @!P4 LEA.HI.X R37, R126, R3.reuse, R109, 0x1, P0 ;  /* 0x000000037e25c211 */ /* 0x080fe400000f0c6d */
[CC--:B------:R-:W-:Y:S04]  /*5f80*/  @!P3 LEA R34, P0, R123.reuse, R0.reuse, 0x1 ;  /* 0x000000007b22b211 */ /* 0x0c0fe800078008ff */
[-C--:B------:R-:W-:Y:S01]  /*5f90*/  @!P3 LEA.HI.X R35, R123, R3.reuse, R108, 0x1, P0 ;  /* 0x000000037b23b211 */ /* 0x080fe200000f0c6c */
[----:B-1----:R-:W-:Y:S04]  /*5fa0*/  @!P2 ST.E.128 [R24.64], R20 ;  /* 0x000000141800a985 */ /* 0x002fe8000c101d14 */
[----:B------:R-:W1:Y:S04]  /*5fb0*/  @!P1 LDS.128 R4, [R121] ;  /* 0x0000000079049984 */ /* 0x000e680000000c00 */
        /* <DEDUP_REMOVED lines=16> */
.L_x_654:
[----:B-123--:R-:W-:Y:S05]  /*60c0*/  BSYNC B0 ;  /* 0x0000000000007941 */ /* 0x00efea0003800000 */
.L_x_653:
[C---:B------:R-:W-:Y:S02]  /*60d0*/  ISETP.GT.AND P0, PT, R129.reuse, UR6, PT ;  /* 0x0000000681007c0c */ /* 0x040fe4000bf04270 */
[----:B------:R-:W-:Y:S02]  /*60e0*/  IADD3 R129, R129, -0x1, RZ ;  /* 0xffffffff81817810 */ /* 0x000fe40007ffe0ff */
[----:B------:R-:W-:Y:S09]  /*60f0*/  ISETP.NE.AND P2, PT, R138, RZ, PT ;  /* 0x000000ff8a00720c */ /* 0x000ff20003f45270 */
[----:B------:R-:W-:Y:S01]  /*6100*/  @P0 SHF.R.S32.HI R2, RZ, 0x1f, R129 ;  /* 0x0000001fff020819 */ /* 0x000fe20000011481 */
[----:B------:R-:W-:Y:S02]  /*6110*/  @P0 IMAD R0, R92, R129, RZ ;  /* 0x000000815c000224 */ /* 0x000fe400078e02ff */
[----:B------:R-:W-:Y:S02]  /*6120*/  @P0 IMAD.MOV.U32 R4, RZ, RZ, R150 ;  /* 0x000000ffff040224 */ /* 0x000fe400078e0096 */
[----:B------:R-:W-:Y:S02]  /*6130*/  @P0 IMAD.MOV.U32 R5, RZ, RZ, R155 ;  /* 0x000000ffff050224 */ /* 0x000fe400078e009b */
[-C--:B------:R-:W-:Y:S02]  /*6140*/  @P0 IMAD R0, R2, R93.reuse, R0 ;  /* 0x0000005d02000224 */ /* 0x080fe400078e0200 */
[----:B------:R-:W-:Y:S04]  /*6150*/  @P0 IMAD.WIDE.U32 R4, R129, R93, R4 ;  /* 0x0000005d81040225 */ /* 0x000fe800078e0004 */
[----:B------:R-:W-:Y:S01]  /*6160*/  @P0 IMAD.IADD R0, R5, 0x1, R0 ;  /* 0x0000000105000824 */ /* 0x000fe200078e0200 */
[C---:B------:R-:W-:Y:S04]  /*6170*/  @P0 LEA R6, P1, R4.reuse, c[0x0][0x220], 0x1 ;  /* 0x0000880004060a11 */ /* 0x040fe800078208ff */
        /* <DEDUP_REMOVED lines=15> */
.L_x_630:
[----:B-1----:R-:W-:Y:S01]  /*6270*/  UIADD3 UR6, UR12, 0x7f, URZ ;  /* 0x0000007f0c067890 */ /* 0x002fe2000fffe03f */
[----:B------:R-:W-:Y:S01]  /*6280*/  PLOP3.LUT P2, PT, PT, PT, PT, 0x80, 0x0 ;  /* 0x000000000000781c */ /* 0x000fe20003f4f070 */
[----:B------:R-:W-:Y:S01]  /*6290*/  ULDC.64 UR4, c[0x0][0x2c8] ;  /* 0x0000b20000047ab9 */ /* 0x000fe20000000a00 */
[----:B------:R-:W-:Y:S01]  /*62a0*/  IMAD.MOV.U32 R3, RZ, RZ, RZ ;  /* 0x000000ffff037224 */ /* 0x000fe200078e00ff */
[----:B------:R-:W-:Y:S01]  /*62b0*/  UIMAD.WIDE.U32 UR22, UR6, UR4, URZ ;  /* 0x00000004061672a5 */ /* 0x000fe2000f8e003f */
[----:B------:R-:W-:Y:S01]  /*62c0*/  IMAD.MOV.U32 R98, RZ, RZ, RZ ;  /* 0x000000ffff627224 */ /* 0x000fe200078e00ff */
[----:B------:R-:W-:Y:S01]  /*62d0*/  CS2R R96, SRZ ;  /* 0x0000000000607805 */ /* 0x000fe2000001ff00 */
[----:B------:R-:W-:Y:S01]  /*62e0*/  CS2R R94, SRZ ;  /* 0x00000000005e7805 */ /* 0x000fe2000001ff00 */
[----:B------:R-:W-:Y:S01]  /*62f0*/  @UP2 USHF.R.U32.HI UR6, URZ, UR5, UR23 ;  /* 0x000000053f062299 */ /* 0x000fe20008011617 */
[----:B------:R-:W-:Y:S01]  /*6300*/  CS2R R92, SRZ ;  /* 0x00000000005c7805 */ /* 0x000fe2000001ff00 */
[----:B------:R-:W-:Y:S01]  /*6310*/  CS2R R90, SRZ ;  /* 0x00000000005a7805 */ /* 0x000fe2000001ff00 */
[----:B------:R-:W-:Y:S01]  /*6320*/  CS2R R88, SRZ ;  /* 0x0000000000587805 */ /* 0x000fe2000001ff00 */
[----:B------:R-:W-:Y:S01]  /*6330*/  UIADD3 UR6, UR7, UR6, URZ ;  /* 0x0000000607067290 */ /* 0x000fe2000fffe03f */
[----:B------:R-:W-:Y:S01]  /*6340*/  CS2R R86, SRZ ;  /* 0x0000000000567805 */ /* 0x000fe2000001ff00 */
[----:B------:R-:W-:Y:S01]  /*6350*/  CS2R R84, SRZ ;  /* 0x0000000000547805 */ /* 0x000fe2000001ff00 */
[----:B-----5:R-:W-:Y:S01]  /*6360*/  CS2R R82, SRZ ;  /* 0x0000000000527805 */ /* 0x020fe2000001ff00 */
[----:B------:R-:W-:Y:S01]  /*6370*/  USHF.R.S32.HI UR4, URZ, 0x1f, UR6 ;  /* 0x0000001f3f047899 */ /* 0x000fe20008011406 */
[----:B------:R-:W-:Y:S01]  /*6380*/  CS2R R80, SRZ ;  /* 0x0000000000507805 */ /* 0x000fe2000001ff00 */
[----:B------:R-:W-:Y:S01]  /*6390*/  CS2R R78, SRZ ;  /* 0x00000000004e7805 */ /* 0x000fe2000001ff00 */
[----:B------:R-:W-:Y:S01]  /*63a0*/  MOV R77, RZ ;  /* 0x000000ff004d7202 */ /* 0x000fe20000000f00 */
[----:B------:R-:W-:Y:S01]  /*63b0*/  ULEA.HI UR4, UR4, UR6, URZ, 0x6 ;  /* 0x0000000604047291 */ /* 0x000fe2000f8f303f */
[----:B------:R-:W-:Y:S01]  /*63c0*/  CS2R R6, SRZ ;  /* 0x0000000000067805 */ /* 0x000fe2000001ff00 */
[----:B------:R-:W-:Y:S01]  /*63d0*/  CS2R R74, SRZ ;  /* 0x00000000004a7805 */ /* 0x000fe2000001ff00 */
[----:B------:R-:W-:Y:S01]  /*63e0*/  CS2R R72, SRZ ;  /* 0x0000000000487805 */ /* 0x000fe2000001ff00 */
[----:B------:R-:W-:Y:S01]  /*63f0*/  USHF.R.S32.HI UR4, URZ, 0x6, UR4 ;  /* 0x000000063f047899 */ /* 0x000fe20008011404 */
[----:B------:R-:W-:Y:S01]  /*6400*/  IMAD.MOV.U32 R70, RZ, RZ, RZ ;  /* 0x000000ffff467224 */ /* 0x000fe200078e00ff */
[----:B------:R-:W-:Y:S01]  /*6410*/  CS2R R68, SRZ ;  /* 0x0000000000447805 */ /* 0x000fe2000001ff00 */
[----:B------:R-:W-:Y:S01]  /*6420*/  CS2R R66, SRZ ;  /* 0x0000000000427805 */ /* 0x000fe2000001ff00 */
[----:B------:R-:W-:Y:S01]  /*6430*/  UISETP.LT.AND UP0, UPT, UR8, UR4, UPT ;  /* 0x000000040800728c */ /* 0x000fe2000bf01270 */
[----:B----4-:R-:W-:Y:S01]  /*6440*/  CS2R R64, SRZ ;  /* 0x0000000000407805 */ /* 0x010fe2000001ff00 */
        /* <DEDUP_REMOVED lines=62> */
[C---:B------:R-:W-:Y:S01]  /*6830*/  IMAD R202, R43.reuse, 0x20, R50 ;  /* 0x000000202bca7824 */ /* 0x040fe200078e0232 */
        /* <DEDUP_REMOVED lines=8> */
[C---:B------:R-:W-:Y:S01]  /*68c0*/  IADD3 R41, R81.reuse, 0x80, RZ ;  /* 0x0000008051297810 */ /* 0x040fe20007ffe0ff */
[----:B------:R-:W-:Y:S01]  /*68d0*/  UIMAD UR6, UR11, UR5, UR6 ;  /* 0x000000050b0672a4 */ /* 0x000fe2000f8e0206 */
[----:B-1----:R-:W-:Y:S01]  /*68e0*/  @P1 IMAD.HI.U32 R2, R0, c[0x0][0x2c8], RZ ;  /* 0x0000b20000021a27 */ /* 0x002fe200078e00ff */
[----:B------:R-:W-:Y:S01]  /*68f0*/  UIMAD.WIDE.U32 UR22, UR11, UR4, UR22 ;  /* 0x000000040b1672a5 */ /* 0x000fe2000f8e0016 */
[C---:B------:R-:W-:Y:S01]  /*6900*/  IADD3 R42, R81.reuse, 0x40, RZ ;  /* 0x00000040512a7810 */ /* 0x040fe20007ffe0ff */
[----:B------:R-:W-:Y:S01]  /*6910*/  USEL UR14, UR18, URZ, !UP0 ;  /* 0x0000003f120e7287 */ /* 0x000fe2000c000000 */
[----:B------:R-:W-:Y:S01]  /*6920*/  IMAD.MOV.U32 R7, RZ, RZ, R0 ;  /* 0x000000ffff077224 */ /* 0x000fe200078e0000 */
        /* <DEDUP_REMOVED lines=11> */
[----:B------:R-:W-:Y:S01]  /*69e0*/  ULDC UR7, c[0x0][0x2c4] ;  /* 0x0000b10000077ab9 */ /* 0x000fe20000000800 */
[----:B------:R-:W-:Y:S01]  /*69f0*/  IMAD R5, R5, c[0x0][0x2c4], R0 ;  /* 0x0000b10005057a24 */ /* 0x000fe200078e0200 */
[----:B------:R-:W-:Y:S01]  /*6a00*/  UIADD3 UR5, UR15, UR5, URZ ;  /* 0x000000050f057290 */ /* 0x000fe2000fffe03f */
[----:B------:R-:W-:Y:S01]  /*6a10*/  IMAD.U32 R9, RZ, RZ, UR15 ;  /* 0x0000000fff097e24 */ /* 0x000fe2000f8e00ff */
[----:B------:R-:W-:Y:S01]  /*6a20*/  UIMAD UR7, UR17, UR7, URZ ;  /* 0x00000007110772a4 */ /* 0x000fe2000f8e023f */
[----:B------:R-:W-:Y:S01]  /*6a30*/  IMAD.U32 R8, RZ, RZ, UR14 ;  /* 0x0000000eff087e24 */ /* 0x000fe2000f8e00ff */
[----:B------:R-:W-:Y:S01]  /*6a40*/  SHF.R.S32.HI R0, RZ, 0x1f, R5 ;  /* 0x0000001fff007819 */ /* 0x000fe20000011405 */
[----:B------:R-:W-:Y:S01]  /*6a50*/  IMAD R2, R7, c[0x0][0x1b4], R2 ;  /* 0x00006d0007027a24 */ /* 0x000fe200078e0202 */
[----:B------:R-:W-:Y:S01]  /*6a60*/  ISETP.GE.AND P3, PT, R42, c[0x0][0x198], PT ;  /* 0x000066002a007a0c */ /* 0x000fe20003f66270 */
[----:B------:R-:W-:-:S02]  /*6a70*/  IMAD.U32 R9, RZ, RZ, UR5 ;  /* 0x00000005ff097e24 */ /* 0x000fc4000f8e00ff */
[----:B------:R-:W-:Y:S02]  /*6a80*/  IMAD R0, R0, c[0x0][0x1a8], RZ ;  /* 0x00006a0000007a24 */ /* 0x000fe400078e02ff */
[----:B------:R-:W-:-:S04]  /*6a90*/  IMAD.WIDE.U32 R8, R7, c[0x0][0x1b0], R8 ;  /* 0x00006c0007087a25 */ /* 0x000fc800078e0008 */
[----:B------:R-:W-:Y:S01]  /*6aa0*/  IMAD.IADD R9, R9, 0x1, R2 ;  /* 0x0000000109097824 */ /* 0x000fe200078e0202 */
[----:B------:R-:W-:Y:S01]  /*6ab0*/  LOP3.LUT R2, R53, 0xfffffff0, RZ, 0xc0, !PT ;  /* 0xfffffff035027812 */ /* 0x000fe200078ec0ff */
[C---:B------:R-:W-:Y:S02]  /*6ac0*/  IMAD R7, R5.reuse, c[0x0][0x1ac], R0 ;  /* 0x00006b0005077a24 */ /* 0x040fe400078e0200 */
[----:B------:R-:W-:-:S04]  /*6ad0*/  IMAD.WIDE.U32 R4, R5, c[0x0][0x1a8], R8 ;  /* 0x00006a0005047a25 */ /* 0x000fc800078e0008 */
[----:B------:R-:W-:Y:S01]  /*6ae0*/  IMAD.IADD R2, R71, 0x1, -R2 ;  /* 0x0000000147027824 */ /* 0x000fe200078e0a02 */
[----:B------:R-:W-:Y:S01]  /*6af0*/  LEA R9, P0, R4, c[0x0][0x160], 0x1 ;  /* 0x0000580004097a11 */ /* 0x000fe200078008ff */
[----:B------:R-:W-:Y:S02]  /*6b00*/  IMAD.IADD R5, R5, 0x1, R7 ;  /* 0x0000000105057824 */ /* 0x000fe400078e0207 */
[----:B------:R-:W-:Y:S01]  /*6b10*/  IMAD.SHL.U32 R0, R50, 0x40, RZ ;  /* 0x0000004032007824 */ /* 0x000fe200078e00ff */
[----:B------:R-:W-:Y:S01]  /*6b20*/  SHF.R.S32.HI R7, RZ, 0x1f, R2 ;  /* 0x0000001fff077819 */ /* 0x000fe20000011402 */
[----:B------:R1:W3:Y:S01]  /*6b30*/  SHFL.IDX PT, R10, R9, RZ, 0x181f ;  /* 0x00181fff090a7589 */ /* 0x0002e200000e0000 */
[----:B------:R-:W-:Y:S02]  /*6b40*/  LEA.HI.X R5, R4, c[0x0][0x164], R5, 0x1, P0 ;  /* 0x0000590004057a11 */ /* 0x000fe400000f0c05 */
[----:B------:R-:W-:Y:S02]  /*6b50*/  LOP3.LUT R0, R0, 0x1c0, RZ, 0xc0, !PT ;  /* 0x000001c000007812 */ /* 0x000fe400078ec0ff */
[----:B------:R-:W-:Y:S01]  /*6b60*/  LEA.HI R48, R7, R2, RZ, 0x3 ;  /* 0x0000000207307211 */ /* 0x000fe200078f18ff */
[----:B------:R1:W4:Y:S01]  /*6b70*/  SHFL.IDX PT, R11, R5, RZ, 0x181f ;  /* 0x00181fff050b7589 */ /* 0x00032200000e0000 */
[----:B------:R-:W-:-:S02]  /*6b80*/  IADD3 R4, R50, UR12, RZ ;  /* 0x0000000c32047c10 */ /* 0x000fc4000fffe0ff */
[----:B------:R-:W-:Y:S02]  /*6b90*/  SHF.R.U32.HI R7, RZ, 0x3, R0 ;  /* 0x00000003ff077819 */ /* 0x000fe40000011600 */
[----:B------:R-:W-:Y:S02]  /*6ba0*/  LOP3.LUT R0, R0, 0x38, R81, 0xf8, !PT ;  /* 0x0000003800007812 */ /* 0x000fe400078ef851 */
[----:B------:R-:W-:Y:S02]  /*6bb0*/  LOP3.LUT R49, R48, 0xfffffff8, RZ, 0xc0, !PT ;  /* 0xfffffff830317812 */ /* 0x000fe400078ec0ff */
[----:B------:R-:W-:Y:S02]  /*6bc0*/  ISETP.GE.AND P0, PT, R4, UR7, PT ;  /* 0x0000000704007c0c */ /* 0x000fe4000bf06270 */
[----:B------:R-:W-:Y:S01]  /*6bd0*/  LOP3.LUT R7, R0, R7, RZ, 0x3c, !PT ;  /* 0x0000000700077212 */ /* 0x000fe200078e3cff */
[----:B------:R-:W-:Y:S01]  /*6be0*/  IMAD.IADD R49, R2, 0x1, -R49 ;  /* 0x0000000102317824 */ /* 0x000fe200078e0a31 */
[----:B------:R-:W-:Y:S01]  /*6bf0*/  LEA.HI R0, R70, R71, RZ, 0x6 ;  /* 0x0000004746007211 */ /* 0x000fe200078f30ff */
[----:B------:R-:W-:-:S04]  /*6c00*/  IMAD.MOV.U32 R2, RZ, RZ, 0x10 ;  /* 0x00000010ff027424 */ /* 0x000fc800078e00ff */
[----:B------:R-:W-:-:S05]  /*6c10*/  IMAD.SHL.U32 R0, R0, 0x8, RZ ;  /* 0x0000000800007824 */ /* 0x000fca00078e00ff */
        /* <DEDUP_REMOVED lines=22> */
.L_x_658:
[----:B-1-34-:R-:W-:Y:S05]  /*6d80*/  BSYNC B0 ;  /* 0x0000000000007941 */ /* 0x01afea0003800000 */
.L_x_657:
        /* <DEDUP_REMOVED lines=20> */
.L_x_660:
[----:B------:R-:W-:Y:S05]  /*6ed0*/  BSYNC B0 ;  /* 0x0000000000007941 */ /* 0x000fea0003800000 */
.L_x_659:
        /* <DEDUP_REMOVED lines=20> */
.L_x_662:
[----:B------:R-:W-:Y:S05]  /*7020*/  BSYNC B0 ;  /* 0x0000000000007941 */ /* 0x000fea0003800000 */
.L_x_661:
[----:B---3--:R-:W-:Y:S01]  /*7030*/  IADD3 R6, R4, 0x60, RZ ;  /* 0x0000006004067810 */ /* 0x008fe20007ffe0ff */
[----:B------:R-:W-:Y:S01]  /*7040*/  SHFL.IDX PT, R10, R9, 0x3, 0x181f ;  /* 0x00781f00090a7f89 */ /* 0x000fe200000e0000 */
[----:B------:R-:W-:Y:S01]  /*7050*/  IMAD.MOV.U32 R199, RZ, RZ, c[0x0][0x2b8] ;  /* 0x0000ae00ffc77624 */ /* 0x000fe200078e00ff */
[----:B------:R-:W-:Y:S01]  /*7060*/  USHF.R.S32.HI UR6, URZ, 0x1f, UR16 ;  /* 0x0000001f3f067899 */ /* 0x000fe20008011410 */
[----:B------:R-:W-:Y:S01]  /*7070*/  ISETP.GE.AND P0, PT, R6, UR7, PT ;  /* 0x0000000706007c0c */ /* 0x000fe2000bf06270 */
[----:B------:R-:W-:Y:S01]  /*7080*/  IMAD.U32 R7, RZ, RZ, UR8 ;  /* 0x00000008ff077e24 */ /* 0x000fe2000f8e00ff */
[----:B----4-:R3:W4:Y:S01]  /*7090*/  SHFL.IDX PT, R11, R5, 0x3, 0x181f ;  /* 0x00781f00050b7f89 */ /* 0x01072200000e0000 */
[----:B------:R-:W-:Y:S01]  /*70a0*/  ISETP.NE.AND P2, PT, R199, 0x1, PT ;  /* 0x00000001c700780c */ /* 0x000fe20003f45270 */
[----:B------:R-:W-:Y:S01]  /*70b0*/  ULDC.64 UR4, c[0x0][0x2b0] ;  /* 0x0000ac0000047ab9 */ /* 0x000fe20000000a00 */
[----:B------:R-:W-:Y:S01]  /*70c0*/  IMAD R7, R7, 0x40, R202 ;  /* 0x0000004007077824 */ /* 0x000fe200078e02ca */
[----:B------:R-:W-:Y:S01]  /*70d0*/  UIMAD UR6, UR6, UR4, URZ ;  /* 0x00000004060672a4 */ /* 0x000fe2000f8e023f */
[----:B------:R-:W-:Y:S01]  /*70e0*/  IMAD.MOV.U32 R200, RZ, RZ, RZ ;  /* 0x000000ffffc87224 */ /* 0x000fe200078e00ff */
[----:B------:R-:W-:-:S02]  /*70f0*/  UIMAD.WIDE.U32 UR14, UR16, UR4, URZ ;  /* 0x00000004100e72a5 */ /* 0x000fc4000f8e003f */
[----:B------:R-:W-:Y:S01]  /*7100*/  IADD3 R4, R7, -0x40, RZ ;  /* 0xffffffc007047810 */ /* 0x000fe20007ffe0ff */
[----:B------:R-:W-:Y:S02]  /*7110*/  UIMAD UR6, UR16, UR5, UR6 ;  /* 0x00000005100672a4 */ /* 0x000fe4000f8e0206 */
[----:B------:R-:W-:Y:S01]  /*7120*/  @!P0 SHF.R.S32.HI R7, RZ, 0x1f, R42 ;  /* 0x0000001fff078819 */ /* 0x000fe2000001142a */
[----:B------:R-:W-:Y:S01]  /*7130*/  ULDC.64 UR4, c[0x0][0x1e8] ;  /* 0x00007a0000047ab9 */ /* 0x000fe20000000a00 */
[C---:B------:R-:W-:Y:S01]  /*7140*/  IADD3 R201, R4.reuse, UR13, RZ ;  /* 0x0000000d04c97c10 */ /* 0x040fe2000fffe0ff */
[----:B------:R-:W-:Y:S01]  /*7150*/  UIADD3 UR6, UR15, UR6, URZ ;  /* 0x000000060f067290 */ /* 0x000fe2000fffe03f */
[----:B------:R-:W-:Y:S02]  /*7160*/  @!P0 SHF.R.S32.HI R6, RZ, 0x1f, R41 ;  /* 0x0000001fff068819 */ /* 0x000fe40000011429 */
[----:B------:R-:W-:Y:S02]  /*7170*/  @!P0 LEA.HI R7, R7, R42, RZ, 0x3 ;  /* 0x0000002a07078211 */ /* 0x000fe400078f18ff */
[----:B------:R-:W-:Y:S01]  /*7180*/  ISETP.GE.AND P1, PT, R4, UR9, PT ;  /* 0x0000000904007c0c */ /* 0x000fe2000bf26270 */
[----:B------:R-:W-:Y:S01]  /*7190*/  @P2 IMAD.HI.U32 R4, R201, c[0x0][0x2bc], RZ ;  /* 0x0000af00c9042a27 */ /* 0x000fe200078e00ff */
[----:B------:R-:W-:-:S02]  /*71a0*/  @!P0 LEA.HI R6, R6, R41, RZ, 0x3 ;  /* 0x0000002906068211 */ /* 0x000fc400078f18ff */
[----:B-123--:R-:W-:Y:S01]  /*71b0*/  LOP3.LUT R5, R5, 0xfffffffd, RZ, 0xc0, !PT ;  /* 0xfffffffd05057812 */ /* 0x00efe200078ec0ff */
[----:B----4-:R-:W-:Y:S01]  /*71c0*/  @!P0 IMAD.WIDE R12, R81, 0x2, R10 ;  /* 0x00000002510c8825 */ /* 0x010fe200078e020a */
[----:B------:R-:W-:Y:S02]  /*71d0*/  @!P0 LOP3.LUT R7, R7, 0xfffffff8, RZ, 0xc0, !PT ;  /* 0xfffffff807078812 */ /* 0x000fe400078ec0ff */
[----:B------:R-:W-:Y:S01]  /*71e0*/  @P2 LOP3.LUT R5, R5, 0x2, RZ, 0xfc, !PT ;  /* 0x0000000205052812 */ /* 0x000fe200078efcff */
[----:B------:R-:W-:Y:S01]  /*71f0*/  IMAD.MOV.U32 R5, RZ, RZ, R201 ;  /* 0x000000ffff057224 */ /* 0x000fe200078e00c9 */
[----:B------:R-:W-:Y:S01]  /*7200*/  @!P0 LOP3.LUT R6, R6, 0xfffffff8, RZ, 0xc0, !PT ;  /* 0xfffffff806068812 */ /* 0x000fe200078ec0ff */
[----:B------:R-:W-:Y:S01]  /*7210*/  @!P0 IMAD.WIDE R16, R7, 0x2, R10 ;  /* 0x0000000207108825 */ /* 0x000fe200078e020a */
[----:B------:R-:W-:Y:S02]  /*7220*/  @P2 SHF.R.U32.HI R5, RZ, c[0x0][0x2c0], R4 ;  /* 0x0000b000ff052a19 */ /* 0x000fe40000011604 */
[----:B------:R-:W-:Y:S01]  /*7230*/  ISETP.GT.OR P1, PT, R202, 0x3f, P1 ;  /* 0x0000003fca00780c */ /* 0x000fe20000f24670 */
[----:B------:R-:W-:-:S02]  /*7240*/  @!P0 IMAD.SHL.U32 R4, R0, 0x2, RZ ;  /* 0x0000000200048824 */ /* 0x000fc400078e00ff */
[----:B------:R-:W-:-:S03]  /*7250*/  @!P0 IMAD.WIDE R10, R6, 0x2, R10 ;  /* 0x00000002060a8825 */ /* 0x000fc600078e020a */
[----:B------:R-:W-:Y:S01]  /*7260*/  @!PT LDS RZ, [RZ] ;  /* 0x00000000fffff984 */ /* 0x000fe20000000800 */
[----:B------:R1:W-:Y:S04]  /*7270*/  @!P0 LDGSTS.E.BYPASS.LTC128B.128 [R4+0xf100], [R12.64], !P5 ;  /* 0x0f1000000c048fae */ /* 0x0003e8000e901d54 */
[----:B------:R1:W-:Y:S03]  /*7280*/  @!P0 LDGSTS.E.BYPASS.LTC128B.128 [R4+0x13100], [R16.64], !P3 ;  /* 0x1310000010048fae */ /* 0x0003e6000d901d54 */
[C---:B------:R-:W-:Y:S01]  /*7290*/  @!P1 IADD3 R8, P2, R5.reuse, UR14, RZ ;  /* 0x0000000e05089c10 */ /* 0x040fe2000ff5e0ff */
[----:B------:R1:W-:Y:S03]  /*72a0*/  @!P0 LDGSTS.E.BYPASS.LTC128B.128 [R4+0x17100], [R10.64], !P4 ;  /* 0x171000000a048fae */ /* 0x0003e6000e101d54 */
[----:B------:R-:W-:Y:S01]  /*72b0*/  @!P1 LEA.HI.X.SX32 R7, R5, UR6, 0x1, P2 ;  /* 0x0000000605079c11 */ /* 0x000fe200090f0eff */
[----:B------:R-:W0:Y:S01]  /*72c0*/  LDGDEPBAR ;  /* 0x00000000000079af */ /* 0x000e220000000000 */
[----:B------:R-:W-:-:S04]  /*72d0*/  @!P1 LEA R14, P2, R8, c[0x0][0x2a0], 0x2 ;  /* 0x0000a800080e9a11 */ /* 0x000fc800078410ff */
[----:B------:R-:W-:Y:S01]  /*72e0*/  @!P1 LEA.HI.X R15, R8, c[0x0][0x2a4], R7, 0x2, P2 ;  /* 0x0000a900080f9a11 */ /* 0x000fe200010f1407 */
[----:B------:R-:W-:Y:S06]  /*72f0*/  BAR.SYNC.DEFER_BLOCKING 0x0 ;  /* 0x0000000000007b1d */ /* 0x000fec0000010000 */
[----:B------:R2:W3:Y:S01]  /*7300*/  @!P1 LDG.E R200, [R14.64] ;  /* 0x000000140ec89981 */ /* 0x0004e2000c1e1900 */
[----:B------:R-:W-:Y:S01]  /*7310*/  IMAD.MOV R6, RZ, RZ, -R5 ;  /* 0x000000ffff067224 */ /* 0x000fe200078e0a05 */
[----:B------:R-:W-:Y:S01]  /*7320*/  UIMAD UR16, UR10, UR4, URZ ;  /* 0x000000040a1072a4 */ /* 0x000fe2000f8e023f */
[----:B------:R-:W-:Y:S01]  /*7330*/  ISETP.GE.AND P4, PT, R81, c[0x0][0x1d4], PT ;  /* 0x0000750051007a0c */ /* 0x000fe20003f86270 */
[----:B------:R-:W-:Y:S01]  /*7340*/  UIMAD.WIDE.U32 UR22, UR11, UR4, URZ ;  /* 0x000000040b1672a5 */ /* 0x000fe2000f8e003f */
[----:B------:R-:W-:Y:S01]  /*7350*/  IMAD R201, R6, c[0x0][0x2b8], R201 ;  /* 0x0000ae0006c97a24 */ /* 0x000fe200078e02c9 */
[----:B------:R-:W-:Y:S01]  /*7360*/  UIMAD UR16, UR11, UR5, UR16 ;  /* 0x000000050b1072a4 */ /* 0x000fe2000f8e0210 */
[----:B------:R-:W-:Y:S01]  /*7370*/  ISETP.GE.AND P6, PT, R42, c[0x0][0x1d4], PT ;  /* 0x000075002a007a0c */ /* 0x000fe20003fc6270 */
[----:B------:R-:W-:Y:S01]  /*7380*/  ULEA UR19, UR8, 0xffffffc0, 0x6 ;  /* 0xffffffc008137891 */ /* 0x000fe2000f8e303f */
[----:B------:R-:W-:Y:S01]  /*7390*/  IMAD.WIDE.U32 R6, R201, c[0x0][0x1e0], RZ ;  /* 0x00007800c9067a25 */ /* 0x000fe200078e00ff */
[----:B------:R-:W-:Y:S01]  /*73a0*/  SHF.R.S32.HI R52, RZ, 0x1f, R201 ;  /* 0x0000001fff347819 */ /* 0x000fe200000114c9 */
[----:B------:R-:W-:Y:S01]  /*73b0*/  UIADD3 UR16, UR23, UR16, URZ ;  /* 0x0000001017107290 */ /* 0x000fe2000fffe03f */
[----:B------:R-:W-:Y:S01]  /*73c0*/  ISETP.GE.AND P5, PT, R41, c[0x0][0x1d4], PT ;  /* 0x0000750029007a0c */ /* 0x000fe20003fa6270 */
[----:B-1----:R-:W-:Y:S01]  /*73d0*/  IMAD.MOV.U32 R4, RZ, RZ, R6 ;  /* 0x000000ffff047224 */ /* 0x002fe200078e0006 */
[----:B------:R-:W-:Y:S01]  /*73e0*/  UIADD3 UR19, UR9, -UR19, URZ ;  /* 0x8000001309137290 */ /* 0x000fe2000fffe03f */
[----:B------:R-:W-:Y:S01]  /*73f0*/  IMAD R8, R52, c[0x0][0x1e0], RZ ;  /* 0x0000780034087a24 */ /* 0x000fe200078e02ff */
[----:B------:R-:W-:Y:S01]  /*7400*/  ULDC.64 UR4, c[0x0][0x210] ;  /* 0x0000840000047ab9 */ /* 0x000fe20000000a00 */
[----:B------:R-:W-:Y:S01]  /*7410*/  LEA.HI R68, R70, R71, RZ, 0x5 ;  /* 0x0000004746447211 */ /* 0x000fe200078f28ff */
[----:B------:R-:W-:Y:S01]  /*7420*/  UIMAD UR10, UR10, UR4, URZ ;  /* 0x000000040a0a72a4 */ /* 0x000fe2000f8e023f */
[----:B------:R-:W-:Y:S01]  /*7430*/  IMAD R5, R201, c[0x0][0x1e4], R8 ;  /* 0x00007900c9057a24 */ /* 0x000fe200078e0208 */
[----:B------:R-:W-:Y:S01]  /*7440*/  IADD3 R40, -R50, UR19, RZ ;  /* 0x0000001332287c10 */ /* 0x000fe2000fffe1ff */
[----:B------:R-:W-:Y:S01]  /*7450*/  UIMAD.WIDE.U32 UR24, UR11, UR4, URZ ;  /* 0x000000040b1872a5 */ /* 0x000fe2000f8e003f */
[----:B------:R-:W-:Y:S01]  /*7460*/  ISETP.GT.AND P3, PT, R202, 0x3f, PT ;  /* 0x0000003fca00780c */ /* 0x000fe20003f64270 */
[----:B------:R-:W-:Y:S01]  /*7470*/  IMAD.IADD R5, R7, 0x1, R5 ;  /* 0x0000000107057824 */ /* 0x000fe200078e0205 */
[----:B------:R-:W-:Y:S01]  /*7480*/  ISETP.GE.AND P1, PT, R40, 0x1, PT ;  /* 0x000000012800780c */ /* 0x000fe20003f26270 */
[----:B------:R-:W-:Y:S01]  /*7490*/  UIMAD UR10, UR11, UR5, UR10 ;  /* 0x000000050b0a72a4 */ /* 0x000fe2000f8e020a */
[----:B------:R-:W-:-:S02]  /*74a0*/  SEL R80, RZ, 0x10, P5 ;  /* 0x00000010ff507807 */ /* 0x000fc40002800000 */
[----:B------:R-:W-:Y:S01]  /*74b0*/  SHF.R.S32.HI R69, RZ, 0x5, R68 ;  /* 0x00000005ff457819 */ /* 0x000fe20000011444 */
[----:B------:R-:W-:-:S08]  /*74c0*/  UIADD3 UR10, UR25, UR10, URZ ;  /* 0x0000000a190a7290 */ /* 0x000fd0000fffe03f */
[----:B------:R-:W-:Y:S01]  /*74d0*/  @P1 SHF.R.S32.HI R7, RZ, 0x1f, R42 ;  /* 0x0000001fff071819 */ /* 0x000fe2000001142a */
[----:B------:R-:W-:Y:S01]  /*74e0*/  @P1 IMAD.SHL.U32 R9, R0, 0x2, RZ ;  /* 0x0000000200091824 */ /* 0x000fe200078e00ff */
[----:B--2---:R-:W-:Y:S02]  /*74f0*/  @P1 SHF.R.S32.HI R14, RZ, 0x1f, R41 ;  /* 0x0000001fff0e1819 */ /* 0x004fe40000011429 */
[----:B---3--:R-:W-:Y:S01]  /*7500*/  SHF.R.S32.HI R51, RZ, 0x1f, R200 ;  /* 0x0000001fff337819 */ /* 0x008fe200000114c8 */
        /* <DEDUP_REMOVED lines=8> */
[----:B------:R-:W-:-:S03]  /*7590*/  ISETP.GE.AND P0, PT, R40, 0x21, PT ;  /* 0x000000212800780c */ /* 0x000fc60003f06270 */
[----:B------:R-:W-:Y:S04]  /*75a0*/  SHFL.IDX PT, R13, R15, RZ, 0x181f ;  /* 0x00181fff0f0d7589 */ /* 0x000fe800000e0000 */
[----:B------:R1:W-:Y:S04]  /*75b0*/  SHFL.IDX PT, R10, R8, 0x1, 0x181f ;  /* 0x00381f00080a7f89 */ /* 0x0003e800000e0000 */
[----:B------:R-:W2:Y:S02]  /*75c0*/  SHFL.IDX PT, R11, R15, 0x1, 0x181f ;  /* 0x00381f000f0b7f89 */ /* 0x000ea400000e0000 */
[----:B------:R-:W-:Y:S01]  /*75d0*/  @P0 SHF.R.S32.HI R5, RZ, 0x1f, R42 ;  /* 0x0000001fff050819 */ /* 0x000fe2000001142a */
[----:B------:R-:W-:Y:S01]  /*75e0*/  @P0 IMAD.SHL.U32 R6, R0, 0x2, RZ ;  /* 0x0000000200060824 */ /* 0x000fe200078e00ff */
[----:B------:R-:W-:-:S02]  /*75f0*/  @P0 SHF.R.S32.HI R4, RZ, 0x1f, R41 ;  /* 0x0000001fff040819 */ /* 0x000fc40000011429 */
[-C--:B------:R-:W-:Y:S02]  /*7600*/  @P0 LEA.HI R5, R5, R42.reuse, RZ, 0x3 ;  /* 0x0000002a05050211 */ /* 0x080fe400078f18ff */
[-C--:B------:R-:W-:Y:S02]  /*7610*/  @P0 LEA.HI R4, R4, R41.reuse, RZ, 0x3 ;  /* 0x0000002904040211 */ /* 0x080fe400078f18ff */
[----:B------:R-:W-:Y:S02]  /*7620*/  @P0 LOP3.LUT R5, R5, 0xfffffff8, RZ, 0xc0, !PT ;  /* 0xfffffff805050812 */ /* 0x000fe400078ec0ff */
[----:B------:R-:W-:Y:S02]  /*7630*/  @P0 LOP3.LUT R4, R4, 0xfffffff8, RZ, 0xc0, !PT ;  /* 0xfffffff804040812 */ /* 0x000fe400078ec0ff */
[----:B-1----:R-:W-:Y:S02]  /*7640*/  @P1 LEA.HI R8, R7, R42, RZ, 0x3 ;  /* 0x0000002a07081211 */ /* 0x002fe400078f18ff */
[----:B------:R-:W-:-:S02]  /*7650*/  @P1 LEA.HI R7, R14, R41, RZ, 0x3 ;  /* 0x000000290e071211 */ /* 0x000fc400078f18ff */
[----:B------:R-:W-:Y:S01]  /*7660*/  @P1 LOP3.LUT R8, R8, 0xfffffff8, RZ, 0xc0, !PT ;  /* 0xfffffff808081812 */ /* 0x000fe200078ec0ff */
[----:B--2---:R-:W-:Y:S01]  /*7670*/  @P0 IMAD.WIDE R20, R81, 0x2, R10 ;  /* 0x0000000251140825 */ /* 0x004fe200078e020a */
[----:B------:R-:W-:-:S03]  /*7680*/  @P1 LOP3.LUT R7, R7, 0xfffffff8, RZ, 0xc0, !PT ;  /* 0xfffffff807071812 */ /* 0x000fc600078ec0ff */
[----:B------:R-:W-:-:S04]  /*7690*/  @P1 IMAD.WIDE R14, R8, 0x2, R12 ;  /* 0x00000002080e1825 */ /* 0x000fc800078e020c */
[----:B------:R-:W-:-:S04]  /*76a0*/  @P1 IMAD.WIDE R16, R7, 0x2, R12 ;  /* 0x0000000207101825 */ /* 0x000fc800078e020c */
[----:B------:R-:W-:-:S04]  /*76b0*/  @P1 IMAD.WIDE R12, R81, 0x2, R12 ;  /* 0x00000002510c1825 */ /* 0x000fc800078e020c */
        /* <DEDUP_REMOVED lines=13> */
.L_x_663:
[----:B------:R-:W-:Y:S01]  /*7790*/  ULDC.U8 UR4, c[0x0][0x298] ;  /* 0x0000a60000047ab9 */ /* 0x000fe20000000000 */
[----:B------:R-:W-:Y:S01]  /*77a0*/  SHF.R.S32.HI R11, RZ, 0x1f, R76 ;  /* 0x0000001fff0b7819 */ /* 0x000fe2000001144c */
[----:B-1----:R-:W-:Y:S01]  /*77b0*/  IMAD.WIDE.U32 R6, R76, c[0x0][0x280], RZ ;  /* 0x0000a0004c067a25 */ /* 0x002fe200078e00ff */
        /* <DEDUP_REMOVED lines=51> */
[----:B------:R-:W-:Y:S01]  /*7af0*/  LEA.HI.X R12, R12, c[0x0][0x28c], R9, 0x1, P0 ;  /* 0x0000a3000c0c7a11 */ /* 0x000fe200000f0c09 */
[----:B------:R-:W-:Y:S01]  /*7b00*/  CS2R R14, SRZ ;  /* 0x00000000000e7805 */ /* 0x000fe2000001ff00 */
[----:B------:R-:W-:Y:S01]  /*7b10*/  ISETP.GE.AND P0, PT, R5, UR7, PT ;  /* 0x0000000705007c0c */ /* 0x000fe2000bf06270 */
[----:B------:R1:W4:Y:S04]  /*7b20*/  SHFL.IDX PT, R19, R13, RZ, 0x1c1f ;  /* 0x001c1fff0d137589 */ /* 0x00032800000e0000 */
        /* <DEDUP_REMOVED lines=15> */
[----:B------:R2:W5:Y:S01]  /*7c20*/  @!P0 LD.E.64 R92, [R24.64] ;  /* 0x00000014185c8980 */ /* 0x000562000c101b00 */
[----:B------:R-:W-:-:S02]  /*7c30*/  @!P2 LOP3.LUT R7, R7, 0xfffffffc, RZ, 0xc0, !PT ;  /* 0xfffffffc0707a812 */ /* 0x000fc400078ec0ff */
[----:B------:R-:W-:-:S03]  /*7c40*/  ISETP.GE.AND P0, PT, R4, c[0x0][0x27c], PT ;  /* 0x00009f0004007a0c */ /* 0x000fc60003f06270 */
[----:B------:R-:W-:-:S04]  /*7c50*/  @!P2 IMAD.WIDE R20, R7, 0x2, R18 ;  /* 0x000000020714a825 */ /* 0x000fc800078e0212 */
[----:B------:R-:W-:Y:S01]  /*7c60*/  @!P2 IMAD.WIDE R22, R7, 0x2, R16 ;  /* 0x000000020716a825 */ /* 0x000fe200078e0210 */
[----:B------:R-:W-:-:S04]  /*7c70*/  @!P1 SHF.R.S32.HI R7, RZ, 0x1f, R6 ;  /* 0x0000001fff079819 */ /* 0x000fc80000011406 */
[----:B------:R-:W-:-:S04]  /*7c80*/  @!P1 LEA.HI R7, R7, R6, RZ, 0x2 ;  /* 0x0000000607079211 */ /* 0x000fc800078f10ff */
[----:B------:R-:W-:Y:S02]  /*7c90*/  @!P1 LOP3.LUT R9, R7, 0xfffffffc, RZ, 0xc0, !PT ;  /* 0xfffffffc07099812 */ /* 0x000fe400078ec0ff */
[----:B------:R-:W-:Y:S01]  /*7ca0*/  @!P0 SHF.R.S32.HI R7, RZ, 0x1f, R4 ;  /* 0x0000001fff078819 */ /* 0x000fe20000011404 */
[----:B------:R-:W-:Y:S01]  /*7cb0*/  CS2R R108, SRZ ;  /* 0x00000000006c7805 */ /* 0x000fe2000001ff00 */
[----:B------:R-:W-:Y:S02]  /*7cc0*/  CS2R R106, SRZ ;  /* 0x00000000006a7805 */ /* 0x000fe4000001ff00 */
[----:B------:R-:W-:Y:S01]  /*7cd0*/  @!P0 LEA.HI R7, R7, R4, RZ, 0x2 ;  /* 0x0000000407078211 */ /* 0x000fe200078f10ff */
[----:B------:R-:W-:Y:S01]  /*7ce0*/  CS2R R98, SRZ ;  /* 0x0000000000627805 */ /* 0x000fe2000001ff00 */
[----:B------:R-:W-:Y:S01]  /*7cf0*/  CS2R R96, SRZ ;  /* 0x0000000000607805 */ /* 0x000fe2000001ff00 */
[----:B------:R3:W5:Y:S01]  /*7d00*/  @!P2 LD.E.64 R108, [R20.64] ;  /* 0x00000014146ca980 */ /* 0x000762000c101b00 */
[----:B------:R-:W-:Y:S01]  /*7d10*/  @!P0 LOP3.LUT R7, R7, 0xfffffffc, RZ, 0xc0, !PT ;  /* 0xfffffffc07078812 */ /* 0x000fe200078ec0ff */
[----:B-1----:R-:W-:Y:S01]  /*7d20*/  @!P1 IMAD.WIDE R26, R9, 0x2, R18 ;  /* 0x00000002091a9825 */ /* 0x002fe200078e0212 */
[----:B------:R-:W-:Y:S01]  /*7d30*/  CS2R R84, SRZ ;  /* 0x0000000000547805 */ /* 0x000fe2000001ff00 */
[----:B------:R1:W5:Y:S01]  /*7d40*/  @!P2 LD.E.64 R106, [R22.64] ;  /* 0x00000014166aa980 */ /* 0x000362000c101b00 */
[----:B------:R-:W-:Y:S01]  /*7d50*/  CS2R R82, SRZ ;  /* 0x0000000000527805 */ /* 0x000fe2000001ff00 */
[----:B--2---:R-:W-:Y:S01]  /*7d60*/  @!P0 IMAD.WIDE R24, R7, 0x2, R16 ;  /* 0x0000000207188825 */ /* 0x004fe200078e0210 */
[C---:B------:R-:W-:Y:S01]  /*7d70*/  IADD3 R6, R90.reuse, 0x40, RZ ;  /* 0x000000405a067810 */ /* 0x040fe20007ffe0ff */
[----:B------:R2:W5:Y:S01]  /*7d80*/  @!P1 LD.E.64 R98, [R26.64] ;  /* 0x000000141a629980 */ /* 0x000562000c101b00 */
[----:B------:R-:W-:-:S03]  /*7d90*/  IADD3 R4, R90, 0x50, RZ ;  /* 0x000000505a047810 */ /* 0x000fc60007ffe0ff */
[----:B------:R2:W5:Y:S01]  /*7da0*/  @!P0 LD.E.64 R82, [R24.64] ;  /* 0x0000001418528980 */ /* 0x000562000c101b00 */
[----:B---3--:R-:W-:-:S04]  /*7db0*/  @!P1 IMAD.WIDE R20, R9, 0x2, R16 ;  /* 0x0000000209149825 */ /* 0x008fc800078e0210 */
[----:B-1----:R-:W-:Y:S01]  /*7dc0*/  @!P0 IMAD.WIDE R22, R7, 0x2, R18 ;  /* 0x0000000207168825 */ /* 0x002fe200078e0212 */
[----:B------:R1:W5:Y:S01]  /*7dd0*/  @!P1 LD.E.64 R96, [R20.64] ;  /* 0x0000001414609980 */ /* 0x000362000c101b00 */
[----:B------:R-:W-:-:S03]  /*7de0*/  ISETP.GE.AND P1, PT, R6, c[0x0][0x27c], PT ;  /* 0x00009f0006007a0c */ /* 0x000fc60003f26270 */
[----:B------:R3:W5:Y:S01]  /*7df0*/  @!P0 LD.E.64 R84, [R22.64] ;  /* 0x0000001416548980 */ /* 0x000762000c101b00 */
[----:B------:R-:W-:-:S09]  /*7e00*/  ISETP.GE.AND P0, PT, R4, c[0x0][0x27c], PT ;  /* 0x00009f0004007a0c */ /* 0x000fd20003f06270 */
[----:B------:R-:W-:-:S04]  /*7e10*/  @!P1 SHF.R.S32.HI R9, RZ, 0x1f, R6 ;  /* 0x0000001fff099819 */ /* 0x000fc80000011406 */
[----:B------:R-:W-:Y:S02]  /*7e20*/  @!P0 SHF.R.S32.HI R7, RZ, 0x1f, R4 ;  /* 0x0000001fff078819 */ /* 0x000fe40000011404 */
[----:B------:R-:W-:Y:S02]  /*7e30*/  @!P1 LEA.HI R9, R9, R6, RZ, 0x2 ;  /* 0x0000000609099211 */ /* 0x000fe400078f10ff */
[----:B------:R-:W-:Y:S02]  /*7e40*/  @!P0 LEA.HI R7, R7, R4, RZ, 0x2 ;  /* 0x0000000407078211 */ /* 0x000fe400078f10ff */
[----:B------:R-:W-:Y:S02]  /*7e50*/  @!P1 LOP3.LUT R9, R9, 0xfffffffc, RZ, 0xc0, !PT ;  /* 0xfffffffc09099812 */ /* 0x000fe400078ec0ff */
[----:B------:R-:W-:Y:S01]  /*7e60*/  @!P0 LOP3.LUT R7, R7, 0xfffffffc, RZ, 0xc0, !PT ;  /* 0xfffffffc07078812 */ /* 0x000fe200078ec0ff */
[----:B------:R-:W-:Y:S01]  /*7e70*/  CS2R R76, SRZ ;  /* 0x00000000004c7805 */ /* 0x000fe2000001ff00 */
[----:B------:R-:W-:Y:S01]  /*7e80*/  CS2R R64, SRZ ;  /* 0x0000000000407805 */ /* 0x000fe2000001ff00 */
[----:B-1----:R-:W-:Y:S01]  /*7e90*/  @!P1 IMAD.WIDE R20, R9, 0x2, R18 ;  /* 0x0000000209149825 */ /* 0x002fe200078e0212 */
[----:B------:R-:W-:Y:S01]  /*7ea0*/  CS2R R72, SRZ ;  /* 0x0000000000487805 */ /* 0x000fe2000001ff00 */
[----:B------:R-:W-:-:S02]  /*7eb0*/  CS2R R62, SRZ ;  /* 0x00000000003e7805 */ /* 0x000fc4000001ff00 */
[----:B---3--:R-:W-:Y:S01]  /*7ec0*/  @!P1 IMAD.WIDE R22, R9, 0x2, R16 ;  /* 0x0000000209169825 */ /* 0x008fe200078e0210 */
[----:B------:R2:W5:Y:S03]  /*7ed0*/  @!P1 LD.E.64 R76, [R20.64] ;  /* 0x00000014144c9980 */ /* 0x000566000c101b00 */
[C---:B------:R-:W-:Y:S01]  /*7ee0*/  @!P0 IMAD.WIDE R18, R7.reuse, 0x2, R18 ;  /* 0x0000000207128825 */ /* 0x040fe200078e0212 */
[----:B------:R2:W5:Y:S03]  /*7ef0*/  @!P1 LD.E.64 R72, [R22.64] ;  /* 0x0000001416489980 */ /* 0x000566000c101b00 */
[----:B------:R-:W-:Y:S01]  /*7f00*/  @!P0 IMAD.WIDE R16, R7, 0x2, R16 ;  /* 0x0000000207108825 */ /* 0x000fe200078e0210 */
[----:B------:R2:W5:Y:S04]  /*7f10*/  @!P0 LD.E.64 R64, [R18.64] ;  /* 0x0000001412408980 */ /* 0x000568000c101b00 */
[----:B------:R2:W5:Y:S02]  /*7f20*/  @!P0 LD.E.64 R62, [R16.64] ;  /* 0x00000014103e8980 */ /* 0x000564000c101b00 */
.L_x_667:
[----:B------:R-:W-:Y:S05]  /*7f30*/  BSYNC B0 ;  /* 0x0000000000007941 */ /* 0x000fea0003800000 */
.L_x_666:
[----:B------:R-:W-:Y:S01]  /*7f40*/  IADD3 R5, R5, 0x40, RZ ;  /* 0x0000004005057810 */ /* 0x000fe20007ffe0ff */
[----:B-----5:R-:W-:Y:S01]  /*7f50*/  IMAD.MOV.U32 R4, RZ, RZ, R64 ;  /* 0x000000ffff047224 */ /* 0x020fe200078e0040 */
[----:B------:R-:W4:Y:S01]  /*7f60*/  SHFL.IDX PT, R11, R13, 0x1, 0x1c1f ;  /* 0x003c1f000d0b7f89 */ /* 0x000f2200000e0000 */
[----:B------:R-:W-:Y:S01]  /*7f70*/  IMAD.MOV.U32 R7, RZ, RZ, R65 ;  /* 0x000000ffff077224 */ /* 0x000fe200078e0041 */
[----:B------:R-:W-:Y:S01]  /*7f80*/  ISETP.GE.AND P0, PT, R5, UR7, PT ;  /* 0x0000000705007c0c */ /* 0x000fe2000bf06270 */
[----:B------:R-:W-:Y:S01]  /*7f90*/  IMAD.MOV.U32 R6, RZ, RZ, R76 ;  /* 0x000000ffff067224 */ /* 0x000fe200078e004c */
[----:B-1----:R-:W1:Y:S01]  /*7fa0*/  SHFL.IDX PT, R10, R10, 0x1, 0x1c1f ;  /* 0x003c1f000a0a7f89 */ /* 0x002e6200000e0000 */
        /* <DEDUP_REMOVED lines=10> */
[----:B------:R-:W1:Y:S01]  /*8050*/  SHFL.IDX PT, R8, R8, 0x1, 0x1c1f ;  /* 0x003c1f0008087f89 */ /* 0x000e6200000e0000 */
        /* <DEDUP_REMOVED lines=15> */
[----:B--2---:R-:W-:Y:S01]  /*8150*/  CS2R R20, SRZ ;  /* 0x0000000000147805 */ /* 0x004fe2000001ff00 */
        /* <DEDUP_REMOVED lines=16> */
[----:B---3--:R-:W-:Y:S01]  /*8260*/  CS2R R12, SRZ ;  /* 0x00000000000c7805 */ /* 0x008fe2000001ff00 */
[----:B----4-:R-:W-:Y:S01]  /*8270*/  CS2R R18, SRZ ;  /* 0x0000000000127805 */ /* 0x010fe2000001ff00 */
[----:B------:R-:W-:Y:S01]  /*8280*/  PRMT R75, R6, 0x5410, R7 ;  /* 0x00005410064b7816 */ /* 0x000fe20000000007 */
[----:B------:R-:W-:Y:S01]  /*8290*/  CS2R R24, SRZ ;  /* 0x0000000000187805 */ /* 0x000fe2000001ff00 */
[----:B------:R-:W-:Y:S01]  /*82a0*/  PRMT R79, R4, 0x5410, R5 ;  /* 0x00005410044f7816 */ /* 0x000fe20000000005 */
[----:B------:R-:W-:Y:S01]  /*82b0*/  CS2R R30, SRZ ;  /* 0x00000000001e7805 */ /* 0x000fe2000001ff00 */
[----:B------:R-:W-:Y:S01]  /*82c0*/  CS2R R38, SRZ ;  /* 0x0000000000267805 */ /* 0x000fe2000001ff00 */
[----:B------:R-:W-:Y:S01]  /*82d0*/  CS2R R54, SRZ ;  /* 0x0000000000367805 */ /* 0x000fe2000001ff00 */
[----:B------:R-:W-:Y:S05]  /*82e0*/  @P0 BRA `(.L_x_669) ;  /* 0x000003e000000947 */ /* 0x000fea0003800000 */
[C---:B-1----:R-:W-:Y:S01]  /*82f0*/  IADD3 R4, R90.reuse, 0x10, RZ ;  /* 0x000000105a047810 */ /* 0x042fe20007ffe0ff */
[----:B------:R-:W-:Y:S01]  /*8300*/  CS2R R56, SRZ ;  /* 0x0000000000387805 */ /* 0x000fe2000001ff00 */
[----:B------:R-:W-:Y:S01]  /*8310*/  ISETP.GE.AND P0, PT, R90, c[0x0][0x27c], PT ;  /* 0x00009f005a007a0c */ /* 0x000fe20003f06270 */
[----:B------:R-:W-:Y:S01]  /*8320*/  CS2R R54, SRZ ;  /* 0x0000000000367805 */ /* 0x000fe2000001ff00 */
[----:B------:R-:W-:-:S02]  /*8330*/  ISETP.GE.AND P2, PT, R4, c[0x0][0x27c], PT ;  /* 0x00009f0004007a0c */ /* 0x000fc40003f46270 */
[----:B------:R-:W-:-:S09]  /*8340*/  IADD3 R5, R90, 0x20, RZ ;  /* 0x000000205a057810 */ /* 0x000fd20007ffe0ff */
[C---:B------:R-:W-:Y:S02]  /*8350*/  @!P0 IMAD.WIDE R18, R90.reuse, 0x2, R10 ;  /* 0x000000025a128825 */ /* 0x040fe400078e020a */
[----:B------:R-:W-:Y:S02]  /*8360*/  @!P2 SHF.R.S32.HI R7, RZ, 0x1f, R4 ;  /* 0x0000001fff07a819 */ /* 0x000fe40000011404 */
[----:B------:R-:W-:Y:S01]  /*8370*/  @!P0 IMAD.WIDE R16, R90, 0x2, R8 ;  /* 0x000000025a108825 */ /* 0x000fe200078e0208 */
[----:B------:R-:W-:Y:S01]  /*8380*/  ISETP.GE.AND P1, PT, R5, c[0x0][0x27c], PT ;  /* 0x00009f0005007a0c */ /* 0x000fe20003f26270 */
[----:B------:R1:W5:Y:S01]  /*8390*/  @!P0 LD.E.64 R56, [R18.64] ;  /* 0x0000001412388980 */ /* 0x000362000c101b00 */
[----:B------:R-:W-:-:S03]  /*83a0*/  @!P2 LEA.HI R7, R7, R4, RZ, 0x2 ;  /* 0x000000040707a211 */ /* 0x000fc600078f10ff */
[----:B------:R2:W5:Y:S01]  /*83b0*/  @!P0 LD.E.64 R54, [R16.64] ;  /* 0x0000001410368980 */ /* 0x000562000c101b00 */
[----:B------:R-:W-:-:S05]  /*83c0*/  @!P2 LOP3.LUT R7, R7, 0xfffffffc, RZ, 0xc0, !PT ;  /* 0xfffffffc0707a812 */ /* 0x000fca00078ec0ff */
[----:B------:R-:W-:-:S04]  /*83d0*/  @!P2 IMAD.WIDE R12, R7, 0x2, R10 ;  /* 0x00000002070ca825 */ /* 0x000fc800078e020a */
[----:B------:R-:W-:Y:S01]  /*83e0*/  @!P2 IMAD.WIDE R14, R7, 0x2, R8 ;  /* 0x00000002070ea825 */ /* 0x000fe200078e0208 */
[----:B------:R-:W-:-:S04]  /*83f0*/  IADD3 R7, R90, 0x30, RZ ;  /* 0x000000305a077810 */ /* 0x000fc80007ffe0ff */
[----:B------:R-:W-:Y:S02]  /*8400*/  ISETP.GE.AND P0, PT, R7, c[0x0][0x27c], PT ;  /* 0x00009f0007007a0c */ /* 0x000fe40003f06270 */
[----:B------:R-:W-:-:S04]  /*8410*/  @!P1 SHF.R.S32.HI R4, RZ, 0x1f, R5 ;  /* 0x0000001fff049819 */ /* 0x000fc80000011405 */
[----:B------:R-:W-:Y:S01]  /*8420*/  @!P1 LEA.HI R5, R4, R5, RZ, 0x2 ;  /* 0x0000000504059211 */ /* 0x000fe200078f10ff */
[----:B------:R-:W-:-:S06]  /*8430*/  CS2R R44, SRZ ;  /* 0x00000000002c7805 */ /* 0x000fcc000001ff00 */
[----:B------:R-:W-:Y:S01]  /*8440*/  @!P0 SHF.R.S32.HI R4, RZ, 0x1f, R7 ;  /* 0x0000001fff048819 */ /* 0x000fe20000011407 */
[----:B------:R-:W-:Y:S01]  /*8450*/  CS2R R38, SRZ ;  /* 0x0000000000267805 */ /* 0x000fe2000001ff00 */
[----:B------:R-:W-:Y:S01]  /*8460*/  @!P1 LOP3.LUT R5, R5, 0xfffffffc, RZ, 0xc0, !PT ;  /* 0xfffffffc05059812 */ /* 0x000fe200078ec0ff */
[----:B------:R-:W-:Y:S01]  /*8470*/  CS2R R34, SRZ ;  /* 0x0000000000227805 */ /* 0x000fe2000001ff00 */
[----:B------:R-:W-:Y:S01]  /*8480*/  @!P0 LEA.HI R4, R4, R7, RZ, 0x2 ;  /* 0x0000000704048211 */ /* 0x000fe200078f10ff */
[----:B------:R-:W-:Y:S01]  /*8490*/  CS2R R30, SRZ ;  /* 0x00000000001e7805 */ /* 0x000fe2000001ff00 */
[----:B------:R3:W5:Y:S02]  /*84a0*/  @!P2 LD.E.64 R44, [R12.64] ;  /* 0x000000140c2ca980 */ /* 0x000764000c101b00 */
[----:B------:R-:W-:Y:S01]  /*84b0*/  @!P0 LOP3.LUT R4, R4, 0xfffffffc, RZ, 0xc0, !PT ;  /* 0xfffffffc04048812 */ /* 0x000fe200078ec0ff */
[C---:B-1----:R-:W-:Y:S01]  /*84c0*/  @!P1 IMAD.WIDE R18, R5.reuse, 0x2, R10 ;  /* 0x0000000205129825 */ /* 0x042fe200078e020a */
[----:B------:R1:W5:Y:S01]  /*84d0*/  @!P2 LD.E.64 R38, [R14.64] ;  /* 0x000000140e26a980 */ /* 0x000362000c101b00 */
[----:B------:R-:W-:Y:S01]  /*84e0*/  CS2R R26, SRZ ;  /* 0x00000000001a7805 */ /* 0x000fe2000001ff00 */
[----:B------:R-:W-:Y:S01]  /*84f0*/  CS2R R24, SRZ ;  /* 0x0000000000187805 */ /* 0x000fe2000001ff00 */
[----:B--2---:R-:W-:Y:S01]  /*8500*/  @!P1 IMAD.WIDE R16, R5, 0x2, R8 ;  /* 0x0000000205109825 */ /* 0x004fe200078e0208 */
[C---:B------:R-:W-:Y:S01]  /*8510*/  IADD3 R7, R90.reuse, 0x40, RZ ;  /* 0x000000405a077810 */ /* 0x040fe20007ffe0ff */
[----:B------:R2:W5:Y:S01]  /*8520*/  @!P1 LD.E.64 R34, [R18.64] ;  /* 0x0000001412229980 */ /* 0x000562000c101b00 */
[----:B------:R-:W-:-:S03]  /*8530*/  IADD3 R5, R90, 0x50, RZ ;  /* 0x000000505a057810 */ /* 0x000fc60007ffe0ff */
        /* <DEDUP_REMOVED lines=9> */
[----:B------:R-:W-:-:S04]  /*85d0*/  @!P0 SHF.R.S32.HI R4, RZ, 0x1f, R5 ;  /* 0x0000001fff048819 */ /* 0x000fc80000011405 */
[----:B------:R-:W-:Y:S02]  /*85e0*/  @!P0 LEA.HI R4, R4, R5, RZ, 0x2 ;  /* 0x0000000504048211 */ /* 0x000fe400078f10ff */
[----:B------:R-:W-:Y:S02]  /*85f0*/  @!P1 LOP3.LUT R6, R6, 0xfffffffc, RZ, 0xc0, !PT ;  /* 0xfffffffc06069812 */ /* 0x000fe400078ec0ff */
[----:B------:R-:W-:Y:S01]  /*8600*/  @!P0 LOP3.LUT R4, R4, 0xfffffffc, RZ, 0xc0, !PT ;  /* 0xfffffffc04048812 */ /* 0x000fe200078ec0ff */
[----:B------:R-:W-:Y:S01]  /*8610*/  CS2R R20, SRZ ;  /* 0x0000000000147805 */ /* 0x000fe2000001ff00 */
[----:B--2---:R-:W-:Y:S01]  /*8620*/  CS2R R18, SRZ ;  /* 0x0000000000127805 */ /* 0x004fe2000001ff00 */
[--C-:B----4-:R-:W-:Y:S01]  /*8630*/  @!P1 IMAD.WIDE R16, R6, 0x2, R10.reuse ;  /* 0x0000000206109825 */ /* 0x110fe200078e020a */
[----:B---3--:R-:W-:Y:S01]  /*8640*/  CS2R R14, SRZ ;  /* 0x00000000000e7805 */ /* 0x008fe2000001ff00 */
[----:B-1----:R-:W-:Y:S02]  /*8650*/  CS2R R12, SRZ ;  /* 0x00000000000c7805 */ /* 0x002fe4000001ff00 */
[----:B------:R-:W-:Y:S01]  /*8660*/  @!P0 IMAD.WIDE R10, R4, 0x2, R10 ;  /* 0x00000002040a8825 */ /* 0x000fe200078e020a */
[----:B------:R1:W5:Y:S03]  /*8670*/  @!P1 LD.E.64 R20, [R16.64] ;  /* 0x0000001410149980 */ /* 0x000366000c101b00 */
[--C-:B------:R-:W-:Y:S01]  /*8680*/  @!P1 IMAD.WIDE R6, R6, 0x2, R8.reuse ;  /* 0x0000000206069825 */ /* 0x100fe200078e0208 */
[----:B------:R1:W5:Y:S03]  /*8690*/  @!P0 LD.E.64 R14, [R10.64] ;  /* 0x000000140a0e8980 */ /* 0x000366000c101b00 */
[----:B------:R-:W-:Y:S01]  /*86a0*/  @!P0 IMAD.WIDE R4, R4, 0x2, R8 ;  /* 0x0000000204048825 */ /* 0x000fe200078e0208 */
[----:B------:R1:W5:Y:S04]  /*86b0*/  @!P1 LD.E.64 R18, [R6.64] ;  /* 0x0000001406129980 */ /* 0x000368000c101b00 */
[----:B------:R1:W5:Y:S02]  /*86c0*/  @!P0 LD.E.64 R12, [R4.64] ;  /* 0x00000014040c8980 */ /* 0x000364000c101b00 */
.L_x_669:
[----:B-1----:R-:W-:Y:S05]  /*86d0*/  BSYNC B0 ;  /* 0x0000000000007941 */ /* 0x002fea0003800000 */
.L_x_668:
[----:B-----5:R-:W-:Y:S01]  /*86e0*/  IMAD.MOV.U32 R6, RZ, RZ, R14 ;  /* 0x000000ffff067224 */ /* 0x020fe200078e000e */
[----:B------:R-:W-:Y:S01]  /*86f0*/  UIADD3 UR4, -UR12, UR7, URZ ;  /* 0x000000070c047290 */ /* 0x000fe2000fffe13f */
[----:B------:R-:W-:Y:S01]  /*8700*/  IMAD.MOV.U32 R4, RZ, RZ, R15 ;  /* 0x000000ffff047224 */ /* 0x000fe200078e000f */
[----:B------:R-:W-:-:S04]  /*8710*/  DEPBAR.LE SB0, 0x1 ;  /* 0x000080400000791a */ /* 0x000fc80000000000 */
[----:B------:R-:W-:Y:S01]  /*8720*/  PRMT R9, R4, 0x5410, R6 ;  /* 0x0000541004097816 */ /* 0x000fe20000000006 */
[----:B------:R-:W-:Y:S01]  /*8730*/  IMAD.MOV.U32 R5, RZ, RZ, R20 ;  /* 0x000000ffff057224 */ /* 0x000fe200078e0014 */
[----:B------:R-:W-:Y:S01]  /*8740*/  UISETP.LT.AND UP0, UPT, UR4, 0x80, UPT ;  /* 0x000000800400788c */ /* 0x000fe2000bf01270 */
[----:B------:R-:W-:Y:S01]  /*8750*/  IMAD.MOV.U32 R6, RZ, RZ, R21 ;  /* 0x000000ffff067224 */ /* 0x000fe200078e0015 */
[----:B------:R-:W-:Y:S01]  /*8760*/  BSSY B1, `(.L_x_670) ;  /* 0x000014e000017945 */ /* 0x000fe20003800000 */
[----:B------:R-:W-:Y:S01]  /*8770*/  IMAD.MOV.U32 R4, RZ, RZ, R26 ;  /* 0x000000ffff047224 */ /* 0x000fe200078e001a */
[----:B------:R-:W-:Y:S01]  /*8780*/  USEL UR4, UR4, 0x80, UP0 ;  /* 0x0000008004047887 */ /* 0x000fe20008000000 */
[----:B------:R-:W-:Y:S01]  /*8790*/  IMAD.MOV.U32 R7, RZ, RZ, R13 ;  /* 0x000000ffff077224 */ /* 0x000fe200078e000d */
[----:B------:R-:W-:Y:S01]  /*87a0*/  PRMT R17, R6, 0x5410, R5 ;  /* 0x0000541006117816 */ /* 0x000fe20000000005 */
[----:B------:R-:W-:Y:S02]  /*87b0*/  IMAD.MOV.U32 R5, RZ, RZ, R27 ;  /* 0x000000ffff057224 */ /* 0x000fe400078e001b */
[----:B------:R-:W-:Y:S01]  /*87c0*/  IMAD.MOV.U32 R6, RZ, RZ, R35 ;  /* 0x000000ffff067224 */ /* 0x000fe200078e0023 */
[----:B------:R-:W-:Y:S01]  /*87d0*/  BAR.SYNC.DEFER_BLOCKING 0x0 ;  /* 0x0000000000007b1d */ /* 0x000fe20000010000 */
[----:B------:R-:W-:-:S02]  /*87e0*/  ISETP.GE.AND P0, PT, R89, UR4, PT ;  /* 0x0000000459007c0c */ /* 0x000fc4000bf06270 */
        /* <DEDUP_REMOVED lines=26> */
[----:B------:R-:W-:-:S02]  /*8990*/  PRMT R28, R6, 0x7610, R28 ;  /* 0x00007610061c7816 */ /* 0x000fc4000000001c */
[----:B------:R-:W-:Y:S01]  /*89a0*/  LOP3.LUT R5, R4, 0x1c0, RZ, 0xc0, !PT ;  /* 0x000001c004057812 */ /* 0x000fe200078ec0ff */
[----:B------:R-:W-:-:S03]  /*89b0*/  IMAD.MOV.U32 R4, RZ, RZ, R38 ;  /* 0x000000ffff047224 */ /* 0x000fc600078e0026 */
[----:B------:R-:W-:Y:S02]  /*89c0*/  LOP3.LUT R7, R5, 0x18, R58, 0xf8, !PT ;  /* 0x0000001805077812 */ /* 0x000fe400078ef83a */
[----:B------:R-:W-:Y:S01]  /*89d0*/  SHF.R.U32.HI R6, RZ, 0x3, R5 ;  /* 0x00000003ff067819 */ /* 0x000fe20000011605 */
[----:B------:R-:W-:Y:S01]  /*89e0*/  IMAD.MOV.U32 R5, RZ, RZ, R31 ;  /* 0x000000ffff057224 */ /* 0x000fe200078e001f */
[----:B------:R-:W-:Y:S01]  /*89f0*/  PRMT R33, R33, 0x5410, R4 ;  /* 0x0000541021217816 */ /* 0x000fe20000000004 */
[----:B------:R-:W-:Y:S01]  /*8a00*/  IMAD.MOV.U32 R4, RZ, RZ, R55 ;  /* 0x000000ffff047224 */ /* 0x000fe200078e0037 */
[----:B------:R-:W-:Y:S02]  /*8a10*/  LOP3.LUT R6, R7, R6, RZ, 0x3c, !PT ;  /* 0x0000000607067212 */ /* 0x000fe400078e3cff */
[----:B------:R-:W-:Y:S01]  /*8a20*/  PRMT R29, R29, 0x5410, R5 ;  /* 0x000054101d1d7816 */ /* 0x000fe20000000005 */
[----:B------:R-:W-:Y:S02]  /*8a30*/  IMAD.MOV.U32 R5, RZ, RZ, R54 ;  /* 0x000000ffff057224 */ /* 0x000fe400078e0036 */
[----:B------:R-:W-:-:S02]  /*8a40*/  IMAD R11, R69, 0x200, R6 ;  /* 0x00000200450b7824 */ /* 0x000fc400078e0206 */
[----:B------:R-:W-:Y:S01]  /*8a50*/  IMAD.MOV.U32 R6, RZ, RZ, R39 ;  /* 0x000000ffff067224 */ /* 0x000fe200078e0027 */
[----:B------:R-:W-:Y:S02]  /*8a60*/  PRMT R37, R4, 0x5410, R5 ;  /* 0x0000541004257816 */ /* 0x000fe40000000005 */
        /* <DEDUP_REMOVED lines=11> */
[--C-:B------:R-:W-:Y:S01]  /*8b20*/  HADD2.F32 R100, -RZ, R79.reuse.H1_H1 ;  /* 0x3000004fff647230 */ /* 0x100fe20000004100 */
[----:B------:R-:W-:Y:S01]  /*8b30*/  SHF.R.U64 R88, R92, 0x10, R93 ;  /* 0x000000105c587819 */ /* 0x000fe2000000125d */
[----:B------:R-:W-:Y:S01]  /*8b40*/  HADD2.F32 R79, -RZ, R79.H0_H0 ;  /* 0x2000004fff4f7230 */ /* 0x000fe20000004100 */
[--C-:B------:R-:W-:Y:S01]  /*8b50*/  SHF.R.U32.HI R87, RZ, 0x10, R95.reuse ;  /* 0x00000010ff577819 */ /* 0x100fe2000001165f */
[----:B------:R-:W-:Y:S01]  /*8b60*/  HADD2.F32 R91, -RZ, R91.H0_H0 ;  /* 0x2000005bff5b7230 */ /* 0x000fe20000004100 */
[----:B------:R-:W-:Y:S01]  /*8b70*/  SHF.R.U64 R58, R94, 0x10, R95 ;  /* 0x000000105e3a7819 */ /* 0x000fe2000000125f */
[----:B------:R-:W-:Y:S02]  /*8b80*/  HADD2.F32 R88, -RZ, R88.H0_H0 ;  /* 0x20000058ff587230 */ /* 0x000fe40000004100 */
[----:B------:R-:W-:-:S02]  /*8b90*/  HADD2.F32 R102, -RZ, R87.H0_H0 ;  /* 0x20000057ff667230 */ /* 0x000fc40000004100 */
[----:B------:R-:W-:Y:S02]  /*8ba0*/  HADD2.F32 R101, -RZ, R86.H1_H1 ;  /* 0x30000056ff657230 */ /* 0x000fe40000004100 */
        /* <DEDUP_REMOVED lines=16> */
[----:B------:R-:W-:-:S02]  /*8cb0*/  FMUL.FTZ R58, R6, R79 ;  /* 0x0000004f063a7220 */ /* 0x000fc40000410000 */
[-C--:B------:R-:W-:Y:S02]  /*8cc0*/  FMUL.FTZ R91, R5, R88.reuse ;  /* 0x00000058055b7220 */ /* 0x080fe40000410000 */
[----:B------:R-:W-:Y:S02]  /*8cd0*/  FMUL.FTZ R79, R4, R79 ;  /* 0x0000004f044f7220 */ /* 0x000fe40000410000 */
[----:B------:R-:W-:Y:S02]  /*8ce0*/  FMUL.FTZ R88, R95, R88 ;  /* 0x000000585f587220 */ /* 0x000fe40000410000 */
[-C--:B------:R-:W-:Y:S02]  /*8cf0*/  FFMA.FTZ R104, R93, R101.reuse, -R104 ;  /* 0x000000655d687223 */ /* 0x080fe40000010868 */
[----:B------:R-:W-:Y:S02]  /*8d00*/  FFMA.FTZ R101, R94, R101, R100 ;  /* 0x000000655e657223 */ /* 0x000fe40000010064 */
[----:B------:R-:W-:-:S02]  /*8d10*/  FFMA.FTZ R58, R4, R7, -R58 ;  /* 0x00000007043a7223 */ /* 0x000fc4000001083a */
[----:B------:R-:W-:Y:S01]  /*8d20*/  FFMA.FTZ R79, R6, R7, R79 ;  /* 0x00000007064f7223 */ /* 0x000fe2000001004f */
[----:B------:R-:W-:Y:S01]  /*8d30*/  F2FP.PACK_AB R7, R102, R87 ;  /* 0x000000576607723e */ /* 0x000fe200000000ff */
[----:B------:R-:W-:Y:S01]  /*8d40*/  FFMA.FTZ R91, R95, R86, -R91 ;  /* 0x000000565f5b7223 */ /* 0x000fe2000001085b */
[----:B------:R-:W-:Y:S01]  /*8d50*/  F2FP.PACK_AB R4, R101, R104 ;  /* 0x000000686504723e */ /* 0x000fe200000000ff */
[----:B------:R-:W-:Y:S01]  /*8d60*/  FFMA.FTZ R88, R5, R86, R88 ;  /* 0x0000005605587223 */ /* 0x000fe20000010058 */
[----:B------:R-:W-:-:S04]  /*8d70*/  F2FP.PACK_AB R6, R79, R58 ;  /* 0x0000003a4f06723e */ /* 0x000fc800000000ff */
[----:B------:R-:W-:-:S05]  /*8d80*/  F2FP.PACK_AB R5, R88, R91 ;  /* 0x0000005b5805723e */ /* 0x000fca00000000ff */
[----:B------:R1:W-:Y:S02]  /*8d90*/  STS.128 [R11], R4 ;  /* 0x000000040b007388 */ /* 0x0003e40000000c00 */
.L_x_673:
[----:B------:R-:W-:Y:S05]  /*8da0*/  BSYNC B0 ;  /* 0x0000000000007941 */ /* 0x000fea0003800000 */
.L_x_672:
        /* <DEDUP_REMOVED lines=8> */
[----:B------:R-:W-:Y:S01]  /*8e30*/  HADD2.F32 R75, -RZ, R75.H0_H0 ;  /* 0x2000004bff4b7230 */ /* 0x000fe20000004100 */
[--C-:B------:R-:W-:Y:S01]  /*8e40*/  SHF.R.U64 R58, R108, 0x10, R109.reuse ;  /* 0x000000106c3a7819 */ /* 0x100fe2000000126d */
[----:B------:R-:W-:Y:S01]  /*8e50*/  HADD2.F32 R94, -RZ, R78.H1_H1 ;  /* 0x3000004eff5e7230 */ /* 0x000fe20000004100 */
        /* <DEDUP_REMOVED lines=17> */
[C---:B------:R-:W-:Y:S01]  /*8f70*/  FMUL.FTZ R101, R87.reuse, R92 ;  /* 0x0000005c57657220 */ /* 0x040fe20000410000 */
[----:B------:R-:W-:Y:S01]  /*8f80*/  HADD2.F32 R7, -RZ, R78.H0_H0 ;  /* 0x2000004eff077230 */ /* 0x000fe20000004100 */
[----:B------:R-:W-:Y:S01]  /*8f90*/  FFMA.FTZ R95, R87, R94, -R95 ;  /* 0x0000005e575f7223 */ /* 0x000fe2000001085f */
[----:B------:R-:W-:Y:S01]  /*8fa0*/  HADD2.F32 R78, -RZ, R58.H0_H0 ;  /* 0x2000003aff4e7230 */ /* 0x000fe20000004100 */
[----:B------:R-:W-:-:S02]  /*8fb0*/  FMUL.FTZ R58, R6, R75 ;  /* 0x0000004b063a7220 */ /* 0x000fc40000410000 */
[-C--:B------:R-:W-:Y:S02]  /*8fc0*/  FMUL.FTZ R79, R5, R86.reuse ;  /* 0x00000056054f7220 */ /* 0x080fe40000410000 */
[----:B------:R-:W-:Y:S02]  /*8fd0*/  FMUL.FTZ R75, R4, R75 ;  /* 0x0000004b044b7220 */ /* 0x000fe40000410000 */
[C---:B------:R-:W-:Y:S02]  /*8fe0*/  FMUL.FTZ R86, R91.reuse, R86 ;  /* 0x000000565b567220 */ /* 0x040fe40000410000 */
[----:B------:R-:W-:Y:S02]  /*8ff0*/  FFMA.FTZ R88, R88, R94, R101 ;  /* 0x0000005e58587223 */ /* 0x000fe40000010065 */
[-C--:B------:R-:W-:Y:S02]  /*9000*/  FFMA.FTZ R58, R4, R7.reuse, -R58 ;  /* 0x00000007043a7223 */ /* 0x080fe4000001083a */
[----:B------:R-:W-:Y:S01]  /*9010*/  FFMA.FTZ R75, R6, R7, R75 ;  /* 0x00000007064b7223 */ /* 0x000fe2000001004b */
[----:B------:R-:W-:Y:S01]  /*9020*/  F2FP.PACK_AB R7, R106, R93 ;  /* 0x0000005d6a07723e */ /* 0x000fe200000000ff */
[-C--:B------:R-:W-:Y:S01]  /*9030*/  FFMA.FTZ R79, R91, R78.reuse, -R79 ;  /* 0x0000004e5b4f7223 */ /* 0x080fe2000001084f */
[----:B------:R-:W-:Y:S01]  /*9040*/  F2FP.PACK_AB R4, R88, R95 ;  /* 0x0000005f5804723e */ /* 0x000fe200000000ff */
[----:B------:R-:W-:Y:S01]  /*9050*/  FFMA.FTZ R86, R5, R78, R86 ;  /* 0x0000004e05567223 */ /* 0x000fe20000010056 */
[----:B------:R-:W-:-:S04]  /*9060*/  F2FP.PACK_AB R6, R75, R58 ;  /* 0x0000003a4b06723e */ /* 0x000fc800000000ff */
[----:B------:R-:W-:-:S05]  /*9070*/  F2FP.PACK_AB R5, R86, R79 ;  /* 0x0000004f5605723e */ /* 0x000fca00000000ff */
[----:B------:R1:W-:Y:S02]  /*9080*/  STS.128 [R10], R4 ;  /* 0x000000040a007388 */ /* 0x0003e40000000c00 */
.L_x_675:
[----:B------:R-:W-:Y:S05]  /*9090*/  BSYNC B0 ;  /* 0x0000000000007941 */ /* 0x000fea0003800000 */
.L_x_674:
        /* <DEDUP_REMOVED lines=46> */
.L_x_677:
[----:B------:R-:W-:Y:S05]  /*9380*/  BSYNC B0 ;  /* 0x0000000000007941 */ /* 0x000fea0003800000 */
.L_x_676:
        /* <DEDUP_REMOVED lines=46> */
.L_x_679:
[----:B------:R-:W-:Y:S05]  /*9670*/  BSYNC B0 ;  /* 0x0000000000007941 */ /* 0x000fea0003800000 */
.L_x_678:
        /* <DEDUP_REMOVED lines=22> */
[--C-:B------:R-:W-:Y:S01]  /*97e0*/  HADD2.F32 R74, -RZ, R5.reuse.H0_H0 ;  /* 0x20000005ff4a7230 */ /* 0x100fe20000004100 */
[----:B------:R-:W-:Y:S01]  /*97f0*/  FMUL.FTZ R77, R73, R78 ;  /* 0x0000004e494d7220 */ /* 0x000fe20000410000 */
[----:B------:R-:W-:Y:S01]  /*9800*/  HADD2.F32 R6, -RZ, R6.H1_H1 ;  /* 0x30000006ff067230 */ /* 0x000fe20000004100 */
[----:B------:R-:W-:Y:S01]  /*9810*/  FFMA.FTZ R72, R7, R76, R72 ;  /* 0x0000004c07487223 */ /* 0x000fe20000010048 */
[----:B------:R-:W-:Y:S01]  /*9820*/  HADD2.F32 R5, -RZ, R5.H1_H1 ;  /* 0x30000005ff057230 */ /* 0x000fe20000004100 */
[C---:B------:R-:W-:Y:S01]  /*9830*/  FMUL.FTZ R78, R67.reuse, R78 ;  /* 0x0000004e434e7220 */ /* 0x040fe20000410000 */
[----:B------:R-:W-:Y:S01]  /*9840*/  HADD2.F32 R7, -RZ, R60.H0_H0 ;  /* 0x2000003cff077230 */ /* 0x000fe20000004100 */
[----:B------:R-:W-:Y:S01]  /*9850*/  FFMA.FTZ R77, R67, R82, -R77 ;  /* 0x00000052434d7223 */ /* 0x000fe2000001084d */
[----:B------:R-:W-:Y:S01]  /*9860*/  HADD2.F32 R60, -RZ, R58.H0_H0 ;  /* 0x2000003aff3c7230 */ /* 0x000fe20000004100 */
[----:B------:R-:W-:-:S02]  /*9870*/  FMUL.FTZ R58, R6, R59 ;  /* 0x0000003b063a7220 */ /* 0x000fc40000410000 */
[----:B------:R-:W-:Y:S02]  /*9880*/  FMUL.FTZ R67, R5, R61 ;  /* 0x0000003d05437220 */ /* 0x000fe40000410000 */
[----:B------:R-:W-:Y:S02]  /*9890*/  FMUL.FTZ R59, R4, R59 ;  /* 0x0000003b043b7220 */ /* 0x000fe40000410000 */
[C---:B------:R-:W-:Y:S02]  /*98a0*/  FMUL.FTZ R61, R74.reuse, R61 ;  /* 0x0000003d4a3d7220 */ /* 0x040fe40000410000 */
[----:B------:R-:W-:Y:S02]  /*98b0*/  FFMA.FTZ R67, R74, R60, -R67 ;  /* 0x0000003c4a437223 */ /* 0x000fe40000010843 */
[----:B------:R-:W-:Y:S02]  /*98c0*/  FFMA.FTZ R75, R66, R76, -R75 ;  /* 0x0000004c424b7223 */ /* 0x000fe4000001084b */
[----:B------:R-:W-:-:S02]  /*98d0*/  FFMA.FTZ R78, R73, R82, R78 ;  /* 0x00000052494e7223 */ /* 0x000fc4000001004e */
[-C--:B------:R-:W-:Y:S02]  /*98e0*/  FFMA.FTZ R58, R4, R7.reuse, -R58 ;  /* 0x00000007043a7223 */ /* 0x080fe4000001083a */
[----:B------:R-:W-:Y:S01]  /*98f0*/  FFMA.FTZ R59, R6, R7, R59 ;  /* 0x00000007063b7223 */ /* 0x000fe2000001003b */
[----:B------:R-:W-:Y:S01]  /*9900*/  F2FP.PACK_AB R7, R72, R75 ;  /* 0x0000004b4807723e */ /* 0x000fe200000000ff */
[----:B------:R-:W-:Y:S01]  /*9910*/  FFMA.FTZ R60, R5, R60, R61 ;  /* 0x0000003c053c7223 */ /* 0x000fe2000001003d */
[----:B------:R-:W-:Y:S02]  /*9920*/  F2FP.PACK_AB R4, R78, R77 ;  /* 0x0000004d4e04723e */ /* 0x000fe400000000ff */
[----:B------:R-:W-:Y:S02]  /*9930*/  F2FP.PACK_AB R6, R59, R58 ;  /* 0x0000003a3b06723e */ /* 0x000fe400000000ff */
[----:B------:R-:W-:-:S05]  /*9940*/  F2FP.PACK_AB R5, R60, R67 ;  /* 0x000000433c05723e */ /* 0x000fca00000000ff */
[----:B------:R1:W-:Y:S02]  /*9950*/  STS.128 [R11+0x8000], R4 ;  /* 0x008000040b007388 */ /* 0x0003e40000000c00 */
.L_x_681:
[----:B------:R-:W-:Y:S05]  /*9960*/  BSYNC B0 ;  /* 0x0000000000007941 */ /* 0x000fea0003800000 */
.L_x_680:
        /* <DEDUP_REMOVED lines=45> */
.L_x_671:
[----:B------:R-:W-:Y:S05]  /*9c40*/  BSYNC B1 ;  /* 0x0000000000017941 */ /* 0x000fea0003800000 */
.L_x_670:
[----:B------:R-:W-:-:S04]  /*9c50*/  IADD3 R89, R89, 0x40, RZ ;  /* 0x0000004059597810 */ /* 0x000fc80007ffe0ff */
[----:B------:R-:W-:-:S13]  /*9c60*/  ISETP.GE.AND P0, PT, R89, UR4, PT ;  /* 0x0000000459007c0c */ /* 0x000fda000bf06270 */
[----:B------:R-:W-:Y:S05]  /*9c70*/  @P0 BRA `(.L_x_682) ;  /* 0x000049b000000947 */ /* 0x000fea0003800000 */
[----:B------:R-:W-:Y:S01]  /*9c80*/  ISETP.GE.AND P0, PT, R90, c[0x0][0x27c], PT ;  /* 0x00009f005a007a0c */ /* 0x000fe20003f06270 */
[----:B------:R-:W-:-:S12]  /*9c90*/  BSSY B0, `(.L_x_683) ;  /* 0x000002c000007945 */ /* 0x000fd80003800000 */
[----:B------:R-:W-:Y:S05]  /*9ca0*/  @P0 BRA `(.L_x_684) ;  /* 0x000002a000000947 */ /* 0x000fea0003800000 */
[----:B-1----:R-:W1:Y:S01]  /*9cb0*/  LDS.128 R4, [R11+0x2000] ;  /* 0x002000000b047984 */ /* 0x002e620000000c00 */
        /* <DEDUP_REMOVED lines=41> */
.L_x_684:
[----:B------:R-:W-:Y:S05]  /*9f50*/  BSYNC B0 ;  /* 0x0000000000007941 */ /* 0x000fea0003800000 */
.L_x_683:
        /* <DEDUP_REMOVED lines=46> */
.L_x_686:
[----:B------:R-:W-:Y:S05]  /*a240*/  BSYNC B0 ;  /* 0x0000000000007941 */ /* 0x000fea0003800000 */
.L_x_685:
        /* <DEDUP_REMOVED lines=46> */
.L_x_688:
[----:B------:R-:W-:Y:S05]  /*a530*/  BSYNC B0 ;  /* 0x0000000000007941 */ /* 0x000fea0003800000 */
.L_x_687:
        /* <DEDUP_REMOVED lines=46> */
.L_x_690:
[----:B------:R-:W-:Y:S05]  /*a820*/  BSYNC B0 ;  /* 0x0000000000007941 */ /* 0x000fea0003800000 */
.L_x_689:
        /* <DEDUP_REMOVED lines=46> */
.L_x_692:
[----:B------:R-:W-:Y:S05]  /*ab10*/  BSYNC B0 ;  /* 0x0000000000007941 */ /* 0x000fea0003800000 */
.L_x_691:
[----:B------:R-:W-:-:S04]  /*ab20*/  IADD3 R90, R90, 0x50, RZ ;  /* 0x000000505a5a7810 */ /* 0x000fc80007ffe0ff */
[----:B------:R-:W-:-:S13]  /*ab30*/  ISETP.GE.AND P0, PT, R90, c[0x0][0x27c], PT ;  /* 0x00009f005a007a0c */ /* 0x000fda0003f06270 */
[----:B------:R-:W-:Y:S05]  /*ab40*/  @P0 BRA `(.L_x_682) ;  /* 0x00003ae000000947 */ /* 0x000fea0003800000 */
[----:B-1----:R-:W1:Y:S01]  /*ab50*/  LDS.128 R4, [R10+0xa000] ;  /* 0x00a000000a047984 */ /* 0x002e620000000c00 */
        /* <DEDUP_REMOVED lines=18> */
[-C--:B------:R-:W-:Y:S01]  /*ac80*/  FMUL.FTZ R22, R17, R19.reuse ;  /* 0x0000001311167220 */ /* 0x080fe20000410000 */
        /* <DEDUP_REMOVED lines=23> */
.L_x_665:
[----:B------:R-:W-:Y:S01]  /*ae00*/  PLOP3.LUT P1, PT, PT, PT, UP2, 0x80, 0x0 ;  /* 0x000000000000781c */ /* 0x000fe20003f2f028 */
[----:B------:R-:W-:Y:S01]  /*ae10*/  IMAD.MOV.U32 R14, RZ, RZ, R6 ;  /* 0x000000ffff0e7224 */ /* 0x000fe200078e0006 */
[----:B------:R-:W-:Y:S01]  /*ae20*/  PLOP3.LUT P0, PT, PT, PT, UP2, 0x80, 0x0 ;  /* 0x000000000000781c */ /* 0x000fe20003f0f028 */
[----:B------:R-:W-:Y:S01]  /*ae30*/  IMAD.MOV.U32 R15, RZ, RZ, R13 ;  /* 0x000000ffff0f7224 */ /* 0x000fe200078e000d */
[----:B------:R-:W-:Y:S01]  /*ae40*/  MOV R6, R76 ;  /* 0x0000004c00067202 */ /* 0x000fe20000000f00 */
[----:B------:R-:W-:Y:S01]  /*ae50*/  IMAD.MOV.U32 R7, RZ, RZ, R11 ;  /* 0x000000ffff077224 */ /* 0x000fe200078e000b */
[----:B------:R-:W-:Y:S01]  /*ae60*/  BSSY B0, `(.L_x_693) ;  /* 0x0000046000007945 */ /* 0x000fe20003800000 */
        /* <DEDUP_REMOVED lines=13> */
[----:B------:R-:W-:Y:S01]  /*af40*/  CS2R R78, SRZ ;  /* 0x00000000004e7805 */ /* 0x000fe2000001ff00 */
[----:B------:R-:W-:Y:S01]  /*af50*/  CS2R R76, SRZ ;  /* 0x00000000004c7805 */ /* 0x000fe2000001ff00 */
[----:B------:R-:W-:Y:S01]  /*af60*/  SHF.R.S32.HI R4, RZ, 0x1f, R9 ;  /* 0x0000001fff047819 */ /* 0x000fe20000011409 */
[----:B------:R-:W-:-:S04]  /*af70*/  IMAD.WIDE.U32 R14, R9, c[0x0][0x280], R14 ;  /* 0x0000a000090e7a25 */ /* 0x000fc800078e000e */
[----:B------:R-:W-:Y:S01]  /*af80*/  IMAD R8, R4, c[0x0][0x280], RZ ;  /* 0x0000a00004087a24 */ /* 0x000fe200078e02ff */
[----:B------:R-:W-:Y:S01]  /*af90*/  LEA R10, P1, R14, c[0x0][0x270], 0x1 ;  /* 0x00009c000e0a7a11 */ /* 0x000fe200078208ff */
[----:B------:R-:W-:Y:S02]  /*afa0*/  IMAD R4, R4, c[0x0][0x290], RZ ;  /* 0x0000a40004047a24 */ /* 0x000fe400078e02ff */
[----:B------:R-:W-:-:S04]  /*afb0*/  IMAD.WIDE.U32 R6, R9, c[0x0][0x290], R6 ;  /* 0x0000a40009067a25 */ /* 0x000fc800078e0006 */
[C---:B------:R-:W-:Y:S01]  /*afc0*/  IMAD R13, R9.reuse, c[0x0][0x284], R8 ;  /* 0x0000a100090d7a24 */ /* 0x040fe200078e0208 */
[----:B------:R-:W-:Y:S01]  /*afd0*/  LEA R8, P0, R6, c[0x0][0x288], 0x1 ;  /* 0x0000a20006087a11 */ /* 0x000fe200078008ff */
[----:B------:R-:W-:-:S03]  /*afe0*/  IMAD R9, R9, c[0x0][0x294], R4 ;  /* 0x0000a50009097a24 */ /* 0x000fc600078e0204 */
[----:B------:R-:W-:Y:S01]  /*aff0*/  IADD3 R13, R15, R13, RZ ;  /* 0x0000000d0f0d7210 */ /* 0x000fe20007ffe0ff */
[----:B------:R-:W-:-:S03]  /*b000*/  IMAD.IADD R12, R7, 0x1, R9 ;  /* 0x00000001070c7824 */ /* 0x000fc600078e0209 */
[----:B------:R-:W-:Y:S02]  /*b010*/  LEA.HI.X R13, R14, c[0x0][0x274], R13, 0x1, P1 ;  /* 0x00009d000e0d7a11 */ /* 0x000fe400008f0c0d */
[----:B------:R-:W-:Y:S01]  /*b020*/  LEA.HI.X R12, R6, c[0x0][0x28c], R12, 0x1, P0 ;  /* 0x0000a300060c7a11 */ /* 0x000fe200000f0c0c */
[----:B------:R1:W2:Y:S01]  /*b030*/  SHFL.IDX PT, R14, R10, RZ, 0x1c1f ;  /* 0x001c1fff0a0e7589 */ /* 0x0002a200000e0000 */
[----:B------:R-:W-:-:S03]  /*b040*/  ISETP.GE.AND P0, PT, R5, UR7, PT ;  /* 0x0000000705007c0c */ /* 0x000fc6000bf06270 */
[----:B------:R1:W3:Y:S04]  /*b050*/  SHFL.IDX PT, R6, R8, RZ, 0x1c1f ;  /* 0x001c1fff08067589 */ /* 0x0002e800000e0000 */
[----:B------:R1:W4:Y:S04]  /*b060*/  SHFL.IDX PT, R15, R13, RZ, 0x1c1f ;  /* 0x001c1fff0d0f7589 */ /* 0x00032800000e0000 */
[----:B------:R1:W1:Y:S02]  /*b070*/  SHFL.IDX PT, R7, R12, RZ, 0x1c1f ;  /* 0x001c1fff0c077589 */ /* 0x00026400000e0000 */
        /* <DEDUP_REMOVED lines=8> */
[----:B--2-4-:R-:W-:-:S04]  /*b100*/  @!P0 IMAD.WIDE R20, R58, 0x2, R14 ;  /* 0x000000023a148825 */ /* 0x014fc800078e020e */
[----:B-1-3--:R-:W-:Y:S01]  /*b110*/  @!P0 IMAD.WIDE R18, R58, 0x2, R6 ;  /* 0x000000023a128825 */ /* 0x00afe200078e0206 */
[----:B------:R1:W5:Y:S01]  /*b120*/  @!P0 LD.E.128 R84, [R20.64] ;  /* 0x0000001414548980 */ /* 0x000362000c101d00 */
[----:B------:R-:W-:-:S03]  /*b130*/  ISETP.GE.AND P1, PT, R16, c[0x0][0x27c], PT ;  /* 0x00009f0010007a0c */ /* 0x000fc60003f26270 */
[----:B------:R2:W5:Y:S01]  /*b140*/  @!P0 LD.E.128 R76, [R18.64] ;  /* 0x00000014124c8980 */ /* 0x000562000c101d00 */
[----:B------:R-:W-:Y:S01]  /*b150*/  ISETP.GE.AND P0, PT, R9, c[0x0][0x27c], PT ;  /* 0x00009f0009007a0c */ /* 0x000fe20003f06270 */
        /* <DEDUP_REMOVED lines=8> */
[----:B------:R-:W-:-:S04]  /*b1e0*/  @!P1 SHF.R.S32.HI R11, RZ, 0x1f, R16 ;  /* 0x0000001fff0b9819 */ /* 0x000fc80000011410 */
[----:B------:R-:W-:Y:S02]  /*b1f0*/  @!P0 SHF.R.S32.HI R4, RZ, 0x1f, R9 ;  /* 0x0000001fff048819 */ /* 0x000fe40000011409 */
[----:B------:R-:W-:Y:S02]  /*b200*/  @!P1 LEA.HI R11, R11, R16, RZ, 0x3 ;  /* 0x000000100b0b9211 */ /* 0x000fe400078f18ff */
[----:B------:R-:W-:Y:S02]  /*b210*/  @!P0 LEA.HI R9, R4, R9, RZ, 0x3 ;  /* 0x0000000904098211 */ /* 0x000fe400078f18ff */
[----:B------:R-:W-:Y:S02]  /*b220*/  @!P1 LOP3.LUT R11, R11, 0xfffffff8, RZ, 0xc0, !PT ;  /* 0xfffffff80b0b9812 */ /* 0x000fe400078ec0ff */
[----:B------:R-:W-:-:S03]  /*b230*/  @!P0 LOP3.LUT R9, R9, 0xfffffff8, RZ, 0xc0, !PT ;  /* 0xfffffff809098812 */ /* 0x000fc600078ec0ff */
[----:B------:R-:W-:-:S04]  /*b240*/  @!P1 IMAD.WIDE R16, R11, 0x2, R14 ;  /* 0x000000020b109825 */ /* 0x000fc800078e020e */
[----:B--2---:R-:W-:Y:S01]  /*b250*/  @!P1 IMAD.WIDE R18, R11, 0x2, R6 ;  /* 0x000000020b129825 */ /* 0x004fe200078e0206 */
[----:B------:R1:W5:Y:S03]  /*b260*/  @!P1 LD.E.128 R64, [R16.64] ;  /* 0x0000001410409980 */ /* 0x000366000c101d00 */
[C---:B------:R-:W-:Y:S01]  /*b270*/  @!P0 IMAD.WIDE R14, R9.reuse, 0x2, R14 ;  /* 0x00000002090e8825 */ /* 0x040fe200078e020e */
[----:B------:R1:W5:Y:S03]  /*b280*/  @!P1 LD.E.128 R60, [R18.64] ;  /* 0x00000014123c9980 */ /* 0x000366000c101d00 */
[----:B------:R-:W-:Y:S01]  /*b290*/  @!P0 IMAD.WIDE R6, R9, 0x2, R6 ;  /* 0x0000000209068825 */ /* 0x000fe200078e0206 */
[----:B------:R1:W5:Y:S04]  /*b2a0*/  @!P0 LD.E.128 R44, [R14.64] ;  /* 0x000000140e2c8980 */ /* 0x000368000c101d00 */
[----:B------:R1:W5:Y:S02]  /*b2b0*/  @!P0 LD.E.128 R36, [R6.64] ;  /* 0x0000001406248980 */ /* 0x000364000c101d00 */
.L_x_694:
[----:B------:R-:W-:Y:S05]  /*b2c0*/  BSYNC B0 ;  /* 0x0000000000007941 */ /* 0x000fea0003800000 */
.L_x_693:
[----:B------:R-:W-:Y:S01]  /*b2d0*/  IADD3 R5, R5, 0x40, RZ ;  /* 0x0000004005057810 */ /* 0x000fe20007ffe0ff */
[----:B-----5:R-:W-:Y:S01]  /*b2e0*/  IMAD.MOV.U32 R4, RZ, RZ, R46 ;  /* 0x000000ffff047224 */ /* 0x020fe200078e002e */
[----:B------:R-:W4:Y:S01]  /*b2f0*/  SHFL.IDX PT, R11, R13, 0x1, 0x1c1f ;  /* 0x003c1f000d0b7f89 */ /* 0x000f2200000e0000 */
[----:B-1----:R-:W-:Y:S01]  /*b300*/  IMAD.MOV.U32 R7, RZ, RZ, R47 ;  /* 0x000000ffff077224 */ /* 0x002fe200078e002f */
[----:B------:R-:W-:Y:S01]  /*b310*/  ISETP.GE.AND P0, PT, R5, UR7, PT ;  /* 0x0000000705007c0c */ /* 0x000fe2000bf06270 */
[----:B---3--:R-:W-:Y:S01]  /*b320*/  IMAD.MOV.U32 R6, RZ, RZ, R44 ;  /* 0x000000ffff067224 */ /* 0x008fe200078e002c */
[----:B------:R-:W1:Y:S01]  /*b330*/  SHFL.IDX PT, R10, R10, 0x1, 0x1c1f ;  /* 0x003c1f000a0a7f89 */ /* 0x000e6200000e0000 */
        /* <DEDUP_REMOVED lines=49> */
[----:B--2-4-:R-:W-:Y:S01]  /*b650*/  CS2R R14, SRZ ;  /* 0x00000000000e7805 */ /* 0x014fe2000001ff00 */
[----:B---3--:R-:W-:Y:S01]  /*b660*/  CS2R R12, SRZ ;  /* 0x00000000000c7805 */ /* 0x008fe2000001ff00 */
[----:B------:R-:W-:Y:S05]  /*b670*/  @P0 BRA `(.L_x_696) ;  /* 0x0000023000000947 */ /* 0x000fea0003800000 */
[C---:B-1----:R-:W-:Y:S01]  /*b680*/  ISETP.GE.AND P0, PT, R58.reuse, c[0x0][0x27c], PT ;  /* 0x00009f003a007a0c */ /* 0x042fe20003f06270 */
        /* <DEDUP_REMOVED lines=17> */
[----:B------:R-:W-:-:S03]  /*b7a0*/  CS2R R20, SRZ ;  /* 0x0000000000147805 */ /* 0x000fc6000001ff00 */
        /* <DEDUP_REMOVED lines=10> */
[----:B------:R1:W5:Y:S03]  /*b850*/  @!P1 LD.E.128 R28, [R54.64] ;  /* 0x00000014361c9980 */ /* 0x000366000c101d00 */
[--C-:B------:R-:W-:Y:S01]  /*b860*/  @!P1 IMAD.WIDE R6, R6, 0x2, R8.reuse ;  /* 0x0000000206069825 */ /* 0x100fe200078e0208 */
[----:B------:R1:W5:Y:S03]  /*b870*/  @!P0 LD.E.128 R32, [R10.64] ;  /* 0x000000140a208980 */ /* 0x000366000c101d00 */
[----:B------:R-:W-:Y:S01]  /*b880*/  @!P0 IMAD.WIDE R4, R4, 0x2, R8 ;  /* 0x0000000204048825 */ /* 0x000fe200078e0208 */
[----:B------:R1:W5:Y:S04]  /*b890*/  @!P1 LD.E.128 R16, [R6.64] ;  /* 0x0000001406109980 */ /* 0x000368000c101d00 */
[----:B------:R1:W5:Y:S02]  /*b8a0*/  @!P0 LD.E.128 R20, [R4.64] ;  /* 0x0000001404148980 */ /* 0x000364000c101d00 */
.L_x_696:
[----:B-1----:R-:W-:Y:S05]  /*b8b0*/  BSYNC B0 ;  /* 0x0000000000007941 */ /* 0x002fea0003800000 */
.L_x_695:
[----:B-----5:R-:W-:Y:S01]  /*b8c0*/  IMAD.MOV.U32 R4, RZ, RZ, R34 ;  /* 0x000000ffff047224 */ /* 0x020fe200078e0022 */
[----:B------:R-:W-:Y:S01]  /*b8d0*/  UIADD3 UR4, -UR12, UR7, URZ ;  /* 0x000000070c047290 */ /* 0x000fe2000fffe13f */
[----:B------:R-:W-:Y:S01]  /*b8e0*/  IMAD.MOV.U32 R7, RZ, RZ, R35 ;  /* 0x000000ffff077224 */ /* 0x000fe200078e0023 */
[----:B------:R-:W-:-:S04]  /*b8f0*/  DEPBAR.LE SB0, 0x1 ;  /* 0x000080400000791a */ /* 0x000fc80000000000 */
[----:B------:R-:W-:Y:S01]  /*b900*/  IMAD.MOV.U32 R6, RZ, RZ, R32 ;  /* 0x000000ffff067224 */ /* 0x000fe200078e0020 */
[----:B------:R-:W-:Y:S01]  /*b910*/  PRMT R57, R7, 0x5410, R4 ;  /* 0x0000541007397816 */ /* 0x000fe20000000004 */
[----:B------:R-:W-:Y:S01]  /*b920*/  IMAD.MOV.U32 R5, RZ, RZ, R33 ;  /* 0x000000ffff057224 */ /* 0x000fe200078e0021 */
[----:B------:R-:W-:Y:S01]  /*b930*/  MOV R4, R30 ;  /* 0x0000001e00047202 */ /* 0x000fe20000000f00 */
[----:B------:R-:W-:Y:S01]  /*b940*/  UISETP.LT.AND UP0, UPT, UR4, 0x80, UPT ;  /* 0x000000800400788c */ /* 0x000fe2000bf01270 */
[----:B------:R-:W-:Y:S01]  /*b950*/  IMAD.MOV.U32 R7, RZ, RZ, R31 ;  /* 0x000000ffff077224 */ /* 0x000fe200078e001f */
[----:B------:R-:W-:Y:S01]  /*b960*/  BSSY B1, `(.L_x_697) ;  /* 0x0000174000017945 */ /* 0x000fe20003800000 */
[----:B------:R-:W-:Y:S01]  /*b970*/  PRMT R56, R5, 0x5410, R6 ;  /* 0x0000541005387816 */ /* 0x000fe20000000006 */
[----:B------:R-:W-:Y:S01]  /*b980*/  IMAD.MOV.U32 R6, RZ, RZ, R28 ;  /* 0x000000ffff067224 */ /* 0x000fe200078e001c */
[----:B------:R-:W-:Y:S01]  /*b990*/  PRMT R74, R74, 0x5410, R4 ;  /* 0x000054104a4a7816 */ /* 0x000fe20000000004 */
[----:B------:R-:W-:Y:S01]  /*b9a0*/  IMAD.MOV.U32 R5, RZ, RZ, R29 ;  /* 0x000000ffff057224 */ /* 0x000fe200078e001d */
[----:B------:R-:W-:Y:S01]  /*b9b0*/  USEL UR4, UR4, 0x80, UP0 ;  /* 0x0000008004047887 */ /* 0x000fe20008000000 */
[----:B------:R-:W-:Y:S01]  /*b9c0*/  IMAD.MOV.U32 R4, RZ, RZ, R26 ;  /* 0x000000ffff047224 */ /* 0x000fe200078e001a */
[----:B------:R-:W-:-:S02]  /*b9d0*/  PRMT R74, R7, 0x7610, R74 ;  /* 0x00007610074a7816 */ /* 0x000fc4000000004a */
[----:B------:R-:W-:Y:S01]  /*b9e0*/  PRMT R73, R5, 0x5410, R6 ;  /* 0x0000541005497816 */ /* 0x000fe20000000006 */
[----:B------:R-:W-:Y:S01]  /*b9f0*/  IMAD.MOV.U32 R6, RZ, RZ, R24 ;  /* 0x000000ffff067224 */ /* 0x000fe200078e0018 */
[----:B------:R-:W-:Y:S01]  /*ba00*/  PRMT R88, R88, 0x5410, R4 ;  /* 0x0000541058587816 */ /* 0x000fe20000000004 */
[----:B------:R-:W-:Y:S01]  /*ba10*/  IMAD.MOV.U32 R5, RZ, RZ, R25 ;  /* 0x000000ffff057224 */ /* 0x000fe200078e0019 */
[----:B------:R-:W-:Y:S01]  /*ba20*/  MOV R7, R27 ;  /* 0x0000001b00077202 */ /* 0x000fe20000000f00 */
[----:B------:R-:W-:Y:S01]  /*ba30*/  IMAD.MOV.U32 R4, RZ, RZ, R22 ;  /* 0x000000ffff047224 */ /* 0x000fe200078e0016 */
[----:B------:R-:W-:Y:S01]  /*ba40*/  BAR.SYNC.DEFER_BLOCKING 0x0 ;  /* 0x0000000000007b1d */ /* 0x000fe20000010000 */
[----:B------:R-:W-:Y:S02]  /*ba50*/  ISETP.GE.AND P0, PT, R89, UR4, PT ;  /* 0x0000000459007c0c */ /* 0x000fe4000bf06270 */
        /* <DEDUP_REMOVED lines=35> */
[----:B------:R-:W-:Y:S02]  /*bc90*/  LOP3.LUT R4, R9, 0x38, R4, 0xf8, !PT ;  /* 0x0000003809047812 */ /* 0x000fe400078ef804 */
        /* <DEDUP_REMOVED lines=91> */
.L_x_700:
[----:B------:R-:W-:Y:S05]  /*c250*/  BSYNC B0 ;  /* 0x0000000000007941 */ /* 0x000fea0003800000 */
.L_x_699:
        /* <DEDUP_REMOVED lines=114> */
.L_x_702:
[----:B------:R-:W-:Y:S05]  /*c980*/  BSYNC B0 ;  /* 0x0000000000007941 */ /* 0x000fea0003800000 */
.L_x_701:
        /* <DEDUP_REMOVED lines=113> */
.L_x_698:
[----:B------:R-:W-:Y:S05]  /*d0a0*/  BSYNC B1 ;  /* 0x0000000000017941 */ /* 0x000fea0003800000 */
.L_x_697:
[----:B------:R-:W-:-:S04]  /*d0b0*/  IADD3 R89, R89, 0x40, RZ ;  /* 0x0000004059597810 */ /* 0x000fc80007ffe0ff */
[----:B------:R-:W-:-:S13]  /*d0c0*/  ISETP.GE.AND P0, PT, R89, UR4, PT ;  /* 0x0000000459007c0c */ /* 0x000fda000bf06270 */
[----:B------:R-:W-:Y:S05]  /*d0d0*/  @P0 BRA `(.L_x_682) ;  /* 0x0000155000000947 */ /* 0x000fea0003800000 */
[----:B------:R-:W-:Y:S01]  /*d0e0*/  ISETP.GE.AND P0, PT, R58, c[0x0][0x27c], PT ;  /* 0x00009f003a007a0c */ /* 0x000fe20003f06270 */
[----:B------:R-:W-:-:S12]  /*d0f0*/  BSSY B0, `(.L_x_703) ;  /* 0x000006b000007945 */ /* 0x000fd80003800000 */
[----:B------:R-:W-:Y:S05]  /*d100*/  @P0 BRA `(.L_x_704) ;  /* 0x0000069000000947 */ /* 0x000fea0003800000 */
[----:B-1----:R-:W-:Y:S01]  /*d110*/  MOV R7, c[0x0][0x27c] ;  /* 0x00009f0000077a02 */ /* 0x002fe20000000f00 */
[----:B------:R-:W-:Y:S01]  /*d120*/  HADD2.F32 R63, -RZ, R75.H0_H0 ;  /* 0x2000004bff3f7230 */ /* 0x000fe20000004100 */
[----:B------:R-:W-:Y:S01]  /*d130*/  SHF.R.S32.HI R4, RZ, 0x1f, R89 ;  /* 0x0000001fff047819 */ /* 0x000fe20000011459 */
[----:B------:R-:W-:Y:S01]  /*d140*/  HADD2.F32 R84, -RZ, R83.H0_H0 ;  /* 0x20000053ff547230 */ /* 0x000fe20000004100 */
        /* <DEDUP_REMOVED lines=10> */
[----:B------:R-:W-:-:S02]  /*d1f0*/  LOP3.LUT R5, R5, 0x1c0, RZ, 0xc0, !PT ;  /* 0x000001c005057812 */ /* 0x000fc400078ec0ff */
[----:B------:R-:W-:Y:S01]  /*d200*/  SHF.L.U32 R8, R7, 0x3, RZ ;  /* 0x0000000307087819 */ /* 0x000fe200000006ff */
[----:B------:R-:W-:Y:S01]  /*d210*/  IMAD.SHL.U32 R6, R6, 0x400, RZ ;  /* 0x0000040006067824 */ /* 0x000fe200078e00ff */
[C---:B------:R-:W-:Y:S02]  /*d220*/  LOP3.LUT R10, R5.reuse, 0x38, R58, 0xf8, !PT ;  /* 0x00000038050a7812 */ /* 0x040fe400078ef83a */
[----:B------:R-:W-:Y:S02]  /*d230*/  SHF.R.U32.HI R9, RZ, 0x3, R5 ;  /* 0x00000003ff097819 */ /* 0x000fe40000011605 */
[----:B------:R-:W-:Y:S02]  /*d240*/  LOP3.LUT R4, R4, 0xfffffe00, RZ, 0xc0, !PT ;  /* 0xfffffe0004047812 */ /* 0x000fe400078ec0ff */
[----:B------:R-:W-:Y:S02]  /*d250*/  LOP3.LUT R8, R5, 0x38, R8, 0xf8, !PT ;  /* 0x0000003805087812 */ /* 0x000fe400078ef808 */
[----:B------:R-:W-:-:S02]  /*d260*/  LOP3.LUT R10, R4, R10, R9, 0xf6, !PT ;  /* 0x0000000a040a7212 */ /* 0x000fc400078ef609 */
[----:B------:R-:W-:Y:S02]  /*d270*/  LOP3.LUT R9, R8, R9, RZ, 0x3c, !PT ;  /* 0x0000000908097212 */ /* 0x000fe400078e3cff */
[----:B------:R-:W-:Y:S02]  /*d280*/  LOP3.LUT R6, R6, 0x7fffe000, RZ, 0xc0, !PT ;  /* 0x7fffe00006067812 */ /* 0x000fe400078ec0ff */
[----:B------:R-:W-:Y:S02]  /*d290*/  SHF.L.U32 R37, R10, 0x1, RZ ;  /* 0x000000010a257819 */ /* 0x000fe400000006ff */
[----:B------:R-:W-:Y:S02]  /*d2a0*/  IADD3 R36, R9, R6, R4 ;  /* 0x0000000609247210 */ /* 0x000fe40007ffe004 */
[----:B------:R-:W-:Y:S01]  /*d2b0*/  SHF.R.U32.HI R38, RZ, 0x10, R15 ;  /* 0x00000010ff267819 */ /* 0x000fe2000001160f */
[----:B------:R-:W1:Y:S01]  /*d2c0*/  LDS.128 R8, [R37+0xc100] ;  /* 0x00c1000025087984 */ /* 0x000e620000000c00 */
[----:B------:R-:W-:-:S02]  /*d2d0*/  SHF.L.U32 R36, R36, 0x1, RZ ;  /* 0x0000000124247819 */ /* 0x000fc400000006ff */
[----:B------:R-:W-:Y:S01]  /*d2e0*/  SHF.R.U64 R14, R14, 0x10, R15 ;  /* 0x000000100e0e7819 */ /* 0x000fe2000000120f */
[----:B------:R-:W-:Y:S01]  /*d2f0*/  HADD2.F32 R38, -RZ, R38.H0_H0 ;  /* 0x20000026ff267230 */ /* 0x000fe20000004100 */
[----:B------:R-:W-:Y:S01]  /*d300*/  SHF.R.U64 R15, R24, 0x10, R25 ;  /* 0x00000010180f7819 */ /* 0x000fe20000001219 */
[----:B------:R-:W2:Y:S01]  /*d310*/  LDS.128 R4, [R36+0xc100] ;  /* 0x00c1000024047984 */ /* 0x000ea20000000c00 */
[----:B------:R-:W-:Y:S01]  /*d320*/  SHF.R.U64 R26, R26, 0x10, R27 ;  /* 0x000000101a1a7819 */ /* 0x000fe2000000121b */
[----:B------:R-:W-:Y:S01]  /*d330*/  HADD2.F32 R65, -RZ, R14.H0_H0 ;  /* 0x2000000eff417230 */ /* 0x000fe20000004100 */
[----:B------:R-:W-:Y:S02]  /*d340*/  SHF.R.U32.HI R24, RZ, 0x10, R25 ;  /* 0x00000010ff187819 */ /* 0x000fe40000011619 */
[----:B------:R-:W-:Y:S01]  /*d350*/  SHF.R.U32.HI R27, RZ, 0x10, R27 ;  /* 0x00000010ff1b7819 */ /* 0x000fe2000001161b */
[----:B------:R-:W-:Y:S01]  /*d360*/  HADD2.F32 R67, -RZ, R26.H0_H0 ;  /* 0x2000001aff437230 */ /* 0x000fe20000004100 */
[----:B------:R-:W-:-:S02]  /*d370*/  SHF.R.U64 R12, R12, 0x10, R13 ;  /* 0x000000100c0c7819 */ /* 0x000fc4000000120d */
[----:B------:R-:W-:Y:S01]  /*d380*/  SHF.R.U32.HI R13, RZ, 0x10, R13 ;  /* 0x00000010ff0d7819 */ /* 0x000fe2000001160d */
[----:B------:R-:W-:Y:S02]  /*d390*/  HADD2.F32 R78, -RZ, R27.H0_H0 ;  /* 0x2000001bff4e7230 */ /* 0x000fe40000004100 */
[--C-:B-1----:R-:W-:Y:S02]  /*d3a0*/  HADD2.F32 R25, -RZ, R11.reuse.H0_H0 ;  /* 0x2000000bff197230 */ /* 0x102fe40000004100 */
[----:B------:R-:W-:Y:S02]  /*d3b0*/  HADD2.F32 R11, -RZ, R11.H1_H1 ;  /* 0x3000000bff0b7230 */ /* 0x000fe40000004100 */
        /* <DEDUP_REMOVED lines=10> */
[----:B------:R-:W-:Y:S01]  /*d460*/  HADD2.F32 R44, -RZ, R8.H0_H0 ;  /* 0x20000008ff2c7230 */ /* 0x000fe20000004100 */
[----:B------:R-:W-:Y:S01]  /*d470*/  FFMA.FTZ R7, R7, R78, R76 ;  /* 0x0000004e07077223 */ /* 0x000fe2000001004c */
[----:B------:R-:W-:Y:S01]  /*d480*/  HADD2.F32 R76, -RZ, R13.H0_H0 ;  /* 0x2000000dff4c7230 */ /* 0x000fe20000004100 */
[C---:B------:R-:W-:Y:S01]  /*d490*/  FMUL.FTZ R63, R60.reuse, R63 ;  /* 0x0000003f3c3f7220 */ /* 0x040fe20000410000 */
[----:B------:R-:W-:Y:S01]  /*d4a0*/  HADD2.F32 R5, -RZ, R5.H1_H1 ;  /* 0x30000005ff057230 */ /* 0x000fe20000004100 */
[----:B------:R-:W-:Y:S01]  /*d4b0*/  FFMA.FTZ R27, R60, R84, R27 ;  /* 0x000000543c1b7223 */ /* 0x000fe2000001001b */
[----:B------:R-:W-:Y:S01]  /*d4c0*/  HADD2.F32 R60, -RZ, R24.H0_H0 ;  /* 0x20000018ff3c7230 */ /* 0x000fe20000004100 */
[-C--:B------:R-:W-:Y:S01]  /*d4d0*/  FMUL.FTZ R24, R9, R76.reuse ;  /* 0x0000004c09187220 */ /* 0x080fe20000410000 */
[----:B------:R-:W-:Y:S01]  /*d4e0*/  HADD2.F32 R45, -RZ, R8.H1_H1 ;  /* 0x30000008ff2d7230 */ /* 0x000fe20000004100 */
[C---:B------:R-:W-:Y:S01]  /*d4f0*/  FMUL.FTZ R76, R5.reuse, R76 ;  /* 0x0000004c054c7220 */ /* 0x040fe20000410000 */
[----:B------:R-:W-:Y:S01]  /*d500*/  HADD2.F32 R8, -RZ, R10.H0_H0 ;  /* 0x2000000aff087230 */ /* 0x000fe20000004100 */
[----:B------:R-:W-:Y:S01]  /*d510*/  FFMA.FTZ R24, R5, R60, R24 ;  /* 0x0000003c05187223 */ /* 0x000fe20000010018 */
[----:B------:R-:W-:Y:S01]  /*d520*/  HADD2.F32 R61, -RZ, R4.H0_H0 ;  /* 0x20000004ff3d7230 */ /* 0x000fe20000004100 */
[----:B------:R-:W-:Y:S01]  /*d530*/  FFMA.FTZ R64, R47, R66, R64 ;  /* 0x000000422f407223 */ /* 0x000fe20000010040 */
[----:B------:R-:W-:Y:S01]  /*d540*/  HADD2.F32 R13, -RZ, R82.H1_H1 ;  /* 0x30000052ff0d7230 */ /* 0x000fe20000004100 */
[-C--:B------:R-:W-:Y:S01]  /*d550*/  FMUL.FTZ R82, R44, R75.reuse ;  /* 0x0000004b2c527220 */ /* 0x080fe20000410000 */
        /* <DEDUP_REMOVED lines=9> */
[-C--:B------:R-:W-:Y:S01]  /*d5f0*/  FFMA.FTZ R12, R4, R5.reuse, R47 ;  /* 0x00000005040c7223 */ /* 0x080fe2000001002f */
[----:B------:R-:W-:Y:S01]  /*d600*/  HADD2.F32 R6, -RZ, R6.H1_H1 ;  /* 0x30000006ff067230 */ /* 0x000fe20000004100 */
[----:B------:R-:W-:Y:S01]  /*d610*/  FFMA.FTZ R13, R8, R5, -R13 ;  /* 0x00000005080d7223 */ /* 0x000fe2000001080d */
[----:B------:R-:W-:Y:S01]  /*d620*/  HADD2.F32 R4, -RZ, R15.H0_H0 ;  /* 0x2000000fff047230 */ /* 0x000fe20000004100 */
[----:B------:R-:W-:Y:S01]  /*d630*/  FMUL.FTZ R47, R45, R61 ;  /* 0x0000003d2d2f7220 */ /* 0x000fe20000410000 */
[----:B------:R-:W-:Y:S01]  /*d640*/  F2FP.PACK_AB R7, R7, R64 ;  /* 0x000000400707723e */ /* 0x000fe200000000ff */
[----:B------:R-:W-:Y:S01]  /*d650*/  FMUL.FTZ R15, R10, R65 ;  /* 0x000000410a0f7220 */ /* 0x000fe20000410000 */
[----:B------:R-:W-:Y:S01]  /*d660*/  F2FP.PACK_AB R5, R24, R27 ;  /* 0x0000001b1805723e */ /* 0x000fe200000000ff */
[----:B------:R-:W-:-:S02]  /*d670*/  FMUL.FTZ R61, R62, R61 ;  /* 0x0000003d3e3d7220 */ /* 0x000fc40000410000 */
[----:B------:R-:W-:Y:S02]  /*d680*/  FMUL.FTZ R65, R6, R65 ;  /* 0x0000004106417220 */ /* 0x000fe40000410000 */
        /* <DEDUP_REMOVED lines=17> */
.L_x_704:
[----:B------:R-:W-:Y:S05]  /*d7a0*/  BSYNC B0 ;  /* 0x0000000000007941 */ /* 0x000fea0003800000 */
.L_x_703:
        /* <DEDUP_REMOVED lines=11> */
[--C-:B------:R-:W-:Y:S01]  /*d860*/  HADD2.F32 R45, -RZ, R73.reuse.H0_H0 ;  /* 0x20000049ff2d7230 */ /* 0x100fe20000004100 */
[----:B------:R-:W-:Y:S01]  /*d870*/  SHF.R.S32.HI R6, RZ, 0x3, R11 ;  /* 0x00000003ff067819 */ /* 0x000fe2000001140b */
[----:B------:R-:W-:Y:S01]  /*d880*/  HADD2.F32 R62, -RZ, R74.H0_H0 ;  /* 0x2000004aff3e7230 */ /* 0x000fe20000004100 */
[----:B------:R-:W-:Y:S01]  /*d890*/  LEA.HI R5, R4, R89, RZ, 0x3 ;  /* 0x0000005904057211 */ /* 0x000fe200078f18ff */
[----:B------:R-:W-:Y:S01]  /*d8a0*/  HADD2.F32 R73, -RZ, R73.H1_H1 ;  /* 0x30000049ff497230 */ /* 0x000fe20000004100 */
[----:B------:R-:W-:-:S02]  /*d8b0*/  LEA.HI R9, R9, R6, RZ, 0x1d ;  /* 0x0000000609097211 */ /* 0x000fc400078fe8ff */
[----:B------:R-:W-:Y:S01]  /*d8c0*/  LOP3.LUT R10, R10, 0x1c0, RZ, 0xc0, !PT ;  /* 0x000001c00a0a7812 */ /* 0x000fe200078ec0ff */
[----:B------:R-:W-:Y:S01]  /*d8d0*/  IMAD.SHL.U32 R5, R5, 0x40, RZ ;  /* 0x0000004005057824 */ /* 0x000fe200078e00ff */
[----:B------:R-:W-:Y:S01]  /*d8e0*/  SHF.R.S32.HI R4, RZ, 0x1f, R9 ;  /* 0x0000001fff047819 */ /* 0x000fe20000011409 */
[----:B------:R-:W-:Y:S01]  /*d8f0*/  IMAD.SHL.U32 R7, R9, 0x8, RZ ;  /* 0x0000000809077824 */ /* 0x000fe200078e00ff */
[----:B------:R-:W-:Y:S02]  /*d900*/  SHF.L.U32 R8, R8, 0x7, RZ ;  /* 0x0000000708087819 */ /* 0x000fe400000006ff */
[----:B------:R-:W-:Y:S02]  /*d910*/  LOP3.LUT R11, R10, 0x38, R11, 0xf8, !PT ;  /* 0x000000380a0b7812 */ /* 0x000fe400078ef80b */
[----:B------:R-:W-:Y:S02]  /*d920*/  SHF.R.U32.HI R6, RZ, 0x3, R10 ;  /* 0x00000003ff067819 */ /* 0x000fe4000001160a */
[----:B------:R-:W-:-:S02]  /*d930*/  LEA.HI R4, R4, R9, RZ, 0x3 ;  /* 0x0000000904047211 */ /* 0x000fc400078f18ff */
[----:B------:R-:W-:Y:S02]  /*d940*/  LOP3.LUT R8, R8, 0x7fffe000, RZ, 0xc0, !PT ;  /* 0x7fffe00008087812 */ /* 0x000fe400078ec0ff */
[----:B------:R-:W-:Y:S02]  /*d950*/  LOP3.LUT R11, R11, R6, RZ, 0x3c, !PT ;  /* 0x000000060b0b7212 */ /* 0x000fe400078e3cff */
[----:B------:R-:W-:Y:S02]  /*d960*/  LOP3.LUT R5, R5, 0xfffffe00, RZ, 0xc0, !PT ;  /* 0xfffffe0005057812 */ /* 0x000fe400078ec0ff */
[----:B------:R-:W-:Y:S02]  /*d970*/  LOP3.LUT R7, R10, 0x38, R7, 0xf8, !PT ;  /* 0x000000380a077812 */ /* 0x000fe400078ef807 */
[----:B------:R-:W-:Y:S02]  /*d980*/  SHF.L.U32 R4, R4, 0xa, RZ ;  /* 0x0000000a04047819 */ /* 0x000fe400000006ff */
[----:B------:R-:W-:-:S02]  /*d990*/  IADD3 R8, R11, R8, R5 ;  /* 0x000000080b087210 */ /* 0x000fc40007ffe005 */
[----:B------:R-:W-:Y:S02]  /*d9a0*/  LOP3.LUT R6, R7, R6, RZ, 0x3c, !PT ;  /* 0x0000000607067212 */ /* 0x000fe400078e3cff */
[----:B------:R-:W-:Y:S01]  /*d9b0*/  LOP3.LUT R4, R4, 0x7fffe000, RZ, 0xc0, !PT ;  /* 0x7fffe00004047812 */ /* 0x000fe200078ec0ff */
[----:B------:R-:W-:Y:S01]  /*d9c0*/  IMAD.SHL.U32 R13, R8, 0x2, RZ ;  /* 0x00000002080d7824 */ /* 0x000fe200078e00ff */
[----:B------:R-:W-:Y:S02]  /*d9d0*/  SHF.R.U64 R14, R28, 0x10, R29 ;  /* 0x000000101c0e7819 */ /* 0x000fe4000000121d */
[----:B------:R-:W-:Y:S02]  /*d9e0*/  IADD3 R4, R6, R4, R5 ;  /* 0x0000000406047210 */ /* 0x000fe40007ffe005 */
[----:B------:R-:W1:Y:S01]  /*d9f0*/  LDS.128 R8, [R13+0xc100] ;  /* 0x00c100000d087984 */ /* 0x000e620000000c00 */
[----:B------:R-:W-:Y:S01]  /*da00*/  SHF.R.U32.HI R28, RZ, 0x10, R29 ;  /* 0x00000010ff1c7819 */ /* 0x000fe2000001161d */
[--C-:B------:R-:W-:Y:S01]  /*da10*/  HADD2.F32 R29, -RZ, R59.reuse.H0_H0 ;  /* 0x2000003bff1d7230 */ /* 0x100fe20000004100 */
[----:B------:R-:W-:Y:S01]  /*da20*/  SHF.L.U32 R12, R4, 0x1, RZ ;  /* 0x00000001040c7819 */ /* 0x000fe200000006ff */
[----:B------:R-:W-:Y:S01]  /*da30*/  HADD2.F32 R59, -RZ, R59.H1_H1 ;  /* 0x3000003bff3b7230 */ /* 0x000fe20000004100 */
[----:B------:R-:W-:Y:S01]  /*da40*/  SHF.R.U64 R15, R16, 0x10, R17 ;  /* 0x00000010100f7819 */ /* 0x000fe20000001211 */
[----:B------:R-:W-:Y:S01]  /*da50*/  HADD2.F32 R14, -RZ, R14.H0_H0 ;  /* 0x2000000eff0e7230 */ /* 0x000fe20000004100 */
[----:B------:R-:W-:Y:S01]  /*da60*/  SHF.R.U64 R18, R18, 0x10, R19 ;  /* 0x0000001012127819 */ /* 0x000fe20000001213 */
[----:B------:R-:W2:Y:S01]  /*da70*/  LDS.128 R4, [R12+0xc100] ;  /* 0x00c100000c047984 */ /* 0x000ea20000000c00 */
[----:B------:R-:W-:-:S02]  /*da80*/  SHF.R.U32.HI R17, RZ, 0x10, R17 ;  /* 0x00000010ff117819 */ /* 0x000fc40000011611 */
[----:B------:R-:W-:Y:S02]  /*da90*/  SHF.R.U32.HI R19, RZ, 0x10, R19 ;  /* 0x00000010ff137819 */ /* 0x000fe40000011613 */
[--C-:B------:R-:W-:Y:S01]  /*daa0*/  SHF.R.U64 R16, R30, 0x10, R31.reuse ;  /* 0x000000101e107819 */ /* 0x100fe2000000121f */
[----:B------:R-:W-:Y:S01]  /*dab0*/  HADD2.F32 R44, -RZ, R17.H0_H0 ;  /* 0x20000011ff2c7230 */ /* 0x000fe20000004100 */
[----:B------:R-:W-:Y:S01]  /*dac0*/  SHF.R.U32.HI R30, RZ, 0x10, R31 ;  /* 0x00000010ff1e7819 */ /* 0x000fe2000001161f */
[----:B------:R-:W-:Y:S02]  /*dad0*/  HADD2.F32 R64, -RZ, R19.H0_H0 ;  /* 0x20000013ff407230 */ /* 0x000fe40000004100 */
[----:B------:R-:W-:Y:S02]  /*dae0*/  HADD2.F32 R17, -RZ, R74.H1_H1 ;  /* 0x3000004aff117230 */ /* 0x000fe40000004100 */
[----:B------:R-:W-:Y:S02]  /*daf0*/  HADD2.F32 R66, -RZ, R30.H0_H0 ;  /* 0x2000001eff427230 */ /* 0x000fe40000004100 */
[----:B-1----:R-:W-:-:S02]  /*db00*/  HADD2.F32 R24, -RZ, R9.H0_H0 ;  /* 0x20000009ff187230 */ /* 0x002fc40000004100 */
[----:B------:R-:W-:Y:S02]  /*db10*/  HADD2.F32 R25, -RZ, R9.H1_H1 ;  /* 0x30000009ff197230 */ /* 0x000fe40000004100 */
[--C-:B------:R-:W-:Y:S01]  /*db20*/  HADD2.F32 R9, -RZ, R11.reuse.H0_H0 ;  /* 0x2000000bff097230 */ /* 0x100fe20000004100 */
[-C--:B------:R-:W-:Y:S01]  /*db30*/  FMUL.FTZ R39, R24, R29.reuse ;  /* 0x0000001d18277220 */ /* 0x080fe20000410000 */
[----:B------:R-:W-:Y:S02]  /*db40*/  HADD2.F32 R11, -RZ, R11.H1_H1 ;  /* 0x3000000bff0b7230 */ /* 0x000fe40000004100 */
[--C-:B--2---:R-:W-:Y:S01]  /*db50*/  HADD2.F32 R36, -RZ, R5.reuse.H0_H0 ;  /* 0x20000005ff247230 */ /* 0x104fe20000004100 */
[----:B------:R-:W-:Y:S01]  /*db60*/  FMUL.FTZ R60, R9, R46 ;  /* 0x0000002e093c7220 */ /* 0x000fe20000410000 */
[----:B------:R-:W-:Y:S01]  /*db70*/  HADD2.F32 R31, -RZ, R5.H1_H1 ;  /* 0x30000005ff1f7230 */ /* 0x000fe20000004100 */
[----:B------:R-:W-:Y:S01]  /*db80*/  FMUL.FTZ R30, R11, R64 ;  /* 0x000000400b1e7220 */ /* 0x000fe20000410000 */
[--C-:B------:R-:W-:Y:S01]  /*db90*/  HADD2.F32 R5, -RZ, R7.reuse.H0_H0 ;  /* 0x20000007ff057230 */ /* 0x100fe20000004100 */
[C---:B------:R-:W-:Y:S01]  /*dba0*/  FMUL.FTZ R29, R36.reuse, R29 ;  /* 0x0000001d241d7220 */ /* 0x040fe20000410000 */
[----:B------:R-:W-:Y:S01]  /*dbb0*/  HADD2.F32 R7, -RZ, R7.H1_H1 ;  /* 0x30000007ff077230 */ /* 0x000fe20000004100 */
[----:B------:R-:W-:Y:S01]  /*dbc0*/  FFMA.FTZ R39, R36, R45, R39 ;  /* 0x0000002d24277223 */ /* 0x000fe20000010027 */
[--C-:B------:R-:W-:Y:S01]  /*dbd0*/  HADD2.F32 R26, -RZ, R8.reuse.H0_H0 ;  /* 0x20000008ff1a7230 */ /* 0x100fe20000004100 */
[C---:B------:R-:W-:Y:S01]  /*dbe0*/  FMUL.FTZ R46, R5.reuse, R46 ;  /* 0x0000002e052e7220 */ /* 0x040fe20000410000 */
[----:B------:R-:W-:Y:S01]  /*dbf0*/  HADD2.F32 R27, -RZ, R8.H1_H1 ;  /* 0x30000008ff1b7230 */ /* 0x000fe20000004100 */
[----:B------:R-:W-:Y:S01]  /*dc00*/  FFMA.FTZ R60, R5, R62, R60 ;  /* 0x0000003e053c7223 */ /* 0x000fe2000001003c */
[----:B------:R-:W-:Y:S01]  /*dc10*/  HADD2.F32 R36, -RZ, R28.H0_H0 ;  /* 0x2000001cff247230 */ /* 0x000fe20000004100 */
[----:B------:R-:W-:Y:S01]  /*dc20*/  FMUL.FTZ R28, R25, R44 ;  /* 0x0000002c191c7220 */ /* 0x000fe20000410000 */
[----:B------:R-:W-:Y:S01]  /*dc30*/  HADD2.F32 R8, -RZ, R10.H0_H0 ;  /* 0x2000000aff087230 */ /* 0x000fe20000004100 */
[----:B------:R-:W-:Y:S01]  /*dc40*/  FMUL.FTZ R64, R7, R64 ;  /* 0x0000004007407220 */ /* 0x000fe20000410000 */
[----:B------:R-:W-:Y:S01]  /*dc50*/  HADD2.F32 R5, -RZ, R72.H1_H1 ;  /* 0x30000048ff057230 */ /* 0x000fe20000004100 */
[C---:B------:R-:W-:Y:S01]  /*dc60*/  FMUL.FTZ R44, R31.reuse, R44 ;  /* 0x0000002c1f2c7220 */ /* 0x040fe20000410000 */
[--C-:B------:R-:W-:Y:S01]  /*dc70*/  HADD2.F32 R37, -RZ, R4.reuse.H0_H0 ;  /* 0x20000004ff257230 */ /* 0x100fe20000004100 */
[----:B------:R-:W-:Y:S01]  /*dc80*/  FFMA.FTZ R28, R31, R36, R28 ;  /* 0x000000241f1c7223 */ /* 0x000fe2000001001c */
[----:B------:R-:W-:Y:S01]  /*dc90*/  HADD2.F32 R38, -RZ, R4.H1_H1 ;  /* 0x30000004ff267230 */ /* 0x000fe20000004100 */
[----:B------:R-:W-:Y:S01]  /*dca0*/  FFMA.FTZ R7, R7, R66, R30 ;  /* 0x0000004207077223 */ /* 0x000fe2000001001e */
[----:B------:R-:W-:Y:S01]  /*dcb0*/  HADD2.F32 R4, -RZ, R6.H0_H0 ;  /* 0x20000006ff047230 */ /* 0x000fe20000004100 */
[----:B------:R-:W-:Y:S01]  /*dcc0*/  FMUL.FTZ R72, R26, R59 ;  /* 0x0000003b1a487220 */ /* 0x000fe20000410000 */
[----:B------:R-:W-:Y:S01]  /*dcd0*/  HADD2.F32 R10, -RZ, R10.H1_H1 ;  /* 0x3000000aff0a7230 */ /* 0x000fe20000004100 */
        /* <DEDUP_REMOVED lines=9> */
[----:B------:R-:W-:Y:S01]  /*dd70*/  F2FP.PACK_AB R7, R7, R60 ;  /* 0x0000003c0707723e */ /* 0x000fe200000000ff */
[----:B------:R-:W-:-:S02]  /*dd80*/  FMUL.FTZ R19, R27, R30 ;  /* 0x0000001e1b137220 */ /* 0x000fc40000410000 */
[-C--:B------:R-:W-:Y:S02]  /*dd90*/  FMUL.FTZ R4, R10, R31.reuse ;  /* 0x0000001f0a047220 */ /* 0x080fe40000410000 */
[----:B------:R-:W-:Y:S02]  /*dda0*/  FMUL.FTZ R30, R38, R30 ;  /* 0x0000001e261e7220 */ /* 0x000fe40000410000 */
[----:B------:R-:W-:Y:S02]  /*ddb0*/  FMUL.FTZ R31, R6, R31 ;  /* 0x0000001f061f7220 */ /* 0x000fe40000410000 */
[----:B------:R-:W-:Y:S01]  /*ddc0*/  FFMA.FTZ R17, R8, R17, -R5 ;  /* 0x0000001108117223 */ /* 0x000fe20000010805 */
[----:B------:R-:W-:Y:S01]  /*ddd0*/  F2FP.PACK_AB R5, R28, R39 ;  /* 0x000000271c05723e */ /* 0x000fe200000000ff */
[----:B------:R-:W-:Y:S02]  /*dde0*/  FFMA.FTZ R29, R24, R45, -R29 ;  /* 0x0000002d181d7223 */ /* 0x000fe4000001081d */
[----:B------:R-:W-:-:S02]  /*ddf0*/  FFMA.FTZ R44, R25, R36, -R44 ;  /* 0x00000024192c7223 */ /* 0x000fc4000001082c */
[----:B------:R-:W-:Y:S02]  /*de00*/  FFMA.FTZ R46, R9, R62, -R46 ;  /* 0x0000003e092e7223 */ /* 0x000fe4000001082e */
        /* <DEDUP_REMOVED lines=14> */
.L_x_706:
[----:B------:R-:W-:Y:S05]  /*def0*/  BSYNC B0 ;  /* 0x0000000000007941 */ /* 0x000fea0003800000 */
.L_x_705:
[----:B------:R-:W-:-:S04]  /*df00*/  IADD3 R58, R58, 0x40, RZ ;  /* 0x000000403a3a7810 */ /* 0x000fc80007ffe0ff */
[----:B------:R-:W-:-:S13]  /*df10*/  ISETP.GE.AND P0, PT, R58, c[0x0][0x27c], PT ;  /* 0x00009f003a007a0c */ /* 0x000fda0003f06270 */
[----:B------:R-:W-:Y:S05]  /*df20*/  @P0 BRA `(.L_x_682) ;  /* 0x0000070000000947 */ /* 0x000fea0003800000 */
[----:B-1----:R-:W-:Y:S01]  /*df30*/  SHF.R.S32.HI R9, RZ, 0x1f, R58 ;  /* 0x0000001fff097819 */ /* 0x002fe2000001143a */
[----:B------:R-:W-:Y:S01]  /*df40*/  IMAD.MOV.U32 R7, RZ, RZ, c[0x0][0x27c] ;  /* 0x00009f00ff077624 */ /* 0x000fe200078e00ff */
[----:B------:R-:W-:Y:S01]  /*df50*/  SHF.R.S32.HI R4, RZ, 0x1f, R89 ;  /* 0x0000001fff047819 */ /* 0x000fe20000011459 */
[----:B------:R-:W-:Y:S01]  /*df60*/  IMAD.SHL.U32 R8, R89, 0x40, RZ ;  /* 0x0000004059087824 */ /* 0x000fe200078e00ff */
[----:B------:R-:W-:Y:S01]  /*df70*/  LEA.HI R5, R9, R58, RZ, 0x3 ;  /* 0x0000003a09057211 */ /* 0x000fe200078f18ff */
[----:B------:R-:W-:Y:S01]  /*df80*/  HADD2.F32 R25, -RZ, R55.H0_H0 ;  /* 0x20000037ff197230 */ /* 0x000fe20000004100 */
[----:B------:R-:W-:Y:S01]  /*df90*/  LEA.HI R4, R4, R89, RZ, 0x3 ;  /* 0x0000005904047211 */ /* 0x000fe200078f18ff */
[----:B------:R-:W-:Y:S01]  /*dfa0*/  HADD2.F32 R31, -RZ, R57.H0_H0 ;  /* 0x20000039ff1f7230 */ /* 0x000fe20000004100 */
[----:B------:R-:W-:Y:S01]  /*dfb0*/  SHF.R.S32.HI R6, RZ, 0x3, R5 ;  /* 0x00000003ff067819 */ /* 0x000fe20000011405 */
[----:B------:R-:W-:Y:S01]  /*dfc0*/  HADD2.F32 R30, -RZ, R54.H0_H0 ;  /* 0x20000036ff1e7230 */ /* 0x000fe20000004100 */
[----:B------:R-:W-:Y:S01]  /*dfd0*/  LOP3.LUT R8, R8, 0x1c0, RZ, 0xc0, !PT ;  /* 0x000001c008087812 */ /* 0x000fe200078ec0ff */
[----:B------:R-:W-:Y:S01]  /*dfe0*/  IMAD.SHL.U32 R4, R4, 0x40, RZ ;  /* 0x0000004004047824 */ /* 0x000fe200078e00ff */
[----:B------:R-:W-:Y:S01]  /*dff0*/  LEA.HI R7, R7, R6, RZ, 0x1d ;  /* 0x0000000607077211 */ /* 0x000fe200078fe8ff */
[----:B------:R-:W-:Y:S01]  /*e000*/  HADD2.F32 R36, -RZ, R56.H0_H0 ;  /* 0x20000038ff247230 */ /* 0x000fe20000004100 */
[----:B------:R-:W-:Y:S01]  /*e010*/  LEA.HI R9, R9, R58, RZ, 0x6 ;  /* 0x0000003a09097211 */ /* 0x000fe200078f30ff */
[----:B------:R-:W-:Y:S01]  /*e020*/  HADD2.F32 R54, -RZ, R54.H1_H1 ;  /* 0x30000036ff367230 */ /* 0x000fe20000004100 */
[----:B------:R-:W-:Y:S01]  /*e030*/  SHF.R.S32.HI R6, RZ, 0x1f, R7 ;  /* 0x0000001fff067819 */ /* 0x000fe20000011407 */
[----:B------:R-:W-:Y:S01]  /*e040*/  IMAD.SHL.U32 R11, R7, 0x8, RZ ;  /* 0x00000008070b7824 */ /* 0x000fe200078e00ff */
[----:B------:R-:W-:Y:S01]  /*e050*/  LOP3.LUT R10, R8, 0x38, R5, 0xf8, !PT ;  /* 0x00000038080a7812 */ /* 0x000fe200078ef805 */
[----:B------:R-:W-:Y:S01]  /*e060*/  HADD2.F32 R56, -RZ, R56.H1_H1 ;  /* 0x30000038ff387230 */ /* 0x000fe20000004100 */
[----:B------:R-:W-:Y:S01]  /*e070*/  SHF.L.U32 R9, R9, 0x7, RZ ;  /* 0x0000000709097819 */ /* 0x000fe200000006ff */
[----:B------:R-:W-:Y:S01]  /*e080*/  HADD2.F32 R55, -RZ, R55.H1_H1 ;  /* 0x30000037ff377230 */ /* 0x000fe20000004100 */
[----:B------:R-:W-:Y:S01]  /*e090*/  SHF.R.U32.HI R5, RZ, 0x3, R8 ;  /* 0x00000003ff057819 */ /* 0x000fe20000011608 */
[----:B------:R-:W-:Y:S01]  /*e0a0*/  HADD2.F32 R57, -RZ, R57.H1_H1 ;  /* 0x30000039ff397230 */ /* 0x000fe20000004100 */
[----:B------:R-:W-:-:S02]  /*e0b0*/  LEA.HI R6, R6, R7, RZ, 0x3 ;  /* 0x0000000706067211 */ /* 0x000fc400078f18ff */
[----:B------:R-:W-:Y:S02]  /*e0c0*/  LOP3.LUT R9, R9, 0x7fffe000, RZ, 0xc0, !PT ;  /* 0x7fffe00009097812 */ /* 0x000fe400078ec0ff */
[----:B------:R-:W-:Y:S02]  /*e0d0*/  LOP3.LUT R4, R4, 0xfffffe00, RZ, 0xc0, !PT ;  /* 0xfffffe0004047812 */ /* 0x000fe400078ec0ff */
[----:B------:R-:W-:Y:S02]  /*e0e0*/  LOP3.LUT R10, R10, R5, RZ, 0x3c, !PT ;  /* 0x000000050a0a7212 */ /* 0x000fe400078e3cff */
[----:B------:R-:W-:Y:S02]  /*e0f0*/  LOP3.LUT R8, R8, 0x38, R11, 0xf8, !PT ;  /* 0x0000003808087812 */ /* 0x000fe400078ef80b */
[----:B------:R-:W-:Y:S02]  /*e100*/  SHF.L.U32 R7, R6, 0xa, RZ ;  /* 0x0000000a06077819 */ /* 0x000fe400000006ff */
[----:B------:R-:W-:-:S02]  /*e110*/  IADD3 R9, R10, R9, R4 ;  /* 0x000000090a097210 */ /* 0x000fc40007ffe004 */
[----:B------:R-:W-:Y:S02]  /*e120*/  LOP3.LUT R6, R8, R5, RZ, 0x3c, !PT ;  /* 0x0000000508067212 */ /* 0x000fe400078e3cff */
[----:B------:R-:W-:Y:S01]  /*e130*/  LOP3.LUT R5, R7, 0x7fffe000, RZ, 0xc0, !PT ;  /* 0x7fffe00007057812 */ /* 0x000fe200078ec0ff */
[----:B------:R-:W-:Y:S01]  /*e140*/  IMAD.SHL.U32 R13, R9, 0x2, RZ ;  /* 0x00000002090d7824 */ /* 0x000fe200078e00ff */
[--C-:B------:R-:W-:Y:S02]  /*e150*/  SHF.R.U64 R15, R22, 0x10, R23.reuse ;  /* 0x00000010160f7819 */ /* 0x100fe40000001217 */
[----:B------:R-:W-:Y:S02]  /*e160*/  IADD3 R5, R6, R5, R4 ;  /* 0x0000000506057210 */ /* 0x000fe40007ffe004 */
[----:B------:R-:W1:Y:S01]  /*e170*/  LDS.128 R8, [R13+0xc100] ;  /* 0x00c100000d087984 */ /* 0x000e620000000c00 */
[----:B------:R-:W-:Y:S02]  /*e180*/  SHF.R.U32.HI R22, RZ, 0x10, R23 ;  /* 0x00000010ff167819 */ /* 0x000fe40000011617 */
[----:B------:R-:W-:-:S02]  /*e190*/  SHF.L.U32 R12, R5, 0x1, RZ ;  /* 0x00000001050c7819 */ /* 0x000fc400000006ff */
[----:B------:R-:W-:Y:S01]  /*e1a0*/  SHF.R.U64 R14, R34, 0x10, R35 ;  /* 0x00000010220e7819 */ /* 0x000fe20000001223 */
[----:B------:R-:W-:Y:S01]  /*e1b0*/  HADD2.F32 R22, -RZ, R22.H0_H0 ;  /* 0x20000016ff167230 */ /* 0x000fe20000004100 */
[----:B------:R-:W-:Y:S01]  /*e1c0*/  SHF.R.U64 R17, R20, 0x10, R21 ;  /* 0x0000001014117819 */ /* 0x000fe20000001215 */
[----:B------:R-:W2:Y:S01]  /*e1d0*/  LDS.128 R4, [R12+0xc100] ;  /* 0x00c100000c047984 */ /* 0x000ea20000000c00 */
[----:B------:R-:W-:Y:S02]  /*e1e0*/  SHF.R.U32.HI R34, RZ, 0x10, R35 ;  /* 0x00000010ff227819 */ /* 0x000fe40000011623 */
[----:B------:R-:W-:Y:S01]  /*e1f0*/  SHF.R.U32.HI R20, RZ, 0x10, R21 ;  /* 0x00000010ff147819 */ /* 0x000fe20000011615 */
[----:B------:R-:W-:Y:S01]  /*e200*/  HADD2.F32 R17, -RZ, R17.H0_H0 ;  /* 0x20000011ff117230 */ /* 0x000fe20000004100 */
[--C-:B------:R-:W-:Y:S01]  /*e210*/  SHF.R.U64 R16, R32, 0x10, R33.reuse ;  /* 0x0000001020107819 */ /* 0x100fe20000001221 */
[----:B------:R-:W-:Y:S01]  /*e220*/  HADD2.F32 R34, -RZ, R34.H0_H0 ;  /* 0x20000022ff227230 */ /* 0x000fe20000004100 */
[----:B------:R-:W-:Y:S01]  /*e230*/  SHF.R.U32.HI R32, RZ, 0x10, R33 ;  /* 0x00000010ff207819 */ /* 0x000fe20000011621 */
[----:B------:R-:W-:-:S02]  /*e240*/  HADD2.F32 R20, -RZ, R20.H0_H0 ;  /* 0x20000014ff147230 */ /* 0x000fc40000004100 */
[----:B------:R-:W-:Y:S02]  /*e250*/  HADD2.F32 R16, -RZ, R16.H0_H0 ;  /* 0x20000010ff107230 */ /* 0x000fe40000004100 */
[----:B------:R-:W-:Y:S02]  /*e260*/  HADD2.F32 R32, -RZ, R32.H0_H0 ;  /* 0x20000020ff207230 */ /* 0x000fe40000004100 */
[----:B-1----:R-:W-:Y:S02]  /*e270*/  HADD2.F32 R18, -RZ, R11.H0_H0 ;  /* 0x2000000bff127230 */ /* 0x002fe40000004100 */
[----:B------:R-:W-:Y:S02]  /*e280*/  HADD2.F32 R19, -RZ, R9.H0_H0 ;  /* 0x20000009ff137230 */ /* 0x000fe40000004100 */
[----:B------:R-:W-:Y:S01]  /*e290*/  HADD2.F32 R11, -RZ, R11.H1_H1 ;  /* 0x3000000bff0b7230 */ /* 0x000fe20000004100 */
[----:B------:R-:W-:Y:S01]  /*e2a0*/  FMUL.FTZ R29, R18, R25 ;  /* 0x00000019121d7220 */ /* 0x000fe20000410000 */
[----:B------:R-:W-:Y:S01]  /*e2b0*/  HADD2.F32 R9, -RZ, R9.H1_H1 ;  /* 0x30000009ff097230 */ /* 0x000fe20000004100 */
[----:B------:R-:W-:Y:S01]  /*e2c0*/  FMUL.FTZ R33, R19, R30 ;  /* 0x0000001e13217220 */ /* 0x000fe20000410000 */
[----:B--2---:R-:W-:-:S02]  /*e2d0*/  HADD2.F32 R24, -RZ, R7.H0_H0 ;  /* 0x20000007ff187230 */ /* 0x004fc40000004100 */
[----:B------:R-:W-:Y:S02]  /*e2e0*/  HADD2.F32 R26, -RZ, R5.H0_H0 ;  /* 0x20000005ff1a7230 */ /* 0x000fe40000004100 */
[----:B------:R-:W-:Y:S01]  /*e2f0*/  HADD2.F32 R7, -RZ, R7.H1_H1 ;  /* 0x30000007ff077230 */ /* 0x000fe20000004100 */
[C---:B------:R-:W-:Y:S01]  /*e300*/  FMUL.FTZ R25, R24.reuse, R25 ;  /* 0x0000001918197220 */ /* 0x040fe20000410000 */
[--C-:B------:R-:W-:Y:S01]  /*e310*/  HADD2.F32 R21, -RZ, R8.reuse.H0_H0 ;  /* 0x20000008ff157230 */ /* 0x100fe20000004100 */
[----:B------:R-:W-:Y:S01]  /*e320*/  FFMA.FTZ R29, R24, R31, R29 ;  /* 0x0000001f181d7223 */ /* 0x000fe2000001001d */
[----:B------:R-:W-:Y:S01]  /*e330*/  HADD2.F32 R23, -RZ, R8.H1_H1 ;  /* 0x30000008ff177230 */ /* 0x000fe20000004100 */
        /* <DEDUP_REMOVED lines=14> */
[----:B------:R-:W-:-:S02]  /*e420*/  FMUL.FTZ R20, R5, R20 ;  /* 0x0000001405147220 */ /* 0x000fc40000410000 */
[----:B------:R-:W-:Y:S02]  /*e430*/  FFMA.FTZ R26, R5, R32, R26 ;  /* 0x00000020051a7223 */ /* 0x000fe4000001001a */
[C---:B------:R-:W-:Y:S02]  /*e440*/  FMUL.FTZ R54, R27.reuse, R54 ;  /* 0x000000361b367220 */ /* 0x040fe40000410000 */
[----:B------:R-:W-:Y:S01]  /*e450*/  FFMA.FTZ R27, R27, R56, R7 ;  /* 0x000000381b1b7223 */ /* 0x000fe20000010007 */
[----:B------:R-:W-:Y:S01]  /*e460*/  HADD2.F32 R7, -RZ, R15.H0_H0 ;  /* 0x2000000fff077230 */ /* 0x000fe20000004100 */
[----:B------:R-:W-:Y:S02]  /*e470*/  FMUL.FTZ R5, R8, R55 ;  /* 0x0000003708057220 */ /* 0x000fe40000410000 */
[----:B------:R-:W-:Y:S02]  /*e480*/  FMUL.FTZ R35, R23, R17 ;  /* 0x0000001117237220 */ /* 0x000fe40000410000 */
[----:B------:R-:W-:Y:S01]  /*e490*/  FFMA.FTZ R15, R4, R57, R5 ;  /* 0x00000039040f7223 */ /* 0x000fe20000010005 */
[----:B------:R-:W-:Y:S01]  /*e4a0*/  HADD2.F32 R5, -RZ, R14.H0_H0 ;  /* 0x2000000eff057230 */ /* 0x000fe20000004100 */
        /* <DEDUP_REMOVED lines=12> */
[-C--:B------:R-:W-:Y:S02]  /*e570*/  FFMA.FTZ R17, R23, R16.reuse, -R17 ;  /* 0x0000001017117223 */ /* 0x080fe40000010811 */
[----:B------:R-:W-:Y:S01]  /*e580*/  FFMA.FTZ R10, R10, R5, -R7 ;  /* 0x000000050a0a7223 */ /* 0x000fe20000010807 */
[----:B------:R-:W-:Y:S01]  /*e590*/  F2FP.PACK_AB R7, R24, R29 ;  /* 0x0000001d1807723e */ /* 0x000fe200000000ff */
[----:B------:R-:W-:Y:S01]  /*e5a0*/  FFMA.FTZ R4, R28, R16, R35 ;  /* 0x000000101c047223 */ /* 0x000fe20000010023 */
[----:B------:R-:W-:Y:S01]  /*e5b0*/  F2FP.PACK_AB R8, R17, R54 ;  /* 0x000000361108723e */ /* 0x000fe200000000ff */
[----:B------:R-:W-:Y:S01]  /*e5c0*/  FFMA.FTZ R6, R6, R5, R14 ;  /* 0x0000000506067223 */ /* 0x000fe2000001000e */
[----:B------:R-:W-:-:S02]  /*e5d0*/  F2FP.PACK_AB R10, R10, R55 ;  /* 0x000000370a0a723e */ /* 0x000fc400000000ff */
[----:B------:R-:W-:Y:S02]  /*e5e0*/  F2FP.PACK_AB R5, R26, R33 ;  /* 0x000000211a05723e */ /* 0x000fe400000000ff */
[----:B------:R-:W-:Y:S01]  /*e5f0*/  F2FP.PACK_AB R4, R4, R27 ;  /* 0x0000001b0404723e */ /* 0x000fe200000000ff */
[----:B------:R1:W-:Y:S01]  /*e600*/  STS.128 [R13+0xc100], R8 ;  /* 0x00c100080d007388 */ /* 0x0003e20000000c00 */
[----:B------:R-:W-:-:S05]  /*e610*/  F2FP.PACK_AB R6, R6, R15 ;  /* 0x0000000f0606723e */ /* 0x000fca00000000ff */
[----:B------:R1:W-:Y:S02]  /*e620*/  STS.128 [R12+0xc100], R4 ;  /* 0x00c100040c007388 */ /* 0x0003e40000000c00 */
.L_x_682:
[----:B------:R-:W-:Y:S05]  /*e630*/  BSYNC B2 ;  /* 0x0000000000027941 */ /* 0x000fea0003800000 */
.L_x_664:
[----:B------:R-:W-:Y:S01]  /*e640*/  IMAD R52, R52, c[0x0][0x208], RZ ;  /* 0x0000820034347a24 */ /* 0x000fe200078e02ff */
[----:B-1----:R-:W-:Y:S01]  /*e650*/  SHF.R.S32.HI R8, RZ, 0x4, R53 ;  /* 0x00000004ff087819 */ /* 0x002fe20000011435 */
[----:B------:R-:W-:Y:S01]  /*e660*/  IMAD.WIDE.U32 R6, R201, c[0x0][0x208], RZ ;  /* 0x00008200c9067a25 */ /* 0x000fe200078e00ff */
[----:B------:R-:W-:Y:S01]  /*e670*/  SHF.R.S32.HI R173, RZ, 0x1f, R42 ;  /* 0x0000001fffad7819 */ /* 0x000fe2000001142a */
[----:B------:R-:W-:-:S04]  /*e680*/  DEPBAR.LE SB0, 0x0 ;  /* 0x000080000000791a */ /* 0x000fc80000000000 */
[----:B------:R-:W-:Y:S01]  /*e690*/  IMAD R5, R201, c[0x0][0x20c], R52 ;  /* 0x00008300c9057a24 */ /* 0x000fe200078e0234 */
[----:B------:R-:W-:Y:S01]  /*e6a0*/  LEA.HI R9, R53, R8, RZ, 0x1 ;  /* 0x0000000835097211 */ /* 0x000fe200078f08ff */
[----:B------:R-:W-:Y:S01]  /*e6b0*/  IMAD R51, R51, c[0x0][0x218], RZ ;  /* 0x0000860033337a24 */ /* 0x000fe200078e02ff */
[----:B------:R-:W-:Y:S01]  /*e6c0*/  LEA.HI R173, R173, R42, RZ, 0x3 ;  /* 0x0000002aadad7211 */ /* 0x000fe200078f18ff */
[----:B------:R-:W-:Y:S01]  /*e6d0*/  IMAD.IADD R7, R7, 0x1, R5 ;  /* 0x0000000107077824 */ /* 0x000fe200078e0205 */
[----:B------:R-:W-:Y:S01]  /*e6e0*/  LOP3.LUT R9, R9, 0xfffffffe, RZ, 0xc0, !PT ;  /* 0xfffffffe09097812 */ /* 0x000fe200078ec0ff */
[C---:B------:R-:W-:Y:S01]  /*e6f0*/  IMAD R12, R200.reuse, c[0x0][0x21c], R51 ;  /* 0x00008700c80c7a24 */ /* 0x040fe200078e0233 */
[----:B------:R-:W-:Y:S01]  /*e700*/  SHF.R.S32.HI R172, RZ, 0x1f, R41 ;  /* 0x0000001fffac7819 */ /* 0x000fe20000011429 */
[----:B------:R-:W-:Y:S01]  /*e710*/  IMAD.WIDE.U32 R6, R200, c[0x0][0x218], R6 ;  /* 0x00008600c8067a25 */ /* 0x000fe200078e0006 */
[----:B------:R-:W-:Y:S01]  /*e720*/  LOP3.LUT R173, R173, 0xfffffff8, RZ, 0xc0, !PT ;  /* 0xfffffff8adad7812 */ /* 0x000fe200078ec0ff */
[----:B------:R-:W-:Y:S01]  /*e730*/  UISETP.GE.AND UP0, UPT, UR8, 0x2, UPT ;  /* 0x000000020800788c */ /* 0x000fe2000bf06270 */
[----:B------:R-:W-:Y:S01]  /*e740*/  LEA.HI R172, R172, R41, RZ, 0x3 ;  /* 0x00000029acac7211 */ /* 0x000fe200078f18ff */
[----:B------:R-:W-:Y:S01]  /*e750*/  IMAD.IADD R9, R8, 0x1, -R9 ;  /* 0x0000000108097824 */ /* 0x000fe200078e0a09 */
[----:B------:R-:W-:Y:S01]  /*e760*/  IADD3 R5, P0, R6, UR24, RZ ;  /* 0x0000001806057c10 */ /* 0x000fe2000ff1e0ff */
[----:B------:R-:W-:Y:S01]  /*e770*/  IMAD.SHL.U32 R6, R43, 0x40, RZ ;  /* 0x000000402b067824 */ /* 0x000fe200078e00ff */
[----:B------:R-:W-:Y:S01]  /*e780*/  LOP3.LUT R172, R172, 0xfffffff8, RZ, 0xc0, !PT ;  /* 0xfffffff8acac7812 */ /* 0x000fe200078ec0ff */
[----:B------:R-:W-:Y:S01]  /*e790*/  IMAD.WIDE R16, R173, 0x2, RZ ;  /* 0x00000002ad107825 */ /* 0x000fe200078e02ff */
[----:B------:R-:W-:-:S02]  /*e7a0*/  IADD3.X R12, R7, UR10, R12, P0, !PT ;  /* 0x0000000a070c7c10 */ /* 0x000fc400087fe40c */
[----:B------:R-:W-:Y:S01]  /*e7b0*/  LEA R11, P0, R5, c[0x0][0x1f8], 0x1 ;  /* 0x00007e00050b7a11 */ /* 0x000fe200078008ff */
[----:B------:R-:W-:Y:S01]  /*e7c0*/  IMAD.SHL.U32 R7, R50, 0x8, RZ ;  /* 0x0000000832077824 */ /* 0x000fe200078e00ff */
[----:B------:R-:W-:Y:S01]  /*e7d0*/  LOP3.LUT R6, R6, 0x1c0, RZ, 0xc0, !PT ;  /* 0x000001c006067812 */ /* 0x000fe200078ec0ff */
[----:B------:R-:W-:Y:S01]  /*e7e0*/  IMAD.SHL.U32 R82, R49, 0x40, RZ ;  /* 0x0000004031527824 */ /* 0x000fe200078e00ff */
[----:B------:R-:W-:Y:S01]  /*e7f0*/  LEA.HI.X R12, R5, c[0x0][0x1fc], R12, 0x1, P0 ;  /* 0x00007f00050c7a11 */ /* 0x000fe200000f0c0c */
[----:B------:R-:W1:Y:S01]  /*e800*/  SHFL.IDX PT, R72, R11, 0x1, 0x181f ;  /* 0x00381f000b487f89 */ /* 0x000e6200000e0000 */
[----:B------:R-:W-:Y:S01]  /*e810*/  SHF.R.U32.HI R5, RZ, 0x3, R6 ;  /* 0x00000003ff057819 */ /* 0x000fe20000011606 */
[----:B------:R-:W-:Y:S01]  /*e820*/  IMAD.SHL.U32 R83, R48, 0x40, RZ ;  /* 0x0000004030537824 */ /* 0x000fe200078e00ff */
[----:B------:R-:W-:Y:S01]  /*e830*/  LOP3.LUT R10, R6, 0x8, R7, 0xf8, !PT ;  /* 0x00000008060a7812 */ /* 0x000fe200078ef807 */
[----:B------:R-:W-:Y:S01]  /*e840*/  IMAD.SHL.U32 R203, R0, 0x2, RZ ;  /* 0x0000000200cb7824 */ /* 0x000fe200078e00ff */
[----:B------:R2:W3:Y:S04]  /*e850*/  SHFL.IDX PT, R6, R11, RZ, 0x181f ;  /* 0x00181fff0b067589 */ /* 0x0004e800000e0000 */
[----:B------:R-:W-:Y:S01]  /*e860*/  BAR.SYNC.DEFER_BLOCKING 0x0 ;  /* 0x0000000000007b1d */ /* 0x000fe20000010000 */
[----:B------:R-:W-:-:S02]  /*e870*/  LOP3.LUT R10, R10, R5, RZ, 0x3c, !PT ;  /* 0x000000050a0a7212 */ /* 0x000fc400078e3cff */
[----:B------:R-:W-:Y:S02]  /*e880*/  LOP3.LUT P0, RZ, R43, 0x2, RZ, 0xc0, !PT ;  /* 0x000000022bff7812 */ /* 0x000fe4000780c0ff */
[----:B------:R-:W-:Y:S01]  /*e890*/  LOP3.LUT R82, R82, 0x1c0, RZ, 0xc0, !PT ;  /* 0x000001c052527812 */ /* 0x000fe200078ec0ff */
[----:B------:R-:W4:Y:S01]  /*e8a0*/  SHFL.IDX PT, R5, R12, 0x1, 0x181f ;  /* 0x00381f000c057f89 */ /* 0x000f2200000e0000 */
[----:B------:R-:W-:Y:S01]  /*e8b0*/  IMAD R197, R9, 0x200, R10 ;  /* 0x0000020009c57824 */ /* 0x000fe200078e020a */
[----:B------:R-:W-:Y:S01]  /*e8c0*/  LOP3.LUT R83, R83, 0xfffffe00, RZ, 0xc0, !PT ;  /* 0xfffffe0053537812 */ /* 0x000fe200078ec0ff */
[----:B------:R-:W-:Y:S01]  /*e8d0*/  IMAD.SHL.U32 R9, R9, 0x8, RZ ;  /* 0x0000000809097824 */ /* 0x000fe200078e00ff */
[----:B------:R-:W5:Y:S01]  /*e8e0*/  SHFL.IDX PT, R7, R12, RZ, 0x181f ;  /* 0x00181fff0c077589 */ /* 0x000f6200000e0000 */
[----:B------:R-:W-:Y:S01]  /*e8f0*/  IMAD.SHL.U32 R197, R197, 0x2, RZ ;  /* 0x00000002c5c57824 */ /* 0x000fe200078e00ff */
[----:B------:R-:W-:Y:S02]  /*e900*/  ISETP.GE.AND P2, PT, R42, c[0x0][0x1d4], PT ;  /* 0x000075002a007a0c */ /* 0x000fe40003f46270 */
[----:B------:R-:W-:-:S02]  /*e910*/  LOP3.LUT R9, R82, 0x8, R9, 0xf8, !PT ;  /* 0x0000000852097812 */ /* 0x000fc400078ef809 */
[C---:B------:R-:W-:Y:S02]  /*e920*/  IADD3 R8, R197.reuse, 0x6100, RZ ;  /* 0x00006100c5087810 */ /* 0x040fe40007ffe0ff */
[----:B------:R-:W-:Y:S01]  /*e930*/  IADD3 R196, R197, 0x6120, RZ ;  /* 0x00006120c5c47810 */ /* 0x000fe20007ffe0ff */
[----:B--2---:R-:W-:Y:S01]  /*e940*/  IMAD.WIDE R10, R81, 0x2, RZ ;  /* 0x00000002510a7825 */ /* 0x004fe200078e02ff */
[----:B------:R-:W-:Y:S02]  /*e950*/  @P0 IADD3 R196, R8, -0x20, RZ ;  /* 0xffffffe008c40810 */ /* 0x000fe40007ffe0ff */
[----:B------:R-:W-:Y:S02]  /*e960*/  SHF.R.U32.HI R82, RZ, 0x3, R82 ;  /* 0x00000003ff527819 */ /* 0x000fe40000011652 */
[----:B-1----:R-:W-:Y:S01]  /*e970*/  IADD3 R44, P0, R10, R72, RZ ;  /* 0x000000480a2c7210 */ /* 0x002fe20007f1e0ff */
[----:B------:R-:W-:Y:S01]  /*e980*/  LDSM.16.M88.4 R24, [R197+0x6100] ;  /* 0x00610000c518783b */ /* 0x000fe20000000200 */
[----:B---3--:R-:W-:-:S02]  /*e990*/  IADD3 R14, P1, R6, R10, RZ ;  /* 0x0000000a060e7210 */ /* 0x008fc40007f3e0ff */
[----:B------:R-:W-:Y:S01]  /*e9a0*/  LOP3.LUT R82, R9, R82, RZ, 0x3c, !PT ;  /* 0x0000005209527212 */ /* 0x000fe200078e3cff */
[----:B------:R-:W-:Y:S01]  /*e9b0*/  LDSM.16.M88.4 R36, [R197+0x7900] ;  /* 0x00790000c524783b */ /* 0x000fe20000000200 */
[----:B----4-:R-:W-:Y:S01]  /*e9c0*/  IMAD.X R45, R11, 0x1, R5, P0 ;  /* 0x000000010b2d7824 */ /* 0x010fe200000e0605 */
[----:B------:R-:W-:Y:S02]  /*e9d0*/  IADD3 R74, P0, R16, R72, RZ ;  /* 0x00000048104a7210 */ /* 0x000fe40007f1e0ff */
[----:B------:R-:W-:Y:S01]  /*e9e0*/  LDSM.16.M88.4 R32, [R196] ;  /* 0x00000000c420783b */ /* 0x000fe20000000200 */
[----:B-----5:R-:W-:Y:S01]  /*e9f0*/  IMAD.X R15, R7, 0x1, R11, P1 ;  /* 0x00000001070f7824 */ /* 0x020fe200008e060b */
[----:B------:R-:W-:Y:S01]  /*ea00*/  IADD3 R12, P1, R6, R16, RZ ;  /* 0x00000010060c7210 */ /* 0x000fe20007f3e0ff */
[----:B------:R-:W-:Y:S01]  /*ea10*/  IMAD.WIDE R10, R172, 0x2, RZ ;  /* 0x00000002ac0a7825 */ /* 0x000fe200078e02ff */
[----:B------:R-:W-:Y:S01]  /*ea20*/  LDSM.16.M88.4 R64, [R196+0x800] ;  /* 0x00080000c440783b */ /* 0x000fe20000000200 */
[----:B------:R-:W-:-:S02]  /*ea30*/  P2R R4, PR, RZ, 0x8 ;  /* 0x00000008ff047803 */ /* 0x000fc40000000000 */
[----:B------:R-:W-:Y:S01]  /*ea40*/  IMAD.X R75, R17, 0x1, R5, P0 ;  /* 0x00000001114b7824 */ /* 0x000fe200000e0605 */
[----:B------:R-:W-:Y:S01]  /*ea50*/  IADD3 R72, P0, R10, R72, RZ ;  /* 0x000000480a487210 */ /* 0x000fe20007f1e0ff */
[----:B------:R-:W-:Y:S01]  /*ea60*/  IMAD.X R13, R7, 0x1, R17, P1 ;  /* 0x00000001070d7824 */ /* 0x000fe200008e0611 */
[----:B------:R-:W-:Y:S01]  /*ea70*/  IADD3 R6, P1, R6, R10, RZ ;  /* 0x0000000a06067210 */ /* 0x000fe20007f3e0ff */
[----:B------:R-:W-:Y:S01]  /*ea80*/  LDSM.16.M88.4 R16, [R197+0x6900] ;  /* 0x00690000c510783b */ /* 0x000fe20000000200 */
[C---:B------:R-:W-:Y:S01]  /*ea90*/  IADD3 R187, R196.reuse, 0x800, RZ ;  /* 0x00000800c4bb7810 */ /* 0x040fe20007ffe0ff */
[----:B------:R-:W-:Y:S01]  /*eaa0*/  IMAD.X R73, R11, 0x1, R5, P0 ;  /* 0x000000010b497824 */ /* 0x000fe200000e0605 */
[----:B------:R-:W-:Y:S01]  /*eab0*/  IADD3 R186, R196, 0x1000, RZ ;  /* 0x00001000c4ba7810 */ /* 0x000fe20007ffe0ff */
[----:B------:R-:W-:Y:S01]  /*eac0*/  IMAD R5, R69, 0x400, R83 ;  /* 0x0000040045057824 */ /* 0x000fe200078e0253 */
[----:B------:R-:W-:Y:S01]  /*ead0*/  LDSM.16.M88.4 R60, [R196+0x1000] ;  /* 0x00100000c43c783b */ /* 0x000fe20000000200 */
[----:B------:R-:W-:Y:S01]  /*eae0*/  IMAD.X R7, R7, 0x1, R11, P1 ;  /* 0x0000000107077824 */ /* 0x000fe200008e060b */
[----:B------:R-:W-:Y:S01]  /*eaf0*/  ISETP.GE.AND P1, PT, R81, c[0x0][0x1d4], PT ;  /* 0x0000750051007a0c */ /* 0x000fe20003f26270 */
[----:B------:R-:W-:Y:S01]  /*eb00*/  IMAD.IADD R0, R82, 0x1, R5 ;  /* 0x0000000152007824 */ /* 0x000fe200078e0205 */
[----:B------:R-:W-:Y:S01]  /*eb10*/  LDSM.16.M88.4 R8, [R197+0x7100] ;  /* 0x00710000c508783b */ /* 0x000fe20000000200 */
[----:B------:R-:W-:-:S02]  /*eb20*/  IADD3 R185, R196, 0x1800, RZ ;  /* 0x00001800c4b97810 */ /* 0x000fc40007ffe0ff */
[----:B------:R-:W-:Y:S01]  /*eb30*/  IMAD.SHL.U32 R198, R0, 0x2, RZ ;  /* 0x0000000200c67824 */ /* 0x000fe200078e00ff */
[C---:B------:R-:W-:Y:S01]  /*eb40*/  ISETP.LT.OR P0, PT, R40.reuse, 0x1, P1 ;  /* 0x000000012800780c */ /* 0x040fe20000f01670 */
[----:B------:R-:W-:Y:S01]  /*eb50*/  LDSM.16.M88.4 R56, [R196+0x1800] ;  /* 0x00180000c438783b */ /* 0x000fe20000000200 */
[----:B------:R-:W-:Y:S01]  /*eb60*/  ISETP.LT.OR P1, PT, R40, 0x21, P1 ;  /* 0x000000212800780c */ /* 0x000fe20000f21670 */
[--C-:B------:R-:W-:Y:S01]  /*eb70*/  IMAD R194, R2, 0x2, R198.reuse ;  /* 0x0000000202c27824 */ /* 0x100fe200078e02c6 */
[C---:B------:R-:W-:Y:S01]  /*eb80*/  IADD3 R183, R196.reuse, 0x2000, RZ ;  /* 0x00002000c4b77810 */ /* 0x040fe20007ffe0ff */
[----:B------:R-:W1:Y:S01]  /*eb90*/  LDSM.16.M88.4 R76, [R198+0xc100] ;  /* 0x00c10000c64c783b */ /* 0x000e620000000200 */
[----:B------:R-:W-:Y:S01]  /*eba0*/  IMAD.MOV.U32 R0, RZ, RZ, 0x40 ;  /* 0x00000040ff007424 */ /* 0x000fe200078e00ff */
[C---:B------:R-:W-:Y:S01]  /*ebb0*/  IADD3 R182, R196.reuse, 0x2800, RZ ;  /* 0x00002800c4b67810 */ /* 0x040fe20007ffe0ff */
[C---:B------:R-:W-:Y:S01]  /*ebc0*/  IMAD R193, R3.reuse, 0x2, R198 ;  /* 0x0000000203c17824 */ /* 0x040fe200078e02c6 */
[----:B------:R-:W2:Y:S01]  /*ebd0*/  LDSM.16.M88.4 R52, [R194+0xc100] ;  /* 0x00c10000c234783b */ /* 0x000ea20000000200 */
[----:B------:R-:W-:Y:S01]  /*ebe0*/  IMAD R191, R3, 0x2, R194 ;  /* 0x0000000203bf7824 */ /* 0x000fe200078e02c2 */
[----:B------:R-:W-:-:S02]  /*ebf0*/  IADD3 R181, R196, 0x3000, RZ ;  /* 0x00003000c4b57810 */ /* 0x000fc40007ffe0ff */
[----:B------:R-:W-:Y:S01]  /*ec00*/  @!PT LDS RZ, [RZ] ;  /* 0x00000000fffff984 */ /* 0x000fe20000000800 */
[----:B------:R-:W-:Y:S01]  /*ec10*/  @!PT LDS RZ, [RZ] ;  /* 0x00000000fffff984 */ /* 0x000fe20000000800 */
[----:B------:R-:W-:Y:S01]  /*ec20*/  @!PT LDS RZ, [RZ] ;  /* 0x00000000fffff984 */ /* 0x000fe20000000800 */
[----:B------:R3:W-:Y:S01]  /*ec30*/  LDGSTS.E.BYPASS.LTC128B.128 [R203+0x100], [R14.64], !P0 ;  /* 0x001000000ecb7fae */ /* 0x0007e2000c101d54 */
[----:B------:R-:W-:Y:S02]  /*ec40*/  ISETP.LT.OR P0, PT, R40, 0x1, P2 ;  /* 0x000000012800780c */ /* 0x000fe40001701670 */
[C---:B------:R-:W-:Y:S02]  /*ec50*/  IADD3 R180, R196.reuse, 0x3800, RZ ;  /* 0x00003800c4b47810 */ /* 0x040fe40007ffe0ff */
[C---:B------:R-:W-:Y:S02]  /*ec60*/  IADD3 R179, R196.reuse, 0x4000, RZ ;  /* 0x00004000c4b37810 */ /* 0x040fe40007ffe0ff */
[C---:B------:R-:W-:Y:S02]  /*ec70*/  IADD3 R178, R196.reuse, 0x4800, RZ ;  /* 0x00004800c4b27810 */ /* 0x040fe40007ffe0ff */
[C---:B------:R-:W-:Y:S02]  /*ec80*/  IADD3 R177, R196.reuse, 0x5000, RZ ;  /* 0x00005000c4b17810 */ /* 0x040fe40007ffe0ff */
[----:B------:R-:W-:-:S03]  /*ec90*/  IADD3 R176, R196, 0x5800, RZ ;  /* 0x00005800c4b07810 */ /* 0x000fc60007ffe0ff */
[----:B------:R3:W-:Y:S01]  /*eca0*/  LDGSTS.E.BYPASS.LTC128B.128 [R203+0x2100], [R12.64], !P0 ;  /* 0x021000000ccb7fae */ /* 0x0007e2000c101d54 */
[----:B------:R-:W-:-:S04]  /*ecb0*/  ISETP.GE.AND P0, PT, R41, c[0x0][0x1d4], PT ;  /* 0x0000750029007a0c */ /* 0x000fc80003f06270 */
[C---:B------:R-:W-:Y:S02]  /*ecc0*/  ISETP.LT.OR P3, PT, R40.reuse, 0x1, P0 ;  /* 0x000000012800780c */ /* 0x040fe40000761670 */
[----:B------:R-:W-:Y:S01]  /*ecd0*/  ISETP.LT.OR P0, PT, R40, 0x21, P0 ;  /* 0x000000212800780c */ /* 0x000fe20000701670 */
[----:B-1----:R-:W-:Y:S10]  /*ece0*/  HMMA.16816.F32 R28, R76, R24, RZ ;  /* 0x000000184c1c723c */ /* 0x002ff400000018ff */
[----:B------:R1:W-:Y:S01]  /*ecf0*/  LDGSTS.E.BYPASS.LTC128B.128 [R203+0x4100], [R6.64], !P3 ;  /* 0x0410000006cb7fae */ /* 0x0003e2000d901d54 */
[----:B------:R-:W-:-:S03]  /*ed00*/  ISETP.NE.AND P3, PT, R4, RZ, PT ;  /* 0x000000ff0400720c */ /* 0x000fc60003f65270 */
[----:B------:R4:W-:Y:S01]  /*ed10*/  LDGSTS.E.BYPASS.LTC128B.128 [R203+0x1100], [R44.64], !P1 ;  /* 0x011000002ccb7fae */ /* 0x0009e2000c901d54 */
[----:B------:R-:W-:Y:S01]  /*ed20*/  LOP3.LUT P1, RZ, R43, 0x4, RZ, 0xc0, !PT ;  /* 0x000000042bff7812 */ /* 0x000fe2000782c0ff */
[----:B------:R-:W-:Y:S03]  /*ed30*/  HMMA.16816.F32 R24, R76, R26, RZ ;  /* 0x0000001a4c18723c */ /* 0x000fe600000018ff */
[----:B------:R-:W-:Y:S02]  /*ed40*/  SEL R0, R0, 0xffffffc0, !P1 ;  /* 0xffffffc000007807 */ /* 0x000fe40004800000 */
[----:B------:R-:W-:-:S03]  /*ed50*/  ISETP.LT.OR P1, PT, R40, 0x21, P2 ;  /* 0x000000212800780c */ /* 0x000fc60001721670 */
[----:B------:R-:W-:Y:S01]  /*ed60*/  IMAD.IADD R192, R197, 0x1, R0 ;  /* 0x00000001c5c07824 */ /* 0x000fe200078e0200 */
[----:B------:R-:W-:Y:S01]  /*ed70*/  HMMA.16816.F32 R20, R76, R16, RZ ;  /* 0x000000104c14723c */ /* 0x000fe200000018ff */
[----:B------:R-:W-:-:S07]  /*ed80*/  IMAD.IADD R184, R0, 0x1, R196 ;  /* 0x0000000100b87824 */ /* 0x000fce00078e02c4 */
[C---:B---3--:R-:W-:Y:S01]  /*ed90*/  HMMA.16816.F32 R12, R76.reuse, R8, RZ ;  /* 0x000000084c0c723c */ /* 0x048fe200000018ff */
[----:B------:R3:W-:Y:S04]  /*eda0*/  LDGSTS.E.BYPASS.LTC128B.128 [R203+0x3100], [R74.64], !P1 ;  /* 0x031000004acb7fae */ /* 0x0007e8000c901d54 */
[----:B------:R3:W-:Y:S01]  /*edb0*/  LDGSTS.E.BYPASS.LTC128B.128 [R203+0x5100], [R72.64], !P0 ;  /* 0x0510000048cb7fae */ /* 0x0007e2000c101d54 */
[----:B------:R-:W-:Y:S02]  /*edc0*/  PLOP3.LUT P0, PT, PT, PT, UP0, 0x80, 0x0 ;  /* 0x000000000000781c */ /* 0x000fe40003f0f008 */
[C---:B------:R-:W-:Y:S01]  /*edd0*/  HMMA.16816.F32 R16, R76.reuse, R18, RZ ;  /* 0x000000124c10723c */ /* 0x040fe200000018ff */
[----:B------:R-:W-:Y:S04]  /*ede0*/  LDSM.16.M88.4 R48, [R193+0xc100] ;  /* 0x00c10000c130783b */ /* 0x000fe80000000200 */
[----:B----4-:R-:W4:Y:S03]  /*edf0*/  LDSM.16.M88.4 R44, [R192+0x6100] ;  /* 0x00610000c02c783b */ /* 0x010f260000000200 */
[C---:B------:R-:W-:Y:S01]  /*ee00*/  HMMA.16816.F32 R8, R76.reuse, R10, RZ ;  /* 0x0000000a4c08723c */ /* 0x040fe200000018ff */
[----:B------:R-:W5:Y:S04]  /*ee10*/  LDSM.16.M88.4 R40, [R192+0x6900] ;  /* 0x00690000c028783b */ /* 0x000f680000000200 */
[----:B------:R-:W0:Y:S03]  /*ee20*/  LDGDEPBAR ;  /* 0x00000000000079af */ /* 0x000e260000000000 */
[C---:B-1----:R-:W-:Y:S08]  /*ee30*/  HMMA.16816.F32 R4, R76.reuse, R36, RZ ;  /* 0x000000244c04723c */ /* 0x042ff000000018ff */
[----:B------:R-:W-:Y:S01]  /*ee40*/  HMMA.16816.F32 R76, R76, R38, RZ ;  /* 0x000000264c4c723c */ /* 0x000fe200000018ff */
[----:B------:R-:W1:Y:S04]  /*ee50*/  LDSM.16.M88.4 R36, [R192+0x7100] ;  /* 0x00710000c024783b */ /* 0x000e680000000200 */
[----:B---3--:R-:W-:Y:S03]  /*ee60*/  LDSM.16.M88.4 R72, [R191+0xc100] ;  /* 0x00c10000bf48783b */ /* 0x008fe60000000200 */
[C---:B--2---:R-:W-:Y:S08]  /*ee70*/  HMMA.16816.F32 R28, R52.reuse, R32, R28 ;  /* 0x00000020341c723c */ /* 0x044ff0000000181c */
        /* <DEDUP_REMOVED lines=119> */
[C---:B------:R-:W-:Y:S07]  /*f5f0*/  HMMA.16816.F32 R20, R48.reuse, R40, R20 ;  /* 0x000000283014723c */ /* 0x040fee0000001814 */
[----:B------:R-:W-:Y:S01]  /*f600*/  SHF.R.S32.HI R40, RZ, 0x1f, R173 ;  /* 0x0000001fff287819 */ /* 0x000fe200000114ad */
        /* <DEDUP_REMOVED lines=12> */
[----:B------:R-:W-:Y:S01]  /*f6d0*/  LOP3.LUT R4, R82, R83, RZ, 0xfc, !PT ;  /* 0x0000005352047212 */ /* 0x000fe200078efcff */
[----:B------:R-:W-:Y:S01]  /*f6e0*/  HMMA.16816.F32 R76, R72, R54, R76 ;  /* 0x00000036484c723c */ /* 0x000fe2000000184c */
[----:B------:R-:W-:-:S02]  /*f6f0*/  SHF.R.S32.HI R6, RZ, 0x1f, R81 ;  /* 0x0000001fff067819 */ /* 0x000fc40000011451 */
[----:B------:R-:W-:Y:S01]  /*f700*/  SHF.R.S32.HI R7, RZ, 0x1f, R172 ;  /* 0x0000001fff077819 */ /* 0x000fe200000114ac */
[----:B------:R-:W-:Y:S06]  /*f710*/  BAR.SYNC.DEFER_BLOCKING 0x0 ;  /* 0x0000000000007b1d */ /* 0x000fec0000010000 */
[----:B------:R-:W-:Y:S05]  /*f720*/  @!P0 BRA `(.L_x_707) ;  /* 0x0000043000008947 */ /* 0x000fea0003800000 */
        /* <DEDUP_REMOVED lines=14> */
[C---:B------:R-:W-:Y:S01]  /*f810*/  SHF.L.U64.HI R6, R81.reuse, 0x1, R6 ;  /* 0x0000000151067819 */ /* 0x040fe20000010206 */
[----:B------:R-:W-:Y:S01]  /*f820*/  IMAD.SHL.U32 R81, R81, 0x2, RZ ;  /* 0x0000000251517824 */ /* 0x000fe200078e00ff */
[----:B------:R-:W-:Y:S01]  /*f830*/  IADD3 R42, -R80, 0x10, RZ ;  /* 0x00000010502a7810 */ /* 0x000fe20007ffe1ff */
[----:B------:R-:W-:Y:S01]  /*f840*/  IMAD R201, R0, c[0x0][0x2b8], R201 ;  /* 0x0000ae0000c97a24 */ /* 0x000fe200078e02c9 */
[C---:B------:R-:W-:Y:S01]  /*f850*/  SHF.L.U64.HI R40, R173.reuse, 0x1, R40 ;  /* 0x00000001ad287819 */ /* 0x040fe20000010228 */
[----:B------:R-:W-:Y:S01]  /*f860*/  IMAD.SHL.U32 R41, R173, 0x2, RZ ;  /* 0x00000002ad297824 */ /* 0x000fe200078e00ff */
[----:B------:R-:W-:Y:S01]  /*f870*/  LOP3.LUT R42, R42, 0xf, RZ, 0xc0, !PT ;  /* 0x0000000f2a2a7812 */ /* 0x000fe200078ec0ff */
[----:B------:R-:W-:Y:S01]  /*f880*/  IMAD.WIDE.U32 R38, R201, c[0x0][0x1e0], RZ ;  /* 0x00007800c9267a25 */ /* 0x000fe200078e00ff */
[----:B------:R-:W-:-:S05]  /*f890*/  SHF.R.S32.HI R0, RZ, 0x1f, R201 ;  /* 0x0000001fff007819 */ /* 0x000fca00000114c9 */
[----:B------:R-:W-:-:S04]  /*f8a0*/  IMAD R0, R0, c[0x0][0x1e0], RZ ;  /* 0x0000780000007a24 */ /* 0x000fc800078e02ff */
[----:B------:R-:W-:-:S04]  /*f8b0*/  IMAD R5, R201, c[0x0][0x1e4], R0 ;  /* 0x00007900c9057a24 */ /* 0x000fc800078e0200 */
[----:B------:R-:W-:Y:S01]  /*f8c0*/  IMAD.IADD R39, R39, 0x1, R5 ;  /* 0x0000000127277824 */ /* 0x000fe200078e0205 */
[----:B--2---:R-:W-:-:S03]  /*f8d0*/  SHF.R.S32.HI R5, RZ, 0x1f, R200 ;  /* 0x0000001fff057819 */ /* 0x004fc600000114c8 */
[----:B------:R-:W-:-:S04]  /*f8e0*/  IMAD.WIDE.U32 R36, R200, c[0x0][0x1f0], R38 ;  /* 0x00007c00c8247a25 */ /* 0x000fc800078e0026 */
[----:B------:R-:W-:Y:S01]  /*f8f0*/  IMAD R5, R5, c[0x0][0x1f0], RZ ;  /* 0x00007c0005057a24 */ /* 0x000fe200078e02ff */
[----:B------:R-:W-:-:S03]  /*f900*/  IADD3 R48, P0, R36, UR22, RZ ;  /* 0x0000001624307c10 */ /* 0x000fc6000ff1e0ff */
[----:B------:R-:W-:Y:S01]  /*f910*/  IMAD R0, R200, c[0x0][0x1f4], R5 ;  /* 0x00007d00c8007a24 */ /* 0x000fe200078e0205 */
[----:B------:R-:W-:-:S04]  /*f920*/  SEL R5, RZ, 0x10, P4 ;  /* 0x00000010ff057807 */ /* 0x000fc80002000000 */
[----:B------:R-:W-:Y:S02]  /*f930*/  IADD3.X R37, R37, UR16, R0, P0, !PT ;  /* 0x0000001025257c10 */ /* 0x000fe400087fe400 */
[C---:B------:R-:W-:Y:S02]  /*f940*/  LEA R39, P0, R48.reuse, c[0x0][0x1c8], 0x1 ;  /* 0x0000720030277a11 */ /* 0x040fe400078008ff */
[----:B------:R-:W-:Y:S02]  /*f950*/  IADD3 R46, -R5, 0x10, RZ ;  /* 0x00000010052e7810 */ /* 0x000fe40007ffe1ff */
[----:B------:R-:W-:Y:S01]  /*f960*/  LEA.HI.X R48, R48, c[0x0][0x1cc], R37, 0x1, P0 ;  /* 0x0000730030307a11 */ /* 0x000fe200000f0c25 */
[----:B------:R-:W1:Y:S01]  /*f970*/  SHFL.IDX PT, R36, R39, 0x1, 0x181f ;  /* 0x00381f0027247f89 */ /* 0x000e6200000e0000 */
[----:B------:R-:W-:Y:S02]  /*f980*/  SEL R0, RZ, 0x10, P6 ;  /* 0x00000010ff007807 */ /* 0x000fe40003000000 */
[----:B------:R-:W-:Y:S01]  /*f990*/  LOP3.LUT R46, R46, 0xf, RZ, 0xc0, !PT ;  /* 0x0000000f2e2e7812 */ /* 0x000fe200078ec0ff */
[----:B------:R-:W2:Y:S01]  /*f9a0*/  SHFL.IDX PT, R37, R48, 0x1, 0x181f ;  /* 0x00381f0030257f89 */ /* 0x000ea200000e0000 */
[----:B------:R-:W-:-:S02]  /*f9b0*/  IADD3 R44, -R0, 0x10, RZ ;  /* 0x00000010002c7810 */ /* 0x000fc40007ffe1ff */
[----:B------:R-:W-:Y:S01]  /*f9c0*/  ISETP.NE.U32.AND P2, PT, R5, RZ, PT ;  /* 0x000000ff0500720c */ /* 0x000fe20003f45070 */
[----:B------:R3:W4:Y:S01]  /*f9d0*/  SHFL.IDX PT, R38, R39, RZ, 0x181f ;  /* 0x00181fff27267589 */ /* 0x00072200000e0000 */
[----:B------:R-:W-:-:S03]  /*f9e0*/  LOP3.LUT R44, R44, 0xf, RZ, 0xc0, !PT ;  /* 0x0000000f2c2c7812 */ /* 0x000fc600078ec0ff */
        /* <DEDUP_REMOVED lines=23> */
.L_x_707:
[----:B------:R-:W-:Y:S01]  /*fb60*/  LOP3.LUT R0, R68, 0xffffffe0, RZ, 0xc0, !PT ;  /* 0xffffffe044007812 */ /* 0x000fe200078ec0ff */
[----:B------:R-:W-:Y:S01]  /*fb70*/  UMOV UR4, 0xffffffc0 ;  /* 0xffffffc000047882 */ /* 0x000fe20000000000 */
[----:B------:R-:W-:Y:S01]  /*fb80*/  LEA.HI R6, R70, R71, RZ, 0x2 ;  /* 0x0000004746067211 */ /* 0x000fe200078f10ff */
[----:B------:R-:W-:Y:S01]  /*fb90*/  UIMAD UR4, UR8, UR4, 0x41 ;  /* 0x00000041080474a4 */ /* 0x000fe2000f8e0204 */
[----:B------:R-:W-:Y:S01]  /*fba0*/  SHF.R.S32.HI R36, RZ, 0x1f, R69 ;  /* 0x0000001fff247819 */ /* 0x000fe20000011445 */
[C---:B------:R-:W-:Y:S01]  /*fbb0*/  IMAD.IADD R0, R71.reuse, 0x1, -R0 ;  /* 0x0000000147007824 */ /* 0x040fe200078e0a00 */
[----:B------:R-:W-:Y:S01]  /*fbc0*/  LOP3.LUT R6, R6, 0xfffffffc, RZ, 0xc0, !PT ;  /* 0xfffffffc06067812 */ /* 0x000fe200078ec0ff */
[----:B------:R-:W-:Y:S01]  /*fbd0*/  IMAD.SHL.U32 R195, R4, 0x2, RZ ;  /* 0x0000000204c37824 */ /* 0x000fe200078e00ff */
[----:B------:R-:W-:Y:S01]  /*fbe0*/  LEA.HI R5, R36, R69, RZ, 0x3 ;  /* 0x0000004524057211 */ /* 0x000fe200078f18ff */
[----:B------:R-:W-:Y:S01]  /*fbf0*/  UIADD3 UR8, UR8, -0x2, URZ ;  /* 0xfffffffe08087890 */ /* 0x000fe2000fffe03f */
[----:B------:R-:W-:Y:S01]  /*fc00*/  SHF.R.S32.HI R7, RZ, 0x1f, R0 ;  /* 0x0000001fff077819 */ /* 0x000fe20000011400 */
[----:B------:R-:W-:Y:S01]  /*fc10*/  IMAD.IADD R71, R71, 0x1, -R6 ;  /* 0x0000000147477824 */ /* 0x000fe200078e0a06 */
[----:B------:R-:W-:Y:S01]  /*fc20*/  LOP3.LUT R36, R5, 0xffffff8, RZ, 0xc0, !PT ;  /* 0x0ffffff805247812 */ /* 0x000fe200078ec0ff */
[----:B------:R-:W-:Y:S01]  /*fc30*/  LDSM.16.MT88.4 R40, [R195+0x2100] ;  /* 0x00210000c328783b */ /* 0x000fe20000004200 */
[----:B------:R-:W-:Y:S01]  /*fc40*/  LEA.HI R6, R7, R0, RZ, 0x2 ;  /* 0x0000000007067211 */ /* 0x000fe200078f10ff */
[--C-:B------:R-:W-:Y:S01]  /*fc50*/  IMAD R190, R2, 0x2, R195.reuse ;  /* 0x0000000202be7824 */ /* 0x100fe200078e02c3 */
[----:B------:R-:W-:Y:S01]  /*fc60*/  LEA.HI R5, R71, R71, RZ, 0x1 ;  /* 0x0000004747057211 */ /* 0x000fe200078f08ff */
[----:B------:R-:W-:Y:S01]  /*fc70*/  IMAD.IADD R36, R69, 0x1, -R36 ;  /* 0x0000000145247824 */ /* 0x000fe200078e0a24 */
[----:B------:R-:W-:Y:S01]  /*fc80*/  PLOP3.LUT P1, PT, PT, PT, UP2, 0x80, 0x0 ;  /* 0x000000000000781c */ /* 0x000fe20003f2f028 */
[C---:B------:R-:W-:Y:S01]  /*fc90*/  IMAD R189, R3.reuse, 0x2, R195 ;  /* 0x0000000203bd7824 */ /* 0x040fe200078e02c3 */
[----:B------:R-:W-:Y:S01]  /*fca0*/  LEA.HI.SX32 R7, R6, UR12, 0x1e ;  /* 0x0000000c06077c11 */ /* 0x000fe2000f8ff2ff */
[----:B------:R-:W-:Y:S01]  /*fcb0*/  IMAD R188, R3, 0x2, R190 ;  /* 0x0000000203bc7824 */ /* 0x000fe200078e02be */
[----:B-1----:R-:W-:Y:S01]  /*fcc0*/  LOP3.LUT R38, R5, 0x1ffffffe, RZ, 0xc0, !PT ;  /* 0x1ffffffe05267812 */ /* 0x002fe200078ec0ff */
[----:B------:R-:W-:Y:S01]  /*fcd0*/  LDSM.16.MT88.4 R100, [R195+0x100] ;  /* 0x00010000c364783b */ /* 0x000fe20000004200 */
[----:B------:R-:W-:Y:S01]  /*fce0*/  PLOP3.LUT P0, PT, PT, PT, UP2, 0x80, 0x0 ;  /* 0x000000000000781c */ /* 0x000fe20003f0f028 */
[----:B------:R-:W-:Y:S01]  /*fcf0*/  IMAD R7, R36, 0x10, R7 ;  /* 0x0000001024077824 */ /* 0x000fe200078e0207 */
[----:B------:R-:W-:Y:S01]  /*fd00*/  LOP3.LUT R175, R6, 0x7ffffffc, RZ, 0xc0, !PT ;  /* 0x7ffffffc06af7812 */ /* 0x000fe200078ec0ff */
[----:B------:R-:W-:Y:S01]  /*fd10*/  IMAD.IADD R38, R71, 0x1, -R38 ;  /* 0x0000000147267824 */ /* 0x000fe200078e0a26 */
[----:B------:R-:W-:Y:S01]  /*fd20*/  LDSM.16.MT88.4 R108, [R190+0x100] ;  /* 0x00010000be6c783b */ /* 0x000fe20000004200 */
[----:B------:R-:W-:-:S02]  /*fd30*/  IMAD.U32 R206, RZ, RZ, UR8 ;  /* 0x00000008ffce7e24 */ /* 0x000fc4000f8e00ff */
[----:B------:R-:W-:Y:S01]  /*fd40*/  IMAD R174, R38, 0x8, R7 ;  /* 0x0000000826ae7824 */ /* 0x000fe200078e0207 */
[----:B------:R-:W-:Y:S01]  /*fd50*/  LDSM.16.MT88.4 R116, [R189+0x100] ;  /* 0x00010000bd74783b */ /* 0x000fe20000004200 */
[----:B------:R-:W-:Y:S02]  /*fd60*/  IMAD.IADD R175, R0, 0x1, -R175 ;  /* 0x0000000100af7824 */ /* 0x000fe400078e0aaf */
[----:B------:R-:W-:Y:S01]  /*fd70*/  @P1 IMAD.HI.U32 R7, R174, c[0x0][0x2c8], RZ ;  /* 0x0000b200ae071a27 */ /* 0x000fe200078e00ff */
[----:B------:R-:W-:Y:S03]  /*fd80*/  LDSM.16.MT88.4 R124, [R188+0x100] ;  /* 0x00010000bc7c783b */ /* 0x000fe60000004200 */
[----:B------:R-:W-:Y:S01]  /*fd90*/  IMAD.MOV.U32 R5, RZ, RZ, R174 ;  /* 0x000000ffff057224 */ /* 0x000fe200078e00ae */
[----:B------:R-:W-:Y:S01]  /*fda0*/  @P0 SHF.R.U32.HI R5, RZ, c[0x0][0x2cc], R7 ;  /* 0x0000b300ff050a19 */ /* 0x000fe20000011607 */
[----:B------:R-:W-:Y:S01]  /*fdb0*/  IMAD.U32 R0, RZ, RZ, UR4 ;  /* 0x00000004ff007e24 */ /* 0x000fe2000f8e00ff */
[----:B------:R-:W-:Y:S01]  /*fdc0*/  LDSM.16.MT88.4 R48, [R190+0x2100] ;  /* 0x00210000be30783b */ /* 0x000fe20000004200 */
[----:B------:R-:W-:Y:S01]  /*fdd0*/  IMAD.SHL.U32 R175, R175, 0x2, RZ ;  /* 0x00000002afaf7824 */ /* 0x000fe200078e00ff */
[----:B------:R-:W-:-:S02]  /*fde0*/  ULDC.64 UR4, c[0x0][0x2c8] ;  /* 0x0000b20000047ab9 */ /* 0x000fc40000000a00 */
[----:B------:R-:W1:Y:S01]  /*fdf0*/  SHFL.IDX PT, R7, R5, RZ, 0x1c1f ;  /* 0x001c1fff05077589 */ /* 0x000e6200000e0000 */
[----:B------:R-:W-:Y:S01]  /*fe00*/  UIMAD.WIDE.U32 UR22, UR12, UR4, URZ ;  /* 0x000000040c1672a5 */ /* 0x000fe2000f8e003f */
[C---:B------:R-:W-:Y:S02]  /*fe10*/  IADD3 R0, -R175.reuse, UR9, R0 ;  /* 0x00000009af007c10 */ /* 0x040fe4000fffe100 */
[----:B------:R-:W-:Y:S01]  /*fe20*/  IADD3 R6, -R175, UR19, RZ ;  /* 0x00000013af067c10 */ /* 0x000fe2000fffe1ff */
[----:B------:R-:W2:Y:S01]  /*fe30*/  SHFL.IDX PT, R39, R5, 0x1, 0x1c1f ;  /* 0x003c1f0005277f89 */ /* 0x000ea200000e0000 */
[----:B------:R-:W-:Y:S02]  /*fe40*/  IADD3 R36, R0, -UR17, RZ ;  /* 0x8000001100247c10 */ /* 0x000fe4000fffe0ff */
[----:B------:R-:W-:Y:S01]  /*fe50*/  @UP2 UMOV UR7, UR23 ;  /* 0x0000001700072c82 */ /* 0x000fe20008000000 */
[----:B------:R-:W-:Y:S01]  /*fe60*/  LDSM.16.MT88.4 R56, [R189+0x2100] ;  /* 0x00210000bd38783b */ /* 0x000fe20000004200 */
[----:B------:R-:W-:-:S03]  /*fe70*/  @UP2 USHF.R.U32.HI UR12, URZ, UR5, UR7 ;  /* 0x000000053f0c2299 */ /* 0x000fc60008011607 */
[----:B------:R-:W-:Y:S01]  /*fe80*/  LDSM.16.MT88.4 R64, [R188+0x2100] ;  /* 0x00210000bc40783b */ /* 0x000fe20000004200 */
[----:B------:R-:W-:-:S03]  /*fe90*/  UIADD3 UR12, UR12, UR9, -UR17 ;  /* 0x000000090c0c7290 */ /* 0x000fc6000fffe811 */
[----:B------:R-:W-:Y:S01]  /*fea0*/  LDSM.16.MT88.4 R72, [R195+0x4100] ;  /* 0x00410000c348783b */ /* 0x000fe20000004200 */
[----:B------:R-:W-:-:S03]  /*feb0*/  USHF.R.S32.HI UR4, URZ, 0x1f, UR12 ;  /* 0x0000001f3f047899 */ /* 0x000fc6000801140c */
[----:B------:R-:W-:Y:S01]  /*fec0*/  LDSM.16.MT88.4 R80, [R190+0x4100] ;  /* 0x00410000be50783b */ /* 0x000fe20000004200 */
[----:B------:R-:W-:Y:S01]  /*fed0*/  ULEA.HI UR4, UR4, UR12, URZ, 0x6 ;  /* 0x0000000c04047291 */ /* 0x000fe2000f8f303f */
[----:B-1----:R-:W-:Y:S02]  /*fee0*/  IMAD.IADD R7, R36, 0x1, R7 ;  /* 0x0000000124077824 */ /* 0x002fe400078e0207 */
[----:B------:R-:W-:Y:S01]  /*fef0*/  LDSM.16.MT88.4 R88, [R189+0x4100] ;  /* 0x00410000bd58783b */ /* 0x000fe20000004200 */
[----:B------:R-:W-:Y:S02]  /*ff00*/  USHF.R.S32.HI UR7, URZ, 0x6, UR4 ;  /* 0x000000063f077899 */ /* 0x000fe40008011404 */
[----:B------:R-:W-:Y:S01]  /*ff10*/  IMNMX R0, R6, R7, PT ;  /* 0x0000000706007217 */ /* 0x000fe20003800200 */
[----:B--2---:R-:W-:Y:S01]  /*ff20*/  IMAD.IADD R39, R36, 0x1, R39 ;  /* 0x0000000124277824 */ /* 0x004fe200078e0227 */
[----:B------:R-:W-:Y:S01]  /*ff30*/  LDSM.16.MT88.4 R136, [R190+0x900] ;  /* 0x00090000be88783b */ /* 0x000fe20000004200 */
[----:B------:R-:W-:Y:S01]  /*ff40*/  UISETP.LT.AND UP0, UPT, URZ, UR7, UPT ;  /* 0x000000073f00728c */ /* 0x000fe2000bf01270 */
[----:B------:R-:W-:-:S02]  /*ff50*/  ISETP.GT.AND P0, PT, R0, RZ, PT ;  /* 0x000000ff0000720c */ /* 0x000fc40003f04270 */
[----:B------:R-:W-:Y:S01]  /*ff60*/  ISETP.GT.AND P1, PT, R0, 0x1, PT ;  /* 0x000000010000780c */ /* 0x000fe20003f24270 */
[----:B------:R-:W-:Y:S01]  /*ff70*/  USEL UR7, URZ, UR7, !UP0 ;  /* 0x000000073f077287 */ /* 0x000fe2000c000000 */
[----:B------:R-:W-:Y:S01]  /*ff80*/  FSEL R28, R28, -INF , P0 ;  /* 0xff8000001c1c7808 */ /* 0x000fe20000000000 */
[----:B------:R-:W0:Y:S01]  /*ff90*/  LDGDEPBAR ;  /* 0x00000000000079af */ /* 0x000e220000000000 */
        /* <DEDUP_REMOVED lines=20> */
[----:B------:R-:W-:Y:S02]  /*100e0*/  IMNMX R13, R6, R39, PT ;  /* 0x00000027060d7217 */ /* 0x000fe40003800200 */
[----:B------:R-:W-:-:S02]  /*100f0*/  ISETP.GT.AND P0, PT, R0, 0x30, PT ;  /* 0x000000300000780c */ /* 0x000fc40003f04270 */
[----:B------:R-:W-:Y:S02]  /*10100*/  FSEL R161, R9, -INF , P1 ;  /* 0xff80000009a17808 */ /* 0x000fe40000800000 */
[----:B------:R-:W-:Y:S02]  /*10110*/  FMNMX.FTZ R6, R28, R37, !PT ;  /* 0x000000251c067209 */ /* 0x000fe40007810000 */
[C---:B------:R-:W-:Y:S02]  /*10120*/  ISETP.GT.AND P1, PT, R13.reuse, RZ, PT ;  /* 0x000000ff0d00720c */ /* 0x040fe40003f24270 */
[----:B------:R-:W-:Y:S02]  /*10130*/  FSEL R147, R32, -INF , P0 ;  /* 0xff80000020937808 */ /* 0x000fe40000000000 */
[----:B------:R-:W-:Y:S02]  /*10140*/  ISETP.GT.AND P0, PT, R13, 0x1, PT ;  /* 0x000000010d00780c */ /* 0x000fe40003f04270 */
[----:B------:R-:W-:-:S02]  /*10150*/  FMNMX.FTZ R6, R29, R6, !PT ;  /* 0x000000061d067209 */ /* 0x000fc40007810000 */
[----:B------:R-:W-:Y:S02]  /*10160*/  FSEL R30, R30, -INF , P1 ;  /* 0xff8000001e1e7808 */ /* 0x000fe40000800000 */
[----:B------:R-:W-:Y:S02]  /*10170*/  ISETP.GT.AND P1, PT, R13, 0x8, PT ;  /* 0x000000080d00780c */ /* 0x000fe40003f24270 */
[----:B------:R-:W-:Y:S02]  /*10180*/  FSEL R16, R31, -INF , P0 ;  /* 0xff8000001f107808 */ /* 0x000fe40000000000 */
[----:B------:R-:W-:Y:S02]  /*10190*/  FMNMX.FTZ R6, R25, R6, !PT ;  /* 0x0000000619067209 */ /* 0x000fe40007810000 */
[----:B------:R-:W-:Y:S02]  /*101a0*/  ISETP.GT.AND P0, PT, R13, 0x9, PT ;  /* 0x000000090d00780c */ /* 0x000fe40003f04270 */
[----:B------:R-:W-:-:S02]  /*101b0*/  FSEL R26, R26, -INF , P1 ;  /* 0xff8000001a1a7808 */ /* 0x000fc40000800000 */
[----:B------:R-:W-:Y:S02]  /*101c0*/  FMNMX.FTZ R9, R30, R16, !PT ;  /* 0x000000101e097209 */ /* 0x000fe40007810000 */
[----:B------:R-:W-:Y:S02]  /*101d0*/  FMNMX.FTZ R20, R7, R6, !PT ;  /* 0x0000000607147209 */ /* 0x000fe40007810000 */
[----:B------:R-:W-:Y:S02]  /*101e0*/  ISETP.GT.AND P1, PT, R13, 0x10, PT ;  /* 0x000000100d00780c */ /* 0x000fe40003f24270 */
[----:B------:R-:W-:Y:S02]  /*101f0*/  FSEL R6, R27, -INF , P0 ;  /* 0xff8000001b067808 */ /* 0x000fe40000000000 */
[----:B------:R-:W-:Y:S02]  /*10200*/  FMNMX.FTZ R9, R26, R9, !PT ;  /* 0x000000091a097209 */ /* 0x000fe40007810000 */
[----:B------:R-:W-:-:S02]  /*10210*/  ISETP.GT.AND P0, PT, R13, 0x11, PT ;  /* 0x000000110d00780c */ /* 0x000fc40003f04270 */
[----:B------:R-:W-:Y:S02]  /*10220*/  FSEL R22, R22, -INF , P1 ;  /* 0xff80000016167808 */ /* 0x000fe40000800000 */
[----:B------:R-:W-:Y:S02]  /*10230*/  FMNMX.FTZ R9, R6, R9, !PT ;  /* 0x0000000906097209 */ /* 0x000fe40007810000 */
[----:B------:R-:W-:Y:S02]  /*10240*/  FSEL R12, R23, -INF , P0 ;  /* 0xff800000170c7808 */ /* 0x000fe40000000000 */
[----:B------:R-:W-:Y:S02]  /*10250*/  ISETP.GT.AND P0, PT, R13, 0x18, PT ;  /* 0x000000180d00780c */ /* 0x000fe40003f04270 */
[----:B------:R-:W-:Y:S02]  /*10260*/  FMNMX.FTZ R20, R21, R20, !PT ;  /* 0x0000001415147209 */ /* 0x000fe40007810000 */
[----:B------:R-:W-:-:S02]  /*10270*/  ISETP.GT.AND P1, PT, R0, 0x31, PT ;  /* 0x000000310000780c */ /* 0x000fc40003f24270 */
[----:B------:R-:W-:Y:S02]  /*10280*/  FMNMX.FTZ R9, R22, R9, !PT ;  /* 0x0000000916097209 */ /* 0x000fe40007810000 */
[----:B------:R-:W-:Y:S02]  /*10290*/  FSEL R18, R18, -INF , P0 ;  /* 0xff80000012127808 */ /* 0x000fe40000000000 */
[----:B------:R-:W-:Y:S02]  /*102a0*/  FMNMX.FTZ R20, R5, R20, !PT ;  /* 0x0000001405147209 */ /* 0x000fe40007810000 */
[----:B------:R-:W-:Y:S02]  /*102b0*/  FSEL R145, R33, -INF , P1 ;  /* 0xff80000021917808 */ /* 0x000fe40000800000 */
[----:B------:R-:W-:Y:S02]  /*102c0*/  ISETP.GT.AND P0, PT, R0, 0x38, PT ;  /* 0x000000380000780c */ /* 0x000fe40003f04270 */
[----:B------:R-:W-:-:S02]  /*102d0*/  ISETP.GT.AND P1, PT, R13, 0x19, PT ;  /* 0x000000190d00780c */ /* 0x000fc40003f24270 */
[----:B------:R-:W-:Y:S02]  /*102e0*/  FMNMX.FTZ R9, R12, R9, !PT ;  /* 0x000000090c097209 */ /* 0x000fe40007810000 */
[----:B------:R-:W-:Y:S02]  /*102f0*/  FMNMX.FTZ R20, R17, R20, !PT ;  /* 0x0000001411147209 */ /* 0x000fe40007810000 */
[----:B------:R-:W-:Y:S02]  /*10300*/  FSEL R143, R76, -INF , P0 ;  /* 0xff8000004c8f7808 */ /* 0x000fe40000000000 */
[----:B------:R-:W-:Y:S02]  /*10310*/  FSEL R8, R19, -INF , P1 ;  /* 0xff80000013087808 */ /* 0x000fe40000800000 */
[----:B------:R-:W-:Y:S02]  /*10320*/  ISETP.GT.AND P0, PT, R13, 0x20, PT ;  /* 0x000000200d00780c */ /* 0x000fe40003f04270 */
[----:B------:R-:W-:-:S02]  /*10330*/  FMNMX.FTZ R9, R18, R9, !PT ;  /* 0x0000000912097209 */ /* 0x000fc40007810000 */
[----:B------:R-:W-:Y:S02]  /*10340*/  FMNMX.FTZ R20, R159, R20, !PT ;  /* 0x000000149f147209 */ /* 0x000fe40007810000 */
[----:B------:R-:W-:Y:S02]  /*10350*/  ISETP.GT.AND P1, PT, R13, 0x21, PT ;  /* 0x000000210d00780c */ /* 0x000fe40003f24270 */
[----:B------:R-:W-:Y:S02]  /*10360*/  FSEL R204, R14, -INF , P0 ;  /* 0xff8000000ecc7808 */ /* 0x000fe40000000000 */
[----:B------:R-:W-:Y:S02]  /*10370*/  FMNMX.FTZ R9, R8, R9, !PT ;  /* 0x0000000908097209 */ /* 0x000fe40007810000 */
[----:B------:R-:W-:Y:S02]  /*10380*/  ISETP.GT.AND P0, PT, R0, 0x39, PT ;  /* 0x000000390000780c */ /* 0x000fe40003f04270 */
[----:B------:R-:W-:-:S02]  /*10390*/  FMNMX.FTZ R20, R167, R20, !PT ;  /* 0x00000014a7147209 */ /* 0x000fc40007810000 */
[----:B------:R-:W-:Y:S02]  /*103a0*/  FSEL R166, R15, -INF , P1 ;  /* 0xff8000000fa67808 */ /* 0x000fe40000800000 */
[----:B------:R-:W-:Y:S02]  /*103b0*/  ISETP.GT.AND P1, PT, R13, 0x28, PT ;  /* 0x000000280d00780c */ /* 0x000fe40003f24270 */
[----:B------:R-:W-:Y:S02]  /*103c0*/  FMNMX.FTZ R9, R204, R9, !PT ;  /* 0x00000009cc097209 */ /* 0x000fe40007810000 */
[----:B------:R-:W-:Y:S02]  /*103d0*/  FSEL R141, R77, -INF , P0 ;  /* 0xff8000004d8d7808 */ /* 0x000fe40000000000 */
        /* <DEDUP_REMOVED lines=24> */
[----:B------:R-:W1:Y:S03]  /*10560*/  SHFL.BFLY PT, R9, R0, 0x2, 0x1f ;  /* 0x0c401f0000097f89 */ /* 0x000e6600000e0000 */
[----:B------:R-:W-:-:S05]  /*10570*/  FMNMX.FTZ R13, R164, R11, !PT ;  /* 0x0000000ba40d7209 */ /* 0x000fca0007810000 */
        /* <DEDUP_REMOVED lines=16> */
[----:B------:R-:W-:Y:S01]  /*10680*/  ISETP.GE.AND P0, PT, R206, UR7, PT ;  /* 0x00000007ce007c0c */ /* 0x000fe2000bf06270 */
        /* <DEDUP_REMOVED lines=16> */
[----:B------:R-:W3:Y:S01]  /*10790*/  LDSM.16.MT88.4 R8, [R195+0x2900] ;  /* 0x00290000c308783b */ /* 0x000ee20000004200 */
[----:B------:R-:W-:-:S02]  /*107a0*/  FFMA.FTZ R151, R22, c[0x0][0x2d0], -R163 ;  /* 0x0000b40016977a23 */ /* 0x000fc400000108a3 */
[--C-:B------:R-:W-:Y:S01]  /*107b0*/  FFMA.FTZ R134, R12, c[0x0][0x2d0], -R163.reuse ;  /* 0x0000b4000c867a23 */ /* 0x100fe200000108a3 */
[----:B------:R-:W4:Y:S01]  /*107c0*/  LDSM.16.MT88.4 R20, [R195+0x900] ;  /* 0x00090000c314783b */ /* 0x000f220000004200 */
[----:B------:R-:W-:Y:S01]  /*107d0*/  FFMA.FTZ R3, R18, c[0x0][0x2d0], -R163 ;  /* 0x0000b40012037a23 */ /* 0x000fe200000108a3 */
[----:B------:R-:W5:Y:S01]  /*107e0*/  MUFU.EX2 R149, R149 ;  /* 0x0000009500957308 */ /* 0x000f620000000800 */
[----:B-1----:R-:W-:Y:S01]  /*107f0*/  F2FP.PACK_AB R96, R153, R156 ;  /* 0x0000009c9960723e */ /* 0x002fe200000000ff */
[----:B------:R-:W1:Y:S01]  /*10800*/  LDSM.16.MT88.4 R12, [R189+0x2900] ;  /* 0x00290000bd0c783b */ /* 0x000e620000004200 */
[--C-:B------:R-:W-:Y:S02]  /*10810*/  FFMA.FTZ R162, R167, c[0x0][0x2d0], -R146.reuse ;  /* 0x0000b400a7a27a23 */ /* 0x100fe40000010892 */
[--C-:B------:R-:W-:Y:S01]  /*10820*/  FFMA.FTZ R160, R165, c[0x0][0x2d0], -R146.reuse ;  /* 0x0000b400a5a07a23 */ /* 0x100fe20000010892 */
[----:B------:R-:W1:Y:S01]  /*10830*/  LDSM.16.MT88.4 R16, [R188+0x2900] ;  /* 0x00290000bc10783b */ /* 0x000e620000004200 */
        /* <DEDUP_REMOVED lines=16> */
[----:B------:R-:W5:Y:S01]  /*10940*/  MUFU.EX2 R150, R150 ;  /* 0x0000009600967308 */ /* 0x000f620000000800 */
[----:B--2---:R-:W-:Y:S01]  /*10950*/  F2FP.PACK_AB R97, R158, R155 ;  /* 0x0000009b9e61723e */ /* 0x004fe200000000ff */
[--C-:B------:R-:W-:Y:S01]  /*10960*/  FFMA.FTZ R207, R140, c[0x0][0x2d0], -R163.reuse ;  /* 0x0000b4008ccf7a23 */ /* 0x100fe200000108a3 */
[----:B------:R-:W-:Y:S01]  /*10970*/  LDSM.16.MT88.4 R144, [R195+0x1900] ;  /* 0x00190000c390783b */ /* 0x000fe20000004200 */
[----:B------:R-:W-:-:S02]  /*10980*/  FFMA.FTZ R164, R164, c[0x0][0x2d0], -R163 ;  /* 0x0000b400a4a47a23 */ /* 0x000fc400000108a3 */
[----:B------:R-:W-:Y:S01]  /*10990*/  FADD.FTZ R153, R156, R153 ;  /* 0x000000999c997221 */ /* 0x000fe20000010000 */
[----:B------:R-:W-:Y:S01]  /*109a0*/  LDSM.16.MT88.4 R140, [R190+0x1900] ;  /* 0x00190000be8c783b */ /* 0x000fe20000004200 */
[----:B------:R-:W-:Y:S01]  /*109b0*/  MUFU.EX2 R152, R152 ;  /* 0x0000009800987308 */ /* 0x000fe20000000800 */
[----:B------:R-:W-:Y:S02]  /*109c0*/  FADD.FTZ R158, R155, R158 ;  /* 0x0000009e9b9e7221 */ /* 0x000fe40000010000 */
[----:B------:R-:W-:-:S04]  /*109d0*/  FADD.FTZ R154, R154, R153 ;  /* 0x000000999a9a7221 */ /* 0x000fc80000010000 */
[----:B------:R-:W-:Y:S01]  /*109e0*/  FADD.FTZ R149, R149, R154 ;  /* 0x0000009a95957221 */ /* 0x000fe20000010000 */
[----:B-----5:R-:W-:Y:S01]  /*109f0*/  F2FP.PACK_AB R99, R150, R157 ;  /* 0x0000009d9663723e */ /* 0x020fe200000000ff */
        /* <DEDUP_REMOVED lines=90> */
[----:B------:R-:W-:Y:S07]  /*10fa0*/  LDSM.16.MT88.4 R20, [R195+0x5100] ;  /* 0x00510000c314783b */ /* 0x000fee0000004200 */
[C---:B---3--:R-:W-:Y:S08]  /*10fb0*/  HMMA.16816.F32 R84, R4.reuse, R12, R84 ;  /* 0x0000000c0454723c */ /* 0x048ff00000001854 */
[C---:B------:R-:W-:Y:S01]  /*10fc0*/  HMMA.16816.F32 R88, R4.reuse, R14, R88 ;  /* 0x0000000e0458723c */ /* 0x040fe20000001858 */
[----:B------:R-:W2:Y:S07]  /*10fd0*/  LDSM.16.MT88.4 R12, [R190+0x1100] ;  /* 0x00110000be0c783b */ /* 0x000eae0000004200 */
        /* <DEDUP_REMOVED lines=33> */
[----:B------:R-:W-:Y:S07]  /*111f0*/  LDSM.16.MT88.4 R16, [R195+0x5900] ;  /* 0x00590000c310783b */ /* 0x000fee0000004200 */
        /* <DEDUP_REMOVED lines=16> */
[----:B------:R-:W2:Y:S06]  /*11300*/  LDSM.16.MT88.4 R12, [R190+0x5900] ;  /* 0x00590000be0c783b */ /* 0x000eac0000004200 */
        /* <DEDUP_REMOVED lines=15> */
[C---:B------:R-:W-:Y:S08]  /*11400*/  HMMA.16816.F32 R68, R4.reuse, R16, R68 ;  /* 0x000000100444723c */ /* 0x040ff00000001844 */
[C---:B------:R-:W-:Y:S01]  /*11410*/  HMMA.16816.F32 R72, R4.reuse, R18, R72 ;  /* 0x000000120448723c */ /* 0x040fe20000001848 */
[----:B------:R-:W5:Y:S07]  /*11420*/  LDSM.16.MT88.4 R16, [R188+0x5900] ;  /* 0x00590000bc10783b */ /* 0x000f6e0000004200 */
        /* <DEDUP_REMOVED lines=8> */
[C---:B------:R-:W-:Y:S08]  /*114b0*/  HMMA.16816.F32 R44, R4.reuse, R28, R44 ;  /* 0x0000001c042c723c */ /* 0x040ff0000000182c */
[C---:B------:R-:W-:Y:S08]  /*114c0*/  HMMA.16816.F32 R48, R4.reuse, R30, R48 ;  /* 0x0000001e0430723c */ /* 0x040ff00000001830 */
[C---:B----4-:R-:W-:Y:S08]  /*114d0*/  HMMA.16816.F32 R52, R4.reuse, R24, R52 ;  /* 0x000000180434723c */ /* 0x050ff00000001834 */
[C---:B------:R-:W-:Y:S08]  /*114e0*/  HMMA.16816.F32 R56, R4.reuse, R26, R56 ;  /* 0x0000001a0438723c */ /* 0x040ff00000001838 */
[C---:B------:R-:W-:Y:S08]  /*114f0*/  HMMA.16816.F32 R60, R4.reuse, R20, R60 ;  /* 0x00000014043c723c */ /* 0x040ff0000000183c */
[C---:B------:R-:W-:Y:S08]  /*11500*/  HMMA.16816.F32 R64, R4.reuse, R22, R64 ;  /* 0x000000160440723c */ /* 0x040ff00000001840 */
[C---:B--2---:R-:W-:Y:S08]  /*11510*/  HMMA.16816.F32 R76, R4.reuse, R12, R76 ;  /* 0x0000000c044c723c */ /* 0x044ff0000000184c */
[C---:B------:R-:W-:Y:S08]  /*11520*/  HMMA.16816.F32 R80, R4.reuse, R14, R80 ;  /* 0x0000000e0450723c */ /* 0x040ff00000001850 */
[C---:B-1----:R-:W-:Y:S08]  /*11530*/  HMMA.16816.F32 R84, R4.reuse, R8, R84 ;  /* 0x000000080454723c */ /* 0x042ff00000001854 */
[C---:B------:R-:W-:Y:S08]  /*11540*/  HMMA.16816.F32 R88, R4.reuse, R10, R88 ;  /* 0x0000000a0458723c */ /* 0x040ff00000001858 */
[C---:B-----5:R-:W-:Y:S08]  /*11550*/  HMMA.16816.F32 R92, R4.reuse, R16, R92 ;  /* 0x00000010045c723c */ /* 0x060ff0000000185c */
[----:B------:R-:W-:Y:S01]  /*11560*/  HMMA.16816.F32 R96, R4, R18, R96 ;  /* 0x000000120460723c */ /* 0x000fe20000001860 */
[----:B------:R-:W-:Y:S07]  /*11570*/  @!P0 BRA `(.L_x_708) ;  /* 0x000030a000008947 */ /* 0x000fee0003800000 */
[----:B------:R-:W1:Y:S01]  /*11580*/  S2R R5, SR_TID.X ;  /* 0x0000000000057919 */ /* 0x000e620000002100 */
[----:B------:R-:W-:Y:S01]  /*11590*/  PLOP3.LUT P1, PT, PT, PT, UP2, 0x80, 0x0 ;  /* 0x000000000000781c */ /* 0x000fe20003f2f028 */
[----:B------:R-:W-:Y:S01]  /*115a0*/  IMAD.MOV.U32 R3, RZ, RZ, R0 ;  /* 0x000000ffff037224 */ /* 0x000fe200078e0000 */
[----:B------:R-:W-:Y:S01]  /*115b0*/  PLOP3.LUT P0, PT, PT, PT, UP2, 0x80, 0x0 ;  /* 0x000000000000781c */ /* 0x000fe20003f0f028 */
[----:B------:R-:W-:Y:S01]  /*115c0*/  IMAD.MOV.U32 R2, RZ, RZ, R132 ;  /* 0x000000ffff027224 */ /* 0x000fe200078e0084 */
[----:B------:R-:W-:Y:S01]  /*115d0*/  SHF.R.S32.HI R0, RZ, 0x1f, R173 ;  /* 0x0000001fff007819 */ /* 0x000fe200000114ad */
[----:B------:R-:W-:Y:S01]  /*115e0*/  IMAD.MOV.U32 R217, RZ, RZ, R206 ;  /* 0x000000ffffd97224 */ /* 0x000fe200078e00ce */
[----:B------:R-:W-:Y:S01]  /*115f0*/  SEL R211, RZ, 0x10, P6 ;  /* 0x00000010ffd37807 */ /* 0x000fe20003000000 */
[C---:B------:R-:W-:Y:S01]  /*11600*/  IMAD.SHL.U32 R212, R173.reuse, 0x2, RZ ;  /* 0x00000002add47824 */ /* 0x040fe200078e00ff */
[----:B------:R-:W-:Y:S01]  /*11610*/  SEL R208, RZ, 0x10, P5 ;  /* 0x00000010ffd07807 */ /* 0x000fe20002800000 */
[----:B------:R-:W-:Y:S01]  /*11620*/  IMAD.SHL.U32 R207, R172, 0x2, RZ ;  /* 0x00000002accf7824 */ /* 0x000fe200078e00ff */
[----:B------:R-:W-:Y:S01]  /*11630*/  SHF.L.U64.HI R213, R173, 0x1, R0 ;  /* 0x00000001add57819 */ /* 0x000fe20000010200 */
[----:B------:R-:W-:Y:S01]  /*11640*/  IMAD.MOV.U32 R216, RZ, RZ, 0x1 ;  /* 0x00000001ffd87424 */ /* 0x000fe200078e00ff */
[----:B------:R-:W-:Y:S01]  /*11650*/  ULDC UR5, c[0x0][0x210] ;  /* 0x0000840000057ab9 */ /* 0x000fe20000000800 */
[----:B------:R-:W-:Y:S01]  /*11660*/  @P1 IMAD.HI.U32 R215, R174, c[0x0][0x2c8], RZ ;  /* 0x0000b200aed71a27 */ /* 0x000fe200078e00ff */
[----:B------:R-:W-:-:S02]  /*11670*/  ULDC UR4, c[0x0][0x1e8] ;  /* 0x00007a0000047ab9 */ /* 0x000fc40000000800 */
[----:B------:R-:W-:Y:S02]  /*11680*/  UIMAD UR5, UR11, UR5, URZ ;  /* 0x000000050b0572a4 */ /* 0x000fe4000f8e023f */
[----:B------:R-:W-:Y:S01]  /*11690*/  @P0 SHF.R.U32.HI R215, RZ, c[0x0][0x2cc], R215 ;  /* 0x0000b300ffd70a19 */ /* 0x000fe200000116d7 */
[----:B------:R-:W-:Y:S01]  /*116a0*/  UIMAD UR4, UR11, UR4, URZ ;  /* 0x000000040b0472a4 */ /* 0x000fe2000f8e023f */
[----:B-1----:R-:W-:-:S04]  /*116b0*/  SHF.R.S32.HI R214, RZ, 0x1f, R5 ;  /* 0x0000001fffd67819 */ /* 0x002fc80000011405 */
[----:B------:R-:W-:-:S04]  /*116c0*/  LEA.HI R214, R214, R5, RZ, 0x3 ;  /* 0x00000005d6d67211 */ /* 0x000fc800078f18ff */
[----:B------:R-:W-:-:S05]  /*116d0*/  LOP3.LUT R214, R214, 0xfffffff8, RZ, 0xc0, !PT ;  /* 0xfffffff8d6d67812 */ /* 0x000fca00078ec0ff */
[----:B------:R-:W-:Y:S01]  /*116e0*/  IMAD.IADD R214, R5, 0x1, -R214 ;  /* 0x0000000105d67824 */ /* 0x000fe200078e0ad6 */
[----:B------:R-:W-:-:S03]  /*116f0*/  SHF.R.S32.HI R5, RZ, 0x1f, R172 ;  /* 0x0000001fff057819 */ /* 0x000fc600000114ac */
[----:B------:R-:W-:Y:S01]  /*11700*/  IMAD.SHL.U32 R214, R214, 0x8, RZ ;  /* 0x00000008d6d67824 */ /* 0x000fe200078e00ff */
[----:B------:R-:W-:-:S04]  /*11710*/  SHF.L.U64.HI R210, R172, 0x1, R5 ;  /* 0x00000001acd27819 */ /* 0x000fc80000010205 */
[----:B------:R-:W-:-:S04]  /*11720*/  SHF.R.S32.HI R209, RZ, 0x1f, R214 ;  /* 0x0000001fffd17819 */ /* 0x000fc800000114d6 */
[C---:B------:R-:W-:Y:S01]  /*11730*/  SHF.L.U64.HI R209, R214.reuse, 0x1, R209 ;  /* 0x00000001d6d17819 */ /* 0x040fe200000102d1 */
[----:B------:R-:W-:Y:S02]  /*11740*/  IMAD.SHL.U32 R214, R214, 0x2, RZ ;  /* 0x00000002d6d67824 */ /* 0x000fe400078e00ff */
.L_x_711:
[----:B------:R-:W-:Y:S04]  /*11750*/  DEPBAR.LE SB0, 0x0 ;  /* 0x000080000000791a */ /* 0x000fe80000000000 */
[----:B------:R-:W-:Y:S01]  /*11760*/  BAR.SYNC.DEFER_BLOCKING 0x0 ;  /* 0x0000000000007b1d */ /* 0x000fe20000010000 */
[----:B------:R-:W-:Y:S05]  /*11770*/  ISETP.GE.AND P0, PT, R217, RZ, PT ;  /* 0x000000ffd900720c */ /* 0x000fea0003f06270 */
        /* <DEDUP_REMOVED lines=43> */
[----:B------:R-:W-:Y:S02]  /*11a30*/  IADD3 R5, R203, 0x100, RZ ;  /* 0x00000100cb057810 */ /* 0x000fe40007ffe0ff */
[----:B------:R-:W-:Y:S01]  /*11a40*/  ISETP.NE.U32.AND P1, PT, R211, RZ, PT ;  /* 0x000000ffd300720c */ /* 0x000fe20003f25070 */
[----:B------:R-:W-:Y:S01]  /*11a50*/  IMAD.X R17, R0, 0x1, R209, P0 ;  /* 0x0000000100117824 */ /* 0x000fe200000e06d1 */
[----:B------:R-:W-:Y:S01]  /*11a60*/  ISETP.NE.U32.AND P0, PT, R208, RZ, PT ;  /* 0x000000ffd000720c */ /* 0x000fe20003f05070 */
[----:B------:R1:W-:Y:S04]  /*11a70*/  LDGSTS.E.BYPASS.LTC128B.128 [R5], [R12.64], !P4 ;  /* 0x000000000c057fae */ /* 0x0003e8000e101d54 */
[----:B------:R1:W-:Y:S04]  /*11a80*/  LDGSTS.E.BYPASS.LTC128B.128 [R5+0x2000], [R6.64], !P6 ;  /* 0x0200000006057fae */ /* 0x0003e8000f101d54 */
[----:B------:R1:W-:Y:S04]  /*11a90*/  LDGSTS.E.BYPASS.LTC128B.128 [R5+0x4000], [R14.64], !P5 ;  /* 0x040000000e057fae */ /* 0x0003e8000e901d54 */
[----:B------:R1:W-:Y:S04]  /*11aa0*/  LDGSTS.E.BYPASS.LTC128B.128 [R5+0x1000], [R16.64], !P4 ;  /* 0x0100000010057fae */ /* 0x0003e8000e101d54 */
[----:B------:R1:W-:Y:S04]  /*11ab0*/  LDGSTS.E.BYPASS.LTC128B.128.ZFILL [R5+0x3000], [R10.64], P1 ;  /* 0x030000000a057fae */ /* 0x0003e80008941d54 */
[----:B------:R1:W-:Y:S02]  /*11ac0*/  LDGSTS.E.BYPASS.LTC128B.128.ZFILL [R5+0x5000], [R8.64], P0 ;  /* 0x0500000008057fae */ /* 0x0003e40008141d54 */
.L_x_709:
[C---:B-123--:R-:W-:Y:S01]  /*11ad0*/  HMMA.16816.F32 R4, R132.reuse, R136, RZ ;  /* 0x000000888404723c */ /* 0x04efe200000018ff */
[----:B------:R-:W0:Y:S02]  /*11ae0*/  LDGDEPBAR ;  /* 0x00000000000079af */ /* 0x000e240000000000 */
[----:B------:R-:W-:Y:S05]  /*11af0*/  ISETP.GE.AND P0, PT, R217, 0x1, PT ;  /* 0x00000001d900780c */ /* 0x000fea0003f06270 */
        /* <DEDUP_REMOVED lines=149> */
[----:B------:R-:W-:Y:S01]  /*12450*/  IMAD.MOV.U32 R200, RZ, RZ, RZ ;  /* 0x000000ffffc87224 */ /* 0x000fe200078e00ff */
[----:B------:R-:W-:Y:S02]  /*12460*/  LEA R201, R217, UR13, 0x6 ;  /* 0x0000000dd9c97c11 */ /* 0x000fe4000f8e30ff */
[----:B------:R-:W-:Y:S02]  /*12470*/  IADD3 R138, -R211, 0x10, RZ ;  /* 0x00000010d38a7810 */ /* 0x000fe40007ffe1ff */
        /* <DEDUP_REMOVED lines=51> */
.L_x_710:
[----:B------:R-:W-:Y:S01]  /*127b0*/  PLOP3.LUT P0, PT, PT, PT, UP2, 0x80, 0x0 ;  /* 0x000000000000781c */ /* 0x000fe20003f0f028 */
[----:B------:R-:W-:Y:S01]  /*127c0*/  IMAD R132, R217, -0x40, R216 ;  /* 0xffffffc0d9847824 */ /* 0x000fe200078e02d8 */
[----:B-1----:R-:W-:Y:S01]  /*127d0*/  MOV R134, R174 ;  /* 0x000000ae00867202 */ /* 0x002fe20000000f00 */
[----:B------:R-:W0:Y:S03]  /*127e0*/  LDGDEPBAR ;  /* 0x00000000000079af */ /* 0x000e260000000000 */
[----:B------:R-:W-:Y:S04]  /*127f0*/  IADD3 R132, R132, UR9, -R175 ;  /* 0x0000000984847c10 */ /* 0x000fe8000fffe8af */
[----:B------:R-:W-:Y:S03]  /*12800*/  IADD3 R132, R132, -UR17, RZ ;  /* 0x8000001184847c10 */ /* 0x000fe6000fffe0ff */
        /* <DEDUP_REMOVED lines=8> */
[----:B------:R-:W-:Y:S02]  /*12890*/  FSEL R135, R6, -INF , P1 ;  /* 0xff80000006877808 */ /* 0x000fe40000800000 */
[C---:B------:R-:W-:Y:S02]  /*128a0*/  ISETP.GT.AND P1, PT, R132.reuse, RZ, PT ;  /* 0x000000ff8400720c */ /* 0x040fe40003f24270 */
[----:B------:R-:W-:Y:S02]  /*128b0*/  ISETP.GT.AND P0, PT, R132, 0x1, PT ;  /* 0x000000018400780c */ /* 0x000fe40003f04270 */
[----:B------:R-:W-:Y:S02]  /*128c0*/  FSEL R136, R4, -INF , P1 ;  /* 0xff80000004887808 */ /* 0x000fe40000800000 */
[----:B------:R-:W-:Y:S02]  /*128d0*/  FSEL R6, R5, -INF , P0 ;  /* 0xff80000005067808 */ /* 0x000fe40000000000 */
[C---:B------:R-:W-:Y:S02]  /*128e0*/  ISETP.GT.AND P1, PT, R0.reuse, 0x8, PT ;  /* 0x000000080000780c */ /* 0x040fe40003f24270 */
[----:B------:R-:W-:Y:S02]  /*128f0*/  ISETP.GT.AND P0, PT, R0, 0x9, PT ;  /* 0x000000090000780c */ /* 0x000fe40003f04270 */
[----:B------:R-:W-:Y:S02]  /*12900*/  FSEL R137, R10, -INF , P1 ;  /* 0xff8000000a897808 */ /* 0x000fe40000800000 */
[----:B------:R-:W-:Y:S02]  /*12910*/  FSEL R11, R11, -INF , P0 ;  /* 0xff8000000b0b7808 */ /* 0x000fe40000000000 */
[C---:B------:R-:W-:Y:S02]  /*12920*/  ISETP.GT.AND P1, PT, R132.reuse, 0x8, PT ;  /* 0x000000088400780c */ /* 0x040fe40003f24270 */
[----:B------:R-:W-:Y:S02]  /*12930*/  ISETP.GT.AND P0, PT, R132, 0x9, PT ;  /* 0x000000098400780c */ /* 0x000fe40003f04270 */
[----:B------:R-:W-:Y:S02]  /*12940*/  FSEL R10, R8, -INF , P1 ;  /* 0xff800000080a7808 */ /* 0x000fe40000800000 */
[C---:B------:R-:W-:Y:S02]  /*12950*/  ISETP.GT.AND P1, PT, R0.reuse, 0x10, PT ;  /* 0x000000100000780c */ /* 0x040fe40003f24270 */
[----:B------:R-:W-:Y:S02]  /*12960*/  FSEL R8, R9, -INF , P0 ;  /* 0xff80000009087808 */ /* 0x000fe40000000000 */
[----:B------:R-:W-:Y:S02]  /*12970*/  ISETP.GT.AND P0, PT, R0, 0x11, PT ;  /* 0x000000110000780c */ /* 0x000fe40003f04270 */
[----:B------:R-:W-:Y:S02]  /*12980*/  FMNMX.FTZ R5, R136, R3, !PT ;  /* 0x0000000388057209 */ /* 0x000fe40007810000 */
[----:B------:R-:W-:Y:S02]  /*12990*/  FMNMX.FTZ R4, R135, R2, !PT ;  /* 0x0000000287047209 */ /* 0x000fe40007810000 */
[----:B------:R-:W-:Y:S02]  /*129a0*/  FSEL R171, R14, -INF , P1 ;  /* 0xff8000000eab7808 */ /* 0x000fe40000800000 */
[----:B------:R-:W-:Y:S02]  /*129b0*/  FSEL R169, R15, -INF , P0 ;  /* 0xff8000000fa97808 */ /* 0x000fe40000000000 */
[----:B------:R-:W-:Y:S02]  /*129c0*/  ISETP.GT.AND P0, PT, R132, 0x11, PT ;  /* 0x000000118400780c */ /* 0x000fe40003f04270 */
[----:B------:R-:W-:Y:S02]  /*129d0*/  FMNMX.FTZ R4, R7, R4, !PT ;  /* 0x0000000407047209 */ /* 0x000fe40007810000 */
[----:B------:R-:W-:Y:S02]  /*129e0*/  FMNMX.FTZ R5, R6, R5, !PT ;  /* 0x0000000506057209 */ /* 0x000fe40007810000 */
[----:B------:R-:W-:Y:S02]  /*129f0*/  ISETP.GT.AND P1, PT, R132, 0x10, PT ;  /* 0x000000108400780c */ /* 0x000fe40003f24270 */
[----:B------:R-:W-:Y:S02]  /*12a00*/  FSEL R168, R13, -INF , P0 ;  /* 0xff8000000da87808 */ /* 0x000fe40000000000 */
[----:B------:R-:W-:Y:S02]  /*12a10*/  FSEL R166, R12, -INF , P1 ;  /* 0xff8000000ca67808 */ /* 0x000fe40000800000 */
[C---:B------:R-:W-:Y:S02]  /*12a20*/  ISETP.GT.AND P1, PT, R0.reuse, 0x18, PT ;  /* 0x000000180000780c */ /* 0x040fe40003f24270 */
[----:B------:R-:W-:Y:S02]  /*12a30*/  ISETP.GT.AND P0, PT, R0, 0x19, PT ;  /* 0x000000190000780c */ /* 0x000fe40003f04270 */
[----:B------:R-:W-:Y:S02]  /*12a40*/  FMNMX.FTZ R4, R137, R4, !PT ;  /* 0x0000000489047209 */ /* 0x000fe40007810000 */
[----:B------:R-:W-:Y:S02]  /*12a50*/  FMNMX.FTZ R5, R10, R5, !PT ;  /* 0x000000050a057209 */ /* 0x000fe40007810000 */
[----:B------:R-:W-:Y:S02]  /*12a60*/  FSEL R143, R18, -INF , P1 ;  /* 0xff800000128f7808 */ /* 0x000fe40000800000 */
[----:B------:R-:W-:Y:S02]  /*12a70*/  FSEL R141, R19, -INF , P0 ;  /* 0xff800000138d7808 */ /* 0x000fe40000000000 */
[C---:B------:R-:W-:Y:S02]  /*12a80*/  ISETP.GT.AND P1, PT, R132.reuse, 0x18, PT ;  /* 0x000000188400780c */ /* 0x040fe40003f24270 */
[----:B------:R-:W-:Y:S02]  /*12a90*/  FMNMX.FTZ R4, R11, R4, !PT ;  /* 0x000000040b047209 */ /* 0x000fe40007810000 */
[----:B------:R-:W-:Y:S02]  /*12aa0*/  ISETP.GT.AND P0, PT, R132, 0x19, PT ;  /* 0x000000198400780c */ /* 0x000fe40003f04270 */
        /* <DEDUP_REMOVED lines=9> */
[----:B------:R-:W-:Y:S02]  /*12b40*/  FMNMX.FTZ R4, R169, R4, !PT ;  /* 0x00000004a9047209 */ /* 0x000fe40007810000 */
[C---:B------:R-:W-:Y:S02]  /*12b50*/  ISETP.GT.AND P1, PT, R132.reuse, 0x20, PT ;  /* 0x000000208400780c */ /* 0x040fe40003f24270 */
[----:B------:R-:W-:Y:S02]  /*12b60*/  ISETP.GT.AND P0, PT, R132, 0x21, PT ;  /* 0x000000218400780c */ /* 0x000fe40003f04270 */
[----:B------:R-:W-:Y:S02]  /*12b70*/  FMNMX.FTZ R5, R168, R5, !PT ;  /* 0x00000005a8057209 */ /* 0x000fe40007810000 */
[----:B------:R-:W-:Y:S02]  /*12b80*/  FMNMX.FTZ R4, R143, R4, !PT ;  /* 0x000000048f047209 */ /* 0x000fe40007810000 */
[----:B------:R-:W-:Y:S02]  /*12b90*/  FSEL R218, R20, -INF , P1 ;  /* 0xff80000014da7808 */ /* 0x000fe40000800000 */
[----:B------:R-:W-:Y:S02]  /*12ba0*/  FSEL R158, R21, -INF , P0 ;  /* 0xff800000159e7808 */ /* 0x000fe40000000000 */
[----:B------:R-:W-:Y:S01]  /*12bb0*/  FMNMX.FTZ R5, R142, R5, !PT ;  /* 0x000000058e057209 */ /* 0x000fe20007810000 */
[----:B------:R-:W-:Y:S01]  /*12bc0*/  LDSM.16.MT88.4 R20, [R190+0x100] ;  /* 0x00010000be14783b */ /* 0x000fe20000004200 */
[C---:B------:R-:W-:Y:S02]  /*12bd0*/  ISETP.GT.AND P0, PT, R0.reuse, 0x28, PT ;  /* 0x000000280000780c */ /* 0x040fe40003f04270 */
        /* <DEDUP_REMOVED lines=15> */
[----:B------:R-:W-:Y:S02]  /*12cd0*/  FMNMX.FTZ R9, R158, R9, !PT ;  /* 0x000000099e097209 */ /* 0x000fe40007810000 */
[----:B------:R-:W-:Y:S02]  /*12ce0*/  FSEL R133, R35, -INF , P0 ;  /* 0xff80000023857808 */ /* 0x000fe40000000000 */
        /* <DEDUP_REMOVED lines=9> */
[----:B------:R-:W-:Y:S02]  /*12d80*/  ISETP.GT.AND P0, PT, R132, 0x31, PT ;  /* 0x000000318400780c */ /* 0x000fe40003f04270 */
[----:B------:R-:W-:Y:S02]  /*12d90*/  FSEL R147, R31, -INF , P2 ;  /* 0xff8000001f937808 */ /* 0x000fe40001000000 */
[----:B------:R-:W-:Y:S02]  /*12da0*/  FMNMX.FTZ R4, R151, R4, !PT ;  /* 0x0000000497047209 */ /* 0x000fe40007810000 */
[----:B------:R-:W-:Y:S02]  /*12db0*/  FSEL R150, R29, -INF , P0 ;  /* 0xff8000001d967808 */ /* 0x000fe40000000000 */
[----:B------:R-:W-:Y:S01]  /*12dc0*/  FMNMX.FTZ R9, R152, R9, !PT ;  /* 0x0000000998097209 */ /* 0x000fe20007810000 */
[----:B------:R-:W-:Y:S01]  /*12dd0*/  LDSM.16.MT88.4 R28, [R189+0x100] ;  /* 0x00010000bd1c783b */ /* 0x000fe20000004200 */
        /* <DEDUP_REMOVED lines=8> */
[----:B------:R-:W-:Y:S02]  /*12e60*/  FMNMX.FTZ R0, R133, R4, !PT ;  /* 0x0000000485007209 */ /* 0x000fe40007810000 */
[----:B------:R-:W-:Y:S03]  /*12e70*/  FMNMX.FTZ R12, R146, R9, !PT ;  /* 0x00000009920c7209 */ /* 0x000fe60007810000 */
[----:B------:R-:W1:Y:S08]  /*12e80*/  SHFL.BFLY PT, R5, R0, 0x2, 0x1f ;  /* 0x0c401f0000057f89 */ /* 0x000e7000000e0000 */
[----:B------:R-:W2:Y:S01]  /*12e90*/  SHFL.BFLY PT, R9, R12, 0x2, 0x1f ;  /* 0x0c401f000c097f89 */ /* 0x000ea200000e0000 */
[----:B-1----:R-:W-:Y:S07]  /*12ea0*/  FMNMX.FTZ R5, R0, R5, !PT ;  /* 0x0000000500057209 */ /* 0x002fee0007810000 */
[----:B------:R-:W1:Y:S01]  /*12eb0*/  SHFL.BFLY PT, R132, R5, 0x1, 0x1f ;  /* 0x0c201f0005847f89 */ /* 0x000e6200000e0000 */
[----:B--2---:R-:W-:Y:S07]  /*12ec0*/  FMNMX.FTZ R4, R9, R12, !PT ;  /* 0x0000000c09047209 */ /* 0x004fee0007810000 */
[----:B------:R-:W2:Y:S08]  /*12ed0*/  SHFL.BFLY PT, R9, R4, 0x1, 0x1f ;  /* 0x0c201f0004097f89 */ /* 0x000eb000000e0000 */
[----:B------:R-:W3:Y:S01]  /*12ee0*/  LDSM.16.MT88.4 R12, [R195+0x100] ;  /* 0x00010000c30c783b */ /* 0x000ee20000004200 */
[----:B-1----:R-:W-:Y:S04]  /*12ef0*/  FMNMX.FTZ R132, R132, R5, !PT ;  /* 0x0000000584847209 */ /* 0x002fe80007810000 */
[C---:B------:R-:W-:Y:S01]  /*12f00*/  FSETP.NEU.FTZ.AND P1, PT, R132.reuse, -INF , PT ;  /* 0xff8000008400780b */ /* 0x040fe20003f3d000 */
[----:B------:R-:W-:Y:S01]  /*12f10*/  FMUL.FTZ R144, R132, c[0x0][0x2d0] ;  /* 0x0000b40084907a20 */ /* 0x000fe20000410000 */
[----:B--2---:R-:W-:Y:S02]  /*12f20*/  FMNMX.FTZ R0, R4, R9, !PT ;  /* 0x0000000904007209 */ /* 0x004fe40007810000 */
[----:B------:R-:W-:Y:S02]  /*12f30*/  FSEL R5, R132, RZ, P1 ;  /* 0x000000ff84057208 */ /* 0x000fe40000800000 */
[C---:B------:R-:W-:Y:S01]  /*12f40*/  FSETP.NEU.FTZ.AND P0, PT, R0.reuse, -INF , PT ;  /* 0xff8000000000780b */ /* 0x040fe20003f1d000 */
[----:B------:R-:W-:Y:S01]  /*12f50*/  FMUL.FTZ R149, R0, c[0x0][0x2d0] ;  /* 0x0000b40000957a20 */ /* 0x000fe20000410000 */
[----:B------:R-:W-:Y:S01]  /*12f60*/  FSEL R144, R144, RZ, P1 ;  /* 0x000000ff90907208 */ /* 0x000fe20000800000 */
[----:B------:R-:W-:Y:S01]  /*12f70*/  FADD.FTZ R5, -R5, R2 ;  /* 0x0000000205057221 */ /* 0x000fe20000010100 */
[----:B------:R-:W-:Y:S02]  /*12f80*/  FSEL R4, R0, RZ, P0 ;  /* 0x000000ff00047208 */ /* 0x000fe40000000000 */
[----:B------:R-:W-:Y:S01]  /*12f90*/  FSEL R149, R149, RZ, P0 ;  /* 0x000000ff95957208 */ /* 0x000fe20000000000 */
[--C-:B------:R-:W-:Y:S01]  /*12fa0*/  FFMA.FTZ R165, R135, c[0x0][0x2d0], -R144.reuse ;  /* 0x0000b40087a57a23 */ /* 0x100fe20000010890 */
[----:B------:R-:W-:Y:S01]  /*12fb0*/  ISETP.GT.AND P0, PT, R217, UR7, PT ;  /* 0x00000007d9007c0c */ /* 0x000fe2000bf04270 */
[----:B------:R-:W-:Y:S02]  /*12fc0*/  FADD.FTZ R4, -R4, R3 ;  /* 0x0000000304047221 */ /* 0x000fe40000010100 */
        /* <DEDUP_REMOVED lines=8> */
[----:B------:R-:W1:Y:S01]  /*13050*/  MUFU.EX2 R160, R160 ;  /* 0x000000a000a07308 */ /* 0x000e620000000800 */
[----:B------:R-:W-:Y:S02]  /*13060*/  FMUL.FTZ R3, R4, c[0x0][0x2d0] ;  /* 0x0000b40004037a20 */ /* 0x000fe40000410000 */
[----:B------:R-:W-:Y:S02]  /*13070*/  FMUL.FTZ R2, R5, c[0x0][0x2d0] ;  /* 0x0000b40005027a20 */ /* 0x000fe40000410000 */
        /* <DEDUP_REMOVED lines=8> */
[----:B------:R-:W-:Y:S01]  /*13100*/  LDSM.16.MT88.4 R156, [R195+0x5900] ;  /* 0x00590000c39c783b */ /* 0x000fe20000004200 */
[----:B------:R-:W2:Y:S01]  /*13110*/  MUFU.EX2 R134, R134 ;  /* 0x0000008600867308 */ /* 0x000ea20000000800 */
[--C-:B------:R-:W-:Y:S02]  /*13120*/  FFMA.FTZ R225, R154, c[0x0][0x2d0], -R149.reuse ;  /* 0x0000b4009ae17a23 */ /* 0x100fe40000010895 */
[--C-:B------:R-:W-:Y:S01]  /*13130*/  FFMA.FTZ R224, R155, c[0x0][0x2d0], -R144.reuse ;  /* 0x0000b4009be07a23 */ /* 0x100fe20000010890 */
[----:B-1----:R-:W-:Y:S01]  /*13140*/  F2FP.PACK_AB R137, R160, R165 ;  /* 0x000000a5a089723e */ /* 0x002fe200000000ff */
[--C-:B------:R-:W-:Y:S02]  /*13150*/  FFMA.FTZ R227, R153, c[0x0][0x2d0], -R144.reuse ;  /* 0x0000b40099e37a23 */ /* 0x100fe40000010890 */
[--C-:B------:R-:W-:Y:S02]  /*13160*/  FFMA.FTZ R226, R152, c[0x0][0x2d0], -R149.reuse ;  /* 0x0000b40098e27a23 */ /* 0x100fe40000010895 */
[----:B------:R-:W-:Y:S01]  /*13170*/  LDSM.16.MT88.4 R152, [R188+0x3900] ;  /* 0x00390000bc98783b */ /* 0x000fe20000004200 */
[----:B------:R-:W-:Y:S01]  /*13180*/  MUFU.EX2 R164, R164 ;  /* 0x000000a400a47308 */ /* 0x000fe20000000800 */
[--C-:B------:R-:W-:Y:S02]  /*13190*/  FFMA.FTZ R229, R150, c[0x0][0x2d0], -R149.reuse ;  /* 0x0000b40096e57a23 */ /* 0x100fe40000010895 */
[--C-:B------:R-:W-:Y:S02]  /*131a0*/  FFMA.FTZ R228, R151, c[0x0][0x2d0], -R144.reuse ;  /* 0x0000b40097e47a23 */ /* 0x100fe40000010890 */
[--C-:B------:R-:W-:Y:S02]  /*131b0*/  FFMA.FTZ R231, R147, c[0x0][0x2d0], -R144.reuse ;  /* 0x0000b40093e77a23 */ /* 0x100fe40000010890 */
[--C-:B------:R-:W-:Y:S02]  /*131c0*/  FFMA.FTZ R230, R148, c[0x0][0x2d0], -R149.reuse ;  /* 0x0000b40094e67a23 */ /* 0x100fe40000010895 */
[--C-:B------:R-:W-:Y:S01]  /*131d0*/  FFMA.FTZ R232, R145, c[0x0][0x2d0], -R144.reuse ;  /* 0x0000b40091e87a23 */ /* 0x100fe20000010890 */
[----:B------:R-:W1:Y:S01]  /*131e0*/  MUFU.EX2 R163, R163 ;  /* 0x000000a300a37308 */ /* 0x000e620000000800 */
[--C-:B------:R-:W-:Y:S02]  /*131f0*/  FFMA.FTZ R166, R166, c[0x0][0x2d0], -R149.reuse ;  /* 0x0000b400a6a67a23 */ /* 0x100fe40000010895 */
[--C-:B------:R-:W-:Y:S01]  /*13200*/  FFMA.FTZ R167, R168, c[0x0][0x2d0], -R149.reuse ;  /* 0x0000b400a8a77a23 */ /* 0x100fe20000010895 */
[----:B--2---:R-:W-:Y:S01]  /*13210*/  F2FP.PACK_AB R139, R134, R135 ;  /* 0x00000087868b723e */ /* 0x004fe200000000ff */
[--C-:B------:R-:W-:Y:S02]  /*13220*/  FFMA.FTZ R168, R171, c[0x0][0x2d0], -R144.reuse ;  /* 0x0000b400aba87a23 */ /* 0x100fe40000010890 */
[--C-:B------:R-:W-:Y:S02]  /*13230*/  FFMA.FTZ R171, R140, c[0x0][0x2d0], -R149.reuse ;  /* 0x0000b4008cab7a23 */ /* 0x100fe40000010895 */
[----:B------:R-:W-:Y:S01]  /*13240*/  LDSM.16.MT88.4 R140, [R189+0x2900] ;  /* 0x00290000bd8c783b */ /* 0x000fe20000004200 */
[----:B------:R-:W-:Y:S01]  /*13250*/  MUFU.EX2 R162, R162 ;  /* 0x000000a200a27308 */ /* 0x000fe20000000800 */
[--C-:B------:R-:W-:Y:S02]  /*13260*/  FFMA.FTZ R169, R169, c[0x0][0x2d0], -R144.reuse ;  /* 0x0000b400a9a97a23 */ /* 0x100fe40000010890 */
[----:B------:R-:W-:Y:S02]  /*13270*/  FFMA.FTZ R144, R133, c[0x0][0x2d0], -R144 ;  /* 0x0000b40085907a23 */ /* 0x000fe40000010890 */
[--C-:B------:R-:W-:Y:S02]  /*13280*/  FFMA.FTZ R218, R218, c[0x0][0x2d0], -R149.reuse ;  /* 0x0000b400dada7a23 */ /* 0x100fe40000010895 */
[----:B------:R-:W-:Y:S03]  /*13290*/  FFMA.FTZ R149, R146, c[0x0][0x2d0], -R149 ;  /* 0x0000b40092957a23 */ /* 0x000fe60000010895 */
[----:B------:R-:W2:Y:S01]  /*132a0*/  MUFU.EX2 R161, R161 ;  /* 0x000000a100a17308 */ /* 0x000ea20000000800 */
[----:B-1----:R-:W-:Y:S09]  /*132b0*/  F2FP.PACK_AB R136, R163, R164 ;  /* 0x000000a4a388723e */ /* 0x002ff200000000ff */
[----:B------:R-:W1:Y:S10]  /*132c0*/  MUFU.EX2 R3, R3 ;  /* 0x0000000300037308 */ /* 0x000e740000000800 */
[----:B------:R-:W4:Y:S01]  /*132d0*/  MUFU.EX2 R2, R2 ;  /* 0x0000000200027308 */ /* 0x000f220000000800 */
[----:B--2---:R-:W-:Y:S09]  /*132e0*/  F2FP.PACK_AB R138, R161, R162 ;  /* 0x000000a2a18a723e */ /* 0x004ff200000000ff */
[----:B------:R2:W-:Y:S01]  /*132f0*/  MUFU.EX2 R233, R149 ;  /* 0x0000009500e97308 */ /* 0x0005e20000000800 */
[C---:B-1----:R-:W-:Y:S02]  /*13300*/  FMUL.FTZ R4, R3.reuse, R128 ;  /* 0x0000008003047220 */ /* 0x042fe40000410000 */
[C---:B------:R-:W-:Y:S02]  /*13310*/  FMUL.FTZ R5, R3.reuse, R129 ;  /* 0x0000008103057220 */ /* 0x040fe40000410000 */
[C---:B------:R-:W-:Y:S02]  /*13320*/  FMUL.FTZ R8, R3.reuse, R100 ;  /* 0x0000006403087220 */ /* 0x040fe40000410000 */
[C---:B------:R-:W-:Y:S03]  /*13330*/  FMUL.FTZ R9, R3.reuse, R101 ;  /* 0x0000006503097220 */ /* 0x040fe60000410000 */
[----:B------:R1:W-:Y:S01]  /*13340*/  MUFU.EX2 R133, R144 ;  /* 0x0000009000857308 */ /* 0x0003e20000000800 */
[C---:B------:R-:W-:Y:S02]  /*13350*/  FMUL.FTZ R16, R3.reuse, R108 ;  /* 0x0000006c03107220 */ /* 0x040fe40000410000 */
[C---:B----4-:R-:W-:Y:S02]  /*13360*/  FMUL.FTZ R6, R2.reuse, R130 ;  /* 0x0000008202067220 */ /* 0x050fe40000410000 */
[C---:B------:R-:W-:Y:S02]  /*13370*/  FMUL.FTZ R7, R2.reuse, R131 ;  /* 0x0000008302077220 */ /* 0x040fe40000410000 */
[----:B------:R-:W-:Y:S01]  /*13380*/  LDSM.16.MT88.4 R128, [R190+0x2900] ;  /* 0x00290000be80783b */ /* 0x000fe20000004200 */
[C---:B------:R-:W-:Y:S02]  /*13390*/  FMUL.FTZ R10, R2.reuse, R102 ;  /* 0x00000066020a7220 */ /* 0x040fe40000410000 */
[C---:B------:R-:W-:Y:S01]  /*133a0*/  FMUL.FTZ R11, R2.reuse, R103 ;  /* 0x00000067020b7220 */ /* 0x040fe20000410000 */
[----:B------:R-:W-:Y:S01]  /*133b0*/  MUFU.EX2 R166, R166 ;  /* 0x000000a600a67308 */ /* 0x000fe20000000800 */
[C---:B---3--:R-:W-:Y:S03]  /*133c0*/  HMMA.16816.F32 R4, R136.reuse, R12, R4 ;  /* 0x0000000c8804723c */ /* 0x048fe60000001804 */
[----:B------:R-:W3:Y:S02]  /*133d0*/  LDSM.16.MT88.4 R100, [R188+0x100] ;  /* 0x00010000bc64783b */ /* 0x000ee40000004200 */
[C---:B------:R-:W-:Y:S02]  /*133e0*/  FMUL.FTZ R17, R3.reuse, R109 ;  /* 0x0000006d03117220 */ /* 0x040fe40000410000 */
[C---:B------:R-:W-:Y:S01]  /*133f0*/  FMUL.FTZ R12, R3.reuse, R104 ;  /* 0x00000068030c7220 */ /* 0x040fe20000410000 */
[C---:B------:R-:W-:Y:S01]  /*13400*/  HMMA.16816.F32 R8, R136.reuse, R14, R8 ;  /* 0x0000000e8808723c */ /* 0x040fe20000001808 */
[----:B------:R-:W4:Y:S02]  /*13410*/  MUFU.EX2 R167, R167 ;  /* 0x000000a700a77308 */ /* 0x000f240000000800 */
[----:B--2---:R-:W-:Y:S01]  /*13420*/  LDSM.16.MT88.4 R148, [R189+0x3900] ;  /* 0x00390000bd94783b */ /* 0x004fe20000004200 */
[C---:B------:R-:W-:Y:S02]  /*13430*/  FMUL.FTZ R13, R3.reuse, R105 ;  /* 0x00000069030d7220 */ /* 0x040fe40000410000 */
[C---:B------:R-:W-:Y:S02]  /*13440*/  FMUL.FTZ R18, R2.reuse, R110 ;  /* 0x0000006e02127220 */ /* 0x040fe40000410000 */
[C---:B------:R-:W-:Y:S03]  /*13450*/  FMUL.FTZ R14, R2.reuse, R106 ;  /* 0x0000006a020e7220 */ /* 0x040fe60000410000 */
[----:B-1----:R-:W-:Y:S01]  /*13460*/  LDSM.16.MT88.4 R144, [R190+0x3900] ;  /* 0x00390000be90783b */ /* 0x002fe20000004200 */
[C---:B------:R-:W-:Y:S01]  /*13470*/  FMUL.FTZ R15, R2.reuse, R107 ;  /* 0x0000006b020f7220 */ /* 0x040fe20000410000 */
[----:B------:R-:W-:Y:S01]  /*13480*/  MUFU.EX2 R168, R168 ;  /* 0x000000a800a87308 */ /* 0x000fe20000000800 */
[C---:B------:R-:W-:Y:S02]  /*13490*/  FMUL.FTZ R19, R2.reuse, R111 ;  /* 0x0000006f02137220 */ /* 0x040fe40000410000 */
[C---:B------:R-:W-:Y:S02]  /*134a0*/  FMUL.FTZ R24, R3.reuse, R116 ;  /* 0x0000007403187220 */ /* 0x040fe40000410000 */
[C---:B------:R-:W-:Y:S01]  /*134b0*/  FMUL.FTZ R25, R3.reuse, R117 ;  /* 0x0000007503197220 */ /* 0x040fe20000410000 */
[C---:B------:R-:W-:Y:S01]  /*134c0*/  HMMA.16816.F32 R12, R136.reuse, R20, R12 ;  /* 0x00000014880c723c */ /* 0x040fe2000000180c */
[----:B------:R-:W1:Y:S02]  /*134d0*/  LDSM.16.MT88.4 R104, [R195+0x2100] ;  /* 0x00210000c368783b */ /* 0x000e640000004200 */
[C---:B------:R-:W-:Y:S01]  /*134e0*/  FMUL.FTZ R26, R2.reuse, R118 ;  /* 0x00000076021a7220 */ /* 0x040fe20000410000 */
[----:B------:R-:W2:Y:S01]  /*134f0*/  MUFU.EX2 R169, R169 ;  /* 0x000000a900a97308 */ /* 0x000ea20000000800 */
[C---:B------:R-:W-:Y:S02]  /*13500*/  FMUL.FTZ R27, R2.reuse, R119 ;  /* 0x00000077021b7220 */ /* 0x040fe40000410000 */
[C---:B------:R-:W-:Y:S01]  /*13510*/  FMUL.FTZ R20, R3.reuse, R112 ;  /* 0x0000007003147220 */ /* 0x040fe20000410000 */
[C---:B------:R-:W-:Y:S01]  /*13520*/  HMMA.16816.F32 R16, R136.reuse, R22, R16 ;  /* 0x000000168810723c */ /* 0x040fe20000001810 */
[----:B------:R-:W5:Y:S03]  /*13530*/  LDSM.16.MT88.4 R108, [R190+0x2100] ;  /* 0x00210000be6c783b */ /* 0x000f660000004200 */
        /* <DEDUP_REMOVED lines=11> */
[----:B------:R-:W1:Y:S02]  /*135f0*/  MUFU.EX2 R171, R171 ;  /* 0x000000ab00ab7308 */ /* 0x000e640000000800 */
[C---:B------:R-:W-:Y:S02]  /*13600*/  FMUL.FTZ R36, R3.reuse, R36 ;  /* 0x0000002403247220 */ /* 0x040fe40000410000 */
[C---:B------:R-:W-:Y:S01]  /*13610*/  FMUL.FTZ R37, R3.reuse, R37 ;  /* 0x0000002503257220 */ /* 0x040fe20000410000 */
[----:B------:R-:W-:Y:S01]  /*13620*/  LDSM.16.MT88.4 R124, [R195+0x2900] ;  /* 0x00290000c37c783b */ /* 0x000fe20000004200 */
[C---:B------:R-:W-:Y:S01]  /*13630*/  FMUL.FTZ R28, R3.reuse, R120 ;  /* 0x00000078031c7220 */ /* 0x040fe20000410000 */
[C---:B------:R-:W-:Y:S03]  /*13640*/  HMMA.16816.F32 R24, R136.reuse, R30, R24 ;  /* 0x0000001e8818723c */ /* 0x040fe60000001818 */
[----:B------:R-:W-:Y:S01]  /*13650*/  MUFU.EX2 R206, R206 ;  /* 0x000000ce00ce7308 */ /* 0x000fe20000000800 */
[C---:B------:R-:W-:Y:S02]  /*13660*/  FMUL.FTZ R29, R3.reuse, R121 ;  /* 0x00000079031d7220 */ /* 0x040fe40000410000 */
[C---:B------:R-:W-:Y:S02]  /*13670*/  FMUL.FTZ R38, R2.reuse, R38 ;  /* 0x0000002602267220 */ /* 0x040fe40000410000 */
[C---:B------:R-:W-:Y:S04]  /*13680*/  FMUL.FTZ R30, R2.reuse, R122 ;  /* 0x0000007a021e7220 */ /* 0x040fe80000410000 */
[C---:B------:R-:W-:Y:S01]  /*13690*/  FMUL.FTZ R31, R2.reuse, R123 ;  /* 0x0000007b021f7220 */ /* 0x040fe20000410000 */
[----:B------:R-:W2:Y:S01]  /*136a0*/  MUFU.EX2 R219, R219 ;  /* 0x000000db00db7308 */ /* 0x000ea20000000800 */
[----:B------:R-:W-:Y:S01]  /*136b0*/  LDSM.16.MT88.4 R120, [R188+0x900] ;  /* 0x00090000bc78783b */ /* 0x000fe20000004200 */
[C---:B------:R-:W-:Y:S02]  /*136c0*/  FMUL.FTZ R39, R2.reuse, R39 ;  /* 0x0000002702277220 */ /* 0x040fe40000410000 */
[C---:B------:R-:W-:Y:S02]  /*136d0*/  FMUL.FTZ R40, R3.reuse, R40 ;  /* 0x0000002803287220 */ /* 0x040fe40000410000 */
[C---:B---3--:R-:W-:Y:S03]  /*136e0*/  HMMA.16816.F32 R28, R136.reuse, R100, R28 ;  /* 0x00000064881c723c */ /* 0x048fe6000000181c */
[C---:B------:R-:W-:Y:S01]  /*136f0*/  FMUL.FTZ R41, R3.reuse, R41 ;  /* 0x0000002903297220 */ /* 0x040fe20000410000 */
[----:B------:R-:W-:Y:S01]  /*13700*/  MUFU.EX2 R218, R218 ;  /* 0x000000da00da7308 */ /* 0x000fe20000000800 */
[C---:B------:R-:W-:Y:S02]  /*13710*/  FMUL.FTZ R42, R2.reuse, R42 ;  /* 0x0000002a022a7220 */ /* 0x040fe40000410000 */
[C---:B------:R-:W-:Y:S01]  /*13720*/  FMUL.FTZ R43, R2.reuse, R43 ;  /* 0x0000002b022b7220 */ /* 0x040fe20000410000 */
[C---:B------:R-:W-:Y:S01]  /*13730*/  HMMA.16816.F32 R32, R136.reuse, R102, R32 ;  /* 0x000000668820723c */ /* 0x040fe20000001820 */
[----:B------:R-:W3:Y:S03]  /*13740*/  LDSM.16.MT88.4 R100, [R189+0x2100] ;  /* 0x00210000bd64783b */ /* 0x000ee60000004200 */
[C---:B------:R-:W-:Y:S02]  /*13750*/  FMUL.FTZ R44, R3.reuse, R44 ;  /* 0x0000002c032c7220 */ /* 0x040fe40000410000 */
[C---:B------:R-:W-:Y:S01]  /*13760*/  FMUL.FTZ R45, R3.reuse, R45 ;  /* 0x0000002d032d7220 */ /* 0x040fe20000410000 */
[----:B------:R-:W2:Y:S01]  /*13770*/  MUFU.EX2 R221, R221 ;  /* 0x000000dd00dd7308 */ /* 0x000ea20000000800 */
        /* <DEDUP_REMOVED lines=8> */
[C---:B-----5:R-:W-:Y:S04]  /*13800*/  HMMA.16816.F32 R44, R136.reuse, R108, R44 ;  /* 0x0000006c882c723c */ /* 0x060fe8000000182c */
[C---:B------:R-:W-:Y:S01]  /*13810*/  FMUL.FTZ R50, R2.reuse, R50 ;  /* 0x0000003202327220 */ /* 0x040fe20000410000 */
[----:B------:R-:W5:Y:S01]  /*13820*/  MUFU.EX2 R223, R223 ;  /* 0x000000df00df7308 */ /* 0x000f620000000800 */
[C---:B------:R-:W-:Y:S02]  /*13830*/  FMUL.FTZ R51, R2.reuse, R51 ;  /* 0x0000003302337220 */ /* 0x040fe40000410000 */
[C---:B------:R-:W-:Y:S04]  /*13840*/  FMUL.FTZ R52, R3.reuse, R52 ;  /* 0x0000003403347220 */ /* 0x040fe80000410000 */
[C---:B------:R-:W-:Y:S01]  /*13850*/  FMUL.FTZ R53, R3.reuse, R53 ;  /* 0x0000003503357220 */ /* 0x040fe20000410000 */
[C---:B------:R-:W-:Y:S01]  /*13860*/  HMMA.16816.F32 R48, R136.reuse, R110, R48 ;  /* 0x0000006e8830723c */ /* 0x040fe20000001830 */
[----:B------:R-:W2:Y:S01]  /*13870*/  LDSM.16.MT88.4 R108, [R195+0x4100] ;  /* 0x00410000c36c783b */ /* 0x000ea20000004200 */
[----:B------:R-:W-:Y:S01]  /*13880*/  MUFU.EX2 R222, R222 ;  /* 0x000000de00de7308 */ /* 0x000fe20000000800 */
[C---:B------:R-:W-:Y:S02]  /*13890*/  FMUL.FTZ R54, R2.reuse, R54 ;  /* 0x0000003602367220 */ /* 0x040fe40000410000 */
[C---:B------:R-:W-:Y:S02]  /*138a0*/  FMUL.FTZ R55, R2.reuse, R55 ;  /* 0x0000003702377220 */ /* 0x040fe40000410000 */
[C---:B------:R-:W-:Y:S02]  /*138b0*/  FMUL.FTZ R56, R3.reuse, R56 ;  /* 0x0000003803387220 */ /* 0x040fe40000410000 */
[C---:B------:R-:W-:Y:S03]  /*138c0*/  FMUL.FTZ R57, R3.reuse, R57 ;  /* 0x0000003903397220 */ /* 0x040fe60000410000 */
[C---:B---3--:R-:W-:Y:S01]  /*138d0*/  HMMA.16816.F32 R52, R136.reuse, R100, R52 ;  /* 0x000000648834723c */ /* 0x048fe20000001834 */
[----:B------:R-:W3:Y:S02]  /*138e0*/  MUFU.EX2 R225, R225 ;  /* 0x000000e100e17308 */ /* 0x000ee40000000800 */
[C---:B------:R-:W-:Y:S02]  /*138f0*/  FMUL.FTZ R58, R2.reuse, R58 ;  /* 0x0000003a023a7220 */ /* 0x040fe40000410000 */
[C---:B------:R-:W-:Y:S02]  /*13900*/  FMUL.FTZ R59, R2.reuse, R59 ;  /* 0x0000003b023b7220 */ /* 0x040fe40000410000 */
[C---:B------:R-:W-:Y:S02]  /*13910*/  FMUL.FTZ R60, R3.reuse, R60 ;  /* 0x0000003c033c7220 */ /* 0x040fe40000410000 */
[C---:B------:R-:W-:Y:S02]  /*13920*/  FMUL.FTZ R61, R3.reuse, R61 ;  /* 0x0000003d033d7220 */ /* 0x040fe40000410000 */
[----:B------:R-:W-:Y:S01]  /*13930*/  MUFU.EX2 R224, R224 ;  /* 0x000000e000e07308 */ /* 0x000fe20000000800 */
[C---:B------:R-:W-:Y:S01]  /*13940*/  HMMA.16816.F32 R56, R136.reuse, R102, R56 ;  /* 0x000000668838723c */ /* 0x040fe20000001838 */
[----:B------:R-:W3:Y:S02]  /*13950*/  LDSM.16.MT88.4 R100, [R190+0x4100] ;  /* 0x00410000be64783b */ /* 0x000ee40000004200 */
[C---:B------:R-:W-:Y:S02]  /*13960*/  FMUL.FTZ R62, R2.reuse, R62 ;  /* 0x0000003e023e7220 */ /* 0x040fe40000410000 */
[C---:B------:R-:W-:Y:S02]  /*13970*/  FMUL.FTZ R63, R2.reuse, R63 ;  /* 0x0000003f023f7220 */ /* 0x040fe40000410000 */
[C---:B------:R-:W-:Y:S02]  /*13980*/  FMUL.FTZ R64, R3.reuse, R64 ;  /* 0x0000004003407220 */ /* 0x040fe40000410000 */
[C---:B------:R-:W-:Y:S01]  /*13990*/  FMUL.FTZ R65, R3.reuse, R65 ;  /* 0x0000004103417220 */ /* 0x040fe20000410000 */
[----:B------:R-:W2:Y:S02]  /*139a0*/  MUFU.EX2 R227, R227 ;  /* 0x000000e300e37308 */ /* 0x000ea40000000800 */
[C---:B-1----:R-:W-:Y:S03]  /*139b0*/  HMMA.16816.F32 R60, R136.reuse, R104, R60 ;  /* 0x00000068883c723c */ /* 0x042fe6000000183c */
[C---:B------:R-:W-:Y:S02]  /*139c0*/  FMUL.FTZ R66, R2.reuse, R66 ;  /* 0x0000004202427220 */ /* 0x040fe40000410000 */
[C---:B------:R-:W-:Y:S02]  /*139d0*/  FMUL.FTZ R67, R2.reuse, R67 ;  /* 0x0000004302437220 */ /* 0x040fe40000410000 */
[C---:B------:R-:W-:Y:S01]  /*139e0*/  FMUL.FTZ R68, R3.reuse, R68 ;  /* 0x0000004403447220 */ /* 0x040fe20000410000 */
[----:B------:R-:W-:Y:S01]  /*139f0*/  MUFU.EX2 R226, R226 ;  /* 0x000000e200e27308 */ /* 0x000fe20000000800 */
[C---:B------:R-:W-:Y:S03]  /*13a00*/  FMUL.FTZ R69, R3.reuse, R69 ;  /* 0x0000004503457220 */ /* 0x040fe60000410000 */
[C---:B------:R-:W-:Y:S01]  /*13a10*/  HMMA.16816.F32 R64, R136.reuse, R106, R64 ;  /* 0x0000006a8840723c */ /* 0x040fe20000001840 */
[----:B------:R-:W1:Y:S02]  /*13a20*/  LDSM.16.MT88.4 R104, [R189+0x4100] ;  /* 0x00410000bd68783b */ /* 0x000e640000004200 */
[C---:B------:R-:W-:Y:S02]  /*13a30*/  FMUL.FTZ R70, R2.reuse, R70 ;  /* 0x0000004602467220 */ /* 0x040fe40000410000 */
[C---:B------:R-:W-:Y:S01]  /*13a40*/  FMUL.FTZ R71, R2.reuse, R71 ;  /* 0x0000004702477220 */ /* 0x040fe20000410000 */
[----:B------:R-:W1:Y:S01]  /*13a50*/  MUFU.EX2 R229, R229 ;  /* 0x000000e500e57308 */ /* 0x000e620000000800 */
[C---:B------:R-:W-:Y:S02]  /*13a60*/  FMUL.FTZ R72, R3.reuse, R72 ;  /* 0x0000004803487220 */ /* 0x040fe40000410000 */
[C---:B------:R-:W-:Y:S03]  /*13a70*/  FMUL.FTZ R73, R3.reuse, R73 ;  /* 0x0000004903497220 */ /* 0x040fe60000410000 */
[C---:B--2---:R-:W-:Y:S03]  /*13a80*/  HMMA.16816.F32 R68, R136.reuse, R108, R68 ;  /* 0x0000006c8844723c */ /* 0x044fe60000001844 */
[C---:B------:R-:W-:Y:S01]  /*13a90*/  FMUL.FTZ R74, R2.reuse, R74 ;  /* 0x0000004a024a7220 */ /* 0x040fe20000410000 */
[----:B------:R-:W-:Y:S01]  /*13aa0*/  MUFU.EX2 R228, R228 ;  /* 0x000000e400e47308 */ /* 0x000fe20000000800 */
[C---:B------:R-:W-:Y:S02]  /*13ab0*/  FMUL.FTZ R75, R2.reuse, R75 ;  /* 0x0000004b024b7220 */ /* 0x040fe40000410000 */
[C---:B------:R-:W-:Y:S02]  /*13ac0*/  FMUL.FTZ R76, R3.reuse, R76 ;  /* 0x0000004c034c7220 */ /* 0x040fe40000410000 */
[C---:B------:R-:W-:Y:S03]  /*13ad0*/  FMUL.FTZ R77, R3.reuse, R77 ;  /* 0x0000004d034d7220 */ /* 0x040fe60000410000 */
[C---:B------:R-:W-:Y:S01]  /*13ae0*/  HMMA.16816.F32 R72, R136.reuse, R110, R72 ;  /* 0x0000006e8848723c */ /* 0x040fe20000001848 */
[----:B------:R-:W2:Y:S01]  /*13af0*/  LDSM.16.MT88.4 R108, [R188+0x4100] ;  /* 0x00410000bc6c783b */ /* 0x000ea20000004200 */
[----:B------:R-:W1:Y:S01]  /*13b00*/  MUFU.EX2 R231, R231 ;  /* 0x000000e700e77308 */ /* 0x000e620000000800 */
        /* <DEDUP_REMOVED lines=8> */
[----:B------:R-:W-:Y:S01]  /*13b90*/  FMUL.FTZ R84, R3, R84 ;  /* 0x0000005403547220 */ /* 0x000fe20000410000 */
[----:B----4-:R-:W-:Y:S01]  /*13ba0*/  F2FP.PACK_AB R100, R167, R166 ;  /* 0x000000a6a764723e */ /* 0x010fe200000000ff */
[----:B------:R-:W-:Y:S02]  /*13bb0*/  FMUL.FTZ R85, R3, R85 ;  /* 0x0000005503557220 */ /* 0x000fe40000410000 */
[----:B------:R-:W4:Y:S01]  /*13bc0*/  MUFU.EX2 R232, R232 ;  /* 0x000000e800e87308 */ /* 0x000f220000000800 */
[C---:B------:R-:W-:Y:S03]  /*13bd0*/  HMMA.16816.F32 R80, R136.reuse, R102, R80 ;  /* 0x000000668850723c */ /* 0x040fe60000001850 */
[C---:B------:R-:W-:Y:S01]  /*13be0*/  FMUL.FTZ R86, R2.reuse, R86 ;  /* 0x0000005602567220 */ /* 0x040fe20000410000 */
[----:B------:R-:W-:Y:S01]  /*13bf0*/  F2FP.PACK_AB R101, R169, R168 ;  /* 0x000000a8a965723e */ /* 0x000fe200000000ff */
[C---:B------:R-:W-:Y:S02]  /*13c00*/  FMUL.FTZ R87, R2.reuse, R87 ;  /* 0x0000005702577220 */ /* 0x040fe40000410000 */
[----:B------:R-:W-:Y:S01]  /*13c10*/  FMUL.FTZ R88, R3, R88 ;  /* 0x0000005803587220 */ /* 0x000fe20000410000 */
[----:B------:R-:W-:Y:S01]  /*13c20*/  F2FP.PACK_AB R102, R171, R170 ;  /* 0x000000aaab66723e */ /* 0x000fe200000000ff */
[----:B------:R-:W-:Y:S03]  /*13c30*/  FMUL.FTZ R89, R3, R89 ;  /* 0x0000005903597220 */ /* 0x000fe60000410000 */
[C---:B-1----:R-:W-:Y:S03]  /*13c40*/  HMMA.16816.F32 R84, R136.reuse, R104, R84 ;  /* 0x000000688854723c */ /* 0x042fe60000001854 */
[C---:B------:R-:W-:Y:S01]  /*13c50*/  FMUL.FTZ R90, R2.reuse, R90 ;  /* 0x0000005a025a7220 */ /* 0x040fe20000410000 */
        /* <DEDUP_REMOVED lines=13> */
[----:B------:R-:W-:Y:S01]  /*13d30*/  FFMA.FTZ R165, R2, R205, R165 ;  /* 0x000000cd02a57223 */ /* 0x000fe200000100a5 */
[----:B------:R-:W-:Y:S01]  /*13d40*/  MOV R2, R132 ;  /* 0x0000008400027202 */ /* 0x000fe20000000f00 */
[----:B------:R-:W-:Y:S03]  /*13d50*/  FFMA.FTZ R164, R3, R204, R164 ;  /* 0x000000cc03a47223 */ /* 0x000fe600000100a4 */
[----:B------:R-:W-:Y:S01]  /*13d60*/  HMMA.16816.F32 R96, R136, R110, R96 ;  /* 0x0000006e8860723c */ /* 0x000fe20000001860 */
[----:B------:R-:W2:Y:S02]  /*13d70*/  LDSM.16.MT88.4 R108, [R188+0x2900] ;  /* 0x00290000bc6c783b */ /* 0x000ea40000004200 */
[----:B------:R-:W-:Y:S01]  /*13d80*/  FADD.FTZ R160, R160, R165 ;  /* 0x000000a5a0a07221 */ /* 0x000fe20000010000 */
[----:B------:R-:W-:Y:S01]  /*13d90*/  MOV R3, R0 ;  /* 0x0000000000037202 */ /* 0x000fe20000000f00 */
        /* <DEDUP_REMOVED lines=19> */
[----:B------:R-:W-:Y:S01]  /*13ed0*/  FADD.FTZ R219, R219, R206 ;  /* 0x000000cedbdb7221 */ /* 0x000fe20000010000 */
[----:B------:R-:W-:Y:S01]  /*13ee0*/  IADD3 R206, R217, -0x1, RZ ;  /* 0xffffffffd9ce7810 */ /* 0x000fe20007ffe0ff */
[C---:B------:R-:W-:Y:S01]  /*13ef0*/  HMMA.16816.F32 R24, R100.reuse, R106, R24 ;  /* 0x0000006a6418723c */ /* 0x040fe20000001818 */
[----:B------:R-:W1:Y:S03]  /*13f00*/  LDSM.16.MT88.4 R104, [R195+0x4900] ;  /* 0x00490000c368783b */ /* 0x000e660000004200 */
[----:B------:R-:W-:Y:S01]  /*13f10*/  FADD.FTZ R171, R171, R170 ;  /* 0x000000aaabab7221 */ /* 0x000fe20000010000 */
[----:B------:R-:W-:Y:S03]  /*13f20*/  MOV R217, R206 ;  /* 0x000000ce00d97202 */ /* 0x000fe60000000f00 */
        /* <DEDUP_REMOVED lines=20> */
[----:B------:R-:W1:Y:S07]  /*14070*/  LDSM.16.MT88.4 R112, [R189+0x1100] ;  /* 0x00110000bd70783b */ /* 0x000e6e0000004200 */
[C---:B------:R-:W-:Y:S08]  /*14080*/  HMMA.16816.F32 R84, R100.reuse, R116, R84 ;  /* 0x000000746454723c */ /* 0x040ff00000001854 */
[C---:B------:R-:W-:Y:S01]  /*14090*/  HMMA.16816.F32 R88, R100.reuse, R118, R88 ;  /* 0x000000766458723c */ /* 0x040fe20000001858 */
[----:B------:R-:W3:Y:S07]  /*140a0*/  LDSM.16.MT88.4 R116, [R195+0x3100] ;  /* 0x00310000c374783b */ /* 0x000eee0000004200 */
[C---:B--2---:R-:W-:Y:S08]  /*140b0*/  HMMA.16816.F32 R92, R100.reuse, R108, R92 ;  /* 0x0000006c645c723c */ /* 0x044ff0000000185c */
[----:B------:R-:W-:Y:S01]  /*140c0*/  HMMA.16816.F32 R96, R100, R110, R96 ;  /* 0x0000006e6460723c */ /* 0x000fe20000001860 */
[----:B------:R-:W-:Y:S06]  /*140d0*/  LDSM.16.MT88.4 R108, [R195+0x5100] ;  /* 0x00510000c36c783b */ /* 0x000fec0000004200 */
[----:B------:R-:W-:Y:S01]  /*140e0*/  F2FP.PACK_AB R100, R221, R218 ;  /* 0x000000dadd64723e */ /* 0x000fe200000000ff */
[----:B------:R-:W-:Y:S01]  /*140f0*/  FADD.FTZ R218, R218, R171 ;  /* 0x000000abdada7221 */ /* 0x000fe20000010000 */
[----:B-----5:R-:W-:Y:S03]  /*14100*/  F2FP.PACK_AB R101, R223, R220 ;  /* 0x000000dcdf65723e */ /* 0x020fe600000000ff */
[----:B------:R-:W-:Y:S01]  /*14110*/  F2FP.PACK_AB R102, R225, R222 ;  /* 0x000000dee166723e */ /* 0x000fe200000000ff */
[----:B------:R-:W-:Y:S01]  /*14120*/  FADD.FTZ R220, R220, R219 ;  /* 0x000000dbdcdc7221 */ /* 0x000fe20000010000 */
[----:B------:R-:W-:Y:S01]  /*14130*/  F2FP.PACK_AB R103, R227, R224 ;  /* 0x000000e0e367723e */ /* 0x000fe200000000ff */
[----:B------:R-:W-:Y:S02]  /*14140*/  FADD.FTZ R221, R221, R218 ;  /* 0x000000dadddd7221 */ /* 0x000fe40000010000 */
        /* <DEDUP_REMOVED lines=9> */
[C---:B------:R-:W-:Y:S08]  /*141e0*/  HMMA.16816.F32 R16, R100.reuse, R122, R16 ;  /* 0x0000007a6410723c */ /* 0x040ff00000001810 */
[C---:B------:R-:W-:Y:S08]  /*141f0*/  HMMA.16816.F32 R20, R100.reuse, R112, R20 ;  /* 0x000000706414723c */ /* 0x040ff00000001814 */
[C---:B------:R-:W-:Y:S01]  /*14200*/  HMMA.16816.F32 R24, R100.reuse, R114, R24 ;  /* 0x000000726418723c */ /* 0x040fe20000001818 */
[----:B------:R-:W2:Y:S07]  /*14210*/  LDSM.16.MT88.4 R112, [R190+0x5100] ;  /* 0x00510000be70783b */ /* 0x000eae0000004200 */
[C---:B------:R-:W-:Y:S08]  /*14220*/  HMMA.16816.F32 R28, R100.reuse, R124, R28 ;  /* 0x0000007c641c723c */ /* 0x040ff0000000181c */
[C---:B------:R-:W-:Y:S01]  /*14230*/  HMMA.16816.F32 R32, R100.reuse, R126, R32 ;  /* 0x0000007e6420723c */ /* 0x040fe20000001820 */
[----:B------:R-:W-:Y:S07]  /*14240*/  LDSM.16.MT88.4 R124, [R188+0x1900] ;  /* 0x00190000bc7c783b */ /* 0x000fee0000004200 */
[C---:B---3--:R-:W-:Y:S08]  /*14250*/  HMMA.16816.F32 R36, R100.reuse, R116, R36 ;  /* 0x000000746424723c */ /* 0x048ff00000001824 */
        /* <DEDUP_REMOVED lines=11> */
[----:B----4-:R-:W-:Y:S01]  /*14310*/  F2FP.PACK_AB R139, R133, R232 ;  /* 0x000000e8858b723e */ /* 0x010fe200000000ff */
        /* <DEDUP_REMOVED lines=43> */
[C---:B----4-:R-:W-:Y:S08]  /*145d0*/  HMMA.16816.F32 R84, R136.reuse, R8, R84 ;  /* 0x000000088854723c */ /* 0x050ff00000001854 */
[C---:B------:R-:W-:Y:S08]  /*145e0*/  HMMA.16816.F32 R88, R136.reuse, R10, R88 ;  /* 0x0000000a8858723c */ /* 0x040ff00000001858 */
[C---:B--2---:R-:W-:Y:S08]  /*145f0*/  HMMA.16816.F32 R92, R136.reuse, R12, R92 ;  /* 0x0000000c885c723c */ /* 0x044ff0000000185c */
[----:B------:R-:W-:Y:S01]  /*14600*/  HMMA.16816.F32 R96, R136, R14, R96 ;  /* 0x0000000e8860723c */ /* 0x000fe20000001860 */
[----:B------:R-:W-:-:S07]  /*14610*/  @P0 BRA `(.L_x_711) ;  /* 0xffffd13000000947 */ /* 0x000fce000383ffff */
.L_x_708:
[----:B------:R-:W-:-:S13]  /*14620*/  ISETP.GE.AND P0, PT, R206, RZ, PT ;  /* 0x000000ffce00720c */ /* 0x000fda0003f06270 */
[----:B------:R-:W-:Y:S05]  /*14630*/  @!P0 BRA `(.L_x_712) ;  /* 0x00002a6000008947 */ /* 0x000fea0003800000 */
[----:B------:R-:W1:Y:S01]  /*14640*/  S2R R3, SR_TID.X ;  /* 0x0000000000037919 */ /* 0x000e620000002100 */
[----:B------:R-:W-:Y:S01]  /*14650*/  SHF.R.S32.HI R5, RZ, 0x1f, R172 ;  /* 0x0000001fff057819 */ /* 0x000fe200000114ac */
[----:B------:R-:W-:Y:S01]  /*14660*/  IMAD.MOV.U32 R133, RZ, RZ, R132 ;  /* 0x000000ffff857224 */ /* 0x000fe200078e0084 */
[----:B------:R-:W-:Y:S01]  /*14670*/  IADD3 R212, R203, 0x100, RZ ;  /* 0x00000100cbd47810 */ /* 0x000fe20007ffe0ff */
[----:B------:R-:W-:Y:S01]  /*14680*/  IMAD.SHL.U32 R207, R173, 0x2, RZ ;  /* 0x00000002adcf7824 */ /* 0x000fe200078e00ff */
[C---:B------:R-:W-:Y:S01]  /*14690*/  SHF.L.U64.HI R210, R172.reuse, 0x1, R5 ;  /* 0x00000001acd27819 */ /* 0x040fe20000010205 */
[----:B------:R-:W-:Y:S01]  /*146a0*/  IMAD.SHL.U32 R213, R172, 0x2, RZ ;  /* 0x00000002acd57824 */ /* 0x000fe200078e00ff */
[----:B------:R-:W-:Y:S02]  /*146b0*/  ULDC UR5, c[0x0][0x210] ;  /* 0x0000840000057ab9 */ /* 0x000fe40000000800 */
[----:B------:R-:W-:Y:S02]  /*146c0*/  ULDC UR4, c[0x0][0x1e8] ;  /* 0x00007a0000047ab9 */ /* 0x000fe40000000800 */
[----:B------:R-:W-:-:S02]  /*146d0*/  UIMAD UR5, UR11, UR5, URZ ;  /* 0x000000050b0572a4 */ /* 0x000fc4000f8e023f */
[----:B------:R-:W-:Y:S01]  /*146e0*/  UIMAD UR4, UR11, UR4, URZ ;  /* 0x000000040b0472a4 */ /* 0x000fe2000f8e023f */
[----:B-1----:R-:W-:-:S04]  /*146f0*/  SHF.R.S32.HI R2, RZ, 0x1f, R3 ;  /* 0x0000001fff027819 */ /* 0x002fc80000011403 */
[----:B------:R-:W-:-:S04]  /*14700*/  LEA.HI R2, R2, R3, RZ, 0x3 ;  /* 0x0000000302027211 */ /* 0x000fc800078f18ff */
[----:B------:R-:W-:-:S05]  /*14710*/  LOP3.LUT R2, R2, 0xfffffff8, RZ, 0xc0, !PT ;  /* 0xfffffff802027812 */ /* 0x000fca00078ec0ff */
[----:B------:R-:W-:Y:S02]  /*14720*/  IMAD.IADD R2, R3, 0x1, -R2 ;  /* 0x0000000103027824 */ /* 0x000fe400078e0a02 */
[----:B------:R-:W-:Y:S01]  /*14730*/  IMAD.MOV.U32 R3, RZ, RZ, R0 ;  /* 0x000000ffff037224 */ /* 0x000fe200078e0000 */
[----:B------:R-:W-:Y:S01]  /*14740*/  SHF.R.S32.HI R0, RZ, 0x1f, R173 ;  /* 0x0000001fff007819 */ /* 0x000fe200000114ad */
[----:B------:R-:W-:-:S03]  /*14750*/  IMAD.SHL.U32 R208, R2, 0x8, RZ ;  /* 0x0000000802d07824 */ /* 0x000fc600078e00ff */
[----:B------:R-:W-:Y:S02]  /*14760*/  SHF.L.U64.HI R211, R173, 0x1, R0 ;  /* 0x00000001add37819 */ /* 0x000fe40000010200 */
[----:B------:R-:W-:-:S04]  /*14770*/  SHF.R.S32.HI R209, RZ, 0x1f, R208 ;  /* 0x0000001fffd17819 */ /* 0x000fc800000114d0 */
[C---:B------:R-:W-:Y:S01]  /*14780*/  SHF.L.U64.HI R209, R208.reuse, 0x1, R209 ;  /* 0x00000001d0d17819 */ /* 0x040fe200000102d1 */
[----:B------:R-:W-:Y:S01]  /*14790*/  IMAD.SHL.U32 R208, R208, 0x2, RZ ;  /* 0x00000002d0d07824 */ /* 0x000fe200078e00ff */
[----:B------:R-:W-:Y:S05]  /*147a0*/  BRA `(.L_x_713) ;  /* 0x0000032000007947 */ /* 0x000fea0003800000 */
.L_x_715:
[----:B------:R-:W-:Y:S01]  /*147b0*/  ISETP.NE.AND P2, PT, R199, 0x1, PT ;  /* 0x00000001c700780c */ /* 0x000fe20003f45270 */
[----:B------:R-:W-:Y:S01]  /*147c0*/  IMAD.MOV.U32 R200, RZ, RZ, RZ ;  /* 0x000000ffffc87224 */ /* 0x000fe200078e00ff */
[----:B------:R-:W-:Y:S04]  /*147d0*/  LEA R201, R206, UR13, 0x6 ;  /* 0x0000000dcec97c11 */ /* 0x000fe8000f8e30ff */
        /* <DEDUP_REMOVED lines=29> */
[----:B------:R-:W-:Y:S03]  /*149b0*/  IADD3 R136, P1, R132, R207, RZ ;  /* 0x000000cf84887210 */ /* 0x000fe60007f3e0ff */
[----:B--2---:R-:W-:Y:S01]  /*149c0*/  IMAD.X R139, R134, 0x1, R209, P0 ;  /* 0x00000001868b7824 */ /* 0x004fe200000e06d1 */
[----:B------:R-:W-:Y:S01]  /*149d0*/  IADD3 R142, P0, R132, R213, RZ ;  /* 0x000000d5848e7210 */ /* 0x000fe20007f1e0ff */
[----:B------:R-:W-:Y:S01]  /*149e0*/  IMAD.X R137, R134, 0x1, R211, P1 ;  /* 0x0000000186897824 */ /* 0x000fe200008e06d3 */
[----:B---3--:R-:W-:Y:S02]  /*149f0*/  IADD3 R140, P2, R0, R208, RZ ;  /* 0x000000d0008c7210 */ /* 0x008fe40007f5e0ff */
[----:B------:R1:W-:Y:S01]  /*14a00*/  LDGSTS.E.BYPASS.LTC128B.128 [R203+0x6100], [R138.64], !P4 ;  /* 0x061000008acb7fae */ /* 0x0003e2000e101d54 */
[--C-:B------:R-:W-:Y:S01]  /*14a10*/  IMAD.X R143, R134, 0x1, R210.reuse, P0 ;  /* 0x00000001868f7824 */ /* 0x100fe200000e06d2 */
[----:B------:R-:W-:Y:S01]  /*14a20*/  IADD3 R134, P1, R0, R207, RZ ;  /* 0x000000cf00867210 */ /* 0x000fe20007f3e0ff */
[----:B----4-:R-:W-:Y:S01]  /*14a30*/  IMAD.X R141, R2, 0x1, R209, P2 ;  /* 0x00000001028d7824 */ /* 0x010fe200010e06d1 */
        /* <DEDUP_REMOVED lines=9> */
.L_x_713:
        /* <DEDUP_REMOVED lines=33> */
[-C--:B------:R-:W-:Y:S04]  /*14ce0*/  IADD3 R162, P1, R2, R208.reuse, RZ ;  /* 0x000000d002a27210 */ /* 0x080fe80007f3e0ff */
[C---:B------:R-:W-:Y:S01]  /*14cf0*/  HMMA.16816.F32 R16, R32.reuse, R18, RZ ;  /* 0x000000122010723c */ /* 0x040fe200000018ff */
[----:B-1----:R-:W-:Y:S03]  /*14d00*/  IMAD.X R161, R30, 0x1, R211, P0 ;  /* 0x000000011ea17824 */ /* 0x002fe600000e06d3 */
[----:B------:R-:W-:Y:S01]  /*14d10*/  IADD3 R172, P0, R2, R213, RZ ;  /* 0x000000d502ac7210 */ /* 0x000fe20007f1e0ff */
[--C-:B------:R-:W-:Y:S01]  /*14d20*/  IMAD.X R163, R30, 0x1, R209.reuse, P1 ;  /* 0x000000011ea37824 */ /* 0x100fe200008e06d1 */
[----:B----4-:R-:W-:Y:S02]  /*14d30*/  IADD3 R216, P2, R0, R208, RZ ;  /* 0x000000d000d87210 */ /* 0x010fe40007f5e0ff */
[C---:B-----5:R-:W-:Y:S01]  /*14d40*/  HMMA.16816.F32 R20, R32.reuse, R24, RZ ;  /* 0x000000182014723c */ /* 0x060fe200000018ff */
[--C-:B------:R-:W-:Y:S01]  /*14d50*/  IMAD.X R173, R30, 0x1, R210.reuse, P0 ;  /* 0x000000011ead7824 */ /* 0x100fe200000e06d2 */
[----:B------:R1:W-:Y:S02]  /*14d60*/  LDGSTS.E.BYPASS.LTC128B.128 [R212], [R162.64], !P4 ;  /* 0x00000000a2d47fae */ /* 0x0003e4000e101d54 */
[----:B------:R-:W-:Y:S01]  /*14d70*/  IADD3 R134, P1, R0, R207, RZ ;  /* 0x000000cf00867210 */ /* 0x000fe20007f3e0ff */
[----:B------:R-:W-:Y:S01]  /*14d80*/  IMAD.X R217, R28, 0x1, R209, P2 ;  /* 0x000000011cd97824 */ /* 0x000fe200010e06d1 */
[----:B------:R1:W-:Y:S01]  /*14d90*/  LDGSTS.E.BYPASS.LTC128B.128 [R212+0x2000], [R160.64], !P6 ;  /* 0x02000000a0d47fae */ /* 0x0003e2000f101d54 */
[----:B------:R-:W-:Y:S01]  /*14da0*/  IADD3 R214, P0, R0, R213, RZ ;  /* 0x000000d500d67210 */ /* 0x000fe20007f1e0ff */
[C---:B------:R-:W-:Y:S01]  /*14db0*/  HMMA.16816.F32 R24, R32.reuse, R26, RZ ;  /* 0x0000001a2018723c */ /* 0x040fe200000018ff */
[C---:B------:R-:W-:Y:S01]  /*14dc0*/  IMAD.X R135, R28.reuse, 0x1, R211, P1 ;  /* 0x000000011c877824 */ /* 0x040fe200008e06d3 */
[----:B------:R2:W-:Y:S02]  /*14dd0*/  LDGSTS.E.BYPASS.LTC128B.128 [R212+0x4000], [R172.64], !P5 ;  /* 0x04000000acd47fae */ /* 0x0005e4000e901d54 */
[----:B------:R-:W-:Y:S01]  /*14de0*/  IMAD.X R215, R28, 0x1, R210, P0 ;  /* 0x000000011cd77824 */ /* 0x000fe200000e06d2 */
[----:B------:R-:W-:Y:S01]  /*14df0*/  ISETP.GE.AND P0, PT, R206, 0x1, PT ;  /* 0x00000001ce00780c */ /* 0x000fe20003f06270 */
        /* <DEDUP_REMOVED lines=147> */
.L_x_714:
        /* <DEDUP_REMOVED lines=34> */
[----:B------:R-:W-:Y:S02]  /*15950*/  ISETP.GT.AND P0, PT, R206, RZ, PT ;  /* 0x000000ffce00720c */ /* 0x000fe40003f04270 */
        /* <DEDUP_REMOVED lines=208> */
[----:B------:R-:W-:Y:S01]  /*16660*/  FFMA.FTZ R6, R2, R205, R6 ;  /* 0x000000cd02067223 */ /* 0x000fe20000010006 */
[----:B------:R-:W-:Y:S01]  /*16670*/  IADD3 R2, R206, -0x1, RZ ;  /* 0xffffffffce027810 */ /* 0x000fe20007ffe0ff */
[----:B------:R-:W-:Y:S01]  /*16680*/  FADD.FTZ R5, R5, R160 ;  /* 0x000000a005057221 */ /* 0x000fe20000010000 */
[----:B-----5:R-:W-:Y:S01]  /*16690*/  F2FP.PACK_AB R14, R169, R168 ;  /* 0x000000a8a90e723e */ /* 0x020fe200000000ff */
[----:B------:R-:W-:Y:S01]  /*166a0*/  FADD.FTZ R6, R7, R6 ;  /* 0x0000000607067221 */ /* 0x000fe20000010000 */
[----:B------:R-:W-:Y:S03]  /*166b0*/  F2FP.PACK_AB R15, R171, R170 ;  /* 0x000000aaab0f723e */ /* 0x000fe600000000ff */
[----:B------:R-:W-:Y:S01]  /*166c0*/  MOV R206, R2 ;  /* 0x0000000200ce7202 */ /* 0x000fe20000000f00 */
[----:B------:R-:W-:Y:S02]  /*166d0*/  FADD.FTZ R134, R134, R5 ;  /* 0x0000000586867221 */ /* 0x000fe40000010000 */
[----:B------:R-:W-:Y:S01]  /*166e0*/  FADD.FTZ R5, R133, R6 ;  /* 0x0000000685057221 */ /* 0x000fe20000010000 */
[C---:B-1----:R-:W-:Y:S05]  /*166f0*/  HMMA.16816.F32 R8, R12.reuse, R136, R8 ;  /* 0x000000880c08723c */ /* 0x042fea0000001808 */
[----:B------:R-:W-:Y:S01]  /*16700*/  FADD.FTZ R135, R135, R134 ;  /* 0x0000008687877221 */ /* 0x000fe20000010000 */
[----:B------:R-:W-:Y:S01]  /*16710*/  MOV R133, R132 ;  /* 0x0000008400857202 */ /* 0x000fe20000000f00 */
        /* <DEDUP_REMOVED lines=145> */
[C---:B---3--:R-:W-:Y:S08]  /*17030*/  HMMA.16816.F32 R76, R12.reuse, R8, R76 ;  /* 0x000000080c4c723c */ /* 0x048ff0000000184c */
[C---:B------:R-:W-:Y:S08]  /*17040*/  HMMA.16816.F32 R80, R12.reuse, R10, R80 ;  /* 0x0000000a0c50723c */ /* 0x040ff00000001850 */
[C---:B----4-:R-:W-:Y:S08]  /*17050*/  HMMA.16816.F32 R84, R12.reuse, R20, R84 ;  /* 0x000000140c54723c */ /* 0x050ff00000001854 */
[C---:B------:R-:W-:Y:S08]  /*17060*/  HMMA.16816.F32 R88, R12.reuse, R22, R88 ;  /* 0x000000160c58723c */ /* 0x040ff00000001858 */
[C---:B-1----:R-:W-:Y:S08]  /*17070*/  HMMA.16816.F32 R92, R12.reuse, R16, R92 ;  /* 0x000000100c5c723c */ /* 0x042ff0000000185c */
[----:B------:R-:W-:Y:S01]  /*17080*/  HMMA.16816.F32 R96, R12, R18, R96 ;  /* 0x000000120c60723c */ /* 0x000fe20000001860 */
[----:B------:R-:W-:-:S07]  /*17090*/  @P0 BRA `(.L_x_713) ;  /* 0xffffda3000000947 */ /* 0x000fce000383ffff */
.L_x_712:
        /* <DEDUP_REMOVED lines=123> */
.L_x_656:
        /* <DEDUP_REMOVED lines=49> */
[----:B------:R-:W-:Y:S01]  /*17b60*/  SEL R10, R10, 0xffffffe0, !P1 ;  /* 0xffffffe00a0a7807 */ /* 0x000fe20004800000 */
[----:B------:R-:W-:Y:S01]  /*17b70*/  IMAD.SHL.U32 R13, R12, 0x2, RZ ;  /* 0x000000020c0d7824 */ /* 0x000fe200078e00ff */
[----:B------:R-:W-:Y:S01]  /*17b80*/  BAR.SYNC.DEFER_BLOCKING 0x1, 0x100 ;  /* 0x0044000000007b1d */ /* 0x000fe20000010000 */
[----:B------:R-:W-:Y:S01]  /*17b90*/  F2FP.PACK_AB R42, R43, R42 ;  /* 0x0000002a2b2a723e */ /* 0x000fe200000000ff */
[----:B------:R-:W-:Y:S01]  /*17ba0*/  IMAD.U32 R12, RZ, RZ, UR4 ;  /* 0x00000004ff0c7e24 */ /* 0x000fe2000f8e00ff */
[----:B------:R-:W-:Y:S01]  /*17bb0*/  F2FP.PACK_AB R44, R45, R44 ;  /* 0x0000002c2d2c723e */ /* 0x000fe200000000ff */
[C---:B------:R-:W-:Y:S01]  /*17bc0*/  IMAD.IADD R17, R13.reuse, 0x1, R10 ;  /* 0x000000010d117824 */ /* 0x040fe200078e020a */
[----:B------:R-:W-:-:S02]  /*17bd0*/  IADD3 R6, R13, 0x80, RZ ;  /* 0x000000800d067810 */ /* 0x000fc40007ffe0ff */
[----:B------:R-:W-:Y:S02]  /*17be0*/  IADD3 R15, R13, 0x70, RZ ;  /* 0x000000700d0f7810 */ /* 0x000fe40007ffe0ff */
[----:B------:R-:W-:Y:S01]  /*17bf0*/  @P0 IADD3 R15, R6, 0x10, RZ ;  /* 0x00000010060f0810 */ /* 0x000fe20007ffe0ff */
[----:B------:R-:W-:Y:S01]  /*17c00*/  IMAD.MOV.U32 R6, RZ, RZ, 0x40 ;  /* 0x00000040ff067424 */ /* 0x000fe200078e00ff */
[----:B------:R-:W-:Y:S02]  /*17c10*/  F2FP.PACK_AB R46, R47, R46 ;  /* 0x0000002e2f2e723e */ /* 0x000fe400000000ff */
[----:B------:R-:W-:Y:S01]  /*17c20*/  F2FP.PACK_AB R48, R49, R48 ;  /* 0x000000303130723e */ /* 0x000fe200000000ff */
[----:B------:R-:W-:Y:S01]  /*17c30*/  IMAD.IADD R19, R10, 0x1, R15 ;  /* 0x000000010a137824 */ /* 0x000fe200078e020f */
[----:B------:R-:W-:Y:S02]  /*17c40*/  SEL R6, R6, 0xffffffc0, !P2 ;  /* 0xffffffc006067807 */ /* 0x000fe40005000000 */
[----:B------:R-:W-:-:S02]  /*17c50*/  F2FP.PACK_AB R50, R51, R50 ;  /* 0x000000323332723e */ /* 0x000fc400000000ff */
[----:B------:R-:W-:Y:S01]  /*17c60*/  F2FP.PACK_AB R52, R53, R52 ;  /* 0x000000343534723e */ /* 0x000fe200000000ff */
[--C-:B------:R-:W-:Y:S01]  /*17c70*/  IMAD.IADD R21, R13, 0x1, R6.reuse ;  /* 0x000000010d157824 */ /* 0x100fe200078e0206 */
[----:B------:R-:W-:Y:S01]  /*17c80*/  F2FP.PACK_AB R54, R55, R54 ;  /* 0x000000363736723e */ /* 0x000fe200000000ff */
[C---:B------:R-:W-:Y:S01]  /*17c90*/  IMAD.IADD R23, R6.reuse, 0x1, R15 ;  /* 0x0000000106177824 */ /* 0x040fe200078e020f */
[----:B------:R-:W-:Y:S01]  /*17ca0*/  F2FP.PACK_AB R56, R57, R56 ;  /* 0x000000383938723e */ /* 0x000fe200000000ff */
        /* <DEDUP_REMOVED lines=33> */
[----:B------:R-:W-:Y:S01]  /*17ec0*/  PLOP3.LUT P0, PT, PT, PT, UP1, 0x80, 0x0 ;  /* 0x000000000000781c */ /* 0x000fe20003f0f018 */
[----:B------:R-:W-:Y:S04]  /*17ed0*/  STS [R23+0x400], R118 ;  /* 0x0004007617007388 */ /* 0x000fe80000000800 */
        /* <DEDUP_REMOVED lines=45> */
[----:B------:R-:W-:-:S05]  /*181b0*/  IMAD.MOV.U32 R7, RZ, RZ, c[0x0][0x388] ;  /* 0x0000e200ff077624 */ /* 0x000fca00078e00ff */
[----:B------:R-:W-:Y:S02]  /*181c0*/  IMAD.U32 R14, RZ, RZ, UR4 ;  /* 0x00000004ff0e7e24 */ /* 0x000fe4000f8e00ff */
[----:B--2---:R-:W-:-:S05]  /*181d0*/  IMAD.U32 R15, RZ, RZ, UR5 ;  /* 0x00000005ff0f7e24 */ /* 0x004fca000f8e00ff */
        /* <DEDUP_REMOVED lines=12> */
.L_x_717:
[----:B---3--:R-:W-:Y:S01]  /*182a0*/  SHF.R.S32.HI R3, RZ, 0x1f, R2 ;  /* 0x0000001fff037819 */ /* 0x008fe20000011402 */
[----:B------:R-:W1:Y:S01]  /*182b0*/  S2R R57, SR_CTAID.X ;  /* 0x0000000000397919 */ /* 0x000e620000002500 */
[----:B------:R-:W-:Y:S01]  /*182c0*/  LOP3.LUT R13, R9, 0xffffffe0, RZ, 0xc0, !PT ;  /* 0xffffffe0090d7812 */ /* 0x000fe200078ec0ff */
[----:B------:R-:W-:Y:S01]  /*182d0*/  IMAD.MOV.U32 R6, RZ, RZ, c[0x0][0x4e8] ;  /* 0x00013a00ff067624 */ /* 0x000fe200078e00ff */
[----:B------:R-:W-:Y:S01]  /*182e0*/  LEA.HI R3, R3, R2, RZ, 0x3 ;  /* 0x0000000203037211 */ /* 0x000fe200078f18ff */
[----:B------:R-:W-:Y:S01]  /*182f0*/  ULDC.64 UR6, c[0x0][0x490] ;  /* 0x0001240000067ab9 */ /* 0x000fe20000000a00 */
[----:B------:R-:W-:Y:S01]  /*18300*/  BSSY B0, `(.L_x_718) ;  /* 0x000008c000007945 */ /* 0x000fe20003800000 */
[----:B------:R-:W-:Y:S01]  /*18310*/  USHF.R.S32.HI UR10, URZ, 0x1f, UR18 ;  /* 0x0000001f3f0a7899 */ /* 0x000fe20008011412 */
[----:B------:R-:W-:Y:S01]  /*18320*/  LOP3.LUT R9, R3, 0xffffff8, RZ, 0xc0, !PT ;  /* 0x0ffffff803097812 */ /* 0x000fe200078ec0ff */
[----:B------:R-:W-:Y:S01]  /*18330*/  IMAD.IADD R3, R0, 0x1, -R13 ;  /* 0x0000000100037824 */ /* 0x000fe200078e0a0d */
[----:B------:R-:W-:Y:S01]  /*18340*/  ISETP.NE.AND P1, PT, R6, 0x1, PT ;  /* 0x000000010600780c */ /* 0x000fe20003f25270 */
[----:B------:R-:W-:Y:S01]  /*18350*/  UIMAD UR9, UR8, UR6, URZ ;  /* 0x00000006080972a4 */ /* 0x000fe2000f8e023f */
[----:B------:R-:W-:Y:S01]  /*18360*/  LEA.HI R6, R11, R11, RZ, 0x1 ;  /* 0x0000000b0b067211 */ /* 0x000fe200078f08ff */
[----:B------:R-:W-:Y:S01]  /*18370*/  IMAD.IADD R2, R2, 0x1, -R9 ;  /* 0x0000000102027824 */ /* 0x000fe200078e0a09 */
[----:B------:R-:W-:Y:S01]  /*18380*/  SHF.R.S32.HI R10, RZ, 0x1f, R3 ;  /* 0x0000001fff0a7819 */ /* 0x000fe20000011403 */
[----:B------:R-:W-:Y:S01]  /*18390*/  UMOV UR12, UR22 ;  /* 0x00000016000c7c82 */ /* 0x000fe20008000000 */
[----:B------:R-:W-:Y:S01]  /*183a0*/  LOP3.LUT R6, R6, 0x1ffffffe, RZ, 0xc0, !PT ;  /* 0x1ffffffe06067812 */ /* 0x000fe200078ec0ff */
[----:B------:R-:W-:Y:S01]  /*183b0*/  UMOV UR13, UR23 ;  /* 0x00000017000d7c82 */ /* 0x000fe20008000000 */
[----:B------:R-:W-:Y:S01]  /*183c0*/  LEA.HI R9, R10, R3, RZ, 0x2 ;  /* 0x000000030a097211 */ /* 0x000fe200078f10ff */
[----:B------:R-:W-:Y:S01]  /*183d0*/  USEL UR10, UR10, URZ, !UP1 ;  /* 0x0000003f0a0a7287 */ /* 0x000fe2000c800000 */
[----:B------:R-:W-:Y:S01]  /*183e0*/  LOP3.LUT P2, RZ, R3, 0x3, RZ, 0xc0, !PT ;  /* 0x0000000303ff7812 */ /* 0x000fe2000784c0ff */
[----:B------:R-:W-:Y:S01]  /*183f0*/  IMAD.IADD R11, R11, 0x1, -R6 ;  /* 0x000000010b0b7824 */ /* 0x000fe200078e0a06 */
[----:B------:R-:W-:Y:S01]  /*18400*/  SHF.R.S32.HI R9, RZ, 0x2, R9 ;  /* 0x00000002ff097819 */ /* 0x000fe20000011409 */
[----:B------:R-:W-:-:S02]  /*18410*/  UIMAD.WIDE.U32 UR12, UR11, UR6, UR12 ;  /* 0x000000060b0c72a5 */ /* 0x000fc4000f8e000c */
[----:B------:R-:W-:Y:S02]  /*18420*/  UIMAD UR9, UR11, UR7, UR9 ;  /* 0x000000070b0972a4 */ /* 0x000fe4000f8e0209 */
[----:B------:R-:W-:Y:S01]  /*18430*/  IMAD R2, R2, 0x10, R9 ;  /* 0x0000001002027824 */ /* 0x000fe200078e0209 */
[----:B------:R-:W-:Y:S02]  /*18440*/  ULDC.64 UR6, c[0x0][0x498] ;  /* 0x0001260000067ab9 */ /* 0x000fe40000000a00 */
[----:B------:R-:W-:Y:S01]  /*18450*/  USEL UR18, UR18, URZ, !UP1 ;  /* 0x0000003f12127287 */ /* 0x000fe2000c800000 */
[----:B------:R-:W-:Y:S01]  /*18460*/  IMAD R6, R11, 0x8, R2 ;  /* 0x000000080b067824 */ /* 0x000fe200078e0202 */
[----:B------:R-:W-:Y:S02]  /*18470*/  UIMAD UR15, UR10, UR6, URZ ;  /* 0x000000060a0f72a4 */ /* 0x000fe4000f8e023f */
[----:B------:R-:W-:Y:S02]  /*18480*/  UIADD3 UR13, UR13, UR9, URZ ;  /* 0x000000090d0d7290 */ /* 0x000fe4000fffe03f */
[----:B-1----:R-:W-:Y:S01]  /*18490*/  LEA R9, R57, R6, 0x7 ;  /* 0x0000000639097211 */ /* 0x002fe200078e38ff */
[----:B------:R-:W-:Y:S01]  /*184a0*/  UIMAD UR7, UR18, UR7, UR15 ;  /* 0x00000007120772a4 */ /* 0x000fe2000f8e020f */
[CC--:B------:R-:W-:Y:S01]  /*184b0*/  LEA.HI R6, R5.reuse, R0.reuse, RZ, 0x3 ;  /* 0x0000000005067211 */ /* 0x0c0fe200078f18ff */
[----:B------:R-:W-:Y:S01]  /*184c0*/  UIMAD.WIDE.U32 UR12, UR18, UR6, UR12 ;  /* 0x00000006120c72a5 */ /* 0x000fe2000f8e000c */
[----:B------:R-:W-:Y:S01]  /*184d0*/  LEA.HI R5, R5, R0, RZ, 0x6 ;  /* 0x0000000005057211 */ /* 0x000fe200078f30ff */
[----:B------:R-:W-:Y:S01]  /*184e0*/  @P1 IMAD.HI.U32 R3, R9, c[0x0][0x4ec], RZ ;  /* 0x00013b0009031a27 */ /* 0x000fe200078e00ff */
[----:B------:R-:W-:-:S02]  /*184f0*/  ULDC.64 UR4, c[0x0][0x3a0] ;  /* 0x0000e80000047ab9 */ /* 0x000fc40000000a00 */
[----:B------:R-:W-:Y:S01]  /*18500*/  UIMAD UR14, UR23, UR4, URZ ;  /* 0x00000004170e72a4 */ /* 0x000fe2000f8e023f */
[----:B------:R-:W-:Y:S01]  /*18510*/  IMAD.MOV.U32 R14, RZ, RZ, R9 ;  /* 0x000000ffff0e7224 */ /* 0x000fe200078e0009 */
[----:B------:R-:W-:Y:S01]  /*18520*/  @P1 SHF.R.U32.HI R14, RZ, c[0x0][0x4f0], R3 ;  /* 0x00013c00ff0e1a19 */ /* 0x000fe20000011603 */
[----:B------:R-:W-:Y:S01]  /*18530*/  UIMAD.WIDE.U32 UR16, UR22, UR4, URZ ;  /* 0x00000004161072a5 */ /* 0x000fe2000f8e003f */
[----:B------:R-:W-:Y:S01]  /*18540*/  LOP3.LUT R3, R6, 0xfffffff8, RZ, 0xc0, !PT ;  /* 0xfffffff806037812 */ /* 0x000fe200078ec0ff */
[----:B------:R-:W-:Y:S01]  /*18550*/  UIMAD UR14, UR22, UR5, UR14 ;  /* 0x00000005160e72a4 */ /* 0x000fe2000f8e020e */
[----:B------:R-:W-:Y:S01]  /*18560*/  SHF.R.S32.HI R6, RZ, 0x3, R6 ;  /* 0x00000003ff067819 */ /* 0x000fe20000011406 */
[--C-:B------:R-:W-:Y:S01]  /*18570*/  IMAD.MOV R10, RZ, RZ, -R14.reuse ;  /* 0x000000ffff0a7224 */ /* 0x100fe200078e0a0e */
        /* <DEDUP_REMOVED lines=38> */
[----:B------:R-:W1:Y:S01]  /*187e0*/  SHFL.IDX PT, R51, R12, RZ, 0x1c1f ;  /* 0x001c1fff0c337589 */ /* 0x000e6200000e0000 */
[----:B------:R-:W-:Y:S01]  /*187f0*/  SHF.R.S32.HI R11, RZ, 0x1f, R9 ;  /* 0x0000001fff0b7819 */ /* 0x000fe20000011409 */
[----:B------:R-:W-:Y:S01]  /*18800*/  IMAD R10, R10, c[0x0][0x4e8], R13 ;  /* 0x00013a000a0a7a24 */ /* 0x000fe200078e020d */
[----:B------:R-:W-:Y:S01]  /*18810*/  MOV R14, UR16 ;  /* 0x00000010000e7c02 */ /* 0x000fe20008000f00 */
[----:B------:R2:W3:Y:S01]  /*18820*/  SHFL.IDX PT, R49, R12, 0x1, 0x1c1f ;  /* 0x003c1f000c317f89 */ /* 0x0004e200000e0000 */
        /* <DEDUP_REMOVED lines=13> */
[----:B------:R-:W-:Y:S01]  /*18900*/  IMAD R9, R9, c[0x0][0x3d8], RZ ;  /* 0x0000f60009097a24 */ /* 0x000fe200078e02ff */
[----:B-1----:R1:W-:Y:S01]  /*18910*/  @!P1 ST.E [R50.64], R4 ;  /* 0x0000000432009985 */ /* 0x0023e2000c101914 */
[----:B--2---:R-:W-:-:S03]  /*18920*/  IMAD.SHL.U32 R12, R5, 0x8, RZ ;  /* 0x00000008050c7824 */ /* 0x004fc600078e00ff */
[----:B---3--:R1:W-:Y:S02]  /*18930*/  @!P0 ST.E [R48.64], R8 ;  /* 0x0000000830008985 */ /* 0x0083e4000c101914 */
[----:B------:R-:W-:Y:S01]  /*18940*/  LOP3.LUT R12, R3, 0x7ffffe00, R12, 0xf8, !PT ;  /* 0x7ffffe00030c7812 */ /* 0x000fe200078ef80c */
[C---:B------:R-:W-:Y:S02]  /*18950*/  IMAD R3, R10.reuse, c[0x0][0x3dc], R9 ;  /* 0x0000f7000a037a24 */ /* 0x040fe400078e0209 */
[----:B------:R-:W-:-:S04]  /*18960*/  IMAD.WIDE.U32 R10, R10, c[0x0][0x3d8], R14 ;  /* 0x0000f6000a0a7a25 */ /* 0x000fc800078e000e */
[----:B------:R-:W-:Y:S01]  /*18970*/  IMAD.SHL.U32 R58, R12, 0x2, RZ ;  /* 0x000000020c3a7824 */ /* 0x000fe200078e00ff */
[----:B------:R-:W-:Y:S01]  /*18980*/  LEA R56, P0, R10, c[0x0][0x380], 0x1 ;  /* 0x0000e0000a387a11 */ /* 0x000fe200078008ff */
[----:B------:R-:W-:-:S03]  /*18990*/  IMAD.IADD R3, R11, 0x1, R3 ;  /* 0x000000010b037824 */ /* 0x000fc600078e0203 */
[----:B------:R1:W2:Y:S02]  /*189a0*/  LDS.128 R44, [R58+0x1080] ;  /* 0x001080003a2c7984 */ /* 0x0002a40000000c00 */
[----:B------:R-:W-:Y:S02]  /*189b0*/  LEA.HI.X R55, R10, c[0x0][0x384], R3, 0x1, P0 ;  /* 0x0000e1000a377a11 */ /* 0x000fe400000f0c03 */
[----:B------:R1:W3:Y:S01]  /*189c0*/  LDS.128 R40, [R58+0x2080] ;  /* 0x002080003a287984 */ /* 0x0002e20000000c00 */
[----:B------:R-:W-:-:S03]  /*189d0*/  ISETP.GE.AND P0, PT, R57, R2, PT ;  /* 0x000000023900720c */ /* 0x000fc60003f06270 */
        /* <DEDUP_REMOVED lines=30> */
.L_x_719:
[----:B--2---:R-:W-:Y:S05]  /*18bc0*/  BSYNC B0 ;  /* 0x0000000000007941 */ /* 0x004fea0003800000 */
.L_x_718:
        /* <DEDUP_REMOVED lines=23> */
.L_x_721:
[----:B------:R-:W-:Y:S05]  /*18d40*/  BSYNC B0 ;  /* 0x0000000000007941 */ /* 0x000fea0003800000 */
.L_x_720:
        /* <DEDUP_REMOVED lines=23> */
.L_x_723:
[----:B------:R-:W-:Y:S05]  /*18ec0*/  BSYNC B0 ;  /* 0x0000000000007941 */ /* 0x000fea0003800000 */
.L_x_722:
        /* <DEDUP_REMOVED lines=24> */
.L_x_716:
        /* <DEDUP_REMOVED lines=31> */
.L_x_724:
        /* <DEDUP_REMOVED lines=43> */
.L_x_726:
[----:B------:R-:W-:Y:S05]  /*194f0*/  BSYNC B0 ;  /* 0x0000000000007941 */ /* 0x000fea0003800000 */
.L_x_725:
        /* <DEDUP_REMOVED lines=70> */
.L_x_728:
[----:B------:R-:W-:Y:S05]  /*19960*/  BSYNC B0 ;  /* 0x0000000000007941 */ /* 0x000fea0003800000 */
.L_x_727:
        /* <DEDUP_REMOVED lines=21> */
.L_x_730:
[----:B------:R-:W-:Y:S05]  /*19ac0*/  BSYNC B0 ;  /* 0x0000000000007941 */ /* 0x000fea0003800000 */
.L_x_729:
        /* <DEDUP_REMOVED lines=21> */
.L_x_732:
[----:B------:R-:W-:Y:S05]  /*19c20*/  BSYNC B0 ;  /* 0x0000000000007941 */ /* 0x000fea0003800000 */
.L_x_731:
        /* <DEDUP_REMOVED lines=22> */
.L_x_733:
        /* <DEDUP_REMOVED lines=15> */
.L_x_1504:


//--------------------- .text._ZN7cutlass13device_kernelIN5flash19enable_sm80_to_sm89INS1_16FlashAttnFwdSm80INS1_25CollectiveMainloopFwdSm80ILi8ELi2ELb0EN4cute5tupleIJNS5_1CILi128EEENS7_ILi64EEENS7_ILi192EEEEEELi192ENS_6half_tEfNS_4arch4Sm80ELb0ELb0ELb0ELb0ELb1ELb0ELb1ELb0EEENS1_21CollectiveEpilogueFwdINS6_IJS8_SA_S9_EEENS6_IJNS7_ILi1EEESI_SI_EEESC_SE_Li256ELb0ELb1ELb0ELb0EEENS1_19SingleTileSchedulerILb0ELb0ELb1ELi128EEEEEEEEEvNT_6ParamsE --------------------------
	.section	.text._ZN7cutlass13device_kernelIN5flash19enable_sm80_to_sm89INS1_16FlashAttnFwdSm80INS1_25CollectiveMainloopFwdSm80ILi8ELi2ELb0EN4cute5tupleIJNS5_1CILi128EEENS7_ILi64EEENS7_ILi192EEEEEELi192ENS_6half_tEfNS_4arch4Sm80ELb0ELb0ELb0ELb0ELb1ELb0ELb1ELb0EEENS1_21CollectiveEpilogueFwdINS6_IJS8_SA_S9_EEENS6_IJNS7_ILi1EEESI_SI_EEESC_SE_Li256ELb0ELb1ELb0ELb0EEENS1_19SingleTileSchedulerILb0ELb0ELb1ELi128EEEEEEEEEvNT_6ParamsE,"ax",@progbits
	.sectioninfo	@"SHI_REGISTERS=244"
	.align	128
.text._ZN7cutlass13device_kernelIN5flash19enable_sm80_to_sm89INS1_16FlashAttnFwdSm80INS1_25CollectiveMainloopFwdSm80ILi8ELi2ELb0EN4cute5tupleIJNS5_1CILi128EEENS7_ILi64EEENS7_ILi192EEEEEELi192ENS_6half_tEfNS_4arch4Sm80ELb0ELb0ELb0ELb0ELb1ELb0ELb1ELb0EEENS1_21CollectiveEpilogueFwdINS6_IJS8_SA_S9_EEENS6_IJNS7_ILi1EEESI_SI_EEESC_SE_Li256ELb0ELb1ELb0ELb0EEENS1_19SingleTileSchedulerILb0ELb0ELb1ELi128EEEEEEEEEvNT_6ParamsE:
        .type           _ZN7cutlass13device_kernelIN5flash19enable_sm80_to_sm89INS1_16FlashAttnFwdSm80INS1_25CollectiveMainloopFwdSm80ILi8ELi2ELb0EN4cute5tupleIJNS5_1CILi128EEENS7_ILi64EEENS7_ILi192EEEEEELi192ENS_6half_tEfNS_4arch4Sm80ELb0ELb0ELb0ELb0ELb1ELb0ELb1ELb0EEENS1_21CollectiveEpilogueFwdINS6_IJS8_SA_S9_EEENS6_IJNS7_ILi1EEESI_SI_EEESC_SE_Li256ELb0ELb1ELb0ELb0EEENS1_19SingleTileSchedulerILb0ELb0ELb1ELi128EEEEEEEEEvNT_6ParamsE,@function
        .size           _ZN7cutlass13device_kernelIN5flash19enable_sm80_to_sm89INS1_16FlashAttnFwdSm80INS1_25CollectiveMainloopFwdSm80ILi8ELi2ELb0EN4cute5tupleIJNS5_1CILi128EEENS7_ILi64EEENS7_ILi192EEEEEELi192ENS_6half_tEfNS_4arch4Sm80ELb0ELb0ELb0ELb0ELb1ELb0ELb1ELb0EEENS1_21CollectiveEpilogueFwdINS6_IJS8_SA_S9_EEENS6_IJNS7_ILi1EEESI_SI_EEESC_SE_Li256ELb0ELb1ELb0ELb0EEENS1_19SingleTileSchedulerILb0ELb0ELb1ELi128EEEEEEEEEvNT_6ParamsE,(.L_x_1505 - _ZN7cutlass13device_kernelIN5flash19enable_sm80_to_sm89INS1_16FlashAttnFwdSm80INS1_25CollectiveMainloopFwdSm80ILi8ELi2ELb0EN4cute5tupleIJNS5_1CILi128EEENS7_ILi64EEENS7_ILi192EEEEEELi192ENS_6half_tEfNS_4arch4Sm80ELb0ELb0ELb0ELb0ELb1ELb0ELb1ELb0EEENS1_21CollectiveEpilogueFwdINS6_IJS8_SA_S9_EEENS6_IJNS7_ILi1EEESI_SI_EEESC_SE_Li256ELb0ELb1ELb0ELb0EEENS1_19SingleTileSchedulerILb0ELb0ELb1ELi128EEEEEEEEEvNT_6ParamsE)
        .other          _ZN7cutlass13device_kernelIN5flash19enable_sm80_to_sm89INS1_16FlashAttnFwdSm80INS1_25CollectiveMainloopFwdSm80ILi8ELi2ELb0EN4cute5tupleIJNS5_1CILi128EEENS7_ILi64EEENS7_ILi192EEEEEELi192ENS_6half_tEfNS_4arch4Sm80ELb0ELb0ELb0ELb0ELb1ELb0ELb1ELb0EEENS1_21CollectiveEpilogueFwdINS6_IJS8_SA_S9_EEENS6_IJNS7_ILi1EEESI_SI_EEESC_SE_Li256ELb0ELb1ELb0ELb0EEENS1_19SingleTileSchedulerILb0ELb0ELb1ELi128EEEEEEEEEvNT_6ParamsE,@"STO_CUDA_ENTRY STV_DEFAULT"
_ZN7cutlass13device_kernelIN5flash19enable_sm80_to_sm89INS1_16FlashAttnFwdSm80INS1_25CollectiveMainloopFwdSm80ILi8ELi2ELb0EN4cute5tupleIJNS5_1CILi128EEENS7_ILi64EEENS7_ILi192EEEEEELi192ENS_6half_tEfNS_4arch4Sm80ELb0ELb0ELb0ELb0ELb1ELb0ELb1ELb0EEENS1_21CollectiveEpilogueFwdINS6_IJS8_SA_S9_EEENS6_IJNS7_ILi1EEESI_SI_EEESC_SE_Li256ELb0ELb1ELb0ELb0EEENS1_19SingleTileSchedulerILb0ELb0ELb1ELi128EEEEEEEEEvNT_6ParamsE:
[----:B------:R-:W-:Y:S02]  /*0000*/  MOV R1, c[0x0][0x28] ;  /* 0x00000a0000017a02 */ /* 0x000fe40000000f00 */
[----:B------:R-:W1:Y:S02]  /*0010*/  S2UR UR6, SR_CTAID.Z ;  /* 0x00000000000679c3 */ /* 0x000e640000002700 */
[----:B-1----:R-:W-:-:S13]  /*0020*/  ISETP.LE.AND P0, PT, RZ, UR6, PT ;  /* 0x00000006ff007c0c */ /* 0x002fda000bf03270 */
[----:B------:R-:W-:Y:S05]  /*0030*/  @!P0 EXIT ;  /* 0x000000000000894d */ /* 0x000fea0003800000 */
[----:B------:R-:W-:Y:S02]  /*0040*/  ULDC.64 UR4, c[0x0][0x340] ;  /* 0x0000d00000047ab9 */ /* 0x000fe40000000a00 */
[----:B------:R-:W-:Y:S02]  /*0050*/  UISETP.NE.U32.AND UP1, UPT, URZ, UR4, UPT ;  /* 0x000000043f00728c */ /* 0x000fe4000bf25070 */
[----:B------:R-:W-:Y:S02]  /*0060*/  ULDC.64 UR12, c[0x0][0x118] ;  /* 0x00004600000c7ab9 */ /* 0x000fe40000000a00 */
[----:B------:R-:W-:-:S03]  /*0070*/  UISETP.NE.AND.EX UP1, UPT, URZ, UR5, UPT, UP1 ;  /* 0x000000053f00728c */ /* 0x000fc6000bf25310 */
[----:B------:R-:W-:-:S03]  /*0080*/  ULDC.64 UR4, c[0x0][0x340] ;  /* 0x0000d00000047ab9 */ /* 0x000fc60000000a00 */
[----:B------:R-:W-:-:S05]  /*0090*/  PLOP3.LUT P2, PT, PT, PT, UP1, 0x80, 0x0 ;  /* 0x000000000000781c */ /* 0x000fca0003f4f018 */
[----:B------:R-:W-:Y:S02]  /*00a0*/  @UP1 UMOV UR8, 0x4 ;  /* 0x0000000400081882 */ /* 0x000fe40000000000 */
[----:B------:R-:W-:-:S03]  /*00b0*/  @UP1 UIMAD.WIDE UR8, UR6, UR8, UR4 ;  /* 0x00000008060812a5 */ /* 0x000fc6000f8e0204 */
[----:B------:R-:W-:Y:S02]  /*00c0*/  ULDC.64 UR4, c[0x0][0x370] ;  /* 0x0000dc0000047ab9 */ /* 0x000fe40000000a00 */
[----:B------:R-:W-:Y:S01]  /*00d0*/  UISETP.NE.U32.AND UP0, UPT, URZ, UR4, UPT ;  /* 0x000000043f00728c */ /* 0x000fe2000bf05070 */
[----:B------:R-:W-:Y:S02]  /*00e0*/  IMAD.U32 R10, RZ, RZ, UR8 ;  /* 0x00000008ff0a7e24 */ /* 0x000fe4000f8e00ff */
[----:B------:R-:W-:Y:S01]  /*00f0*/  IMAD.U32 R11, RZ, RZ, UR9 ;  /* 0x00000009ff0b7e24 */ /* 0x000fe2000f8e00ff */
[----:B------:R-:W-:-:S04]  /*0100*/  UISETP.NE.AND.EX UP0, UPT, URZ, UR5, UPT, UP0 ;  /* 0x000000053f00728c */ /* 0x000fc8000bf05300 */
[----:B------:R1:W2:Y:S01]  /*0110*/  @P2 LDG.E R10, [R10.64] ;  /* 0x0000000c0a0a2981 */ /* 0x0002a2000c1e1900 */
[----:B------:R-:W-:Y:S01]  /*0120*/  ULDC.64 UR8, c[0x0][0x370] ;  /* 0x0000dc0000087ab9 */ /* 0x000fe20000000a00 */
[----:B------:R-:W-:Y:S01]  /*0130*/  PLOP3.LUT P0, PT, PT, PT, UP0, 0x80, 0x0 ;  /* 0x000000000000781c */ /* 0x000fe20003f0f008 */
[----:B------:R-:W-:-:S04]  /*0140*/  IMAD.MOV.U32 R200, RZ, RZ, RZ ;  /* 0x000000ffffc87224 */ /* 0x000fc800078e00ff */
[----:B------:R-:W-:Y:S02]  /*0150*/  @UP0 UMOV UR4, 0x4 ;  /* 0x0000000400040882 */ /* 0x000fe40000000000 */
        /* <DEDUP_REMOVED lines=11> */
[----:B------:R-:W-:-:S02]  /*0210*/  IMAD.MOV.U32 R148, RZ, RZ, c[0x0][0x2ac] ;  /* 0x0000ab00ff947624 */ /* 0x000fc400078e00ff */
[----:B------:R-:W-:Y:S02]  /*0220*/  IMAD.MOV.U32 R187, RZ, RZ, c[0x0][0x2b8] ;  /* 0x0000ae00ffbb7624 */ /* 0x000fe400078e00ff */
[----:B------:R-:W-:Y:S02]  /*0230*/  IMAD R4, R4, c[0x0][0x168], RZ ;  /* 0x00005a0004047a24 */ /* 0x000fe400078e02ff */
[----:B------:R-:W-:Y:S01]  /*0240*/  IMAD.MOV.U32 R189, RZ, RZ, RZ ;  /* 0x000000ffffbd7224 */ /* 0x000fe200078e00ff */
[----:B------:R-:W-:Y:S02]  /*0250*/  ISETP.NE.AND P6, PT, R187, 0x1, PT ;  /* 0x00000001bb00780c */ /* 0x000fe40003fc5270 */
[----:B---3--:R-:W-:Y:S01]  /*0260*/  SHF.R.S32.HI R5, RZ, 0x1f, R132 ;  /* 0x0000001fff057819 */ /* 0x008fe20000011484 */
[----:B----4-:R-:W-:Y:S02]  /*0270*/  USHF.R.S32.HI UR10, URZ, 0x1f, UR11 ;  /* 0x0000001f3f0a7899 */ /* 0x010fe4000801140b */
[----:B------:R-:W-:Y:S01]  /*0280*/  UIMAD.WIDE.U32 UR14, UR11, UR4, URZ ;  /* 0x000000040b0e72a5 */ /* 0x000fe2000f8e003f */
[----:B------:R-:W-:Y:S01]  /*0290*/  LEA.HI R18, R5, R132, RZ, 0x3 ;  /* 0x0000008405127211 */ /* 0x000fe200078f18ff */
[----:B------:R-:W-:-:S03]  /*02a0*/  UIMAD UR7, UR10, UR4, URZ ;  /* 0x000000040a0772a4 */ /* 0x000fc6000f8e023f */
[----:B-1----:R-:W-:Y:S01]  /*02b0*/  LOP3.LUT R3, R18, 0xfffffff8, RZ, 0xc0, !PT ;  /* 0xfffffff812037812 */ /* 0x002fe200078ec0ff */
        /* <DEDUP_REMOVED lines=16> */
[----:B------:R-:W-:-:S02]  /*03c0*/  IADD3 R198, R199, 0x40, RZ ;  /* 0x00000040c7c67810 */ /* 0x000fc40007ffe0ff */
[----:B------:R-:W-:Y:S01]  /*03d0*/  ISETP.GE.AND P1, PT, R193, R4, PT ;  /* 0x00000004c100720c */ /* 0x000fe20003f26270 */
[----:B------:R-:W-:Y:S01]  /*03e0*/  IMAD.MOV.U32 R7, RZ, RZ, R195 ;  /* 0x000000ffff077224 */ /* 0x000fe200078e00c3 */
[----:B------:R-:W-:Y:S01]  /*03f0*/  @P0 SHF.R.U32.HI R7, RZ, c[0x0][0x2cc], R0 ;  /* 0x0000b300ff070a19 */ /* 0x000fe20000011600 */
[----:B------:R-:W-:Y:S01]  /*0400*/  IMAD.U32 R9, RZ, RZ, UR15 ;  /* 0x0000000fff097e24 */ /* 0x000fe2000f8e00ff */
[C---:B------:R-:W-:Y:S01]  /*0410*/  IADD3 R197, R199.reuse, 0x80, RZ ;  /* 0x00000080c7c57810 */ /* 0x040fe20007ffe0ff */
[----:B------:R-:W-:Y:S01]  /*0420*/  IMAD.U32 R8, RZ, RZ, UR14 ;  /* 0x0000000eff087e24 */ /* 0x000fe2000f8e00ff */
[--C-:B------:R-:W-:Y:S01]  /*0430*/  SHF.R.S32.HI R0, RZ, 0x1f, R7.reuse ;  /* 0x0000001fff007819 */ /* 0x100fe20000011407 */
[----:B------:R-:W-:Y:S01]  /*0440*/  IMAD.MOV R6, RZ, RZ, -R7 ;  /* 0x000000ffff067224 */ /* 0x000fe200078e0a07 */
[----:B------:R-:W-:Y:S01]  /*0450*/  ISETP.GE.AND P5, PT, R199, c[0x0][0x198], PT ;  /* 0x00006600c7007a0c */ /* 0x000fe20003fa6270 */
[----:B------:R-:W-:Y:S01]  /*0460*/  IMAD.U32 R9, RZ, RZ, UR5 ;  /* 0x00000005ff097e24 */ /* 0x000fe2000f8e00ff */
[----:B------:R-:W-:Y:S01]  /*0470*/  ISETP.GE.AND P4, PT, R198, c[0x0][0x198], PT ;  /* 0x00006600c6007a0c */ /* 0x000fe20003f86270 */
[----:B------:R-:W-:Y:S01]  /*0480*/  IMAD R6, R6, c[0x0][0x2c4], R195 ;  /* 0x0000b10006067a24 */ /* 0x000fe200078e02c3 */
[----:B------:R-:W-:Y:S01]  /*0490*/  SHF.R.S32.HI R12, RZ, 0x1f, R197 ;  /* 0x0000001fff0c7819 */ /* 0x000fe200000114c5 */
[----:B------:R-:W-:Y:S01]  /*04a0*/  IMAD R0, R0, c[0x0][0x1b0], RZ ;  /* 0x00006c0000007a24 */ /* 0x000fe200078e02ff */
[----:B------:R-:W-:Y:S01]  /*04b0*/  ISETP.GE.AND P3, PT, R197, c[0x0][0x198], PT ;  /* 0x00006600c5007a0c */ /* 0x000fe20003f66270 */
[C---:B------:R-:W-:Y:S01]  /*04c0*/  IMAD.WIDE.U32 R8, R7.reuse, c[0x0][0x1b0], R8 ;  /* 0x00006c0007087a25 */ /* 0x040fe200078e0008 */
[----:B------:R-:W-:Y:S01]  /*04d0*/  SHF.R.S32.HI R11, RZ, 0x1f, R6 ;  /* 0x0000001fff0b7819 */ /* 0x000fe20000011406 */
[----:B------:R-:W-:Y:S01]  /*04e0*/  ULDC.64 UR4, c[0x0][0x2b0] ;  /* 0x0000ac0000047ab9 */ /* 0x000fe20000000a00 */
[----:B------:R-:W-:Y:S01]  /*04f0*/  LEA.HI R191, R12, R197, RZ, 0x3 ;  /* 0x000000c50cbf7211 */ /* 0x000fe200078f18ff */
[----:B------:R-:W-:-:S02]  /*0500*/  IMAD R7, R7, c[0x0][0x1b4], R0 ;  /* 0x00006d0007077a24 */ /* 0x000fc400078e0200 */
[----:B------:R-:W-:Y:S01]  /*0510*/  IMAD R11, R11, c[0x0][0x1a8], RZ ;  /* 0x00006a000b0b7a24 */ /* 0x000fe200078e02ff */
[----:B------:R-:W-:Y:S01]  /*0520*/  LOP3.LUT R191, R191, 0xfffffff8, RZ, 0xc0, !PT ;  /* 0xfffffff8bfbf7812 */ /* 0x000fe200078ec0ff */
[----:B------:R-:W-:Y:S02]  /*0530*/  IMAD.IADD R9, R9, 0x1, R7 ;  /* 0x0000000109097824 */ /* 0x000fe400078e0207 */
[C---:B------:R-:W-:Y:S02]  /*0540*/  IMAD R11, R6.reuse, c[0x0][0x1ac], R11 ;  /* 0x00006b00060b7a24 */ /* 0x040fe400078e020b */
[----:B------:R-:W-:Y:S01]  /*0550*/  IMAD.WIDE.U32 R6, R6, c[0x0][0x1a8], R8 ;  /* 0x00006a0006067a25 */ /* 0x000fe200078e0008 */
[----:B------:R-:W-:Y:S02]  /*0560*/  SHF.R.U32.HI R9, RZ, 0x3, R194 ;  /* 0x00000003ff097819 */ /* 0x000fe400000116c2 */
[----:B------:R-:W-:Y:S01]  /*0570*/  LOP3.LUT R194, R194, 0x38, R199, 0xf8, !PT ;  /* 0x00000038c2c27812 */ /* 0x000fe200078ef8c7 */
[----:B------:R-:W-:Y:S01]  /*0580*/  IMAD.IADD R0, R7, 0x1, R11 ;  /* 0x0000000107007824 */ /* 0x000fe200078e020b */
[----:B------:R-:W-:Y:S01]  /*0590*/  LEA R2, P0, R6, c[0x0][0x160], 0x1 ;  /* 0x0000580006027a11 */ /* 0x000fe200078008ff */
[----:B------:R-:W-:Y:S01]  /*05a0*/  IMAD.MOV.U32 R7, RZ, RZ, c[0x0][0x1d0] ;  /* 0x00007400ff077624 */ /* 0x000fe200078e00ff */
[----:B------:R-:W-:-:S02]  /*05b0*/  LOP3.LUT R194, R194, R9, RZ, 0x3c, !PT ;  /* 0x00000009c2c27212 */ /* 0x000fc400078e3cff */
[----:B------:R-:W-:Y:S01]  /*05c0*/  LEA.HI.X R0, R6, c[0x0][0x164], R0, 0x1, P0 ;  /* 0x0000590006007a11 */ /* 0x000fe200000f0c00 */
[C---:B------:R-:W-:Y:S01]  /*05d0*/  IMAD R6, R148.reuse, R7, 0x3f ;  /* 0x0000003f94067424 */ /* 0x040fe200078e0207 */
[----:B------:R-:W-:Y:S01]  /*05e0*/  SHFL.IDX PT, R8, R2, RZ, 0x181f ;  /* 0x00181fff02087589 */ /* 0x000fe200000e0000 */
[----:B------:R-:W-:Y:S01]  /*05f0*/  LEA.HI R11, R5, R132, RZ, 0x6 ;  /* 0x00000084050b7211 */ /* 0x000fe200078f30ff */
[----:B------:R-:W-:Y:S01]  /*0600*/  IMAD R148, R148, c[0x0][0x1d0], RZ ;  /* 0x0000740094947a24 */ /* 0x000fe200078e02ff */
[----:B------:R-:W-:Y:S01]  /*0610*/  IADD3 R7, R193, 0x20, RZ ;  /* 0x00000020c1077810 */ /* 0x000fe20007ffe0ff */
[----:B------:R-:W1:Y:S01]  /*0620*/  SHFL.IDX PT, R9, R0, RZ, 0x181f ;  /* 0x00181fff00097589 */ /* 0x000e6200000e0000 */
[----:B------:R-:W-:Y:S01]  /*0630*/  SHF.R.S32.HI R147, RZ, 0x1f, R6 ;  /* 0x0000001fff937819 */ /* 0x000fe20000011406 */
[----:B------:R-:W-:Y:S01]  /*0640*/  IMAD.SHL.U32 R11, R11, 0x8, RZ ;  /* 0x000000080b0b7824 */ /* 0x000fe200078e00ff */
[----:B------:R-:W-:Y:S01]  /*0650*/  ISETP.GE.AND P0, PT, R7, R4, PT ;  /* 0x000000040700720c */ /* 0x000fe20003f06270 */
[----:B------:R-:W-:Y:S01]  /*0660*/  SHFL.IDX PT, R16, R2, 0x2, 0x181f ;  /* 0x00581f0002107f89 */ /* 0x000fe200000e0000 */
[----:B------:R-:W-:-:S02]  /*0670*/  LEA.HI R147, R147, R6, RZ, 0x6 ;  /* 0x0000000693937211 */ /* 0x000fc400078f30ff */
[----:B------:R-:W-:Y:S01]  /*0680*/  P2R R6, PR, RZ, 0x40 ;  /* 0x00000040ff067803 */ /* 0x000fe20000000000 */
[----:B------:R-:W-:Y:S01]  /*0690*/  SHFL.IDX PT, R7, R0, 0x1, 0x181f ;  /* 0x00381f0000077f89 */ /* 0x000fe200000e0000 */
[----:B------:R-:W-:Y:S02]  /*06a0*/  LOP3.LUT R194, R194, 0xfffffe00, R11, 0xf8, !PT ;  /* 0xfffffe00c2c27812 */ /* 0x000fe400078ef80b */
[----:B------:R-:W-:Y:S01]  /*06b0*/  SHF.R.S32.HI R11, RZ, 0x1f, R198 ;  /* 0x0000001fff0b7819 */ /* 0x000fe200000114c6 */
[----:B------:R-:W-:Y:S01]  /*06c0*/  SHFL.IDX PT, R17, R0, 0x2, 0x181f ;  /* 0x00581f0000117f89 */ /* 0x000fe200000e0000 */
[----:B------:R-:W-:Y:S01]  /*06d0*/  SHF.R.S32.HI R147, RZ, 0x6, R147 ;  /* 0x00000006ff937819 */ /* 0x000fe20000011493 */
[----:B------:R-:W-:Y:S01]  /*06e0*/  IMAD.SHL.U32 R146, R194, 0x2, RZ ;  /* 0x00000002c2927824 */ /* 0x000fe200078e00ff */
[----:B------:R-:W-:Y:S01]  /*06f0*/  LEA.HI R192, R11, R198, RZ, 0x3 ;  /* 0x000000c60bc07211 */ /* 0x000fe200078f18ff */
[----:B------:R-:W3:Y:S01]  /*0700*/  SHFL.IDX PT, R6, R2, 0x1, 0x181f ;  /* 0x00381f0002067f89 */ /* 0x000ee200000e0000 */
[----:B------:R-:W-:-:S02]  /*0710*/  IADD3 R11, R193, 0x40, RZ ;  /* 0x00000040c10b7810 */ /* 0x000fc40007ffe0ff */
[----:B------:R-:W-:Y:S01]  /*0720*/  LOP3.LUT R192, R192, 0xfffffff8, RZ, 0xc0, !PT ;  /* 0xfffffff8c0c07812 */ /* 0x000fe200078ec0ff */
[----:B-1----:R-:W-:-:S04]  /*0730*/  @!P1 IMAD.WIDE R14, R199, 0x2, R8 ;  /* 0x00000002c70e9825 */ /* 0x002fc800078e0208 */
[--C-:B------:R-:W-:Y:S01]  /*0740*/  @!P1 IMAD.WIDE R12, R192, 0x2, R8.reuse ;  /* 0x00000002c00c9825 */ /* 0x100fe200078e0208 */
[----:B------:R1:W-:Y:S03]  /*0750*/  @!P1 LDGSTS.E.BYPASS.LTC128B.128 [R146+0x18100], [R14.64], !P5 ;  /* 0x181000000e929fae */ /* 0x0003e6000e901d4c */
[----:B------:R-:W-:Y:S01]  /*0760*/  @!P1 IMAD.WIDE R24, R191, 0x2, R8 ;  /* 0x00000002bf189825 */ /* 0x000fe200078e0208 */
[----:B------:R4:W-:Y:S03]  /*0770*/  @!P1 LDGSTS.E.BYPASS.LTC128B.128 [R146+0x1c100], [R12.64], !P4 ;  /* 0x1c1000000c929fae */ /* 0x0009e6000e101d4c */
[----:B------:R-:W-:Y:S01]  /*0780*/  IMAD R8, R147, 0x40, R196 ;  /* 0x0000004093087824 */ /* 0x000fe200078e02c4 */
[----:B------:R5:W-:Y:S01]  /*0790*/  @!P1 LDGSTS.E.BYPASS.LTC128B.128 [R146+0x20100], [R24.64], !P3 ;  /* 0x2010000018929fae */ /* 0x000be2000d901d4c */
[----:B---3--:R-:W-:-:S03]  /*07a0*/  @!P0 IMAD.WIDE R22, R199, 0x2, R6 ;  /* 0x00000002c7168825 */ /* 0x008fc600078e0206 */
[----:B------:R-:W-:Y:S01]  /*07b0*/  IADD3 R9, R8, -0x40, RZ ;  /* 0xffffffc008097810 */ /* 0x000fe20007ffe0ff */
[--C-:B------:R-:W-:Y:S01]  /*07c0*/  @!P0 IMAD.WIDE R20, R192, 0x2, R6.reuse ;  /* 0x00000002c0148825 */ /* 0x100fe200078e0206 */
[----:B------:R3:W-:Y:S02]  /*07d0*/  @!P0 LDGSTS.E.BYPASS.LTC128B.128 [R146+0x19100], [R22.64], !P5 ;  /* 0x1910000016928fae */ /* 0x0007e4000e901d4c */
[----:B------:R-:W-:Y:S01]  /*07e0*/  ISETP.GE.AND P1, PT, R9, R148, PT ;  /* 0x000000940900720c */ /* 0x000fe20003f26270 */
[----:B------:R-:W-:Y:S01]  /*07f0*/  @!P0 IMAD.WIDE R6, R191, 0x2, R6 ;  /* 0x00000002bf068825 */ /* 0x000fe200078e0206 */
[----:B------:R1:W-:Y:S02]  /*0800*/  @!P0 LDGSTS.E.BYPASS.LTC128B.128 [R146+0x1d100], [R20.64], !P4 ;  /* 0x1d10000014928fae */ /* 0x0003e4000e101d4c */
[----:B------:R-:W-:Y:S02]  /*0810*/  ISETP.GT.OR P1, PT, R196, 0x3f, P1 ;  /* 0x0000003fc400780c */ /* 0x000fe40000f24670 */
[----:B------:R1:W-:Y:S04]  /*0820*/  @!P0 LDGSTS.E.BYPASS.LTC128B.128 [R146+0x21100], [R6.64], !P3 ;  /* 0x2110000006928fae */ /* 0x0003e8000d901d4c */
[----:B----4-:R-:W-:Y:S04]  /*0830*/  SHFL.IDX PT, R12, R2, 0x3, 0x181f ;  /* 0x00781f00020c7f89 */ /* 0x010fe800000e0000 */
[----:B------:R-:W4:Y:S01]  /*0840*/  SHFL.IDX PT, R13, R0, 0x3, 0x181f ;  /* 0x00781f00000d7f89 */ /* 0x000f2200000e0000 */
[----:B--2---:R2:W1:Y:S01]  /*0850*/  @P2 R2UR UR7, R10 ;  /* 0x000000000a0723c2 */ /* 0x00446200000e0000 */
[----:B------:R-:W-:Y:S01]  /*0860*/  ISETP.GE.AND P2, PT, R11, R4, PT ;  /* 0x000000040b00720c */ /* 0x000fe20003f46270 */
[----:B-1----:R-:W-:Y:S01]  /*0870*/  @!UP1 UMOV UR7, UR6 ;  /* 0x0000000600079c82 */ /* 0x002fe20008000000 */
[----:B------:R-:W-:Y:S01]  /*0880*/  IADD3 R11, R193, 0x60, RZ ;  /* 0x00000060c10b7810 */ /* 0x000fe20007ffe0ff */
[----:B------:R-:W-:-:S02]  /*0890*/  USHF.R.S32.HI UR6, URZ, 0x1f, UR7 ;  /* 0x0000001f3f067899 */ /* 0x000fc40008011407 */
[----:B------:R-:W-:Y:S01]  /*08a0*/  UIMAD.WIDE.U32 UR8, UR7, UR4, URZ ;  /* 0x00000004070872a5 */ /* 0x000fe2000f8e003f */
[----:B------:R-:W-:Y:S01]  /*08b0*/  ISETP.GE.AND P0, PT, R11, R4, PT ;  /* 0x000000040b00720c */ /* 0x000fe20003f06270 */
[----:B------:R-:W-:-:S04]  /*08c0*/  UIMAD UR6, UR6, UR4, URZ ;  /* 0x00000004060672a4 */ /* 0x000fc8000f8e023f */
[----:B------:R-:W-:Y:S02]  /*08d0*/  UIMAD UR6, UR7, UR5, UR6 ;  /* 0x00000005070672a4 */ /* 0x000fe4000f8e0206 */
[--C-:B---3--:R-:W-:Y:S01]  /*08e0*/  @!P2 IMAD.WIDE R22, R199, 0x2, R16.reuse ;  /* 0x00000002c716a825 */ /* 0x108fe200078e0210 */
[----:B------:R-:W-:Y:S02]  /*08f0*/  ULDC.64 UR4, c[0x0][0x1e8] ;  /* 0x00007a0000047ab9 */ /* 0x000fe40000000a00 */
[----:B------:R-:W-:Y:S01]  /*0900*/  UIADD3 UR6, UR9, UR6, URZ ;  /* 0x0000000609067290 */ /* 0x000fe2000fffe03f */
[C-C-:B------:R-:W-:Y:S01]  /*0910*/  @!P2 IMAD.WIDE R20, R192.reuse, 0x2, R16.reuse ;  /* 0x00000002c014a825 */ /* 0x140fe200078e0210 */
[----:B------:R1:W-:Y:S03]  /*0920*/  @!P2 LDGSTS.E.BYPASS.LTC128B.128 [R146+0x1a100], [R22.64], !P5 ;  /* 0x1a1000001692afae */ /* 0x0003e6000e901d4c */
[----:B------:R-:W-:Y:S01]  /*0930*/  @!P2 IMAD.WIDE R16, R191, 0x2, R16 ;  /* 0x00000002bf10a825 */ /* 0x000fe200078e0210 */
[----:B------:R3:W-:Y:S03]  /*0940*/  @!P2 LDGSTS.E.BYPASS.LTC128B.128 [R146+0x1e100], [R20.64], !P4 ;  /* 0x1e1000001492afae */ /* 0x0007e6000e101d4c */
[--C-:B----4-:R-:W-:Y:S01]  /*0950*/  @!P0 IMAD.WIDE R14, R199, 0x2, R12.reuse ;  /* 0x00000002c70e8825 */ /* 0x110fe200078e020c */
[----:B------:R4:W-:Y:S03]  /*0960*/  @!P2 LDGSTS.E.BYPASS.LTC128B.128 [R146+0x22100], [R16.64], !P3 ;  /* 0x221000001092afae */ /* 0x0009e6000d901d4c */
[--C-:B--2---:R-:W-:Y:S01]  /*0970*/  @!P0 IMAD.WIDE R10, R192, 0x2, R12.reuse ;  /* 0x00000002c00a8825 */ /* 0x104fe200078e020c */
[----:B------:R2:W-:Y:S03]  /*0980*/  @!P0 LDGSTS.E.BYPASS.LTC128B.128 [R146+0x1b100], [R14.64], !P5 ;  /* 0x1b1000000e928fae */ /* 0x0005e6000e901d4c */
[----:B------:R-:W-:Y:S01]  /*0990*/  @!P0 IMAD.WIDE R12, R191, 0x2, R12 ;  /* 0x00000002bf0c8825 */ /* 0x000fe200078e020c */
[----:B------:R1:W-:Y:S03]  /*09a0*/  @!P0 LDGSTS.E.BYPASS.LTC128B.128 [R146+0x1f100], [R10.64], !P4 ;  /* 0x1f1000000a928fae */ /* 0x0003e6000e101d4c */
[----:B------:R-:W-:Y:S01]  /*09b0*/  IMAD.IADD R9, R9, 0x1, R200 ;  /* 0x0000000109097824 */ /* 0x000fe200078e02c8 */
[----:B------:R1:W-:Y:S03]  /*09c0*/  @!P0 LDGSTS.E.BYPASS.LTC128B.128 [R146+0x23100], [R12.64], !P3 ;  /* 0x231000000c928fae */ /* 0x0003e6000d901d4c */
[----:B------:R-:W-:Y:S01]  /*09d0*/  @P6 IMAD.HI.U32 R6, R9, c[0x0][0x2bc], RZ ;  /* 0x0000af0009066a27 */ /* 0x000fe200078e00ff */
[----:B------:R-:W0:Y:S03]  /*09e0*/  LDGDEPBAR ;  /* 0x00000000000079af */ /* 0x000e260000000000 */
[----:B------:R-:W-:Y:S01]  /*09f0*/  IMAD.MOV.U32 R4, RZ, RZ, R9 ;  /* 0x000000ffff047224 */ /* 0x000fe200078e0009 */
[----:B------:R-:W-:-:S04]  /*0a00*/  @P6 SHF.R.U32.HI R4, RZ, c[0x0][0x2c0], R6 ;  /* 0x0000b000ff046a19 */ /* 0x000fc80000011606 */
[----:B------:R-:W-:-:S04]  /*0a10*/  @!P1 IADD3 R7, P2, R4, UR8, RZ ;  /* 0x0000000804079c10 */ /* 0x000fc8000ff5e0ff */
[----:B------:R-:W-:Y:S02]  /*0a20*/  @!P1 LEA.HI.X.SX32 R0, R4, UR6, 0x1, P2 ;  /* 0x0000000604009c11 */ /* 0x000fe400090f0eff */
[----:B------:R-:W-:-:S04]  /*0a30*/  @!P1 LEA R6, P2, R7, c[0x0][0x2a0], 0x2 ;  /* 0x0000a80007069a11 */ /* 0x000fc800078410ff */
[----:B------:R-:W-:Y:S01]  /*0a40*/  @!P1 LEA.HI.X R7, R7, c[0x0][0x2a4], R0, 0x2, P2 ;  /* 0x0000a90007079a11 */ /* 0x000fe200010f1400 */
[----:B------:R-:W-:Y:S06]  /*0a50*/  BAR.SYNC.DEFER_BLOCKING 0x0 ;  /* 0x0000000000007b1d */ /* 0x000fec0000010000 */
[----:B------:R-:W2:Y:S01]  /*0a60*/  @!P1 LDG.E R189, [R6.64] ;  /* 0x0000000c06bd9981 */ /* 0x000ea2000c1e1900 */
[----:B------:R-:W-:Y:S01]  /*0a70*/  IMAD.MOV R190, RZ, RZ, -R4 ;  /* 0x000000ffffbe7224 */ /* 0x000fe200078e0a04 */
[----:B------:R-:W-:Y:S01]  /*0a80*/  UIMAD UR7, UR10, UR4, URZ ;  /* 0x000000040a0772a4 */ /* 0x000fe2000f8e023f */
[----:B------:R-:W-:Y:S01]  /*0a90*/  LEA R131, R147, 0xffffffc0, 0x6 ;  /* 0xffffffc093837811 */ /* 0x000fe200078e30ff */
[----:B------:R-:W-:Y:S01]  /*0aa0*/  UIMAD.WIDE.U32 UR14, UR11, UR4, URZ ;  /* 0x000000040b0e72a5 */ /* 0x000fe2000f8e003f */
[----:B------:R-:W-:Y:S01]  /*0ab0*/  IMAD R190, R190, c[0x0][0x2b8], R9 ;  /* 0x0000ae00bebe7a24 */ /* 0x000fe200078e0209 */
[----:B------:R-:W-:Y:S01]  /*0ac0*/  UIMAD UR7, UR11, UR5, UR7 ;  /* 0x000000050b0772a4 */ /* 0x000fe2000f8e0207 */
[----:B------:R-:W-:Y:S01]  /*0ad0*/  ISETP.GE.AND P5, PT, R199, c[0x0][0x1d4], PT ;  /* 0x00007500c7007a0c */ /* 0x000fe20003fa6270 */
[----:B------:R-:W-:Y:S01]  /*0ae0*/  IMAD.IADD R131, R148, 0x1, -R131 ;  /* 0x0000000194837824 */ /* 0x000fe200078e0a83 */
[----:B------:R-:W-:Y:S01]  /*0af0*/  ULDC.64 UR4, c[0x0][0x210] ;  /* 0x0000840000047ab9 */ /* 0x000fe20000000a00 */
[----:B------:R-:W-:Y:S01]  /*0b00*/  SHF.R.S32.HI R29, RZ, 0x1f, R190 ;  /* 0x0000001fff1d7819 */ /* 0x000fe200000114be */
[----:B------:R-:W-:Y:S01]  /*0b10*/  IMAD.WIDE.U32 R8, R190, c[0x0][0x1e0], RZ ;  /* 0x00007800be087a25 */ /* 0x000fe200078e00ff */
[----:B------:R-:W-:Y:S01]  /*0b20*/  UIADD3 UR7, UR15, UR7, URZ ;  /* 0x000000070f077290 */ /* 0x000fe2000fffe03f */
[----:B------:R-:W-:Y:S01]  /*0b30*/  ISETP.GE.AND P4, PT, R198, c[0x0][0x1d4], PT ;  /* 0x00007500c6007a0c */ /* 0x000fe20003f86270 */
[----:B------:R-:W-:Y:S01]  /*0b40*/  UIMAD UR10, UR10, UR4, URZ ;  /* 0x000000040a0a72a4 */ /* 0x000fe2000f8e023f */
[----:B----4-:R-:W-:Y:S01]  /*0b50*/  IMAD R17, R29, c[0x0][0x1e0], RZ ;  /* 0x000078001d117a24 */ /* 0x010fe200078e02ff */
[----:B------:R-:W-:Y:S01]  /*0b60*/  UIMAD.WIDE.U32 UR16, UR11, UR4, URZ ;  /* 0x000000040b1072a5 */ /* 0x000fe2000f8e003f */
[----:B-1----:R-:W-:Y:S01]  /*0b70*/  IMAD.WIDE.U32 R12, R190, c[0x0][0x208], RZ ;  /* 0x00008200be0c7a25 */ /* 0x002fe200078e00ff */
[----:B------:R-:W-:Y:S01]  /*0b80*/  UIMAD UR10, UR11, UR5, UR10 ;  /* 0x000000050b0a72a4 */ /* 0x000fe2000f8e020a */
[----:B------:R-:W-:-:S02]  /*0b90*/  ISETP.GE.AND P6, PT, R197, c[0x0][0x1d4], PT ;  /* 0x00007500c5007a0c */ /* 0x000fc40003fc6270 */
[----:B------:R-:W-:Y:S01]  /*0ba0*/  IMAD R10, R190, c[0x0][0x1e4], R17 ;  /* 0x00007900be0a7a24 */ /* 0x000fe200078e0211 */
[----:B------:R-:W-:Y:S01]  /*0bb0*/  UIADD3 UR10, UR17, UR10, URZ ;  /* 0x0000000a110a7290 */ /* 0x000fe2000fffe03f */
[----:B------:R-:W-:Y:S01]  /*0bc0*/  IMAD.IADD R0, R131, 0x1, -R18 ;  /* 0x0000000183007824 */ /* 0x000fe200078e0a12 */
[----:B------:R-:W-:Y:S01]  /*0bd0*/  ISETP.GE.AND P3, PT, R199, c[0x0][0x1d4], PT ;  /* 0x00007500c7007a0c */ /* 0x000fe20003f66270 */
[----:B------:R-:W-:Y:S01]  /*0be0*/  IMAD.IADD R11, R9, 0x1, R10 ;  /* 0x00000001090b7824 */ /* 0x000fe200078e020a */
[----:B------:R-:W-:Y:S01]  /*0bf0*/  ISETP.GE.AND P2, PT, R198, c[0x0][0x1d4], PT ;  /* 0x00007500c6007a0c */ /* 0x000fe20003f46270 */
[----:B------:R-:W-:Y:S01]  /*0c00*/  IMAD.MOV.U32 R10, RZ, RZ, R8 ;  /* 0x000000ffff0a7224 */ /* 0x000fe200078e0008 */
[----:B------:R-:W-:Y:S01]  /*0c10*/  ISETP.GE.AND P1, PT, R0, 0x1, PT ;  /* 0x000000010000780c */ /* 0x000fe20003f26270 */
[----:B------:R-:W-:Y:S01]  /*0c20*/  IMAD R9, R29, c[0x0][0x208], RZ ;  /* 0x000082001d097a24 */ /* 0x000fe200078e02ff */
[----:B------:R-:W-:Y:S01]  /*0c30*/  LEA.HI R19, R5, R132, RZ, 0x4 ;  /* 0x0000008405137211 */ /* 0x000fe200078f20ff */
[----:B------:R-:W-:Y:S01]  /*0c40*/  IMAD.WIDE R202, R199, 0x2, RZ ;  /* 0x00000002c7ca7825 */ /* 0x000fe200078e02ff */
[----:B------:R-:W-:-:S02]  /*0c50*/  SHF.R.S32.HI R144, RZ, 0x1f, R199 ;  /* 0x0000001fff907819 */ /* 0x000fc400000114c7 */
[----:B------:R-:W-:Y:S01]  /*0c60*/  SEL R145, RZ, 0x10, P6 ;  /* 0x00000010ff917807 */ /* 0x000fe20003000000 */
[----:B------:R-:W-:Y:S01]  /*0c70*/  IMAD R9, R190, c[0x0][0x20c], R9 ;  /* 0x00008300be097a24 */ /* 0x000fe200078e0209 */
[----:B------:R-:W-:Y:S01]  /*0c80*/  SHF.R.S32.HI R133, RZ, 0x1f, R192 ;  /* 0x0000001fff857819 */ /* 0x000fe200000114c0 */
[----:B------:R-:W-:Y:S01]  /*0c90*/  IMAD.MOV.U32 R182, RZ, RZ, 0x10 ;  /* 0x00000010ffb67424 */ /* 0x000fe200078e00ff */
[----:B------:R-:W-:Y:S01]  /*0ca0*/  SHF.R.S32.HI R134, RZ, 0x1f, R191 ;  /* 0x0000001fff867819 */ /* 0x000fe200000114bf */
[----:B------:R-:W-:Y:S01]  /*0cb0*/  IMAD.IADD R13, R13, 0x1, R9 ;  /* 0x000000010d0d7824 */ /* 0x000fe200078e0209 */
[----:B------:R-:W-:Y:S02]  /*0cc0*/  IADD3 R188, R146, 0x100, RZ ;  /* 0x0000010092bc7810 */ /* 0x000fe40007ffe0ff */
[----:B--2---:R-:W-:Y:S01]  /*0cd0*/  SHF.R.S32.HI R2, RZ, 0x1f, R189 ;  /* 0x0000001fff027819 */ /* 0x004fe200000114bd */
[----:B------:R-:W-:-:S04]  /*0ce0*/  IMAD.WIDE.U32 R10, R189, c[0x0][0x1f0], R10 ;  /* 0x00007c00bd0a7a25 */ /* 0x000fc800078e000a */
[----:B------:R-:W-:Y:S01]  /*0cf0*/  IMAD R4, R2, c[0x0][0x1f0], RZ ;  /* 0x00007c0002047a24 */ /* 0x000fe200078e02ff */
[----:B------:R-:W-:Y:S01]  /*0d00*/  IADD3 R7, P0, R10, UR14, RZ ;  /* 0x0000000e0a077c10 */ /* 0x000fe2000ff1e0ff */
[----:B------:R-:W-:-:S04]  /*0d10*/  IMAD.WIDE.U32 R12, R189, c[0x0][0x218], R12 ;  /* 0x00008600bd0c7a25 */ /* 0x000fc800078e000c */
[----:B------:R-:W-:Y:S02]  /*0d20*/  IMAD R4, R189, c[0x0][0x1f4], R4 ;  /* 0x00007d00bd047a24 */ /* 0x000fe400078e0204 */
[----:B------:R-:W-:-:S03]  /*0d30*/  IMAD R6, R2, c[0x0][0x218], RZ ;  /* 0x0000860002067a24 */ /* 0x000fc600078e02ff */
[----:B------:R-:W-:Y:S01]  /*0d40*/  IADD3.X R4, R11, UR7, R4, P0, !PT ;  /* 0x000000070b047c10 */ /* 0x000fe200087fe404 */
[----:B------:R-:W-:Y:S01]  /*0d50*/  IMAD R6, R189, c[0x0][0x21c], R6 ;  /* 0x00008700bd067a24 */ /* 0x000fe200078e0206 */
        /* <DEDUP_REMOVED lines=9> */
[----:B------:R-:W2:Y:S01]  /*0df0*/  SHFL.IDX PT, R11, R4, 0x1, 0x181f ;  /* 0x00381f00040b7f89 */ /* 0x000ea200000e0000 */
[----:B------:R-:W-:-:S03]  /*0e00*/  ISETP.GT.AND P0, PT, R0, 0x20, PT ;  /* 0x000000200000780c */ /* 0x000fc60003f04270 */
[----:B------:R-:W4:Y:S04]  /*0e10*/  SHFL.IDX PT, R13, R7, RZ, 0x181f ;  /* 0x00181fff070d7589 */ /* 0x000f2800000e0000 */
[----:B------:R-:W4:Y:S04]  /*0e20*/  SHFL.IDX PT, R15, R9, RZ, 0x181f ;  /* 0x00181fff090f7589 */ /* 0x000f2800000e0000 */
[----:B------:R-:W4:Y:S01]  /*0e30*/  SHFL.IDX PT, R7, R7, 0x1, 0x181f ;  /* 0x00381f0007077f89 */ /* 0x000f2200000e0000 */
[----:B-1----:R-:W-:-:S03]  /*0e40*/  @P1 IMAD.WIDE R22, R199, 0x2, R16 ;  /* 0x00000002c7161825 */ /* 0x002fc600078e0210 */
[----:B------:R-:W1:Y:S01]  /*0e50*/  SHFL.IDX PT, R9, R9, 0x1, 0x181f ;  /* 0x00381f0009097f89 */ /* 0x000e6200000e0000 */
[----:B---3--:R-:W-:-:S03]  /*0e60*/  @P1 IMAD.WIDE R20, R192, 0x2, R16 ;  /* 0x00000002c0141825 */ /* 0x008fc600078e0210 */
[----:B------:R4:W-:Y:S01]  /*0e70*/  @P1 LDGSTS.E.BYPASS.LTC128B.128 [R146+0xc100], [R22.64], !P5 ;  /* 0x0c10000016921fae */ /* 0x0009e2000e901d4c */
[----:B------:R-:W-:-:S03]  /*0e80*/  @P1 IMAD.WIDE R16, R191, 0x2, R16 ;  /* 0x00000002bf101825 */ /* 0x000fc600078e0210 */
[----:B------:R3:W-:Y:S01]  /*0e90*/  @P1 LDGSTS.E.BYPASS.LTC128B.128 [R146+0xe100], [R20.64], !P4 ;  /* 0x0e10000014921fae */ /* 0x0007e2000e101d4c */
[----:B--2---:R-:W-:-:S03]  /*0ea0*/  @P0 IMAD.WIDE R26, R199, 0x2, R10 ;  /* 0x00000002c71a0825 */ /* 0x004fc600078e020a */
[----:B------:R2:W-:Y:S01]  /*0eb0*/  @P1 LDGSTS.E.BYPASS.LTC128B.128 [R146+0x10100], [R16.64], !P6 ;  /* 0x1010000010921fae */ /* 0x0005e2000f101d4c */
[----:B------:R-:W-:Y:S01]  /*0ec0*/  ISETP.LT.OR P1, PT, R0, 0x1, P3 ;  /* 0x000000010000780c */ /* 0x000fe20001f21670 */
[--C-:B-----5:R-:W-:Y:S02]  /*0ed0*/  @P0 IMAD.WIDE R24, R192, 0x2, R10.reuse ;  /* 0x00000002c0180825 */ /* 0x120fe400078e020a */
[----:B------:R1:W-:Y:S02]  /*0ee0*/  @P0 LDGSTS.E.BYPASS.LTC128B.128 [R146+0xd100], [R26.64], !P5 ;  /* 0x0d1000001a920fae */ /* 0x0003e4000e901d4c */
[----:B------:R-:W-:Y:S02]  /*0ef0*/  @P0 IMAD.WIDE R10, R191, 0x2, R10 ;  /* 0x00000002bf0a0825 */ /* 0x000fe400078e020a */
[----:B------:R5:W-:Y:S04]  /*0f00*/  @P0 LDGSTS.E.BYPASS.LTC128B.128 [R146+0xf100], [R24.64], !P4 ;  /* 0x0f10000018920fae */ /* 0x000be8000e101d4c */
[----:B------:R1:W-:Y:S04]  /*0f10*/  @P0 LDGSTS.E.BYPASS.LTC128B.128 [R146+0x11100], [R10.64], !P6 ;  /* 0x111000000a920fae */ /* 0x0003e8000f101d4c */
[----:B------:R-:W0:Y:S01]  /*0f20*/  LDGDEPBAR ;  /* 0x00000000000079af */ /* 0x000e220000000000 */
[----:B----4-:R-:W-:-:S05]  /*0f30*/  IADD3 R22, P0, R13, R202, RZ ;  /* 0x000000ca0d167210 */ /* 0x010fca0007f1e0ff */
[----:B------:R-:W-:Y:S02]  /*0f40*/  IMAD.X R23, R15, 0x1, R203, P0 ;  /* 0x000000010f177824 */ /* 0x000fe400000e06cb */
[----:B--2---:R-:W-:-:S03]  /*0f50*/  IMAD.WIDE R16, R192, 0x2, RZ ;  /* 0x00000002c0107825 */ /* 0x004fc600078e02ff */
[----:B------:R2:W-:Y:S01]  /*0f60*/  LDGSTS.E.BYPASS.LTC128B.128 [R146+0x100], [R22.64], !P1 ;  /* 0x0010000016927fae */ /* 0x0005e2000c901d4c */
[----:B------:R-:W-:Y:S02]  /*0f70*/  ISETP.GE.AND P1, PT, R197, c[0x0][0x1d4], PT ;  /* 0x00007500c5007a0c */ /* 0x000fe40003f26270 */
[----:B---3--:R-:W-:-:S05]  /*0f80*/  IADD3 R20, P0, R13, R16, RZ ;  /* 0x000000100d147210 */ /* 0x008fca0007f1e0ff */
[----:B------:R-:W-:Y:S01]  /*0f90*/  IMAD.X R21, R15, 0x1, R17, P0 ;  /* 0x000000010f157824 */ /* 0x000fe200000e0611 */
[C---:B------:R-:W-:Y:S01]  /*0fa0*/  ISETP.LT.OR P0, PT, R0.reuse, 0x1, P2 ;  /* 0x000000010000780c */ /* 0x040fe20001701670 */
[----:B-1----:R-:W-:Y:S01]  /*0fb0*/  IMAD.WIDE R10, R191, 0x2, RZ ;  /* 0x00000002bf0a7825 */ /* 0x002fe200078e02ff */
[----:B------:R-:W-:-:S11]  /*0fc0*/  ISETP.LT.OR P2, PT, R0, 0x21, P2 ;  /* 0x000000210000780c */ /* 0x000fd60001741670 */
[----:B------:R2:W-:Y:S01]  /*0fd0*/  LDGSTS.E.BYPASS.LTC128B.128 [R146+0x2100], [R20.64], !P0 ;  /* 0x0210000014927fae */ /* 0x0005e2000c101d4c */
[----:B-----5:R-:W-:Y:S02]  /*0fe0*/  IADD3 R24, P0, R13, R10, RZ ;  /* 0x0000000a0d187210 */ /* 0x020fe40007f1e0ff */
[----:B------:R-:W-:-:S03]  /*0ff0*/  LOP3.LUT R13, R19, 0xfffffff0, RZ, 0xc0, !PT ;  /* 0xfffffff0130d7812 */ /* 0x000fc600078ec0ff */
[----:B------:R-:W-:Y:S01]  /*1000*/  IMAD.X R25, R15, 0x1, R11, P0 ;  /* 0x000000010f197824 */ /* 0x000fe200000e060b */
[----:B------:R-:W-:Y:S01]  /*1010*/  IADD3 R14, P0, R202, R7, RZ ;  /* 0x00000007ca0e7210 */ /* 0x000fe20007f1e0ff */
[----:B------:R-:W-:-:S04]  /*1020*/  IMAD.IADD R28, R132, 0x1, -R13 ;  /* 0x00000001841c7824 */ /* 0x000fc800078e0a0d */
[----:B------:R-:W-:Y:S01]  /*1030*/  IMAD.X R15, R203, 0x1, R9, P0 ;  /* 0x00000001cb0f7824 */ /* 0x000fe200000e0609 */
[C---:B------:R-:W-:Y:S02]  /*1040*/  ISETP.LT.OR P0, PT, R0.reuse, 0x1, P1 ;  /* 0x000000010000780c */ /* 0x040fe40000f01670 */
[----:B------:R-:W-:-:S11]  /*1050*/  ISETP.LT.OR P1, PT, R0, 0x21, P1 ;  /* 0x000000210000780c */ /* 0x000fd60000f21670 */
[----:B------:R2:W-:Y:S01]  /*1060*/  LDGSTS.E.BYPASS.LTC128B.128 [R146+0x4100], [R24.64], !P0 ;  /* 0x0410000018927fae */ /* 0x0005e2000c101d4c */
[----:B------:R-:W-:Y:S02]  /*1070*/  ISETP.LT.OR P0, PT, R0, 0x21, P3 ;  /* 0x000000210000780c */ /* 0x000fe40001f01670 */
[----:B------:R-:W-:Y:S02]  /*1080*/  LEA.HI R0, R5, R132, RZ, 0x5 ;  /* 0x0000008405007211 */ /* 0x000fe400078f28ff */
[----:B------:R-:W-:-:S09]  /*1090*/  ISETP.GT.AND P3, PT, R196, 0x3f, PT ;  /* 0x0000003fc400780c */ /* 0x000fd20003f64270 */
[----:B------:R2:W-:Y:S01]  /*10a0*/  LDGSTS.E.BYPASS.LTC128B.128 [R146+0x1100], [R14.64], !P0 ;  /* 0x011000000e927fae */ /* 0x0005e2000c101d4c */
[----:B------:R-:W-:-:S05]  /*10b0*/  IADD3 R12, P0, R16, R7, RZ ;  /* 0x00000007100c7210 */ /* 0x000fca0007f1e0ff */
[--C-:B------:R-:W-:Y:S01]  /*10c0*/  IMAD.X R13, R17, 0x1, R9.reuse, P0 ;  /* 0x00000001110d7824 */ /* 0x100fe200000e0609 */
[----:B------:R-:W-:Y:S02]  /*10d0*/  IADD3 R8, P0, R10, R7, RZ ;  /* 0x000000070a087210 */ /* 0x000fe40007f1e0ff */
[----:B------:R-:W-:Y:S02]  /*10e0*/  SHF.R.S32.HI R7, RZ, 0x1f, R28 ;  /* 0x0000001fff077819 */ /* 0x000fe4000001141c */
[----:B------:R2:W-:Y:S01]  /*10f0*/  LDGSTS.E.BYPASS.LTC128B.128 [R146+0x3100], [R12.64], !P2 ;  /* 0x031000000c927fae */ /* 0x0005e2000d101d4c */
[----:B------:R-:W-:Y:S01]  /*1100*/  ISETP.GE.AND P2, PT, R148, 0x41, PT ;  /* 0x000000419400780c */ /* 0x000fe20003f46270 */
[----:B------:R-:W-:Y:S01]  /*1110*/  IMAD.X R9, R11, 0x1, R9, P0 ;  /* 0x000000010b097824 */ /* 0x000fe200000e0609 */
[----:B------:R-:W-:-:S04]  /*1120*/  LEA.HI R4, R7, R28, RZ, 0x3 ;  /* 0x0000001c07047211 */ /* 0x000fc800078f18ff */
[----:B------:R-:W-:Y:S01]  /*1130*/  LOP3.LUT R5, R4, 0xfffffff8, RZ, 0xc0, !PT ;  /* 0xfffffff804057812 */ /* 0x000fe200078ec0ff */
[----:B------:R2:W-:Y:S01]  /*1140*/  LDGSTS.E.BYPASS.LTC128B.128 [R146+0x5100], [R8.64], !P1 ;  /* 0x0510000008927fae */ /* 0x0005e2000c901d4c */
[----:B------:R-:W-:-:S03]  /*1150*/  LOP3.LUT P1, RZ, R3, 0x2, RZ, 0xc0, !PT ;  /* 0x0000000203ff7812 */ /* 0x000fc6000782c0ff */
[----:B------:R-:W-:Y:S01]  /*1160*/  IMAD.IADD R28, R28, 0x1, -R5 ;  /* 0x000000011c1c7824 */ /* 0x000fe200078e0a05 */
[----:B------:R-:W-:Y:S01]  /*1170*/  LOP3.LUT R5, R0, 0xffffffe0, RZ, 0xc0, !PT ;  /* 0xffffffe000057812 */ /* 0x000fe200078ec0ff */
[----:B------:R-:W0:Y:S01]  /*1180*/  LDGDEPBAR ;  /* 0x00000000000079af */ /* 0x000e220000000000 */
[----:B------:R-:W-:Y:S02]  /*1190*/  SHF.R.S32.HI R0, RZ, 0x5, R0 ;  /* 0x00000005ff007819 */ /* 0x000fe40000011400 */
[----:B------:R-:W-:Y:S01]  /*11a0*/  LOP3.LUT P0, RZ, R28, 0x2, RZ, 0xc0, !PT ;  /* 0x000000021cff7812 */ /* 0x000fe2000780c0ff */
[----:B------:R-:W-:Y:S01]  /*11b0*/  IMAD.IADD R132, R132, 0x1, -R5 ;  /* 0x0000000184847824 */ /* 0x000fe200078e0a05 */
[----:B------:R-:W-:Y:S02]  /*11c0*/  P2R R5, PR, RZ, 0x4 ;  /* 0x00000004ff057803 */ /* 0x000fe40000000000 */
[----:B------:R-:W-:Y:S01]  /*11d0*/  SEL R182, R182, 0xfffffff0, !P0 ;  /* 0xfffffff0b6b67807 */ /* 0x000fe20004000000 */
        /* <DEDUP_REMOVED lines=12> */
[----:B------:R1:W3:Y:S01]  /*12a0*/  @!P3 LDG.E R189, [R10.64] ;  /* 0x0000000c0abdb981 */ /* 0x0002e2000c1e1900 */
[----:B------:R-:W-:Y:S01]  /*12b0*/  IMAD.MOV R5, RZ, RZ, -R2 ;  /* 0x000000ffff057224 */ /* 0x000fe200078e0a02 */
[----:B------:R-:W-:Y:S01]  /*12c0*/  SEL R17, RZ, 0x10, P5 ;  /* 0x00000010ff117807 */ /* 0x000fe20002800000 */
[----:B--2---:R-:W-:Y:S01]  /*12d0*/  IMAD.SHL.U32 R12, R191, 0x2, RZ ;  /* 0x00000002bf0c7824 */ /* 0x004fe200078e00ff */
[----:B------:R-:W-:Y:S01]  /*12e0*/  SEL R16, RZ, 0x10, P4 ;  /* 0x00000010ff107807 */ /* 0x000fe20002000000 */
[----:B------:R-:W-:Y:S01]  /*12f0*/  IMAD R190, R5, c[0x0][0x2b8], R190 ;  /* 0x0000ae0005be7a24 */ /* 0x000fe200078e02be */
[----:B------:R-:W-:Y:S02]  /*1300*/  IADD3 R22, -R17, 0x10, RZ ;  /* 0x0000001011167810 */ /* 0x000fe40007ffe1ff */
[----:B------:R-:W-:Y:S01]  /*1310*/  IADD3 R20, -R16, 0x10, RZ ;  /* 0x0000001010147810 */ /* 0x000fe20007ffe1ff */
[----:B------:R-:W-:Y:S01]  /*1320*/  IMAD.WIDE.U32 R6, R190, c[0x0][0x1e0], RZ ;  /* 0x00007800be067a25 */ /* 0x000fe200078e00ff */
[----:B------:R-:W-:-:S02]  /*1330*/  SHF.R.S32.HI R29, RZ, 0x1f, R190 ;  /* 0x0000001fff1d7819 */ /* 0x000fc400000114be */
[----:B------:R-:W-:Y:S01]  /*1340*/  LOP3.LUT R22, R22, 0xf, RZ, 0xc0, !PT ;  /* 0x0000000f16167812 */ /* 0x000fe200078ec0ff */
[----:B------:R-:W-:Y:S01]  /*1350*/  IMAD.MOV.U32 R8, RZ, RZ, R6 ;  /* 0x000000ffff087224 */ /* 0x000fe200078e0006 */
[----:B------:R-:W-:Y:S01]  /*1360*/  LOP3.LUT R20, R20, 0xf, RZ, 0xc0, !PT ;  /* 0x0000000f14147812 */ /* 0x000fe200078ec0ff */
[----:B------:R-:W-:Y:S01]  /*1370*/  IMAD R5, R29, c[0x0][0x1e0], RZ ;  /* 0x000078001d057a24 */ /* 0x000fe200078e02ff */
[----:B------:R-:W-:-:S03]  /*1380*/  IADD3 R13, -R145, 0x10, RZ ;  /* 0x00000010910d7810 */ /* 0x000fc60007ffe1ff */
[----:B------:R-:W-:Y:S01]  /*1390*/  IMAD R2, R190, c[0x0][0x1e4], R5 ;  /* 0x00007900be027a24 */ /* 0x000fe200078e0205 */
[----:B------:R-:W-:-:S03]  /*13a0*/  LOP3.LUT R13, R13, 0xf, RZ, 0xc0, !PT ;  /* 0x0000000f0d0d7812 */ /* 0x000fc600078ec0ff */
[----:B------:R-:W-:Y:S01]  /*13b0*/  IMAD.IADD R9, R7, 0x1, R2 ;  /* 0x0000000107097824 */ /* 0x000fe200078e0202 */
[----:B------:R-:W-:Y:S01]  /*13c0*/  SHF.L.U64.HI R7, R199, 0x1, R144 ;  /* 0x00000001c7077819 */ /* 0x000fe20000010290 */
[----:B-1----:R-:W-:Y:S01]  /*13d0*/  IMAD.SHL.U32 R10, R192, 0x2, RZ ;  /* 0x00000002c00a7824 */ /* 0x002fe200078e00ff */
[----:B------:R-:W-:Y:S02]  /*13e0*/  SHF.L.U64.HI R11, R191, 0x1, R134 ;  /* 0x00000001bf0b7819 */ /* 0x000fe40000010286 */
[----:B---3--:R-:W-:Y:S01]  /*13f0*/  SHF.R.S32.HI R2, RZ, 0x1f, R189 ;  /* 0x0000001fff027819 */ /* 0x008fe200000114bd */
[----:B------:R-:W-:-:S04]  /*1400*/  IMAD.WIDE.U32 R8, R189, c[0x0][0x1f0], R8 ;  /* 0x00007c00bd087a25 */ /* 0x000fc800078e0008 */
[----:B------:R-:W-:Y:S01]  /*1410*/  IMAD R6, R2, c[0x0][0x1f0], RZ ;  /* 0x00007c0002067a24 */ /* 0x000fe200078e02ff */
[----:B------:R-:W-:-:S03]  /*1420*/  IADD3 R5, P0, R8, UR14, RZ ;  /* 0x0000000e08057c10 */ /* 0x000fc6000ff1e0ff */
[----:B------:R-:W-:-:S05]  /*1430*/  IMAD R6, R189, c[0x0][0x1f4], R6 ;  /* 0x00007d00bd067a24 */ /* 0x000fca00078e0206 */
[----:B------:R-:W-:Y:S02]  /*1440*/  IADD3.X R8, R9, UR7, R6, P0, !PT ;  /* 0x0000000709087c10 */ /* 0x000fe400087fe406 */
[C---:B------:R-:W-:Y:S02]  /*1450*/  LEA R6, P0, R5.reuse, c[0x0][0x1c8], 0x1 ;  /* 0x0000720005067a11 */ /* 0x040fe400078008ff */
[----:B------:R-:W-:Y:S02]  /*1460*/  SHF.L.U64.HI R9, R192, 0x1, R133 ;  /* 0x00000001c0097819 */ /* 0x000fe40000010285 */
[----:B------:R-:W-:Y:S01]  /*1470*/  LEA.HI.X R5, R5, c[0x0][0x1cc], R8, 0x1, P0 ;  /* 0x0000730005057a11 */ /* 0x000fe200000f0c08 */
[----:B------:R-:W1:Y:S01]  /*1480*/  SHFL.IDX PT, R15, R6, 0x1, 0x181f ;  /* 0x00381f00060f7f89 */ /* 0x000e6200000e0000 */
[----:B------:R-:W-:-:S03]  /*1490*/  IMAD.SHL.U32 R8, R199, 0x2, RZ ;  /* 0x00000002c7087824 */ /* 0x000fc600078e00ff */
[----:B------:R-:W2:Y:S02]  /*14a0*/  SHFL.IDX PT, R14, R5, 0x1, 0x181f ;  /* 0x00381f00050e7f89 */ /* 0x000ea400000e0000 */
[----:B-1----:R-:W-:-:S04]  /*14b0*/  IADD3 R22, P2, P0, R22, R15, R8 ;  /* 0x0000000f16167210 */ /* 0x002fc8000785e008 */
[----:B--2---:R-:W-:Y:S02]  /*14c0*/  IADD3.X R23, RZ, R14, R7, P2, P0 ;  /* 0x0000000eff177210 */ /* 0x004fe400017e0407 */
[----:B------:R-:W-:-:S04]  /*14d0*/  IADD3 R20, P2, P0, R20, R15, R10 ;  /* 0x0000000f14147210 */ /* 0x000fc8000785e00a */
[-C--:B------:R-:W-:Y:S02]  /*14e0*/  IADD3.X R21, RZ, R14.reuse, R9, P2, P0 ;  /* 0x0000000eff157210 */ /* 0x080fe400017e0409 */
[----:B------:R-:W-:Y:S02]  /*14f0*/  IADD3 R24, P2, P0, R13, R15, R12 ;  /* 0x0000000f0d187210 */ /* 0x000fe4000785e00c */
[----:B------:R-:W1:Y:S02]  /*1500*/  SHFL.IDX PT, R13, R6, RZ, 0x181f ;  /* 0x00181fff060d7589 */ /* 0x000e6400000e0000 */
[----:B------:R-:W-:Y:S02]  /*1510*/  IADD3.X R25, RZ, R14, R11, P2, P0 ;  /* 0x0000000eff197210 */ /* 0x000fe400017e040b */
[----:B------:R-:W2:Y:S01]  /*1520*/  SHFL.IDX PT, R14, R5, RZ, 0x181f ;  /* 0x00181fff050e7589 */ /* 0x000ea200000e0000 */
[----:B-1----:R-:W-:-:S05]  /*1530*/  IADD3 R26, P0, R13, R8, RZ ;  /* 0x000000080d1a7210 */ /* 0x002fca0007f1e0ff */
[----:B--2---:R-:W-:Y:S01]  /*1540*/  IMAD.X R27, R14, 0x1, R7, P0 ;  /* 0x000000010e1b7824 */ /* 0x004fe200000e0607 */
        /* <DEDUP_REMOVED lines=13> */
.L_x_734:
[----:B------:R-:W0:Y:S01]  /*1620*/  LDGDEPBAR ;  /* 0x00000000000079af */ /* 0x000e220000000000 */
[----:B------:R-:W-:Y:S01]  /*1630*/  SHF.R.S32.HI R6, RZ, 0x4, R19 ;  /* 0x00000004ff067819 */ /* 0x000fe20000011413 */
[----:B------:R-:W-:Y:S01]  /*1640*/  IMAD.SHL.U32 R5, R3, 0x40, RZ ;  /* 0x0000004003057824 */ /* 0x000fe200078e00ff */
[----:B------:R-:W-:Y:S01]  /*1650*/  ISETP.GE.AND P0, PT, R148, 0x41, PT ;  /* 0x000000419400780c */ /* 0x000fe20003f06270 */
[----:B------:R-:W-:Y:S01]  /*1660*/  IMAD.SHL.U32 R18, R18, 0x8, RZ ;  /* 0x0000000812127824 */ /* 0x000fe200078e00ff */
[----:B-12---:R-:W-:Y:S01]  /*1670*/  LEA.HI R9, R19, R6, RZ, 0x1 ;  /* 0x0000000613097211 */ /* 0x006fe200078f08ff */
[----:B------:R-:W-:Y:S01]  /*1680*/  IMAD.SHL.U32 R7, R28, 0x40, RZ ;  /* 0x000000401c077824 */ /* 0x000fe200078e00ff */
[----:B------:R-:W-:Y:S01]  /*1690*/  LOP3.LUT R5, R5, 0x1c0, RZ, 0xc0, !PT ;  /* 0x000001c005057812 */ /* 0x000fe200078ec0ff */
[----:B------:R-:W-:Y:S01]  /*16a0*/  IMAD.SHL.U32 R129, R4, 0x40, RZ ;  /* 0x0000004004817824 */ /* 0x000fe200078e00ff */
[----:B------:R-:W-:Y:S01]  /*16b0*/  LOP3.LUT R9, R9, 0xfffffffe, RZ, 0xc0, !PT ;  /* 0xfffffffe09097812 */ /* 0x000fe200078ec0ff */
[----:B------:R-:W-:Y:S01]  /*16c0*/  IMAD.MOV.U32 R135, RZ, RZ, 0x20 ;  /* 0x00000020ff877424 */ /* 0x000fe200078e00ff */
[----:B------:R-:W-:Y:S01]  /*16d0*/  LOP3.LUT R18, R5, 0x8, R18, 0xf8, !PT ;  /* 0x0000000805127812 */ /* 0x000fe200078ef812 */
[----:B------:R-:W-:Y:S01]  /*16e0*/  IMAD.SHL.U32 R182, R182, 0x2, RZ ;  /* 0x00000002b6b67824 */ /* 0x000fe200078e00ff */
[----:B------:R-:W-:Y:S01]  /*16f0*/  SHF.R.U32.HI R5, RZ, 0x3, R5 ;  /* 0x00000003ff057819 */ /* 0x000fe20000011605 */
[----:B------:R-:W-:Y:S01]  /*1700*/  IMAD.IADD R9, R6, 0x1, -R9 ;  /* 0x0000000106097824 */ /* 0x000fe200078e0a09 */
[----:B------:R-:W-:-:S02]  /*1710*/  LOP3.LUT R7, R7, 0x1c0, RZ, 0xc0, !PT ;  /* 0x000001c007077812 */ /* 0x000fc400078ec0ff */
[----:B------:R-:W-:Y:S01]  /*1720*/  LOP3.LUT R184, R18, R5, RZ, 0x3c, !PT ;  /* 0x0000000512b87212 */ /* 0x000fe200078e3cff */
[----:B------:R-:W-:Y:S01]  /*1730*/  IMAD.SHL.U32 R6, R9, 0x8, RZ ;  /* 0x0000000809067824 */ /* 0x000fe200078e00ff */
[----:B------:R-:W-:Y:S02]  /*1740*/  SHF.R.U32.HI R128, RZ, 0x3, R7 ;  /* 0x00000003ff807819 */ /* 0x000fe40000011607 */
[----:B------:R-:W-:Y:S01]  /*1750*/  LOP3.LUT R129, R129, 0xfffffe00, RZ, 0xc0, !PT ;  /* 0xfffffe0081817812 */ /* 0x000fe200078ec0ff */
[----:B------:R-:W-:Y:S01]  /*1760*/  IMAD R184, R9, 0x200, R184 ;  /* 0x0000020009b87824 */ /* 0x000fe200078e02b8 */
[----:B------:R-:W-:Y:S01]  /*1770*/  LOP3.LUT R5, R7, 0x8, R6, 0xf8, !PT ;  /* 0x0000000807057812 */ /* 0x000fe200078ef806 */
[----:B------:R-:W-:-:S04]  /*1780*/  DEPBAR.LE SB0, 0x3 ;  /* 0x000080c00000791a */ /* 0x000fc80000000000 */
[----:B------:R-:W-:-:S04]  /*1790*/  DEPBAR.LE SB0, 0x2 ;  /* 0x000080800000791a */ /* 0x000fc80000000000 */
[----:B------:R-:W-:Y:S01]  /*17a0*/  LOP3.LUT R128, R5, R128, RZ, 0x3c, !PT ;  /* 0x0000008005807212 */ /* 0x000fe200078e3cff */
[----:B------:R-:W-:Y:S01]  /*17b0*/  IMAD R7, R0, 0x400, R129 ;  /* 0x0000040000077824 */ /* 0x000fe200078e0281 */
[----:B------:R-:W-:Y:S01]  /*17c0*/  SEL R5, R135, 0xffffffe0, !P1 ;  /* 0xffffffe087057807 */ /* 0x000fe20004800000 */
[----:B------:R-:W-:Y:S01]  /*17d0*/  IMAD.SHL.U32 R184, R184, 0x2, RZ ;  /* 0x00000002b8b87824 */ /* 0x000fe200078e00ff */
[----:B------:R-:W-:Y:S01]  /*17e0*/  BAR.SYNC.DEFER_BLOCKING 0x0 ;  /* 0x0000000000007b1d */ /* 0x000fe20000010000 */
[----:B------:R-:W-:Y:S02]  /*17f0*/  IMAD.IADD R0, R128, 0x1, R7 ;  /* 0x0000000180007824 */ /* 0x000fe400078e0207 */
[----:B------:R-:W-:Y:S02]  /*1800*/  IMAD.IADD R130, R184, 0x1, R5 ;  /* 0x00000001b8827824 */ /* 0x000fe400078e0205 */
[C---:B------:R-:W-:Y:S01]  /*1810*/  IMAD.SHL.U32 R24, R0.reuse, 0x2, RZ ;  /* 0x0000000200187824 */ /* 0x040fe200078e00ff */
[----:B------:R-:W-:-:S05]  /*1820*/  LEA R183, R0, 0x18100, 0x1 ;  /* 0x0001810000b77811 */ /* 0x000fca00078e08ff */
[----:B------:R-:W-:Y:S01]  /*1830*/  IMAD.IADD R181, R183, 0x1, R182 ;  /* 0x00000001b7b57824 */ /* 0x000fe200078e02b6 */
[----:B------:R1:W2:Y:S04]  /*1840*/  LDSM.16.M88.4 R124, [R184+0xc100] ;  /* 0x00c10000b87c783b */ /* 0x0002a80000000200 */
[----:B------:R1:W3:Y:S04]  /*1850*/  LDSM.16.M88.4 R116, [R184+0xc900] ;  /* 0x00c90000b874783b */ /* 0x0002e80000000200 */
[----:B------:R1:W4:Y:S04]  /*1860*/  LDSM.16.M88.4 R8, [R184+0xd100] ;  /* 0x00d10000b808783b */ /* 0x0003280000000200 */
[----:B------:R1:W1:Y:S04]  /*1870*/  LDSM.16.M88.4 R4, [R184+0xd900] ;  /* 0x00d90000b804783b */ /* 0x0002680000000200 */
[----:B------:R1:W1:Y:S04]  /*1880*/  LDSM.16.M88.4 R120, [R130+0xc100] ;  /* 0x00c100008278783b */ /* 0x0002680000000200 */
[----:B------:R1:W1:Y:S04]  /*1890*/  LDSM.16.M88.4 R112, [R130+0xc900] ;  /* 0x00c900008270783b */ /* 0x0002680000000200 */
[----:B------:R1:W1:Y:S04]  /*18a0*/  LDSM.16.M88.4 R16, [R130+0xd100] ;  /* 0x00d100008210783b */ /* 0x0002680000000200 */
[----:B------:R1:W1:Y:S04]  /*18b0*/  LDSM.16.M88.4 R12, [R130+0xd900] ;  /* 0x00d90000820c783b */ /* 0x0002680000000200 */
[----:B------:R-:W1:Y:S04]  /*18c0*/  LDSM.16.M88.4 R24, [R24+0x18100] ;  /* 0x018100001818783b */ /* 0x000e680000000200 */
[----:B------:R1:W1:Y:S01]  /*18d0*/  LDSM.16.M88.4 R20, [R181] ;  /* 0x00000000b514783b */ /* 0x0002620000000200 */
[----:B------:R-:W-:Y:S05]  /*18e0*/  @!P0 BRA `(.L_x_735) ;  /* 0x0000032000008947 */ /* 0x000fea0003800000 */
[----:B------:R-:W-:Y:S01]  /*18f0*/  IMAD R29, R29, c[0x0][0x208], RZ ;  /* 0x000082001d1d7a24 */ /* 0x000fe200078e02ff */
[----:B------:R-:W-:Y:S01]  /*1900*/  SEL R33, RZ, 0x10, P5 ;  /* 0x00000010ff217807 */ /* 0x000fe20002800000 */
[----:B------:R-:W-:Y:S01]  /*1910*/  IMAD.WIDE.U32 R30, R190, c[0x0][0x208], RZ ;  /* 0x00008200be1e7a25 */ /* 0x000fe200078e00ff */
[----:B------:R-:W-:-:S02]  /*1920*/  SHF.L.U64.HI R35, R199, 0x1, R144 ;  /* 0x00000001c7237819 */ /* 0x000fc40000010290 */
[----:B------:R-:W-:Y:S01]  /*1930*/  IADD3 R43, -R33, 0x10, RZ ;  /* 0x00000010212b7810 */ /* 0x000fe20007ffe1ff */
[----:B------:R-:W-:Y:S01]  /*1940*/  IMAD R0, R190, c[0x0][0x20c], R29 ;  /* 0x00008300be007a24 */ /* 0x000fe200078e021d */
[----:B------:R-:W-:Y:S01]  /*1950*/  SHF.L.U64.HI R32, R192, 0x1, R133 ;  /* 0x00000001c0207819 */ /* 0x000fe20000010285 */
[----:B------:R-:W-:Y:S01]  /*1960*/  IMAD R2, R2, c[0x0][0x218], RZ ;  /* 0x0000860002027a24 */ /* 0x000fe200078e02ff */
[----:B------:R-:W-:Y:S01]  /*1970*/  LOP3.LUT R43, R43, 0xf, RZ, 0xc0, !PT ;  /* 0x0000000f2b2b7812 */ /* 0x000fe200078ec0ff */
[----:B------:R-:W-:Y:S01]  /*1980*/  IMAD.IADD R31, R31, 0x1, R0 ;  /* 0x000000011f1f7824 */ /* 0x000fe200078e0200 */
[----:B------:R-:W-:Y:S01]  /*1990*/  IADD3 R0, -R145, 0x10, RZ ;  /* 0x0000001091007810 */ /* 0x000fe20007ffe1ff */
[C---:B------:R-:W-:Y:S02]  /*19a0*/  IMAD R2, R189.reuse, c[0x0][0x21c], R2 ;  /* 0x00008700bd027a24 */ /* 0x040fe400078e0202 */
[----:B------:R-:W-:Y:S01]  /*19b0*/  IMAD.WIDE.U32 R30, R189, c[0x0][0x218], R30 ;  /* 0x00008600bd1e7a25 */ /* 0x000fe200078e001e */
[----:B------:R-:W-:-:S03]  /*19c0*/  LOP3.LUT R0, R0, 0xf, RZ, 0xc0, !PT ;  /* 0x0000000f00007812 */ /* 0x000fc600078ec0ff */
[----:B------:R-:W-:Y:S01]  /*19d0*/  IMAD.SHL.U32 R34, R199, 0x2, RZ ;  /* 0x00000002c7227824 */ /* 0x000fe200078e00ff */
[----:B------:R-:W-:Y:S01]  /*19e0*/  IADD3 R36, P0, R30, UR16, RZ ;  /* 0x000000101e247c10 */ /* 0x000fe2000ff1e0ff */
[----:B------:R-:W-:Y:S01]  /*19f0*/  IMAD.SHL.U32 R29, R191, 0x2, RZ ;  /* 0x00000002bf1d7824 */ /* 0x000fe200078e00ff */
[----:B------:R-:W-:Y:S02]  /*1a00*/  SEL R30, RZ, 0x10, P4 ;  /* 0x00000010ff1e7807 */ /* 0x000fe40002000000 */
[----:B------:R-:W-:Y:S02]  /*1a10*/  IADD3.X R31, R31, UR10, R2, P0, !PT ;  /* 0x0000000a1f1f7c10 */ /* 0x000fe400087fe402 */
[----:B------:R-:W-:Y:S02]  /*1a20*/  LEA R37, P0, R36, c[0x0][0x1f8], 0x1 ;  /* 0x00007e0024257a11 */ /* 0x000fe400078008ff */
[----:B------:R-:W-:Y:S02]  /*1a30*/  IADD3 R40, -R30, 0x10, RZ ;  /* 0x000000101e287810 */ /* 0x000fe40007ffe1ff */
[----:B------:R-:W-:Y:S01]  /*1a40*/  LEA.HI.X R36, R36, c[0x0][0x1fc], R31, 0x1, P0 ;  /* 0x00007f0024247a11 */ /* 0x000fe200000f0c1f */
[----:B------:R-:W5:Y:S01]  /*1a50*/  SHFL.IDX PT, R38, R37, 0x1, 0x181f ;  /* 0x00381f0025267f89 */ /* 0x000f6200000e0000 */
[----:B------:R-:W-:Y:S01]  /*1a60*/  IMAD.SHL.U32 R31, R192, 0x2, RZ ;  /* 0x00000002c01f7824 */ /* 0x000fe200078e00ff */
[----:B------:R-:W-:-:S02]  /*1a70*/  LOP3.LUT R40, R40, 0xf, RZ, 0xc0, !PT ;  /* 0x0000000f28287812 */ /* 0x000fc400078ec0ff */
[----:B------:R-:W4:Y:S01]  /*1a80*/  SHFL.IDX PT, R39, R36, 0x1, 0x181f ;  /* 0x00381f0024277f89 */ /* 0x000f2200000e0000 */
[----:B------:R-:W-:Y:S02]  /*1a90*/  SHF.L.U64.HI R2, R191, 0x1, R134 ;  /* 0x00000001bf027819 */ /* 0x000fe40000010286 */
[----:B-----5:R-:W-:-:S04]  /*1aa0*/  IADD3 R42, P2, P0, R43, R38, R34 ;  /* 0x000000262b2a7210 */ /* 0x020fc8000785e022 */
[----:B----4-:R-:W-:Y:S02]  /*1ab0*/  IADD3.X R43, RZ, R39, R35, P2, P0 ;  /* 0x00000027ff2b7210 */ /* 0x010fe400017e0423 */
[----:B------:R-:W-:-:S04]  /*1ac0*/  IADD3 R40, P2, P0, R40, R38, R31 ;  /* 0x0000002628287210 */ /* 0x000fc8000785e01f */
[-C--:B------:R-:W-:Y:S02]  /*1ad0*/  IADD3.X R41, RZ, R39.reuse, R32, P2, P0 ;  /* 0x00000027ff297210 */ /* 0x080fe400017e0420 */
[----:B------:R-:W-:Y:S02]  /*1ae0*/  IADD3 R44, P2, P0, R0, R38, R29 ;  /* 0x00000026002c7210 */ /* 0x000fe4000785e01d */
[----:B------:R-:W4:Y:S02]  /*1af0*/  SHFL.IDX PT, R0, R37, RZ, 0x181f ;  /* 0x00181fff25007589 */ /* 0x000f2400000e0000 */
[----:B------:R-:W-:Y:S02]  /*1b00*/  IADD3.X R45, RZ, R39, R2, P2, P0 ;  /* 0x00000027ff2d7210 */ /* 0x000fe400017e0402 */
[----:B------:R-:W5:Y:S01]  /*1b10*/  SHFL.IDX PT, R39, R36, RZ, 0x181f ;  /* 0x00181fff24277589 */ /* 0x000f6200000e0000 */
[----:B----4-:R-:W-:-:S05]  /*1b20*/  IADD3 R34, P0, R0, R34, RZ ;  /* 0x0000002200227210 */ /* 0x010fca0007f1e0ff */
[----:B-----5:R-:W-:Y:S01]  /*1b30*/  IMAD.X R35, R39, 0x1, R35, P0 ;  /* 0x0000000127237824 */ /* 0x020fe200000e0623 */
        /* <DEDUP_REMOVED lines=13> */
.L_x_735:
[----:B------:R-:W-:Y:S01]  /*1c10*/  IMAD.MOV.U32 R2, RZ, RZ, 0x40 ;  /* 0x00000040ff027424 */ /* 0x000fe200078e00ff */
[----:B------:R-:W-:Y:S01]  /*1c20*/  LOP3.LUT P0, RZ, R28, 0x4, RZ, 0xc0, !PT ;  /* 0x000000041cff7812 */ /* 0x000fe2000780c0ff */
[----:B-12-4-:R-:W-:Y:S01]  /*1c30*/  HMMA.16816.F32 R40, R24, R124, RZ ;  /* 0x0000007c1828723c */ /* 0x016fe200000018ff */
[----:B------:R-:W-:Y:S01]  /*1c40*/  LDSM.16.M88.4 R68, [R183+0x4000] ;  /* 0x00400000b744783b */ /* 0x000fe20000000200 */
[----:B------:R-:W-:Y:S01]  /*1c50*/  SHF.R.S32.HI R201, RZ, 0x1f, R132 ;  /* 0x0000001fffc97819 */ /* 0x000fe20000011484 */
[----:B------:R-:W-:Y:S01]  /*1c60*/  IMAD.IADD R177, R129, 0x1, R128 ;  /* 0x0000000181b17824 */ /* 0x000fe200078e0280 */
[C---:B------:R-:W-:Y:S01]  /*1c70*/  SEL R0, R2.reuse, 0xffffffc0, !P0 ;  /* 0xffffffc002007807 */ /* 0x040fe20004000000 */
[----:B------:R-:W-:Y:S01]  /*1c80*/  LDSM.16.M88.4 R100, [R184+0xe100] ;  /* 0x00e10000b864783b */ /* 0x000fe20000000200 */
[----:B------:R-:W-:Y:S01]  /*1c90*/  LOP3.LUT P0, RZ, R3, 0x4, RZ, 0xc0, !PT ;  /* 0x0000000403ff7812 */ /* 0x000fe2000780c0ff */
[----:B------:R-:W-:Y:S01]  /*1ca0*/  IMAD.SHL.U32 R177, R177, 0x2, RZ ;  /* 0x00000002b1b17824 */ /* 0x000fe200078e00ff */
[----:B------:R-:W-:Y:S01]  /*1cb0*/  LEA.HI R201, R201, R132, RZ, 0x2 ;  /* 0x00000084c9c97211 */ /* 0x000fe200078f10ff */
[--C-:B------:R-:W-:Y:S01]  /*1cc0*/  IMAD.IADD R180, R183, 0x1, R0.reuse ;  /* 0x00000001b7b47824 */ /* 0x100fe200078e0200 */
[----:B------:R-:W-:Y:S01]  /*1cd0*/  SEL R179, R2, 0xffffffc0, !P0 ;  /* 0xffffffc002b37807 */ /* 0x000fe20004000000 */
[----:B------:R-:W-:Y:S01]  /*1ce0*/  IMAD.IADD R178, R181, 0x1, R0 ;  /* 0x00000001b5b27824 */ /* 0x000fe200078e0200 */
[----:B------:R-:W-:Y:S01]  /*1cf0*/  LDSM.16.M88.4 R64, [R181+0x4000] ;  /* 0x00400000b540783b */ /* 0x000fe20000000200 */
[----:B------:R-:W-:-:S02]  /*1d00*/  IMAD.IADD R176, R0, 0x1, R177 ;  /* 0x0000000100b07824 */ /* 0x000fc400078e02b1 */
[----:B------:R-:W-:Y:S01]  /*1d10*/  IMAD.IADD R3, R184, 0x1, R179 ;  /* 0x00000001b8037824 */ /* 0x000fe200078e02b3 */
[----:B------:R-:W-:Y:S01]  /*1d20*/  LDSM.16.M88.4 R76, [R180] ;  /* 0x00000000b44c783b */ /* 0x000fe20000000200 */
[----:B------:R-:W-:Y:S02]  /*1d30*/  IMAD.IADD R2, R179, 0x1, R130 ;  /* 0x00000001b3027824 */ /* 0x000fe400078e0282 */
[C---:B------:R-:W-:Y:S01]  /*1d40*/  IMAD.IADD R171, R182.reuse, 0x1, R177 ;  /* 0x00000001b6ab7824 */ /* 0x040fe200078e02b1 */
[----:B------:R-:W1:Y:S01]  /*1d50*/  LDSM.16.M88.4 R108, [R3+0xc100] ;  /* 0x00c10000036c783b */ /* 0x000e620000000200 */
[----:B------:R-:W-:Y:S02]  /*1d60*/  IMAD.IADD R162, R182, 0x1, R176 ;  /* 0x00000001b6a27824 */ /* 0x000fe400078e02b0 */
[----:B------:R-:W-:Y:S01]  /*1d70*/  IMAD.IADD R0, R0, 0x1, R171 ;  /* 0x0000000100007824 */ /* 0x000fe200078e02ab */
[----:B------:R-:W-:Y:S01]  /*1d80*/  HMMA.16816.F32 R40, R20, R120, R40 ;  /* 0x000000781428723c */ /* 0x000fe20000001828 */
[----:B------:R-:W-:Y:S04]  /*1d90*/  LDSM.16.M88.4 R72, [R178] ;  /* 0x00000000b248783b */ /* 0x000fe80000000200 */
[----:B------:R-:W2:Y:S04]  /*1da0*/  LDSM.16.M88.4 R104, [R2+0xc100] ;  /* 0x00c100000268783b */ /* 0x000ea80000000200 */
[----:B------:R-:W4:Y:S04]  /*1db0*/  LDSM.16.M88.4 R96, [R130+0xe100] ;  /* 0x00e100008260783b */ /* 0x000f280000000200 */
[----:B------:R-:W-:Y:S04]  /*1dc0*/  LDSM.16.M88.4 R60, [R180+0x4000] ;  /* 0x00400000b43c783b */ /* 0x000fe80000000200 */
[----:B------:R-:W5:Y:S04]  /*1dd0*/  LDSM.16.M88.4 R92, [R3+0xe100] ;  /* 0x00e10000035c783b */ /* 0x000f680000000200 */
[----:B------:R-:W-:Y:S04]  /*1de0*/  LDSM.16.M88.4 R56, [R178+0x4000] ;  /* 0x00400000b238783b */ /* 0x000fe80000000200 */
[----:B------:R-:W3:Y:S04]  /*1df0*/  LDSM.16.M88.4 R88, [R2+0xe100] ;  /* 0x00e100000258783b */ /* 0x000ee80000000200 */
[----:B------:R-:W-:Y:S04]  /*1e00*/  LDSM.16.M88.4 R52, [R183+0x8000] ;  /* 0x00800000b734783b */ /* 0x000fe80000000200 */
[----:B------:R-:W3:Y:S01]  /*1e10*/  LDSM.16.M88.4 R84, [R184+0x10100] ;  /* 0x01010000b854783b */ /* 0x000ee20000000200 */
[----:B-1----:R-:W-:Y:S03]  /*1e20*/  HMMA.16816.F32 R40, R76, R108, R40 ;  /* 0x0000006c4c28723c */ /* 0x002fe60000001828 */
[----:B------:R-:W-:Y:S04]  /*1e30*/  LDSM.16.M88.4 R48, [R181+0x8000] ;  /* 0x00800000b530783b */ /* 0x000fe80000000200 */
[----:B------:R-:W1:Y:S04]  /*1e40*/  LDSM.16.M88.4 R80, [R130+0x10100] ;  /* 0x010100008250783b */ /* 0x000e680000000200 */
[----:B------:R-:W-:Y:S04]  /*1e50*/  LDSM.16.M88.4 R44, [R180+0x8000] ;  /* 0x00800000b42c783b */ /* 0x000fe80000000200 */
[----:B------:R-:W1:Y:S04]  /*1e60*/  LDSM.16.M88.4 R36, [R3+0x10100] ;  /* 0x010100000324783b */ /* 0x000e680000000200 */
[----:B------:R-:W-:Y:S04]  /*1e70*/  LDSM.16.M88.4 R32, [R178+0x8000] ;  /* 0x00800000b220783b */ /* 0x000fe80000000200 */
[----:B------:R-:W1:Y:S01]  /*1e80*/  LDSM.16.M88.4 R28, [R2+0x10100] ;  /* 0x01010000021c783b */ /* 0x000e620000000200 */
[----:B--2---:R-:W-:Y:S03]  /*1e90*/  HMMA.16816.F32 R40, R72, R104, R40 ;  /* 0x000000684828723c */ /* 0x004fe60000001828 */
[----:B------:R-:W0:Y:S11]  /*1ea0*/  LDGDEPBAR ;  /* 0x00000000000079af */ /* 0x000e360000000000 */
[----:B------:R-:W-:Y:S10]  /*1eb0*/  @!UPT UIADD3 URZ, URZ, URZ, URZ ;  /* 0x0000003f3f3ff290 */ /* 0x000ff4000fffe03f */
[----:B------:R-:W-:Y:S11]  /*1ec0*/  HMMA.16816.F32 R40, R68, R100, R40 ;  /* 0x000000644428723c */ /* 0x000ff60000001828 */
[----:B------:R-:W-:Y:S11]  /*1ed0*/  @!UPT UIADD3 URZ, URZ, URZ, URZ ;  /* 0x0000003f3f3ff290 */ /* 0x000ff6000fffe03f */
[----:B------:R-:W-:Y:S02]  /*1ee0*/  @!UPT UIADD3 URZ, URZ, URZ, URZ ;  /* 0x0000003f3f3ff290 */ /* 0x000fe4000fffe03f */
[----:B----4-:R-:W-:Y:S11]  /*1ef0*/  HMMA.16816.F32 R40, R64, R96, R40 ;  /* 0x000000604028723c */ /* 0x010ff60000001828 */
[----:B------:R-:W-:Y:S11]  /*1f00*/  @!UPT UIADD3 URZ, URZ, URZ, URZ ;  /* 0x0000003f3f3ff290 */ /* 0x000ff6000fffe03f */
[----:B------:R-:W-:Y:S02]  /*1f10*/  @!UPT UIADD3 URZ, URZ, URZ, URZ ;  /* 0x0000003f3f3ff290 */ /* 0x000fe4000fffe03f */
[----:B-----5:R-:W-:Y:S11]  /*1f20*/  HMMA.16816.F32 R40, R60, R92, R40 ;  /* 0x0000005c3c28723c */ /* 0x020ff60000001828 */
[----:B------:R-:W-:Y:S11]  /*1f30*/  @!UPT UIADD3 URZ, URZ, URZ, URZ ;  /* 0x0000003f3f3ff290 */ /* 0x000ff6000fffe03f */
[----:B------:R-:W-:Y:S02]  /*1f40*/  @!UPT UIADD3 URZ, URZ, URZ, URZ ;  /* 0x0000003f3f3ff290 */ /* 0x000fe4000fffe03f */
[----:B---3--:R-:W-:Y:S11]  /*1f50*/  HMMA.16816.F32 R40, R56, R88, R40 ;  /* 0x000000583828723c */ /* 0x008ff60000001828 */
[----:B------:R-:W-:Y:S11]  /*1f60*/  @!UPT UIADD3 URZ, URZ, URZ, URZ ;  /* 0x0000003f3f3ff290 */ /* 0x000ff6000fffe03f */
[----:B------:R-:W-:Y:S02]  /*1f70*/  @!UPT UIADD3 URZ, URZ, URZ, URZ ;  /* 0x0000003f3f3ff290 */ /* 0x000fe4000fffe03f */
[----:B------:R-:W-:Y:S11]  /*1f80*/  HMMA.16816.F32 R40, R52, R84, R40 ;  /* 0x000000543428723c */ /* 0x000ff60000001828 */
[----:B------:R-:W-:Y:S11]  /*1f90*/  @!UPT UIADD3 URZ, URZ, URZ, URZ ;  /* 0x0000003f3f3ff290 */ /* 0x000ff6000fffe03f */
[----:B------:R-:W-:Y:S02]  /*1fa0*/  @!UPT UIADD3 URZ, URZ, URZ, URZ ;  /* 0x0000003f3f3ff290 */ /* 0x000fe4000fffe03f */
[----:B-1----:R-:W-:Y:S11]  /*1fb0*/  HMMA.16816.F32 R40, R48, R80, R40 ;  /* 0x000000503028723c */ /* 0x002ff60000001828 */
[----:B------:R-:W-:Y:S11]  /*1fc0*/  @!UPT UIADD3 URZ, URZ, URZ, URZ ;  /* 0x0000003f3f3ff290 */ /* 0x000ff6000fffe03f */
[----:B------:R-:W-:Y:S02]  /*1fd0*/  @!UPT UIADD3 URZ, URZ, URZ, URZ ;  /* 0x0000003f3f3ff290 */ /* 0x000fe4000fffe03f */
[----:B------:R-:W-:Y:S11]  /*1fe0*/  HMMA.16816.F32 R40, R44, R36, R40 ;  /* 0x000000242c28723c */ /* 0x000ff60000001828 */
[----:B------:R-:W-:Y:S11]  /*1ff0*/  @!UPT UIADD3 URZ, URZ, URZ, URZ ;  /* 0x0000003f3f3ff290 */ /* 0x000ff6000fffe03f */
[----:B------:R-:W-:Y:S02]  /*2000*/  @!UPT UIADD3 URZ, URZ, URZ, URZ ;  /* 0x0000003f3f3ff290 */ /* 0x000fe4000fffe03f */
[----:B------:R-:W-:Y:S07]  /*2010*/  HMMA.16816.F32 R40, R32, R28, R40 ;  /* 0x0000001c2028723c */ /* 0x000fee0000001828 */
[----:B------:R-:W-:-:S05]  /*2020*/  LOP3.LUT R29, R201, 0x7ffffffc, RZ, 0xc0, !PT ;  /* 0x7ffffffcc91d7812 */ /* 0x000fca00078ec0ff */
[----:B------:R-:W-:-:S04]  /*2030*/  IMAD.IADD R132, R132, 0x1, -R29 ;  /* 0x0000000184847824 */ /* 0x000fc800078e0a1d */
[----:B------:R-:W-:-:S05]  /*2040*/  IMAD R131, R132, -0x2, R131 ;  /* 0xfffffffe84837824 */ /* 0x000fca00078e0283 */
[----:B------:R-:W-:-:S04]  /*2050*/  ISETP.GT.AND P0, PT, R131, RZ, PT ;  /* 0x000000ff8300720c */ /* 0x000fc80003f04270 */
[----:B------:R-:W-:Y:S02]  /*2060*/  FSEL R120, R42, -INF , P0 ;  /* 0xff8000002a787808 */ /* 0x000fe40000000000 */
[----:B------:R-:W-:Y:S02]  /*2070*/  FSEL R125, R40, -INF , P0 ;  /* 0xff800000287d7808 */ /* 0x000fe40000000000 */
[----:B------:R-:W-:-:S04]  /*2080*/  ISETP.GT.AND P0, PT, R131, 0x1, PT ;  /* 0x000000018300780c */ /* 0x000fc80003f04270 */
[----:B------:R-:W-:Y:S02]  /*2090*/  FSEL R121, R43, -INF , P0 ;  /* 0xff8000002b797808 */ /* 0x000fe40000000000 */
[----:B------:R-:W-:Y:S02]  /*20a0*/  FSEL R124, R41, -INF , P0 ;  /* 0xff800000297c7808 */ /* 0x000fe40000000000 */
[----:B------:R-:W-:Y:S01]  /*20b0*/  HMMA.16816.F32 R40, R24, R126, RZ ;  /* 0x0000007e1828723c */ /* 0x000fe200000018ff */
[----:B------:R-:W-:Y:S11]  /*20c0*/  ISETP.GT.AND P0, PT, R131, 0x8, PT ;  /* 0x000000088300780c */ /* 0x000ff60003f04270 */
[----:B------:R-:W-:Y:S11]  /*20d0*/  @!UPT UIADD3 URZ, URZ, URZ, URZ ;  /* 0x0000003f3f3ff290 */ /* 0x000ff6000fffe03f */
[----:B------:R-:W-:Y:S01]  /*20e0*/  @!UPT UIADD3 URZ, URZ, URZ, URZ ;  /* 0x0000003f3f3ff290 */ /* 0x000fe2000fffe03f */
[----:B------:R-:W-:Y:S11]  /*20f0*/  HMMA.16816.F32 R40, R20, R122, R40 ;  /* 0x0000007a1428723c */ /* 0x000ff60000001828 */
[----:B------:R-:W-:Y:S11]  /*2100*/  @!UPT UIADD3 URZ, URZ, URZ, URZ ;  /* 0x0000003f3f3ff290 */ /* 0x000ff6000fffe03f */
[----:B------:R-:W-:Y:S02]  /*2110*/  @!UPT UIADD3 URZ, URZ, URZ, URZ ;  /* 0x0000003f3f3ff290 */ /* 0x000fe4000fffe03f */
[----:B------:R-:W-:Y:S01]  /*2120*/  HMMA.16816.F32 R40, R76, R110, R40 ;  /* 0x0000006e4c28723c */ /* 0x000fe20000001828 */
[----:B------:R-:W1:Y:S11]  /*2130*/  LDSM.16.M88.4 R108, [R3+0xc900] ;  /* 0x00c90000036c783b */ /* 0x000e760000000200 */
[----:B------:R-:W-:Y:S11]  /*2140*/  @!UPT UIADD3 URZ, URZ, URZ, URZ ;  /* 0x0000003f3f3ff290 */ /* 0x000ff6000fffe03f */
[----:B------:R-:W-:Y:S01]  /*2150*/  @!UPT UIADD3 URZ, URZ, URZ, URZ ;  /* 0x0000003f3f3ff290 */ /* 0x000fe2000fffe03f */
[----:B------:R-:W-:Y:S01]  /*2160*/  HMMA.16816.F32 R40, R72, R106, R40 ;  /* 0x0000006a4828723c */ /* 0x000fe20000001828 */
[----:B------:R-:W2:Y:S11]  /*2170*/  LDSM.16.M88.4 R104, [R2+0xc900] ;  /* 0x00c900000268783b */ /* 0x000eb60000000200 */
[----:B------:R-:W-:Y:S11]  /*2180*/  @!UPT UIADD3 URZ, URZ, URZ, URZ ;  /* 0x0000003f3f3ff290 */ /* 0x000ff6000fffe03f */
[----:B------:R-:W-:Y:S01]  /*2190*/  @!UPT UIADD3 URZ, URZ, URZ, URZ ;  /* 0x0000003f3f3ff290 */ /* 0x000fe2000fffe03f */
[----:B------:R-:W-:Y:S01]  /*21a0*/  HMMA.16816.F32 R40, R68, R102, R40 ;  /* 0x000000664428723c */ /* 0x000fe20000001828 */
[----:B------:R-:W3:Y:S11]  /*21b0*/  LDSM.16.M88.4 R100, [R184+0xe900] ;  /* 0x00e90000b864783b */ /* 0x000ef60000000200 */
[----:B------:R-:W-:Y:S11]  /*21c0*/  @!UPT UIADD3 URZ, URZ, URZ, URZ ;  /* 0x0000003f3f3ff290 */ /* 0x000ff6000fffe03f */
[----:B------:R-:W-:Y:S01]  /*21d0*/  @!UPT UIADD3 URZ, URZ, URZ, URZ ;  /* 0x0000003f3f3ff290 */ /* 0x000fe2000fffe03f */
[----:B------:R-:W-:Y:S01]  /*21e0*/  HMMA.16816.F32 R40, R64, R98, R40 ;  /* 0x000000624028723c */ /* 0x000fe20000001828 */
[----:B------:R-:W4:Y:S11]  /*21f0*/  LDSM.16.M88.4 R96, [R130+0xe900] ;  /* 0x00e900008260783b */ /* 0x000f360000000200 */
[----:B------:R-:W-:Y:S11]  /*2200*/  @!UPT UIADD3 URZ, URZ, URZ, URZ ;  /* 0x0000003f3f3ff290 */ /* 0x000ff6000fffe03f */
[----:B------:R-:W-:Y:S01]  /*2210*/  @!UPT UIADD3 URZ, URZ, URZ, URZ ;  /* 0x0000003f3f3ff290 */ /* 0x000fe2000fffe03f */
[----:B------:R-:W-:Y:S01]  /*2220*/  HMMA.16816.F32 R40, R60, R94, R40 ;  /* 0x0000005e3c28723c */ /* 0x000fe20000001828 */
[----:B------:R-:W5:Y:S11]  /*2230*/  LDSM.16.M88.4 R92, [R3+0xe900] ;  /* 0x00e90000035c783b */ /* 0x000f760000000200 */
[----:B------:R-:W-:Y:S11]  /*2240*/  @!UPT UIADD3 URZ, URZ, URZ, URZ ;  /* 0x0000003f3f3ff290 */ /* 0x000ff6000fffe03f */
[----:B------:R-:W-:Y:S01]  /*2250*/  @!UPT UIADD3 URZ, URZ, URZ, URZ ;  /* 0x0000003f3f3ff290 */ /* 0x000fe2000fffe03f */
[----:B------:R-:W-:Y:S01]  /*2260*/  HMMA.16816.F32 R40, R56, R90, R40 ;  /* 0x0000005a3828723c */ /* 0x000fe20000001828 */
[----:B------:R-:W1:Y:S11]  /*2270*/  LDSM.16.M88.4 R88, [R2+0xe900] ;  /* 0x00e900000258783b */ /* 0x000e760000000200 */
        /* <DEDUP_REMOVED lines=10> */
[----:B------:R-:W-:Y:S08]  /*2320*/  HMMA.16816.F32 R40, R44, R38, R40 ;  /* 0x000000262c28723c */ /* 0x000ff00000001828 */
[C---:B------:R-:W-:Y:S08]  /*2330*/  HMMA.16816.F32 R36, R24.reuse, R116, RZ ;  /* 0x000000741824723c */ /* 0x040ff000000018ff */
[----:B------:R-:W-:Y:S08]  /*2340*/  HMMA.16816.F32 R116, R24, R118, RZ ;  /* 0x000000761874723c */ /* 0x000ff000000018ff */
[----:B------:R-:W-:Y:S01]  /*2350*/  HMMA.16816.F32 R40, R32, R30, R40 ;  /* 0x0000001e2028723c */ /* 0x000fe20000001828 */
[----:B------:R-:W-:Y:S07]  /*2360*/  LDSM.16.M88.4 R28, [R2+0x10900] ;  /* 0x01090000021c783b */ /* 0x000fee0000000200 */
[C---:B------:R-:W-:Y:S08]  /*2370*/  HMMA.16816.F32 R36, R20.reuse, R112, R36 ;  /* 0x000000701424723c */ /* 0x040ff00000001824 */
[----:B------:R-:W-:Y:S08]  /*2380*/  HMMA.16816.F32 R116, R20, R114, R116 ;  /* 0x000000721474723c */ /* 0x000ff00000001874 */
[----:B------:R-:W-:-:S02]  /*2390*/  FSEL R151, R42, -INF , P0 ;  /* 0xff8000002a977808 */ /* 0x000fc40000000000 */
[----:B------:R-:W-:Y:S02]  /*23a0*/  FSEL R155, R40, -INF , P0 ;  /* 0xff800000289b7808 */ /* 0x000fe40000000000 */
[----:B------:R-:W-:-:S04]  /*23b0*/  ISETP.GT.AND P0, PT, R131, 0x9, PT ;  /* 0x000000098300780c */ /* 0x000fc80003f04270 */
[C---:B-1----:R-:W-:Y:S01]  /*23c0*/  HMMA.16816.F32 R36, R76.reuse, R108, R36 ;  /* 0x0000006c4c24723c */ /* 0x042fe20000001824 */
[----:B------:R-:W-:Y:S02]  /*23d0*/  FSEL R127, R43, -INF , P0 ;  /* 0xff8000002b7f7808 */ /* 0x000fe40000000000 */
[----:B------:R-:W-:Y:S02]  /*23e0*/  FSEL R153, R41, -INF , P0 ;  /* 0xff80000029997808 */ /* 0x000fe40000000000 */
[----:B------:R-:W1:Y:S01]  /*23f0*/  LDSM.16.M88.4 R40, [R3+0x10900] ;  /* 0x010900000328783b */ /* 0x000e620000000200 */
[C---:B------:R-:W-:Y:S02]  /*2400*/  ISETP.GT.AND P0, PT, R131.reuse, 0x10, PT ;  /* 0x000000108300780c */ /* 0x040fe40003f04270 */
[----:B------:R-:W-:Y:S01]  /*2410*/  HMMA.16816.F32 R116, R76, R110, R116 ;  /* 0x0000006e4c74723c */ /* 0x000fe20000001874 */
[----:B------:R-:W1:Y:S11]  /*2420*/  LDSM.16.M88.4 R108, [R3+0xd100] ;  /* 0x00d10000036c783b */ /* 0x000e760000000200 */
[----:B------:R-:W-:Y:S04]  /*2430*/  @!UPT UIADD3 URZ, URZ, URZ, URZ ;  /* 0x0000003f3f3ff290 */ /* 0x000fe8000fffe03f */
[C---:B--2---:R-:W-:Y:S08]  /*2440*/  HMMA.16816.F32 R36, R72.reuse, R104, R36 ;  /* 0x000000684824723c */ /* 0x044ff00000001824 */
[----:B------:R-:W-:Y:S01]  /*2450*/  HMMA.16816.F32 R116, R72, R106, R116 ;  /* 0x0000006a4874723c */ /* 0x000fe20000001874 */
[----:B------:R-:W2:Y:S11]  /*2460*/  LDSM.16.M88.4 R104, [R2+0xd100] ;  /* 0x00d100000268783b */ /* 0x000eb60000000200 */
[----:B------:R-:W-:Y:S04]  /*2470*/  @!UPT UIADD3 URZ, URZ, URZ, URZ ;  /* 0x0000003f3f3ff290 */ /* 0x000fe8000fffe03f */
[C---:B---3--:R-:W-:Y:S08]  /*2480*/  HMMA.16816.F32 R36, R68.reuse, R100, R36 ;  /* 0x000000644424723c */ /* 0x048ff00000001824 */
[----:B------:R-:W-:Y:S01]  /*2490*/  HMMA.16816.F32 R116, R68, R102, R116 ;  /* 0x000000664474723c */ /* 0x000fe20000001874 */
[----:B------:R-:W3:Y:S11]  /*24a0*/  LDSM.16.M88.4 R100, [R184+0xf100] ;  /* 0x00f10000b864783b */ /* 0x000ef60000000200 */
[----:B------:R-:W-:Y:S04]  /*24b0*/  @!UPT UIADD3 URZ, URZ, URZ, URZ ;  /* 0x0000003f3f3ff290 */ /* 0x000fe8000fffe03f */
[C---:B----4-:R-:W-:Y:S08]  /*24c0*/  HMMA.16816.F32 R36, R64.reuse, R96, R36 ;  /* 0x000000604024723c */ /* 0x050ff00000001824 */
[----:B------:R-:W-:Y:S01]  /*24d0*/  HMMA.16816.F32 R116, R64, R98, R116 ;  /* 0x000000624074723c */ /* 0x000fe20000001874 */
[----:B------:R-:W4:Y:S11]  /*24e0*/  LDSM.16.M88.4 R96, [R130+0xf100] ;  /* 0x00f100008260783b */ /* 0x000f360000000200 */
[----:B------:R-:W-:Y:S04]  /*24f0*/  @!UPT UIADD3 URZ, URZ, URZ, URZ ;  /* 0x0000003f3f3ff290 */ /* 0x000fe8000fffe03f */
[C---:B-----5:R-:W-:Y:S08]  /*2500*/  HMMA.16816.F32 R36, R60.reuse, R92, R36 ;  /* 0x0000005c3c24723c */ /* 0x060ff00000001824 */
[----:B------:R-:W-:Y:S01]  /*2510*/  HMMA.16816.F32 R116, R60, R94, R116 ;  /* 0x0000005e3c74723c */ /* 0x000fe20000001874 */
[----:B------:R-:W5:Y:S11]  /*2520*/  LDSM.16.M88.4 R92, [R3+0xf100] ;  /* 0x00f10000035c783b */ /* 0x000f760000000200 */
[----:B------:R-:W-:Y:S04]  /*2530*/  @!UPT UIADD3 URZ, URZ, URZ, URZ ;  /* 0x0000003f3f3ff290 */ /* 0x000fe8000fffe03f */
[C---:B------:R-:W-:Y:S08]  /*2540*/  HMMA.16816.F32 R36, R56.reuse, R88, R36 ;  /* 0x000000583824723c */ /* 0x040ff00000001824 */
[----:B------:R-:W-:Y:S01]  /*2550*/  HMMA.16816.F32 R116, R56, R90, R116 ;  /* 0x0000005a3874723c */ /* 0x000fe20000001874 */
[----:B------:R-:W1:Y:S11]  /*2560*/  LDSM.16.M88.4 R88, [R2+0xf100] ;  /* 0x00f100000258783b */ /* 0x000e760000000200 */
[----:B------:R-:W-:Y:S04]  /*2570*/  @!UPT UIADD3 URZ, URZ, URZ, URZ ;  /* 0x0000003f3f3ff290 */ /* 0x000fe8000fffe03f */
[C---:B------:R-:W-:Y:S08]  /*2580*/  HMMA.16816.F32 R36, R52.reuse, R84, R36 ;  /* 0x000000543424723c */ /* 0x040ff00000001824 */
[----:B------:R-:W-:Y:S01]  /*2590*/  HMMA.16816.F32 R116, R52, R86, R116 ;  /* 0x000000563474723c */ /* 0x000fe20000001874 */
[----:B------:R-:W2:Y:S11]  /*25a0*/  LDSM.16.M88.4 R84, [R184+0x11100] ;  /* 0x01110000b854783b */ /* 0x000eb60000000200 */
[----:B------:R-:W-:Y:S04]  /*25b0*/  @!UPT UIADD3 URZ, URZ, URZ, URZ ;  /* 0x0000003f3f3ff290 */ /* 0x000fe8000fffe03f */
[C---:B------:R-:W-:Y:S08]  /*25c0*/  HMMA.16816.F32 R36, R48.reuse, R80, R36 ;  /* 0x000000503024723c */ /* 0x040ff00000001824 */
[----:B------:R-:W-:Y:S01]  /*25d0*/  HMMA.16816.F32 R116, R48, R82, R116 ;  /* 0x000000523074723c */ /* 0x000fe20000001874 */
[----:B------:R-:W2:Y:S11]  /*25e0*/  LDSM.16.M88.4 R80, [R130+0x11100] ;  /* 0x011100008250783b */ /* 0x000eb60000000200 */
[----:B------:R-:W-:Y:S04]  /*25f0*/  @!UPT UIADD3 URZ, URZ, URZ, URZ ;  /* 0x0000003f3f3ff290 */ /* 0x000fe8000fffe03f */
[C---:B-1----:R-:W-:Y:S08]  /*2600*/  HMMA.16816.F32 R36, R44.reuse, R40, R36 ;  /* 0x000000282c24723c */ /* 0x042ff00000001824 */
[----:B------:R-:W-:Y:S01]  /*2610*/  HMMA.16816.F32 R116, R44, R42, R116 ;  /* 0x0000002a2c74723c */ /* 0x000fe20000001874 */
[----:B------:R-:W1:Y:S11]  /*2620*/  LDSM.16.M88.4 R40, [R3+0x11100] ;  /* 0x011100000328783b */ /* 0x000e760000000200 */
[----:B------:R-:W-:Y:S04]  /*2630*/  @!UPT UIADD3 URZ, URZ, URZ, URZ ;  /* 0x0000003f3f3ff290 */ /* 0x000fe8000fffe03f */
[C---:B------:R-:W-:Y:S08]  /*2640*/  HMMA.16816.F32 R36, R32.reuse, R28, R36 ;  /* 0x0000001c2024723c */ /* 0x040ff00000001824 */
[----:B------:R-:W-:Y:S11]  /*2650*/  HMMA.16816.F32 R28, R32, R30, R116 ;  /* 0x0000001e201c723c */ /* 0x000ff60000001874 */
[----:B------:R-:W-:Y:S05]  /*2660*/  @!UPT UIADD3 URZ, URZ, URZ, URZ ;  /* 0x0000003f3f3ff290 */ /* 0x000fea000fffe03f */
[----:B------:R-:W-:Y:S02]  /*2670*/  FSEL R137, R38, -INF , P0 ;  /* 0xff80000026897808 */ /* 0x000fe40000000000 */
[----:B------:R-:W-:Y:S02]  /*2680*/  FSEL R149, R36, -INF , P0 ;  /* 0xff80000024957808 */ /* 0x000fe40000000000 */
[----:B------:R-:W-:-:S04]  /*2690*/  ISETP.GT.AND P0, PT, R131, 0x11, PT ;  /* 0x000000118300780c */ /* 0x000fc80003f04270 */
[----:B------:R-:W-:Y:S02]  /*26a0*/  FSEL R123, R39, -INF , P0 ;  /* 0xff800000277b7808 */ /* 0x000fe40000000000 */
[----:B------:R-:W-:Y:S02]  /*26b0*/  FSEL R139, R37, -INF , P0 ;  /* 0xff800000258b7808 */ /* 0x000fe40000000000 */
[----:B------:R-:W-:Y:S01]  /*26c0*/  HMMA.16816.F32 R36, R24, R8, RZ ;  /* 0x000000081824723c */ /* 0x000fe200000018ff */
[----:B------:R-:W-:-:S04]  /*26d0*/  ISETP.GT.AND P0, PT, R131, 0x18, PT ;  /* 0x000000188300780c */ /* 0x000fc80003f04270 */
[----:B------:R-:W-:Y:S02]  /*26e0*/  FSEL R119, R30, -INF , P0 ;  /* 0xff8000001e777808 */ /* 0x000fe40000000000 */
[----:B------:R-:W-:Y:S01]  /*26f0*/  FSEL R219, R28, -INF , P0 ;  /* 0xff8000001cdb7808 */ /* 0x000fe20000000000 */
[----:B------:R-:W-:Y:S01]  /*2700*/  HMMA.16816.F32 R8, R24, R10, RZ ;  /* 0x0000000a1808723c */ /* 0x000fe200000018ff */
[----:B------:R-:W-:-:S04]  /*2710*/  ISETP.GT.AND P0, PT, R131, 0x19, PT ;  /* 0x000000198300780c */ /* 0x000fc80003f04270 */
[----:B------:R-:W-:Y:S02]  /*2720*/  FSEL R117, R31, -INF , P0 ;  /* 0xff8000001f757808 */ /* 0x000fe40000000000 */
[----:B------:R-:W-:Y:S02]  /*2730*/  FSEL R217, R29, -INF , P0 ;  /* 0xff8000001dd97808 */ /* 0x000fe40000000000 */
[----:B------:R-:W1:Y:S01]  /*2740*/  LDSM.16.M88.4 R28, [R2+0x11100] ;  /* 0x01110000021c783b */ /* 0x000e620000000200 */
[----:B------:R-:W-:-:S06]  /*2750*/  ISETP.GT.AND P0, PT, R131, 0x20, PT ;  /* 0x000000208300780c */ /* 0x000fcc0003f04270 */
[C---:B------:R-:W-:Y:S08]  /*2760*/  HMMA.16816.F32 R36, R20.reuse, R16, R36 ;  /* 0x000000101424723c */ /* 0x040ff00000001824 */
[----:B------:R-:W-:Y:S01]  /*2770*/  HMMA.16816.F32 R8, R20, R18, R8 ;  /* 0x000000121408723c */ /* 0x000fe20000001808 */
[----:B------:R-:W-:Y:S11]  /*2780*/  LDSM.16.M88.4 R16, [R2+0xd900] ;  /* 0x00d900000210783b */ /* 0x000ff60000000200 */
[----:B------:R-:W-:Y:S04]  /*2790*/  @!UPT UIADD3 URZ, URZ, URZ, URZ ;  /* 0x0000003f3f3ff290 */ /* 0x000fe8000fffe03f */
[C---:B------:R-:W-:Y:S08]  /*27a0*/  HMMA.16816.F32 R36, R76.reuse, R108, R36 ;  /* 0x0000006c4c24723c */ /* 0x040ff00000001824 */
[----:B------:R-:W-:Y:S11]  /*27b0*/  HMMA.16816.F32 R8, R76, R110, R8 ;  /* 0x0000006e4c08723c */ /* 0x000ff60000001808 */
[----:B------:R-:W-:Y:S05]  /*27c0*/  @!UPT UIADD3 URZ, URZ, URZ, URZ ;  /* 0x0000003f3f3ff290 */ /* 0x000fea000fffe03f */
[C---:B--2---:R-:W-:Y:S08]  /*27d0*/  HMMA.16816.F32 R36, R72.reuse, R104, R36 ;  /* 0x000000684824723c */ /* 0x044ff00000001824 */
[----:B------:R-:W-:Y:S11]  /*27e0*/  HMMA.16816.F32 R8, R72, R106, R8 ;  /* 0x0000006a4808723c */ /* 0x000ff60000001808 */
[----:B------:R-:W-:Y:S05]  /*27f0*/  @!UPT UIADD3 URZ, URZ, URZ, URZ ;  /* 0x0000003f3f3ff290 */ /* 0x000fea000fffe03f */
[C---:B---3--:R-:W-:Y:S08]  /*2800*/  HMMA.16816.F32 R36, R68.reuse, R100, R36 ;  /* 0x000000644424723c */ /* 0x048ff00000001824 */
[----:B------:R-:W-:Y:S08]  /*2810*/  HMMA.16816.F32 R8, R68, R102, R8 ;  /* 0x000000664408723c */ /* 0x000ff00000001808 */
[----:B------:R-:W-:Y:S08]  /*2820*/  HMMA.16816.F32 R100, R24, R4, RZ ;  /* 0x000000041864723c */ /* 0x000ff000000018ff */
[C---:B----4-:R-:W-:Y:S08]  /*2830*/  HMMA.16816.F32 R36, R64.reuse, R96, R36 ;  /* 0x000000604024723c */ /* 0x050ff00000001824 */
[----:B------:R-:W-:Y:S01]  /*2840*/  HMMA.16816.F32 R8, R64, R98, R8 ;  /* 0x000000624008723c */ /* 0x000fe20000001808 */
[----:B------:R-:W-:Y:S07]  /*2850*/  LDSM.16.M88.4 R96, [R2+0x11900] ;  /* 0x011900000260783b */ /* 0x000fee0000000200 */
[----:B------:R-:W-:Y:S08]  /*2860*/  HMMA.16816.F32 R4, R24, R6, RZ ;  /* 0x000000061804723c */ /* 0x000ff000000018ff */
[C---:B-----5:R-:W-:Y:S08]  /*2870*/  HMMA.16816.F32 R36, R60.reuse, R92, R36 ;  /* 0x0000005c3c24723c */ /* 0x060ff00000001824 */
[----:B------:R-:W-:Y:S01]  /*2880*/  HMMA.16816.F32 R8, R60, R94, R8 ;  /* 0x0000005e3c08723c */ /* 0x000fe20000001808 */
[----:B------:R-:W-:Y:S07]  /*2890*/  LDSM.16.M88.4 R92, [R3+0x11900] ;  /* 0x01190000035c783b */ /* 0x000fee0000000200 */
[----:B------:R-:W-:Y:S08]  /*28a0*/  HMMA.16816.F32 R100, R20, R12, R100 ;  /* 0x0000000c1464723c */ /* 0x000ff00000001864 */
[C---:B------:R-:W-:Y:S08]  /*28b0*/  HMMA.16816.F32 R36, R56.reuse, R88, R36 ;  /* 0x000000583824723c */ /* 0x040ff00000001824 */
[----:B------:R-:W-:Y:S01]  /*28c0*/  HMMA.16816.F32 R8, R56, R90, R8 ;  /* 0x0000005a3808723c */ /* 0x000fe20000001808 */
[----:B------:R-:W-:Y:S07]  /*28d0*/  LDSM.16.M88.4 R88, [R130+0x11900] ;  /* 0x011900008258783b */ /* 0x000fee0000000200 */
[----:B------:R-:W-:Y:S08]  /*28e0*/  HMMA.16816.F32 R4, R20, R14, R4 ;  /* 0x0000000e1404723c */ /* 0x000ff00000001804 */
[C---:B------:R-:W-:Y:S08]  /*28f0*/  HMMA.16816.F32 R36, R52.reuse, R84, R36 ;  /* 0x000000543424723c */ /* 0x040ff00000001824 */
[----:B------:R-:W-:Y:S01]  /*2900*/  HMMA.16816.F32 R8, R52, R86, R8 ;  /* 0x000000563408723c */ /* 0x000fe20000001808 */
[----:B------:R-:W-:Y:S11]  /*2910*/  LDSM.16.M88.4 R84, [R184+0x11900] ;  /* 0x01190000b854783b */ /* 0x000ff60000000200 */
[----:B------:R-:W-:Y:S04]  /*2920*/  @!UPT UIADD3 URZ, URZ, URZ, URZ ;  /* 0x0000003f3f3ff290 */ /* 0x000fe8000fffe03f */
[C---:B------:R-:W-:Y:S08]  /*2930*/  HMMA.16816.F32 R36, R48.reuse, R80, R36 ;  /* 0x000000503024723c */ /* 0x040ff00000001824 */
[----:B------:R-:W-:Y:S01]  /*2940*/  HMMA.16816.F32 R8, R48, R82, R8 ;  /* 0x000000523008723c */ /* 0x000fe20000001808 */
[----:B------:R2:W-:Y:S11]  /*2950*/  LDSM.16.M88.4 R80, [R2+0xf900] ;  /* 0x00f900000250783b */ /* 0x0005f60000000200 */
[----:B------:R-:W-:Y:S04]  /*2960*/  @!UPT UIADD3 URZ, URZ, URZ, URZ ;  /* 0x0000003f3f3ff290 */ /* 0x000fe8000fffe03f */
[C---:B-1----:R-:W-:Y:S08]  /*2970*/  HMMA.16816.F32 R36, R44.reuse, R40, R36 ;  /* 0x000000282c24723c */ /* 0x042ff00000001824 */
[----:B------:R-:W-:Y:S01]  /*2980*/  HMMA.16816.F32 R8, R44, R42, R8 ;  /* 0x0000002a2c08723c */ /* 0x000fe20000001808 */
[----:B------:R-:W-:Y:S01]  /*2990*/  LDSM.16.M88.4 R40, [R3+0xf900] ;  /* 0x00f900000328783b */ /* 0x000fe20000000200 */
[----:B--2---:R-:W-:-:S04]  /*29a0*/  FMNMX.FTZ R2, R125, R124, !PT ;  /* 0x0000007c7d027209 */ /* 0x004fc80007810000 */
[----:B------:R-:W-:-:S04]  /*29b0*/  FMNMX.FTZ R2, R155, R2, !PT ;  /* 0x000000029b027209 */ /* 0x000fc80007810000 */
[----:B------:R-:W-:-:S04]  /*29c0*/  FMNMX.FTZ R2, R153, R2, !PT ;  /* 0x0000000299027209 */ /* 0x000fc80007810000 */
[----:B------:R-:W-:Y:S02]  /*29d0*/  FMNMX.FTZ R2, R149, R2, !PT ;  /* 0x0000000295027209 */ /* 0x000fe40007810000 */
[----:B------:R-:W-:Y:S02]  /*29e0*/  HMMA.16816.F32 R36, R32, R28, R36 ;  /* 0x0000001c2024723c */ /* 0x000fe40000001824 */
[----:B------:R-:W-:-:S04]  /*29f0*/  FMNMX.FTZ R2, R139, R2, !PT ;  /* 0x000000028b027209 */ /* 0x000fc80007810000 */
[----:B------:R-:W-:Y:S02]  /*2a00*/  FMNMX.FTZ R2, R219, R2, !PT ;  /* 0x00000002db027209 */ /* 0x000fe40007810000 */
[----:B------:R-:W-:Y:S01]  /*2a10*/  HMMA.16816.F32 R8, R32, R30, R8 ;  /* 0x0000001e2008723c */ /* 0x000fe20000001808 */
[----:B------:R-:W-:Y:S01]  /*2a20*/  LDSM.16.M88.4 R28, [R184+0xf900] ;  /* 0x00f90000b81c783b */ /* 0x000fe20000000200 */
[----:B------:R-:W-:Y:S11]  /*2a30*/  FMNMX.FTZ R2, R217, R2, !PT ;  /* 0x00000002d9027209 */ /* 0x000ff60007810000 */
[----:B------:R-:W-:Y:S03]  /*2a40*/  @!UPT UIADD3 URZ, URZ, URZ, URZ ;  /* 0x0000003f3f3ff290 */ /* 0x000fe6000fffe03f */
[----:B------:R-:W-:Y:S02]  /*2a50*/  FSEL R207, R38, -INF , P0 ;  /* 0xff80000026cf7808 */ /* 0x000fe40000000000 */
[----:B------:R-:W-:Y:S02]  /*2a60*/  FSEL R165, R36, -INF , P0 ;  /* 0xff80000024a57808 */ /* 0x000fe40000000000 */
[----:B------:R-:W-:Y:S02]  /*2a70*/  ISETP.GT.AND P0, PT, R131, 0x21, PT ;  /* 0x000000218300780c */ /* 0x000fe40003f04270 */
[----:B------:R-:W-:Y:S02]  /*2a80*/  FMNMX.FTZ R2, R165, R2, !PT ;  /* 0x00000002a5027209 */ /* 0x000fe40007810000 */
[----:B------:R-:W-:Y:S02]  /*2a90*/  FSEL R205, R39, -INF , P0 ;  /* 0xff80000027cd7808 */ /* 0x000fe40000000000 */
[----:B------:R-:W-:-:S02]  /*2aa0*/  FSEL R167, R37, -INF , P0 ;  /* 0xff80000025a77808 */ /* 0x000fc40000000000 */
[----:B------:R-:W-:Y:S01]  /*2ab0*/  ISETP.GT.AND P0, PT, R131, 0x28, PT ;  /* 0x000000288300780c */ /* 0x000fe20003f04270 */
[----:B------:R-:W-:Y:S01]  /*2ac0*/  LDSM.16.M88.4 R36, [R130+0xf900] ;  /* 0x00f900008224783b */ /* 0x000fe20000000200 */
[----:B------:R-:W-:Y:S02]  /*2ad0*/  FMNMX.FTZ R2, R167, R2, !PT ;  /* 0x00000002a7027209 */ /* 0x000fe40007810000 */
[----:B------:R-:W-:Y:S02]  /*2ae0*/  FSEL R211, R10, -INF , P0 ;  /* 0xff8000000ad37808 */ /* 0x000fe40000000000 */
[----:B------:R-:W-:Y:S02]  /*2af0*/  FSEL R215, R8, -INF , P0 ;  /* 0xff80000008d77808 */ /* 0x000fe40000000000 */
[----:B------:R-:W-:Y:S02]  /*2b00*/  ISETP.GT.AND P0, PT, R131, 0x29, PT ;  /* 0x000000298300780c */ /* 0x000fe40003f04270 */
[----:B------:R-:W-:-:S02]  /*2b10*/  FMNMX.FTZ R2, R215, R2, !PT ;  /* 0x00000002d7027209 */ /* 0x000fc40007810000 */
[----:B------:R-:W-:Y:S02]  /*2b20*/  FSEL R209, R11, -INF , P0 ;  /* 0xff8000000bd17808 */ /* 0x000fe40000000000 */
[----:B------:R-:W-:Y:S02]  /*2b30*/  FSEL R213, R9, -INF , P0 ;  /* 0xff80000009d57808 */ /* 0x000fe40000000000 */
[----:B------:R-:W1:Y:S01]  /*2b40*/  LDSM.16.M88.4 R8, [R3+0xd900] ;  /* 0x00d900000308783b */ /* 0x000e620000000200 */
[----:B------:R-:W-:Y:S01]  /*2b50*/  ISETP.GT.AND P0, PT, R131, 0x30, PT ;  /* 0x000000308300780c */ /* 0x000fe20003f04270 */
[----:B------:R-:W-:-:S04]  /*2b60*/  DEPBAR.LE SB0, 0x2 ;  /* 0x000080800000791a */ /* 0x000fc80000000000 */
[----:B------:R-:W-:Y:S01]  /*2b70*/  FMNMX.FTZ R2, R213, R2, !PT ;  /* 0x00000002d5027209 */ /* 0x000fe20007810000 */
[----:B------:R-:W-:Y:S06]  /*2b80*/  BAR.SYNC.DEFER_BLOCKING 0x0 ;  /* 0x0000000000007b1d */ /* 0x000fec0000010000 */
[----:B------:R-:W-:Y:S04]  /*2b90*/  LDSM.16.MT88.4 R108, [R176+0x4100] ;  /* 0x00410000b06c783b */ /* 0x000fe80000004200 */
[----:B------:R-:W-:Y:S04]  /*2ba0*/  LDSM.16.MT88.4 R20, [R177+0x900] ;  /* 0x00090000b114783b */ /* 0x000fe80000004200 */
[----:B------:R-:W-:Y:S01]  /*2bb0*/  LDSM.16.MT88.4 R12, [R162+0x2900] ;  /* 0x00290000a20c783b */ /* 0x000fe20000004200 */
[C---:B-1----:R-:W-:Y:S03]  /*2bc0*/  HMMA.16816.F32 R100, R76.reuse, R8, R100 ;  /* 0x000000084c64723c */ /* 0x042fe60000001864 */
[----:B------:R-:W-:Y:S05]  /*2bd0*/  LDSM.16.MT88.4 R24, [R171+0x2900] ;  /* 0x00290000ab18783b */ /* 0x000fea0000004200 */
[----:B------:R-:W-:Y:S01]  /*2be0*/  HMMA.16816.F32 R4, R76, R10, R4 ;  /* 0x0000000a4c04723c */ /* 0x000fe20000001804 */
[----:B------:R-:W-:Y:S11]  /*2bf0*/  LDSM.16.MT88.4 R8, [R177+0x2900] ;  /* 0x00290000b108783b */ /* 0x000ff60000004200 */
[----:B------:R-:W-:Y:S04]  /*2c00*/  @!UPT UIADD3 URZ, URZ, URZ, URZ ;  /* 0x0000003f3f3ff290 */ /* 0x000fe8000fffe03f */
[C---:B------:R-:W-:Y:S08]  /*2c10*/  HMMA.16816.F32 R100, R72.reuse, R16, R100 ;  /* 0x000000104864723c */ /* 0x040ff00000001864 */
[----:B------:R-:W-:Y:S01]  /*2c20*/  HMMA.16816.F32 R4, R72, R18, R4 ;  /* 0x000000124804723c */ /* 0x000fe20000001804 */
[----:B------:R-:W-:Y:S04]  /*2c30*/  LDSM.16.MT88.4 R72, [R171+0x2100] ;  /* 0x00210000ab48783b */ /* 0x000fe80000004200 */
[----:B------:R-:W-:Y:S11]  /*2c40*/  LDSM.16.MT88.4 R16, [R176+0x2900] ;  /* 0x00290000b010783b */ /* 0x000ff60000004200 */
[C---:B------:R-:W-:Y:S08]  /*2c50*/  HMMA.16816.F32 R100, R68.reuse, R28, R100 ;  /* 0x0000001c4464723c */ /* 0x040ff00000001864 */
[----:B------:R-:W-:Y:S01]  /*2c60*/  HMMA.16816.F32 R4, R68, R30, R4 ;  /* 0x0000001e4404723c */ /* 0x000fe20000001804 */
[----:B------:R-:W-:Y:S11]  /*2c70*/  LDSM.16.MT88.4 R28, [R162+0x900] ;  /* 0x00090000a21c783b */ /* 0x000ff60000004200 */
[----:B------:R-:W-:Y:S04]  /*2c80*/  @!UPT UIADD3 URZ, URZ, URZ, URZ ;  /* 0x0000003f3f3ff290 */ /* 0x000fe8000fffe03f */
        /* <DEDUP_REMOVED lines=13> */
[----:B------:R-:W-:Y:S11]  /*2d60*/  HMMA.16816.F32 R4, R52, R86, R4 ;  /* 0x000000563404723c */ /* 0x000ff60000001804 */
[----:B------:R-:W-:Y:S05]  /*2d70*/  @!UPT UIADD3 URZ, URZ, URZ, URZ ;  /* 0x0000003f3f3ff290 */ /* 0x000fea000fffe03f */
        /* <DEDUP_REMOVED lines=11> */
[----:B------:R-:W-:-:S02]  /*2e30*/  FSEL R141, R102, -INF , P0 ;  /* 0xff800000668d7808 */ /* 0x000fc40000000000 */
[----:B------:R-:W-:Y:S02]  /*2e40*/  FSEL R143, R100, -INF , P0 ;  /* 0xff800000648f7808 */ /* 0x000fe40000000000 */
[----:B------:R-:W-:Y:S02]  /*2e50*/  ISETP.GT.AND P0, PT, R131, 0x31, PT ;  /* 0x000000318300780c */ /* 0x000fe40003f04270 */
[----:B------:R-:W-:Y:S02]  /*2e60*/  FMNMX.FTZ R3, R143, R2, !PT ;  /* 0x000000028f037209 */ /* 0x000fe40007810000 */
[----:B------:R-:W-:Y:S02]  /*2e70*/  FSEL R140, R103, -INF , P0 ;  /* 0xff800000678c7808 */ /* 0x000fe40000000000 */
[----:B------:R-:W-:Y:S02]  /*2e80*/  FSEL R142, R101, -INF , P0 ;  /* 0xff800000658e7808 */ /* 0x000fe40000000000 */
[----:B------:R-:W-:Y:S01]  /*2e90*/  ISETP.GT.AND P0, PT, R131, 0x38, PT ;  /* 0x000000388300780c */ /* 0x000fe20003f04270 */
[----:B------:R-:W-:Y:S01]  /*2ea0*/  LDSM.16.MT88.4 R100, [R171+0x4100] ;  /* 0x00410000ab64783b */ /* 0x000fe20000004200 */
[----:B------:R-:W-:-:S02]  /*2eb0*/  FMNMX.FTZ R2, R120, R121, !PT ;  /* 0x0000007978027209 */ /* 0x000fc40007810000 */
[----:B------:R-:W-:Y:S02]  /*2ec0*/  FSEL R173, R6, -INF , P0 ;  /* 0xff80000006ad7808 */ /* 0x000fe40000000000 */
[----:B------:R-:W-:Y:S02]  /*2ed0*/  FSEL R185, R4, -INF , P0 ;  /* 0xff80000004b97808 */ /* 0x000fe40000000000 */
[----:B------:R-:W-:Y:S02]  /*2ee0*/  ISETP.GT.AND P0, PT, R131, 0x39, PT ;  /* 0x000000398300780c */ /* 0x000fe40003f04270 */
[----:B------:R-:W-:Y:S02]  /*2ef0*/  FMNMX.FTZ R4, R142, R3, !PT ;  /* 0x000000038e047209 */ /* 0x000fe40007810000 */
[----:B------:R-:W-:Y:S02]  /*2f00*/  FSEL R175, R5, -INF , P0 ;  /* 0xff80000005af7808 */ /* 0x000fe40000000000 */
[----:B------:R-:W-:-:S02]  /*2f10*/  FMNMX.FTZ R4, R185, R4, !PT ;  /* 0x00000004b9047209 */ /* 0x000fc40007810000 */
[----:B------:R-:W-:Y:S02]  /*2f20*/  FMNMX.FTZ R2, R151, R2, !PT ;  /* 0x0000000297027209 */ /* 0x000fe40007810000 */
[----:B------:R-:W-:Y:S02]  /*2f30*/  FMNMX.FTZ R4, R175, R4, !PT ;  /* 0x00000004af047209 */ /* 0x000fe40007810000 */
[----:B------:R-:W-:Y:S02]  /*2f40*/  FMNMX.FTZ R2, R127, R2, !PT ;  /* 0x000000027f027209 */ /* 0x000fe40007810000 */
[----:B------:R-:W-:Y:S01]  /*2f50*/  FSEL R169, R7, -INF , P0 ;  /* 0xff80000007a97808 */ /* 0x000fe20000000000 */
[----:B------:R-:W1:Y:S01]  /*2f60*/  SHFL.BFLY PT, R3, R4, 0x2, 0x1f ;  /* 0x0c401f0004037f89 */ /* 0x000e6200000e0000 */
[----:B------:R-:W-:-:S04]  /*2f70*/  FMNMX.FTZ R2, R137, R2, !PT ;  /* 0x0000000289027209 */ /* 0x000fc80007810000 */
[----:B------:R-:W-:-:S04]  /*2f80*/  FMNMX.FTZ R2, R123, R2, !PT ;  /* 0x000000027b027209 */ /* 0x000fc80007810000 */
[----:B------:R-:W-:-:S04]  /*2f90*/  FMNMX.FTZ R2, R119, R2, !PT ;  /* 0x0000000277027209 */ /* 0x000fc80007810000 */
[----:B------:R-:W-:-:S04]  /*2fa0*/  FMNMX.FTZ R2, R117, R2, !PT ;  /* 0x0000000275027209 */ /* 0x000fc80007810000 */
[----:B------:R-:W-:-:S04]  /*2fb0*/  FMNMX.FTZ R2, R207, R2, !PT ;  /* 0x00000002cf027209 */ /* 0x000fc80007810000 */
[----:B------:R-:W-:Y:S02]  /*2fc0*/  FMNMX.FTZ R2, R205, R2, !PT ;  /* 0x00000002cd027209 */ /* 0x000fe40007810000 */
[----:B-1----:R-:W-:Y:S02]  /*2fd0*/  FMNMX.FTZ R3, R4, R3, !PT ;  /* 0x0000000304037209 */ /* 0x002fe40007810000 */
[----:B------:R-:W-:-:S03]  /*2fe0*/  FMNMX.FTZ R2, R211, R2, !PT ;  /* 0x00000002d3027209 */ /* 0x000fc60007810000 */
[----:B------:R-:W1:Y:S01]  /*2ff0*/  SHFL.BFLY PT, R132, R3, 0x1, 0x1f ;  /* 0x0c201f0003847f89 */ /* 0x000e6200000e0000 */
[----:B------:R-:W-:Y:S02]  /*3000*/  FMNMX.FTZ R2, R209, R2, !PT ;  /* 0x00000002d1027209 */ /* 0x000fe40007810000 */
[----:B-1----:R-:W-:Y:S02]  /*3010*/  FMNMX.FTZ R132, R3, R132, !PT ;  /* 0x0000008403847209 */ /* 0x002fe40007810000 */
[----:B------:R-:W-:Y:S02]  /*3020*/  FMNMX.FTZ R3, R141, R2, !PT ;  /* 0x000000028d037209 */ /* 0x000fe40007810000 */
[C---:B------:R-:W-:Y:S01]  /*3030*/  FSETP.NEU.FTZ.AND P0, PT, R132.reuse, -INF , PT ;  /* 0xff8000008400780b */ /* 0x040fe20003f1d000 */
[----:B------:R-:W-:Y:S01]  /*3040*/  FMUL.FTZ R170, R132, c[0x0][0x2d0] ;  /* 0x0000b40084aa7a20 */ /* 0x000fe20000410000 */
[----:B------:R-:W-:-:S04]  /*3050*/  FMNMX.FTZ R2, R140, R3, !PT ;  /* 0x000000038c027209 */ /* 0x000fc80007810000 */
[----:B------:R-:W-:Y:S02]  /*3060*/  FMNMX.FTZ R2, R173, R2, !PT ;  /* 0x00000002ad027209 */ /* 0x000fe40007810000 */
[----:B------:R-:W-:Y:S02]  /*3070*/  FSEL R170, R170, RZ, P0 ;  /* 0x000000ffaaaa7208 */ /* 0x000fe40000000000 */
[----:B------:R-:W-:-:S03]  /*3080*/  FMNMX.FTZ R5, R169, R2, !PT ;  /* 0x00000002a9057209 */ /* 0x000fc60007810000 */
[--C-:B------:R-:W-:Y:S02]  /*3090*/  FFMA.FTZ R159, R125, c[0x0][0x2d0], -R170.reuse ;  /* 0x0000b4007d9f7a23 */ /* 0x100fe400000108aa */
[----:B------:R-:W1:Y:S01]  /*30a0*/  SHFL.BFLY PT, R2, R5, 0x2, 0x1f ;  /* 0x0c401f0005027f89 */ /* 0x000e6200000e0000 */
[--C-:B------:R-:W-:Y:S02]  /*30b0*/  FFMA.FTZ R158, R124, c[0x0][0x2d0], -R170.reuse ;  /* 0x0000b4007c9e7a23 */ /* 0x100fe400000108aa */
[--C-:B------:R-:W-:Y:S01]  /*30c0*/  FFMA.FTZ R156, R155, c[0x0][0x2d0], -R170.reuse ;  /* 0x0000b4009b9c7a23 */ /* 0x100fe200000108aa */
[----:B------:R-:W-:Y:S01]  /*30d0*/  MUFU.EX2 R159, R159 ;  /* 0x0000009f009f7308 */ /* 0x000fe20000000800 */
[--C-:B------:R-:W-:Y:S02]  /*30e0*/  FFMA.FTZ R153, R153, c[0x0][0x2d0], -R170.reuse ;  /* 0x0000b40099997a23 */ /* 0x100fe400000108aa */
[--C-:B------:R-:W-:Y:S02]  /*30f0*/  FFMA.FTZ R157, R149, c[0x0][0x2d0], -R170.reuse ;  /* 0x0000b400959d7a23 */ /* 0x100fe400000108aa */
[----:B------:R-:W-:-:S02]  /*3100*/  FFMA.FTZ R152, R139, c[0x0][0x2d0], -R170 ;  /* 0x0000b4008b987a23 */ /* 0x000fc400000108aa */
[--C-:B------:R-:W-:Y:S01]  /*3110*/  FFMA.FTZ R164, R165, c[0x0][0x2d0], -R170.reuse ;  /* 0x0000b400a5a47a23 */ /* 0x100fe200000108aa */
[----:B------:R-:W2:Y:S01]  /*3120*/  MUFU.EX2 R158, R158 ;  /* 0x0000009e009e7308 */ /* 0x000ea20000000800 */
[--C-:B------:R-:W-:Y:S02]  /*3130*/  FFMA.FTZ R167, R167, c[0x0][0x2d0], -R170.reuse ;  /* 0x0000b400a7a77a23 */ /* 0x100fe400000108aa */
[--C-:B------:R-:W-:Y:S02]  /*3140*/  FFMA.FTZ R165, R215, c[0x0][0x2d0], -R170.reuse ;  /* 0x0000b400d7a57a23 */ /* 0x100fe400000108aa */
[--C-:B------:R-:W-:Y:S02]  /*3150*/  FFMA.FTZ R166, R213, c[0x0][0x2d0], -R170.reuse ;  /* 0x0000b400d5a67a23 */ /* 0x100fe400000108aa */
[--C-:B------:R-:W-:Y:S01]  /*3160*/  FFMA.FTZ R186, R143, c[0x0][0x2d0], -R170.reuse ;  /* 0x0000b4008fba7a23 */ /* 0x100fe200000108aa */
[----:B------:R-:W-:Y:S01]  /*3170*/  MUFU.EX2 R156, R156 ;  /* 0x0000009c009c7308 */ /* 0x000fe20000000800 */
[----:B------:R-:W-:Y:S01]  /*3180*/  FFMA.FTZ R185, R185, c[0x0][0x2d0], -R170 ;  /* 0x0000b400b9b97a23 */ /* 0x000fe200000108aa */
[----:B-1----:R-:W-:-:S02]  /*3190*/  FMNMX.FTZ R2, R5, R2, !PT ;  /* 0x0000000205027209 */ /* 0x002fc40007810000 */
[----:B------:R-:W-:Y:S04]  /*31a0*/  LDSM.16.MT88.4 R4, [R177+0x100] ;  /* 0x00010000b104783b */ /* 0x000fe80000004200 */
[----:B------:R-:W1:Y:S01]  /*31b0*/  MUFU.EX2 R153, R153 ;  /* 0x0000009900997308 */ /* 0x000e620000000800 */
[----:B--2---:R-:W-:Y:S01]  /*31c0*/  F2FP.PACK_AB R112, R158, R159 ;  /* 0x0000009f9e70723e */ /* 0x004fe200000000ff */
[----:B------:R-:W2:Y:S01]  /*31d0*/  SHFL.BFLY PT, R3, R2, 0x1, 0x1f ;  /* 0x0c201f0002037f89 */ /* 0x000ea200000e0000 */
[----:B------:R-:W-:-:S05]  /*31e0*/  FADD.FTZ R159, R159, R158 ;  /* 0x0000009e9f9f7221 */ /* 0x000fca0000010000 */
[----:B------:R-:W-:Y:S01]  /*31f0*/  MUFU.EX2 R157, R157 ;  /* 0x0000009d009d7308 */ /* 0x000fe20000000800 */
[----:B-1----:R-:W-:-:S07]  /*3200*/  F2FP.PACK_AB R114, R153, R156 ;  /* 0x0000009c9972723e */ /* 0x002fce00000000ff */
[----:B------:R-:W-:Y:S01]  /*3210*/  MUFU.EX2 R152, R152 ;  /* 0x0000009800987308 */ /* 0x000fe20000000800 */
[----:B------:R-:W-:-:S04]  /*3220*/  FADD.FTZ R156, R156, R159 ;  /* 0x0000009f9c9c7221 */ /* 0x000fc80000010000 */
[----:B------:R-:W-:-:S03]  /*3230*/  FADD.FTZ R156, R153, R156 ;  /* 0x0000009c999c7221 */ /* 0x000fc60000010000 */
[----:B------:R-:W-:Y:S01]  /*3240*/  MUFU.EX2 R164, R164 ;  /* 0x000000a400a47308 */ /* 0x000fe20000000800 */
[----:B--2---:R-:W-:Y:S01]  /*3250*/  FMNMX.FTZ R3, R2, R3, !PT ;  /* 0x0000000302037209 */ /* 0x004fe20007810000 */
[----:B------:R-:W-:-:S03]  /*3260*/  FFMA.FTZ R2, R217, c[0x0][0x2d0], -R170 ;  /* 0x0000b400d9027a23 */ /* 0x000fc600000108aa */
[C---:B------:R-:W-:Y:S01]  /*3270*/  FSETP.NEU.FTZ.AND P0, PT, R3.reuse, -INF , PT ;  /* 0xff8000000300780b */ /* 0x040fe20003f1d000 */
[----:B------:R-:W-:Y:S02]  /*3280*/  FMUL.FTZ R168, R3, c[0x0][0x2d0] ;  /* 0x0000b40003a87a20 */ /* 0x000fe40000410000 */
[----:B------:R-:W-:Y:S03]  /*3290*/  MUFU.EX2 R2, R2 ;  /* 0x0000000200027308 */ /* 0x000fe60000000800 */
[----:B------:R-:W-:Y:S02]  /*32a0*/  FSEL R168, R168, RZ, P0 ;  /* 0x000000ffa8a87208 */ /* 0x000fe40000000000 */
[----:B------:R-:W-:-:S03]  /*32b0*/  ISETP.GE.AND P0, PT, R148, 0x81, PT ;  /* 0x000000819400780c */ /* 0x000fc60003f06270 */
[--C-:B------:R-:W-:Y:S01]  /*32c0*/  FFMA.FTZ R161, R120, c[0x0][0x2d0], -R168.reuse ;  /* 0x0000b40078a17a23 */ /* 0x100fe200000108a8 */
[----:B------:R-:W-:Y:S01]  /*32d0*/  MUFU.EX2 R167, R167 ;  /* 0x000000a700a77308 */ /* 0x000fe20000000800 */
[--C-:B------:R-:W-:Y:S02]  /*32e0*/  FFMA.FTZ R160, R121, c[0x0][0x2d0], -R168.reuse ;  /* 0x0000b40079a07a23 */ /* 0x100fe400000108a8 */
[--C-:B------:R-:W-:Y:S02]  /*32f0*/  FFMA.FTZ R163, R151, c[0x0][0x2d0], -R168.reuse ;  /* 0x0000b40097a37a23 */ /* 0x100fe400000108a8 */
[----:B------:R-:W-:Y:S02]  /*3300*/  FFMA.FTZ R154, R127, c[0x0][0x2d0], -R168 ;  /* 0x0000b4007f9a7a23 */ /* 0x000fe400000108a8 */
        /* <DEDUP_REMOVED lines=8> */
[--C-:B------:R-:W-:Y:S02]  /*3390*/  FFMA.FTZ R205, R205, c[0x0][0x2d0], -R168.reuse ;  /* 0x0000b400cdcd7a23 */ /* 0x100fe400000108a8 */
[--C-:B------:R-:W-:Y:S02]  /*33a0*/  FFMA.FTZ R174, R211, c[0x0][0x2d0], -R168.reuse ;  /* 0x0000b400d3ae7a23 */ /* 0x100fe400000108a8 */
[----:B------:R-:W-:-:S02]  /*33b0*/  FFMA.FTZ R207, R209, c[0x0][0x2d0], -R168 ;  /* 0x0000b400d1cf7a23 */ /* 0x000fc400000108a8 */
[--C-:B------:R-:W-:Y:S01]  /*33c0*/  FFMA.FTZ R209, R142, c[0x0][0x2d0], -R170.reuse ;  /* 0x0000b4008ed17a23 */ /* 0x100fe200000108aa */
[----:B------:R-:W-:Y:S01]  /*33d0*/  MUFU.EX2 R163, R163 ;  /* 0x000000a300a37308 */ /* 0x000fe20000000800 */
[----:B------:R-:W-:Y:S02]  /*33e0*/  FFMA.FTZ R170, R175, c[0x0][0x2d0], -R170 ;  /* 0x0000b400afaa7a23 */ /* 0x000fe400000108aa */
[--C-:B------:R-:W-:Y:S02]  /*33f0*/  FFMA.FTZ R175, R141, c[0x0][0x2d0], -R168.reuse ;  /* 0x0000b4008daf7a23 */ /* 0x100fe400000108a8 */
[--C-:B------:R-:W-:Y:S02]  /*3400*/  FFMA.FTZ R204, R140, c[0x0][0x2d0], -R168.reuse ;  /* 0x0000b4008ccc7a23 */ /* 0x100fe400000108a8 */
[----:B------:R-:W-:Y:S01]  /*3410*/  FFMA.FTZ R173, R173, c[0x0][0x2d0], -R168 ;  /* 0x0000b400adad7a23 */ /* 0x000fe200000108a8 */
[----:B------:R-:W2:Y:S01]  /*3420*/  MUFU.EX2 R154, R154 ;  /* 0x0000009a009a7308 */ /* 0x000ea20000000800 */
[----:B-1----:R-:W-:Y:S01]  /*3430*/  F2FP.PACK_AB R113, R160, R161 ;  /* 0x000000a1a071723e */ /* 0x002fe200000000ff */
[----:B------:R-:W-:Y:S01]  /*3440*/  FADD.FTZ R160, R161, R160 ;  /* 0x000000a0a1a07221 */ /* 0x000fe20000010000 */
[----:B------:R-:W-:Y:S05]  /*3450*/  LDSM.16.MT88.4 R140, [R171+0x3900] ;  /* 0x00390000ab8c783b */ /* 0x000fea0000004200 */
[----:B------:R-:W-:Y:S01]  /*3460*/  MUFU.EX2 R151, R151 ;  /* 0x0000009700977308 */ /* 0x000fe20000000800 */
[----:B--2---:R-:W-:-:S07]  /*3470*/  F2FP.PACK_AB R115, R154, R163 ;  /* 0x000000a39a73723e */ /* 0x004fce00000000ff */
[----:B------:R-:W-:Y:S01]  /*3480*/  MUFU.EX2 R155, R155 ;  /* 0x0000009b009b7308 */ /* 0x000fe20000000800 */
[----:B------:R-:W-:-:S04]  /*3490*/  FADD.FTZ R163, R163, R160 ;  /* 0x000000a0a3a37221 */ /* 0x000fc80000010000 */
[----:B------:R-:W-:Y:S01]  /*34a0*/  FADD.FTZ R154, R154, R163 ;  /* 0x000000a39a9a7221 */ /* 0x000fe20000010000 */
[C---:B------:R-:W-:Y:S02]  /*34b0*/  HMMA.16816.F32 R128, R112.reuse, R4, RZ ;  /* 0x000000047080723c */ /* 0x040fe400000018ff */
[----:B------:R-:W1:Y:S06]  /*34c0*/  MUFU.EX2 R150, R150 ;  /* 0x0000009600967308 */ /* 0x000e6c0000000800 */
[C---:B------:R-:W-:Y:S01]  /*34d0*/  HMMA.16816.F32 R124, R112.reuse, R6, RZ ;  /* 0x00000006707c723c */ /* 0x040fe200000018ff */
[----:B------:R2:W3:Y:S01]  /*34e0*/  LDSM.16.MT88.4 R4, [R0+0x4100] ;  /* 0x004100000004783b */ /* 0x0004e20000004200 */
[----:B------:R-:W-:Y:S06]  /*34f0*/  MUFU.EX2 R149, R149 ;  /* 0x0000009500957308 */ /* 0x000fec0000000800 */
[C---:B------:R-:W-:Y:S02]  /*3500*/  HMMA.16816.F32 R60, R112.reuse, R64, RZ ;  /* 0x00000040703c723c */ /* 0x040fe400000018ff */
[----:B------:R-:W-:Y:S06]  /*3510*/  MUFU.EX2 R165, R165 ;  /* 0x000000a500a57308 */ /* 0x000fec0000000800 */
[----:B------:R-:W-:Y:S02]  /*3520*/  HMMA.16816.F32 R76, R112, R80, RZ ;  /* 0x00000050704c723c */ /* 0x000fe400000018ff */
[----:B------:R-:W-:Y:S01]  /*3530*/  MUFU.EX2 R166, R166 ;  /* 0x000000a600a67308 */ /* 0x000fe20000000800 */
[----:B--2---:R-:W-:-:S05]  /*3540*/  FFMA.FTZ R0, R117, c[0x0][0x2d0], -R168 ;  /* 0x0000b40075007a23 */ /* 0x004fca00000108a8 */
[----:B------:R-:W-:Y:S02]  /*3550*/  HMMA.16816.F32 R64, R112, R66, RZ ;  /* 0x000000427040723c */ /* 0x000fe400000018ff */
[----:B------:R-:W-:Y:S01]  /*3560*/  MUFU.EX2 R172, R172 ;  /* 0x000000ac00ac7308 */ /* 0x000fe20000000800 */
[----:B------:R-:W-:-:S05]  /*3570*/  FFMA.FTZ R168, R169, c[0x0][0x2d0], -R168 ;  /* 0x0000b400a9a87a23 */ /* 0x000fca00000108a8 */
[C---:B------:R-:W-:Y:S02]  /*3580*/  HMMA.16816.F32 R80, R112.reuse, R82, RZ ;  /* 0x000000527050723c */ /* 0x040fe400000018ff */
[----:B------:R-:W2:Y:S06]  /*3590*/  MUFU.EX2 R0, R0 ;  /* 0x0000000000007308 */ /* 0x000eac0000000800 */
        /* <DEDUP_REMOVED lines=22> */
[C---:B------:R-:W-:Y:S08]  /*3700*/  HMMA.16816.F32 R72, R112.reuse, R74, RZ ;  /* 0x0000004a7048723c */ /* 0x040ff000000018ff */
[C---:B------:R-:W-:Y:S08]  /*3710*/  HMMA.16816.F32 R88, R112.reuse, R90, RZ ;  /* 0x0000005a7058723c */ /* 0x040ff000000018ff */
[C---:B------:R-:W-:Y:S08]  /*3720*/  HMMA.16816.F32 R96, R112.reuse, R98, RZ ;  /* 0x000000627060723c */ /* 0x040ff000000018ff */
[C---:B------:R-:W-:Y:S08]  /*3730*/  HMMA.16816.F32 R100, R112.reuse, R102, RZ ;  /* 0x000000667064723c */ /* 0x040ff000000018ff */
[C---:B------:R-:W-:Y:S08]  /*3740*/  HMMA.16816.F32 R108, R112.reuse, R110, RZ ;  /* 0x0000006e706c723c */ /* 0x040ff000000018ff */
[C---:B---3--:R-:W-:Y:S07]  /*3750*/  HMMA.16816.F32 R116, R112.reuse, R4, RZ ;  /* 0x000000047074723c */ /* 0x048fee00000018ff */
[----:B------:R-:W-:Y:S01]  /*3760*/  F2FP.PACK_AB R4, R152, R157 ;  /* 0x0000009d9804723e */ /* 0x000fe200000000ff */
[----:B------:R-:W-:Y:S01]  /*3770*/  HMMA.16816.F32 R112, R112, R6, RZ ;  /* 0x000000067070723c */ /* 0x000fe200000018ff */
[----:B-1----:R-:W-:Y:S01]  /*3780*/  F2FP.PACK_AB R5, R150, R155 ;  /* 0x0000009b9605723e */ /* 0x002fe200000000ff */
[----:B------:R-:W-:-:S02]  /*3790*/  FADD.FTZ R157, R157, R156 ;  /* 0x0000009c9d9d7221 */ /* 0x000fc40000010000 */
[----:B------:R-:W-:Y:S02]  /*37a0*/  FADD.FTZ R155, R155, R154 ;  /* 0x0000009a9b9b7221 */ /* 0x000fe40000010000 */
[----:B------:R-:W-:Y:S01]  /*37b0*/  FADD.FTZ R152, R152, R157 ;  /* 0x0000009d98987221 */ /* 0x000fe20000010000 */
[----:B------:R-:W-:Y:S01]  /*37c0*/  F2FP.PACK_AB R6, R2, R151 ;  /* 0x000000970206723e */ /* 0x000fe200000000ff */
[----:B------:R-:W-:Y:S01]  /*37d0*/  FADD.FTZ R150, R150, R155 ;  /* 0x0000009b96967221 */ /* 0x000fe20000010000 */
[----:B--2---:R-:W-:Y:S01]  /*37e0*/  F2FP.PACK_AB R7, R0, R149 ;  /* 0x000000950007723e */ /* 0x004fe200000000ff */
        /* <DEDUP_REMOVED lines=37> */
[C---:B------:R-:W-:Y:S08]  /*3a40*/  HMMA.16816.F32 R116, R4.reuse, R12, R116 ;  /* 0x0000000c0474723c */ /* 0x040ff00000001874 */
[----:B------:R-:W-:Y:S01]  /*3a50*/  HMMA.16816.F32 R112, R4, R14, R112 ;  /* 0x0000000e0470723c */ /* 0x000fe20000001870 */
[----:B------:R-:W3:Y:S06]  /*3a60*/  LDSM.16.MT88.4 R12, [R177+0x3100] ;  /* 0x00310000b10c783b */ /* 0x000eec0000004200 */
[----:B------:R-:W-:Y:S01]  /*3a70*/  F2FP.PACK_AB R4, R167, R164 ;  /* 0x000000a4a704723e */ /* 0x000fe200000000ff */
[----:B------:R-:W-:Y:S01]  /*3a80*/  FADD.FTZ R164, R164, R151 ;  /* 0x00000097a4a47221 */ /* 0x000fe20000010000 */
[----:B----4-:R-:W-:Y:S01]  /*3a90*/  F2FP.PACK_AB R5, R205, R172 ;  /* 0x000000accd05723e */ /* 0x010fe200000000ff */
[----:B------:R-:W-:Y:S01]  /*3aa0*/  FADD.FTZ R172, R172, R149 ;  /* 0x00000095acac7221 */ /* 0x000fe20000010000 */
[----:B------:R-:W-:Y:S01]  /*3ab0*/  F2FP.PACK_AB R6, R166, R165 ;  /* 0x000000a5a606723e */ /* 0x000fe200000000ff */
[----:B------:R-:W-:Y:S01]  /*3ac0*/  FADD.FTZ R164, R167, R164 ;  /* 0x000000a4a7a47221 */ /* 0x000fe20000010000 */
[----:B-----5:R-:W-:Y:S01]  /*3ad0*/  F2FP.PACK_AB R7, R207, R174 ;  /* 0x000000aecf07723e */ /* 0x020fe200000000ff */
        /* <DEDUP_REMOVED lines=94> */
[----:B------:R-:W-:Y:S01]  /*40c0*/  SEL R10, RZ, 0x10, P4 ;  /* 0x00000010ff0a7807 */ /* 0x000fe20002000000 */
[C---:B------:R-:W-:Y:S01]  /*40d0*/  IMAD.SHL.U32 R2, R199.reuse, 0x2, RZ ;  /* 0x00000002c7027824 */ /* 0x040fe200078e00ff */
[----:B------:R-:W-:Y:S01]  /*40e0*/  SHF.L.U64.HI R15, R199, 0x1, R144 ;  /* 0x00000001c70f7819 */ /* 0x000fe20000010290 */
[----:B------:R-:W-:Y:S01]  /*40f0*/  IMAD R190, R5, c[0x0][0x2b8], R190 ;  /* 0x0000ae0005be7a24 */ /* 0x000fe200078e02be */
[----:B------:R-:W-:Y:S01]  /*4100*/  IADD3 R16, -R10, 0x10, RZ ;  /* 0x000000100a107810 */ /* 0x000fe20007ffe1ff */
[C---:B------:R-:W-:Y:S01]  /*4110*/  IMAD.SHL.U32 R12, R192.reuse, 0x2, RZ ;  /* 0x00000002c00c7824 */ /* 0x040fe200078e00ff */
[----:B------:R-:W-:Y:S01]  /*4120*/  SHF.L.U64.HI R13, R192, 0x1, R133 ;  /* 0x00000001c00d7819 */ /* 0x000fe20000010285 */
[----:B------:R-:W-:Y:S01]  /*4130*/  IMAD.WIDE.U32 R6, R190, c[0x0][0x1e0], RZ ;  /* 0x00007800be067a25 */ /* 0x000fe200078e00ff */
[----:B------:R-:W-:-:S02]  /*4140*/  SHF.R.S32.HI R5, RZ, 0x1f, R190 ;  /* 0x0000001fff057819 */ /* 0x000fc400000114be */
[----:B------:R-:W-:Y:S02]  /*4150*/  LOP3.LUT R16, R16, 0xf, RZ, 0xc0, !PT ;  /* 0x0000000f10107812 */ /* 0x000fe400078ec0ff */
[----:B------:R-:W-:Y:S01]  /*4160*/  SHF.L.U64.HI R11, R191, 0x1, R134 ;  /* 0x00000001bf0b7819 */ /* 0x000fe20000010286 */
[----:B------:R-:W-:-:S04]  /*4170*/  IMAD R5, R5, c[0x0][0x1e0], RZ ;  /* 0x0000780005057a24 */ /* 0x000fc800078e02ff */
[----:B------:R-:W-:-:S04]  /*4180*/  IMAD R0, R190, c[0x0][0x1e4], R5 ;  /* 0x00007900be007a24 */ /* 0x000fc800078e0205 */
[----:B------:R-:W-:Y:S01]  /*4190*/  IMAD.IADD R7, R7, 0x1, R0 ;  /* 0x0000000107077824 */ /* 0x000fe200078e0200 */
[----:B------:R-:W-:-:S04]  /*41a0*/  SEL R0, RZ, 0x10, P5 ;  /* 0x00000010ff007807 */ /* 0x000fc80002800000 */
[----:B------:R-:W-:-:S04]  /*41b0*/  IADD3 R18, -R0, 0x10, RZ ;  /* 0x0000001000127810 */ /* 0x000fc80007ffe1ff */
[----:B------:R-:W-:Y:S02]  /*41c0*/  LOP3.LUT R18, R18, 0xf, RZ, 0xc0, !PT ;  /* 0x0000000f12127812 */ /* 0x000fe400078ec0ff */
[----:B--2---:R-:W-:Y:S01]  /*41d0*/  SHF.R.S32.HI R4, RZ, 0x1f, R189 ;  /* 0x0000001fff047819 */ /* 0x004fe200000114bd */
[----:B------:R-:W-:-:S04]  /*41e0*/  IMAD.WIDE.U32 R8, R189, c[0x0][0x1f0], R6 ;  /* 0x00007c00bd087a25 */ /* 0x000fc800078e0006 */
[----:B------:R-:W-:Y:S01]  /*41f0*/  IMAD R4, R4, c[0x0][0x1f0], RZ ;  /* 0x00007c0004047a24 */ /* 0x000fe200078e02ff */
[----:B------:R-:W-:Y:S02]  /*4200*/  IADD3 R7, P0, R8, UR14, RZ ;  /* 0x0000000e08077c10 */ /* 0x000fe4000ff1e0ff */
[----:B------:R-:W-:Y:S01]  /*4210*/  IADD3 R8, -R145, 0x10, RZ ;  /* 0x0000001091087810 */ /* 0x000fe20007ffe1ff */
[----:B------:R-:W-:-:S03]  /*4220*/  IMAD R4, R189, c[0x0][0x1f4], R4 ;  /* 0x00007d00bd047a24 */ /* 0x000fc600078e0204 */
[----:B------:R-:W-:Y:S02]  /*4230*/  LOP3.LUT R8, R8, 0xf, RZ, 0xc0, !PT ;  /* 0x0000000f08087812 */ /* 0x000fe400078ec0ff */
[----:B------:R-:W-:Y:S01]  /*4240*/  IADD3.X R4, R9, UR7, R4, P0, !PT ;  /* 0x0000000709047c10 */ /* 0x000fe200087fe404 */
[----:B------:R-:W-:Y:S01]  /*4250*/  IMAD.SHL.U32 R9, R191, 0x2, RZ ;  /* 0x00000002bf097824 */ /* 0x000fe200078e00ff */
[----:B------:R-:W-:-:S04]  /*4260*/  LEA R5, P0, R7, c[0x0][0x1c8], 0x1 ;  /* 0x0000720007057a11 */ /* 0x000fc800078008ff */
[----:B------:R-:W-:Y:S02]  /*4270*/  LEA.HI.X R4, R7, c[0x0][0x1cc], R4, 0x1, P0 ;  /* 0x0000730007047a11 */ /* 0x000fe400000f0c04 */
[----:B------:R-:W1:Y:S04]  /*4280*/  SHFL.IDX PT, R7, R5, 0x1, 0x181f ;  /* 0x00381f0005077f89 */ /* 0x000e6800000e0000 */
[----:B------:R-:W2:Y:S04]  /*4290*/  SHFL.IDX PT, R6, R4, 0x1, 0x181f ;  /* 0x00381f0004067f89 */ /* 0x000ea800000e0000 */
        /* <DEDUP_REMOVED lines=23> */
.L_x_736:
[----:B------:R-:W-:Y:S01]  /*4410*/  ISETP.GE.AND P0, PT, R148, 0x41, PT ;  /* 0x000000419400780c */ /* 0x000fe20003f06270 */
[----:B------:R-:W0:-:S12]  /*4420*/  LDGDEPBAR ;  /* 0x00000000000079af */ /* 0x000e180000000000 */
[----:B------:R-:W-:Y:S05]  /*4430*/  @!P0 BRA `(.L_x_737) ;  /* 0x00002c6000008947 */ /* 0x000fea0003800000 */
[C---:B------:R-:W-:Y:S01]  /*4440*/  SHF.L.U64.HI R207, R192.reuse, 0x1, R133 ;  /* 0x00000001c0cf7819 */ /* 0x040fe20000010285 */
[----:B------:R-:W-:Y:S01]  /*4450*/  IMAD.MOV.U32 R0, RZ, RZ, R3 ;  /* 0x000000ffff007224 */ /* 0x000fe200078e0003 */
[----:B------:R-:W-:Y:S01]  /*4460*/  IADD3 R209, R147, -0x2, RZ ;  /* 0xfffffffe93d17810 */ /* 0x000fe20007ffe0ff */
[----:B------:R-:W-:Y:S01]  /*4470*/  IMAD.MOV.U32 R133, RZ, RZ, R132 ;  /* 0x000000ffff857224 */ /* 0x000fe200078e0084 */
[C---:B------:R-:W-:Y:S01]  /*4480*/  SHF.L.U64.HI R205, R191.reuse, 0x1, R134 ;  /* 0x00000001bfcd7819 */ /* 0x040fe20000010286 */
[----:B------:R-:W-:Y:S01]  /*4490*/  IMAD.SHL.U32 R204, R191, 0x2, RZ ;  /* 0x00000002bfcc7824 */ /* 0x000fe200078e00ff */
[----:B------:R-:W-:Y:S01]  /*44a0*/  SHF.L.U32 R206, R192, 0x1, RZ ;  /* 0x00000001c0ce7819 */ /* 0x000fe200000006ff */
[----:B------:R-:W-:Y:S02]  /*44b0*/  UMOV UR11, URZ ;  /* 0x0000003f000b7c82 */ /* 0x000fe40008000000 */
[----:B------:R-:W-:Y:S02]  /*44c0*/  UMOV UR5, 0x1 ;  /* 0x0000000100057882 */ /* 0x000fe40000000000 */
[----:B------:R-:W-:-:S03]  /*44d0*/  SEL R134, R135, 0xffffffe0, !P1 ;  /* 0xffffffe087867807 */ /* 0x000fc60004800000 */
.L_x_740:
[----:B------:R-:W-:Y:S04]  /*44e0*/  DEPBAR.LE SB0, 0x2 ;  /* 0x000080800000791a */ /* 0x000fe80000000000 */
[----:B------:R-:W-:Y:S01]  /*44f0*/  BAR.SYNC.DEFER_BLOCKING 0x0 ;  /* 0x0000000000007b1d */ /* 0x000fe20000010000 */
[----:B------:R-:W-:Y:S01]  /*4500*/  UIMAD UR4, UR5, 0x6000, URZ ;  /* 0x00006000050478a4 */ /* 0x000fe2000f8e023f */
[----:B------:R-:W-:Y:S05]  /*4510*/  ISETP.NE.AND P0, PT, R209, RZ, PT ;  /* 0x000000ffd100720c */ /* 0x000fea0003f05270 */
[----:B------:R-:W-:Y:S05]  /*4520*/  IADD3 R186, R184, UR4, RZ ;  /* 0x00000004b8ba7c10 */ /* 0x000fea000fffe0ff */
[----:B------:R-:W-:Y:S01]  /*4530*/  IMAD.IADD R132, R134, 0x1, R186 ;  /* 0x0000000186847824 */ /* 0x000fe200078e02ba */
[----:B------:R2:W3:Y:S04]  /*4540*/  LDSM.16.M88.4 R136, [R183] ;  /* 0x00000000b788783b */ /* 0x0004e80000000200 */
[----:B------:R2:W4:Y:S04]  /*4550*/  LDSM.16.M88.4 R140, [R184+UR4+0xc100] ;  /* 0x00c10004b88c783b */ /* 0x0005280008000200 */
[----:B-1----:R2:W1:Y:S04]  /*4560*/  LDSM.16.M88.4 R144, [R184+UR4+0xc900] ;  /* 0x00c90004b890783b */ /* 0x0024680008000200 */
[----:B------:R2:W1:Y:S04]  /*4570*/  LDSM.16.M88.4 R148, [R184+UR4+0xd100] ;  /* 0x00d10004b894783b */ /* 0x0004680008000200 */
[----:B------:R2:W1:Y:S04]  /*4580*/  LDSM.16.M88.4 R152, [R184+UR4+0xd900] ;  /* 0x00d90004b898783b */ /* 0x0004680008000200 */
[----:B------:R2:W1:Y:S04]  /*4590*/  LDSM.16.M88.4 R156, [R181] ;  /* 0x00000000b59c783b */ /* 0x0004680000000200 */
[----:B------:R2:W1:Y:S04]  /*45a0*/  LDSM.16.M88.4 R160, [R132+0xc100] ;  /* 0x00c1000084a0783b */ /* 0x0004680000000200 */
[----:B------:R2:W1:Y:S04]  /*45b0*/  LDSM.16.M88.4 R164, [R132+0xc900] ;  /* 0x00c9000084a4783b */ /* 0x0004680000000200 */
[----:B------:R2:W1:Y:S04]  /*45c0*/  LDSM.16.M88.4 R168, [R132+0xd100] ;  /* 0x00d1000084a8783b */ /* 0x0004680000000200 */
[----:B------:R2:W1:Y:S01]  /*45d0*/  LDSM.16.M88.4 R172, [R132+0xd900] ;  /* 0x00d9000084ac783b */ /* 0x0004620000000200 */
[----:B------:R-:W-:-:S05]  /*45e0*/  @!P0 BRA `(.L_x_738) ;  /* 0x0000031000008947 */ /* 0x000fca0003800000 */
[----:B------:R-:W-:Y:S01]  /*45f0*/  SHF.R.S32.HI R3, RZ, 0x1f, R190 ;  /* 0x0000001fff037819 */ /* 0x000fe200000114be */
[----:B------:R-:W-:Y:S01]  /*4600*/  IMAD.WIDE.U32 R4, R190, c[0x0][0x208], RZ ;  /* 0x00008200be047a25 */ /* 0x000fe200078e00ff */
[----:B------:R-:W-:Y:S02]  /*4610*/  SHF.R.S32.HI R2, RZ, 0x1f, R189 ;  /* 0x0000001fff027819 */ /* 0x000fe400000114bd */
[----:B------:R-:W-:Y:S01]  /*4620*/  SEL R6, RZ, 0x10, P5 ;  /* 0x00000010ff067807 */ /* 0x000fe20002800000 */
[----:B------:R-:W-:Y:S02]  /*4630*/  IMAD R3, R3, c[0x0][0x208], RZ ;  /* 0x0000820003037a24 */ /* 0x000fe400078e02ff */
[----:B------:R-:W-:Y:S01]  /*4640*/  IMAD R2, R2, c[0x0][0x218], RZ ;  /* 0x0000860002027a24 */ /* 0x000fe200078e02ff */
[----:B------:R-:W-:Y:S01]  /*4650*/  IADD3 R12, -R6, 0x10, RZ ;  /* 0x00000010060c7810 */ /* 0x000fe20007ffe1ff */
[----:B------:R-:W-:Y:S01]  /*4660*/  IMAD R3, R190, c[0x0][0x20c], R3 ;  /* 0x00008300be037a24 */ /* 0x000fe200078e0203 */
[----:B------:R-:W-:Y:S01]  /*4670*/  ISETP.NE.U32.AND P2, PT, R6, RZ, PT ;  /* 0x000000ff0600720c */ /* 0x000fe20003f45070 */
[----:B------:R-:W-:Y:S01]  /*4680*/  IMAD R2, R189, c[0x0][0x21c], R2 ;  /* 0x00008700bd027a24 */ /* 0x000fe200078e0202 */
[----:B------:R-:W-:Y:S01]  /*4690*/  LOP3.LUT R12, R12, 0xf, RZ, 0xc0, !PT ;  /* 0x0000000f0c0c7812 */ /* 0x000fe200078ec0ff */
[----:B------:R-:W-:Y:S04]  /*46a0*/  IMAD.IADD R5, R5, 0x1, R3 ;  /* 0x0000000105057824 */ /* 0x000fe800078e0203 */
[----:B------:R-:W-:Y:S05]  /*46b0*/  IMAD.WIDE.U32 R4, R189, c[0x0][0x218], R4 ;  /* 0x00008600bd047a25 */ /* 0x000fea00078e0004 */
[----:B------:R-:W-:Y:S02]  /*46c0*/  IADD3 R3, P0, R4, UR16, RZ ;  /* 0x0000001004037c10 */ /* 0x000fe4000ff1e0ff */
[----:B------:R-:W-:Y:S02]  /*46d0*/  SEL R4, RZ, 0x10, P6 ;  /* 0x00000010ff047807 */ /* 0x000fe40003000000 */
[----:B------:R-:W-:Y:S02]  /*46e0*/  IADD3.X R2, R5, UR10, R2, P0, !PT ;  /* 0x0000000a05027c10 */ /* 0x000fe400087fe402 */
[C---:B------:R-:W-:Y:S02]  /*46f0*/  LEA R14, P0, R3.reuse, c[0x0][0x1f8], 0x1 ;  /* 0x00007e00030e7a11 */ /* 0x040fe400078008ff */
[----:B------:R-:W-:Y:S02]  /*4700*/  SEL R5, RZ, 0x10, P4 ;  /* 0x00000010ff057807 */ /* 0x000fe40002000000 */
[----:B------:R-:W-:Y:S01]  /*4710*/  LEA.HI.X R11, R3, c[0x0][0x1fc], R2, 0x1, P0 ;  /* 0x00007f00030b7a11 */ /* 0x000fe200000f0c02 */
[----:B------:R-:W5:Y:S01]  /*4720*/  SHFL.IDX PT, R7, R14, 0x1, 0x181f ;  /* 0x00381f000e077f89 */ /* 0x000f6200000e0000 */
[----:B------:R-:W-:Y:S02]  /*4730*/  IADD3 R3, -R5, 0x10, RZ ;  /* 0x0000001005037810 */ /* 0x000fe40007ffe1ff */
[----:B------:R-:W-:Y:S01]  /*4740*/  IADD3 R2, -R4, 0x10, RZ ;  /* 0x0000001004027810 */ /* 0x000fe20007ffe1ff */
[----:B------:R-:W2:Y:S01]  /*4750*/  SHFL.IDX PT, R8, R11, 0x1, 0x181f ;  /* 0x00381f000b087f89 */ /* 0x000ea200000e0000 */
[----:B------:R-:W-:Y:S02]  /*4760*/  LOP3.LUT R3, R3, 0xf, RZ, 0xc0, !PT ;  /* 0x0000000f03037812 */ /* 0x000fe400078ec0ff */
[----:B------:R-:W-:Y:S01]  /*4770*/  LOP3.LUT R2, R2, 0xf, RZ, 0xc0, !PT ;  /* 0x0000000f02027812 */ /* 0x000fe200078ec0ff */
[----:B------:R4:W3:Y:S04]  /*4780*/  SHFL.IDX PT, R9, R14, RZ, 0x181f ;  /* 0x00181fff0e097589 */ /* 0x0008e800000e0000 */
[----:B------:R-:W1:Y:S01]  /*4790*/  SHFL.IDX PT, R10, R11, RZ, 0x181f ;  /* 0x00181fff0b0a7589 */ /* 0x000e6200000e0000 */
[-C--:B-----5:R-:W-:Y:S04]  /*47a0*/  IADD3 R12, P1, P0, R12, R7.reuse, R202 ;  /* 0x000000070c0c7210 */ /* 0x0a0fe8000783e0ca */
[-C--:B--2---:R-:W-:Y:S02]  /*47b0*/  IADD3.X R13, RZ, R8.reuse, R203, P1, P0 ;  /* 0x00000008ff0d7210 */ /* 0x084fe40000fe04cb */
[-C--:B----4-:R-:W-:Y:S01]  /*47c0*/  IADD3 R14, P1, P0, R3, R7.reuse, R206 ;  /* 0x00000007030e7210 */ /* 0x090fe2000783e0ce */
[----:B------:R-:W-:Y:S03]  /*47d0*/  IMAD.U32 R3, RZ, RZ, UR11 ;  /* 0x0000000bff037e24 */ /* 0x000fe6000f8e00ff */
[-C--:B------:R-:W-:Y:S02]  /*47e0*/  IADD3.X R15, RZ, R8.reuse, R207, P1, P0 ;  /* 0x00000008ff0f7210 */ /* 0x080fe40000fe04cf */
[----:B------:R-:W-:Y:S01]  /*47f0*/  IADD3 R16, P1, P0, R2, R7, R204 ;  /* 0x0000000702107210 */ /* 0x000fe2000783e0cc */
[----:B------:R-:W-:Y:S03]  /*4800*/  IMAD R7, R3, 0x6000, R188 ;  /* 0x0000600003077824 */ /* 0x000fe600078e02bc */
[----:B------:R-:W-:Y:S02]  /*4810*/  IADD3.X R17, RZ, R8, R205, P1, P0 ;  /* 0x00000008ff117210 */ /* 0x000fe40000fe04cd */
[----:B---3--:R-:W-:Y:S02]  /*4820*/  IADD3 R20, P1, R202, R9, RZ ;  /* 0x00000009ca147210 */ /* 0x008fe40007f3e0ff */
[----:B------:R-:W-:Y:S03]  /*4830*/  IADD3 R18, P0, R9, R206, RZ ;  /* 0x000000ce09127210 */ /* 0x000fe60007f1e0ff */
[----:B-1----:R-:W-:Y:S01]  /*4840*/  IMAD.X R21, R203, 0x1, R10, P1 ;  /* 0x00000001cb157824 */ /* 0x002fe200008e060a */
[----:B------:R-:W-:Y:S01]  /*4850*/  ISETP.NE.U32.AND P1, PT, R5, RZ, PT ;  /* 0x000000ff0500720c */ /* 0x000fe20003f25070 */
[C---:B------:R-:W-:Y:S01]  /*4860*/  IMAD.X R19, R10.reuse, 0x1, R207, P0 ;  /* 0x000000010a137824 */ /* 0x040fe200000e06cf */
[----:B------:R-:W-:Y:S02]  /*4870*/  IADD3 R8, P0, R9, R204, RZ ;  /* 0x000000cc09087210 */ /* 0x000fe40007f1e0ff */
[----:B------:R1:W-:Y:S03]  /*4880*/  LDGSTS.E.BYPASS.LTC128B.128 [R7], [R20.64], !P5 ;  /* 0x0000000014077fae */ /* 0x0003e6000e901d4c */
[----:B------:R-:W-:Y:S01]  /*4890*/  IMAD.X R9, R10, 0x1, R205, P0 ;  /* 0x000000010a097824 */ /* 0x000fe200000e06cd */
[----:B------:R1:W-:Y:S01]  /*48a0*/  LDGSTS.E.BYPASS.LTC128B.128 [R7+0x2000], [R18.64], !P4 ;  /* 0x0200000012077fae */ /* 0x0003e2000e101d4c */
[----:B------:R-:W-:Y:S03]  /*48b0*/  ISETP.NE.U32.AND P0, PT, R4, RZ, PT ;  /* 0x000000ff0400720c */ /* 0x000fe60003f05070 */
[----:B------:R1:W-:Y:S04]  /*48c0*/  LDGSTS.E.BYPASS.LTC128B.128 [R7+0x4000], [R8.64], !P6 ;  /* 0x0400000008077fae */ /* 0x0003e8000f101d4c */
[----:B------:R1:W-:Y:S04]  /*48d0*/  LDGSTS.E.BYPASS.LTC128B.128.ZFILL [R7+0x1000], [R12.64], P2 ;  /* 0x010000000c077fae */ /* 0x0003e80009141d4c */
[----:B------:R1:W-:Y:S04]  /*48e0*/  LDGSTS.E.BYPASS.LTC128B.128.ZFILL [R7+0x3000], [R14.64], P1 ;  /* 0x030000000e077fae */ /* 0x0003e80008941d4c */
[----:B------:R1:W-:Y:S02]  /*48f0*/  LDGSTS.E.BYPASS.LTC128B.128.ZFILL [R7+0x5000], [R16.64], P0 ;  /* 0x0500000010077fae */ /* 0x0003e40008141d4c */
.L_x_738:
[C---:B-1-34-:R-:W-:Y:S01]  /*4900*/  HMMA.16816.F32 R4, R136.reuse, R140, RZ ;  /* 0x0000008c8804723c */ /* 0x05afe200000018ff */
[----:B------:R-:W0:Y:S01]  /*4910*/  LDGDEPBAR ;  /* 0x00000000000079af */ /* 0x000e220000000000 */
[----:B------:R-:W-:Y:S01]  /*4920*/  UIADD3 UR18, UR11, 0x1, URZ ;  /* 0x000000010b127890 */ /* 0x000fe2000fffe03f */
[----:B------:R-:W-:Y:S01]  /*4930*/  ISETP.GE.AND P0, PT, R209, 0x2, PT ;  /* 0x00000002d100780c */ /* 0x000fe20003f06270 */
[----:B------:R-:W-:Y:S01]  /*4940*/  UISETP.GE.AND UP0, UPT, UR11, 0x1, UPT ;  /* 0x000000010b00788c */ /* 0x000fe2000bf06270 */
[C---:B------:R-:W-:Y:S02]  /*4950*/  IADD3 R185, R179.reuse, R186, RZ ;  /* 0x000000bab3b97210 */ /* 0x040fe40007ffe0ff */
[----:B------:R-:W-:Y:S01]  /*4960*/  IADD3 R2, R179, R132, RZ ;  /* 0x00000084b3027210 */ /* 0x000fe20007ffe0ff */
[C---:B------:R-:W-:Y:S01]  /*4970*/  HMMA.16816.F32 R8, R136.reuse, R142, RZ ;  /* 0x0000008e8808723c */ /* 0x040fe200000018ff */
[----:B------:R-:W-:Y:S01]  /*4980*/  IADD3 R186, R134, R186, R179 ;  /* 0x000000ba86ba7210 */ /* 0x000fe20007ffe0b3 */
[----:B------:R-:W-:Y:S01]  /*4990*/  LDSM.16.M88.4 R140, [R185+0xc100] ;  /* 0x00c10000b98c783b */ /* 0x000fe20000000200 */
[----:B------:R-:W-:Y:S05]  /*49a0*/  USEL UR11, UR18, URZ, !UP0 ;  /* 0x0000003f120b7287 */ /* 0x000fea000c000000 */
[C---:B------:R-:W-:Y:S08]  /*49b0*/  HMMA.16816.F32 R12, R136.reuse, R144, RZ ;  /* 0x00000090880c723c */ /* 0x040ff000000018ff */
[C---:B------:R-:W-:Y:S01]  /*49c0*/  HMMA.16816.F32 R16, R136.reuse, R146, RZ ;  /* 0x000000928810723c */ /* 0x040fe200000018ff */
[----:B------:R-:W-:Y:S07]  /*49d0*/  LDSM.16.M88.4 R144, [R185+0xc900] ;  /* 0x00c90000b990783b */ /* 0x000fee0000000200 */
[C---:B------:R-:W-:Y:S08]  /*49e0*/  HMMA.16816.F32 R20, R136.reuse, R148, RZ ;  /* 0x000000948814723c */ /* 0x040ff000000018ff */
[C---:B------:R-:W-:Y:S01]  /*49f0*/  HMMA.16816.F32 R24, R136.reuse, R150, RZ ;  /* 0x000000968818723c */ /* 0x040fe200000018ff */
[----:B------:R-:W-:Y:S07]  /*4a00*/  LDSM.16.M88.4 R148, [R185+0xd100] ;  /* 0x00d10000b994783b */ /* 0x000fee0000000200 */
[C---:B------:R-:W-:Y:S08]  /*4a10*/  HMMA.16816.F32 R28, R136.reuse, R152, RZ ;  /* 0x00000098881c723c */ /* 0x040ff000000018ff */
[----:B------:R-:W-:Y:S01]  /*4a20*/  HMMA.16816.F32 R32, R136, R154, RZ ;  /* 0x0000009a8820723c */ /* 0x000fe200000018ff */
[----:B------:R-:W1:Y:S07]  /*4a30*/  LDSM.16.M88.4 R136, [R180] ;  /* 0x00000000b488783b */ /* 0x000e6e0000000200 */
[C---:B------:R-:W-:Y:S01]  /*4a40*/  HMMA.16816.F32 R4, R156.reuse, R160, R4 ;  /* 0x000000a09c04723c */ /* 0x040fe20000001804 */
[----:B------:R-:W3:Y:S07]  /*4a50*/  LDSM.16.M88.4 R152, [R185+0xd900] ;  /* 0x00d90000b998783b */ /* 0x000eee0000000200 */
[C---:B------:R-:W-:Y:S01]  /*4a60*/  HMMA.16816.F32 R8, R156.reuse, R162, R8 ;  /* 0x000000a29c08723c */ /* 0x040fe20000001808 */
[----:B------:R-:W-:Y:S07]  /*4a70*/  LDSM.16.M88.4 R160, [R178] ;  /* 0x00000000b2a0783b */ /* 0x000fee0000000200 */
[C---:B------:R-:W-:Y:S08]  /*4a80*/  HMMA.16816.F32 R12, R156.reuse, R164, R12 ;  /* 0x000000a49c0c723c */ /* 0x040ff0000000180c */
[C---:B------:R-:W-:Y:S01]  /*4a90*/  HMMA.16816.F32 R16, R156.reuse, R166, R16 ;  /* 0x000000a69c10723c */ /* 0x040fe20000001810 */
[----:B------:R-:W4:Y:S07]  /*4aa0*/  LDSM.16.M88.4 R164, [R2+0xc100] ;  /* 0x00c1000002a4783b */ /* 0x000f2e0000000200 */
[C---:B------:R-:W-:Y:S08]  /*4ab0*/  HMMA.16816.F32 R20, R156.reuse, R168, R20 ;  /* 0x000000a89c14723c */ /* 0x040ff00000001814 */
[C---:B------:R-:W-:Y:S01]  /*4ac0*/  HMMA.16816.F32 R24, R156.reuse, R170, R24 ;  /* 0x000000aa9c18723c */ /* 0x040fe20000001818 */
[----:B------:R-:W-:Y:S07]  /*4ad0*/  LDSM.16.M88.4 R168, [R2+0xd100] ;  /* 0x00d1000002a8783b */ /* 0x000fee0000000200 */
[C---:B------:R-:W-:Y:S08]  /*4ae0*/  HMMA.16816.F32 R28, R156.reuse, R172, R28 ;  /* 0x000000ac9c1c723c */ /* 0x040ff0000000181c */
[----:B------:R-:W-:Y:S01]  /*4af0*/  HMMA.16816.F32 R32, R156, R174, R32 ;  /* 0x000000ae9c20723c */ /* 0x000fe20000001820 */
[----:B------:R-:W5:Y:S07]  /*4b00*/  LDSM.16.M88.4 R156, [R2+0xc900] ;  /* 0x00c90000029c783b */ /* 0x000f6e0000000200 */
[C---:B-1----:R-:W-:Y:S01]  /*4b10*/  HMMA.16816.F32 R4, R136.reuse, R140, R4 ;  /* 0x0000008c8804723c */ /* 0x042fe20000001804 */
[----:B------:R-:W-:Y:S07]  /*4b20*/  LDSM.16.M88.4 R172, [R2+0x10100] ;  /* 0x0101000002ac783b */ /* 0x000fee0000000200 */
[C---:B------:R-:W-:Y:S01]  /*4b30*/  HMMA.16816.F32 R8, R136.reuse, R142, R8 ;  /* 0x0000008e8808723c */ /* 0x040fe20000001808 */
[----:B------:R-:W1:Y:S07]  /*4b40*/  LDSM.16.M88.4 R140, [R2+0xd900] ;  /* 0x00d90000028c783b */ /* 0x000e6e0000000200 */
[C---:B------:R-:W-:Y:S08]  /*4b50*/  HMMA.16816.F32 R12, R136.reuse, R144, R12 ;  /* 0x00000090880c723c */ /* 0x040ff0000000180c */
[C---:B------:R-:W-:Y:S01]  /*4b60*/  HMMA.16816.F32 R16, R136.reuse, R146, R16 ;  /* 0x000000928810723c */ /* 0x040fe20000001810 */
[----:B------:R-:W-:Y:S07]  /*4b70*/  LDSM.16.M88.4 R144, [R184+UR4+0xe100] ;  /* 0x00e10004b890783b */ /* 0x000fee0008000200 */
[C---:B------:R-:W-:Y:S08]  /*4b80*/  HMMA.16816.F32 R20, R136.reuse, R148, R20 ;  /* 0x000000948814723c */ /* 0x040ff00000001814 */
[C---:B------:R-:W-:Y:S01]  /*4b90*/  HMMA.16816.F32 R24, R136.reuse, R150, R24 ;  /* 0x000000968818723c */ /* 0x040fe20000001818 */
[----:B------:R-:W-:Y:S07]  /*4ba0*/  LDSM.16.M88.4 R148, [R184+UR4+0xe900] ;  /* 0x00e90004b894783b */ /* 0x000fee0008000200 */
[C---:B---3--:R-:W-:Y:S08]  /*4bb0*/  HMMA.16816.F32 R28, R136.reuse, R152, R28 ;  /* 0x00000098881c723c */ /* 0x048ff0000000181c */
[----:B------:R-:W-:Y:S01]  /*4bc0*/  HMMA.16816.F32 R32, R136, R154, R32 ;  /* 0x0000009a8820723c */ /* 0x000fe20000001820 */
[----:B------:R-:W3:Y:S07]  /*4bd0*/  LDSM.16.M88.4 R136, [R183+0x4000] ;  /* 0x00400000b788783b */ /* 0x000eee0000000200 */
[C---:B----4-:R-:W-:Y:S01]  /*4be0*/  HMMA.16816.F32 R4, R160.reuse, R164, R4 ;  /* 0x000000a4a004723c */ /* 0x050fe20000001804 */
[----:B------:R-:W4:Y:S07]  /*4bf0*/  LDSM.16.M88.4 R152, [R184+UR4+0xf100] ;  /* 0x00f10004b898783b */ /* 0x000f2e0008000200 */
[C---:B------:R-:W-:Y:S01]  /*4c00*/  HMMA.16816.F32 R8, R160.reuse, R166, R8 ;  /* 0x000000a6a008723c */ /* 0x040fe20000001808 */
[----:B------:R-:W-:Y:S07]  /*4c10*/  LDSM.16.M88.4 R164, [R181+0x4000] ;  /* 0x00400000b5a4783b */ /* 0x000fee0000000200 */
[C---:B-----5:R-:W-:Y:S08]  /*4c20*/  HMMA.16816.F32 R12, R160.reuse, R156, R12 ;  /* 0x0000009ca00c723c */ /* 0x060ff0000000180c */
[C---:B------:R-:W-:Y:S01]  /*4c30*/  HMMA.16816.F32 R16, R160.reuse, R158, R16 ;  /* 0x0000009ea010723c */ /* 0x040fe20000001810 */
[----:B------:R-:W5:Y:S07]  /*4c40*/  LDSM.16.M88.4 R156, [R184+UR4+0xf900] ;  /* 0x00f90004b89c783b */ /* 0x000f6e0008000200 */
[C---:B------:R-:W-:Y:S08]  /*4c50*/  HMMA.16816.F32 R20, R160.reuse, R168, R20 ;  /* 0x000000a8a014723c */ /* 0x040ff00000001814 */
[C---:B------:R-:W-:Y:S01]  /*4c60*/  HMMA.16816.F32 R24, R160.reuse, R170, R24 ;  /* 0x000000aaa018723c */ /* 0x040fe20000001818 */
[----:B------:R-:W2:Y:S07]  /*4c70*/  LDSM.16.M88.4 R168, [R132+0xe100] ;  /* 0x00e1000084a8783b */ /* 0x000eae0000000200 */
[C---:B-1----:R-:W-:Y:S08]  /*4c80*/  HMMA.16816.F32 R28, R160.reuse, R140, R28 ;  /* 0x0000008ca01c723c */ /* 0x042ff0000000181c */
[----:B------:R-:W-:Y:S01]  /*4c90*/  HMMA.16816.F32 R32, R160, R142, R32 ;  /* 0x0000008ea020723c */ /* 0x000fe20000001820 */
[----:B------:R-:W1:Y:S07]  /*4ca0*/  LDSM.16.M88.4 R140, [R132+0xe900] ;  /* 0x00e90000848c783b */ /* 0x000e6e0000000200 */
[C---:B---3--:R-:W-:Y:S01]  /*4cb0*/  HMMA.16816.F32 R4, R136.reuse, R144, R4 ;  /* 0x000000908804723c */ /* 0x048fe20000001804 */
[----:B------:R-:W-:Y:S07]  /*4cc0*/  LDSM.16.M88.4 R160, [R132+0xf900] ;  /* 0x00f9000084a0783b */ /* 0x000fee0000000200 */
[C---:B------:R-:W-:Y:S01]  /*4cd0*/  HMMA.16816.F32 R8, R136.reuse, R146, R8 ;  /* 0x000000928808723c */ /* 0x040fe20000001808 */
[----:B------:R-:W3:Y:S07]  /*4ce0*/  LDSM.16.M88.4 R144, [R132+0xf100] ;  /* 0x00f100008490783b */ /* 0x000eee0000000200 */
[C---:B------:R-:W-:Y:S08]  /*4cf0*/  HMMA.16816.F32 R12, R136.reuse, R148, R12 ;  /* 0x00000094880c723c */ /* 0x040ff0000000180c */
[C---:B------:R-:W-:Y:S01]  /*4d00*/  HMMA.16816.F32 R16, R136.reuse, R150, R16 ;  /* 0x000000968810723c */ /* 0x040fe20000001810 */
[----:B------:R-:W-:Y:S07]  /*4d10*/  LDSM.16.M88.4 R148, [R180+0x4000] ;  /* 0x00400000b494783b */ /* 0x000fee0000000200 */
[C---:B----4-:R-:W-:Y:S08]  /*4d20*/  HMMA.16816.F32 R20, R136.reuse, R152, R20 ;  /* 0x000000988814723c */ /* 0x050ff00000001814 */
[C---:B------:R-:W-:Y:S01]  /*4d30*/  HMMA.16816.F32 R24, R136.reuse, R154, R24 ;  /* 0x0000009a8818723c */ /* 0x040fe20000001818 */
[----:B------:R-:W4:Y:S07]  /*4d40*/  LDSM.16.M88.4 R152, [R185+0xe100] ;  /* 0x00e10000b998783b */ /* 0x000f2e0000000200 */
[C---:B-----5:R-:W-:Y:S08]  /*4d50*/  HMMA.16816.F32 R28, R136.reuse, R156, R28 ;  /* 0x0000009c881c723c */ /* 0x060ff0000000181c */
[----:B------:R-:W-:Y:S01]  /*4d60*/  HMMA.16816.F32 R32, R136, R158, R32 ;  /* 0x0000009e8820723c */ /* 0x000fe20000001820 */
[----:B------:R-:W5:Y:S07]  /*4d70*/  LDSM.16.M88.4 R136, [R185+0xe900] ;  /* 0x00e90000b988783b */ /* 0x000f6e0000000200 */
[C---:B--2---:R-:W-:Y:S01]  /*4d80*/  HMMA.16816.F32 R4, R164.reuse, R168, R4 ;  /* 0x000000a8a404723c */ /* 0x044fe20000001804 */
[----:B------:R-:W-:Y:S07]  /*4d90*/  LDSM.16.M88.4 R156, [R178+0x4000] ;  /* 0x00400000b29c783b */ /* 0x000fee0000000200 */
[C---:B------:R-:W-:Y:S01]  /*4da0*/  HMMA.16816.F32 R8, R164.reuse, R170, R8 ;  /* 0x000000aaa408723c */ /* 0x040fe20000001808 */
[----:B------:R-:W-:Y:S07]  /*4db0*/  LDSM.16.M88.4 R168, [R2+0xe100] ;  /* 0x00e1000002a8783b */ /* 0x000fee0000000200 */
[C---:B-1----:R-:W-:Y:S08]  /*4dc0*/  HMMA.16816.F32 R12, R164.reuse, R140, R12 ;  /* 0x0000008ca40c723c */ /* 0x042ff0000000180c */
[C---:B------:R-:W-:Y:S01]  /*4dd0*/  HMMA.16816.F32 R16, R164.reuse, R142, R16 ;  /* 0x0000008ea410723c */ /* 0x040fe20000001810 */
[----:B------:R-:W1:Y:S07]  /*4de0*/  LDSM.16.M88.4 R140, [R185+0xf100] ;  /* 0x00f10000b98c783b */ /* 0x000e6e0000000200 */
[C---:B---3--:R-:W-:Y:S08]  /*4df0*/  HMMA.16816.F32 R20, R164.reuse, R144, R20 ;  /* 0x00000090a414723c */ /* 0x048ff00000001814 */
[C---:B------:R-:W-:Y:S01]  /*4e00*/  HMMA.16816.F32 R24, R164.reuse, R146, R24 ;  /* 0x00000092a418723c */ /* 0x040fe20000001818 */
[----:B------:R-:W2:Y:S07]  /*4e10*/  LDSM.16.M88.4 R144, [R185+0xf900] ;  /* 0x00f90000b990783b */ /* 0x000eae0000000200 */
[C---:B------:R-:W-:Y:S08]  /*4e20*/  HMMA.16816.F32 R28, R164.reuse, R160, R28 ;  /* 0x000000a0a41c723c */ /* 0x040ff0000000181c */
[----:B------:R-:W-:Y:S01]  /*4e30*/  HMMA.16816.F32 R32, R164, R162, R32 ;  /* 0x000000a2a420723c */ /* 0x000fe20000001820 */
[----:B------:R-:W3:Y:S07]  /*4e40*/  LDSM.16.M88.4 R160, [R186+0xe900] ;  /* 0x00e90000baa0783b */ /* 0x000eee0000000200 */
[C---:B----4-:R-:W-:Y:S01]  /*4e50*/  HMMA.16816.F32 R4, R148.reuse, R152, R4 ;  /* 0x000000989404723c */ /* 0x050fe20000001804 */
[----:B------:R-:W-:Y:S07]  /*4e60*/  LDSM.16.M88.4 R164, [R184+UR4+0x11100] ;  /* 0x01110004b8a4783b */ /* 0x000fee0008000200 */
[C---:B------:R-:W-:Y:S01]  /*4e70*/  HMMA.16816.F32 R8, R148.reuse, R154, R8 ;  /* 0x0000009a9408723c */ /* 0x040fe20000001808 */
[----:B------:R-:W-:Y:S07]  /*4e80*/  LDSM.16.M88.4 R152, [R184+UR4+0x10900] ;  /* 0x01090004b898783b */ /* 0x000fee0008000200 */
[C---:B-----5:R-:W-:Y:S08]  /*4e90*/  HMMA.16816.F32 R12, R148.reuse, R136, R12 ;  /* 0x00000088940c723c */ /* 0x060ff0000000180c */
[C---:B------:R-:W-:Y:S01]  /*4ea0*/  HMMA.16816.F32 R16, R148.reuse, R138, R16 ;  /* 0x0000008a9410723c */ /* 0x040fe20000001810 */
[----:B------:R-:W4:Y:S07]  /*4eb0*/  LDSM.16.M88.4 R136, [R186+0xf100] ;  /* 0x00f10000ba88783b */ /* 0x000f2e0000000200 */
[C---:B-1----:R-:W-:Y:S08]  /*4ec0*/  HMMA.16816.F32 R20, R148.reuse, R140, R20 ;  /* 0x0000008c9414723c */ /* 0x042ff00000001814 */
[C---:B------:R-:W-:Y:S01]  /*4ed0*/  HMMA.16816.F32 R24, R148.reuse, R142, R24 ;  /* 0x0000008e9418723c */ /* 0x040fe20000001818 */
[----:B------:R-:W1:Y:S07]  /*4ee0*/  LDSM.16.M88.4 R140, [R186+0xf900] ;  /* 0x00f90000ba8c783b */ /* 0x000e6e0000000200 */
[C---:B--2---:R-:W-:Y:S08]  /*4ef0*/  HMMA.16816.F32 R28, R148.reuse, R144, R28 ;  /* 0x00000090941c723c */ /* 0x044ff0000000181c */
[----:B------:R-:W-:Y:S01]  /*4f00*/  HMMA.16816.F32 R32, R148, R146, R32 ;  /* 0x000000929420723c */ /* 0x000fe20000001820 */
[----:B------:R-:W-:Y:S07]  /*4f10*/  LDSM.16.M88.4 R144, [R183+0x8000] ;  /* 0x00800000b790783b */ /* 0x000fee0000000200 */
[C---:B------:R-:W-:Y:S01]  /*4f20*/  HMMA.16816.F32 R4, R156.reuse, R168, R4 ;  /* 0x000000a89c04723c */ /* 0x040fe20000001804 */
[----:B------:R-:W2:Y:S07]  /*4f30*/  LDSM.16.M88.4 R148, [R184+UR4+0x10100] ;  /* 0x01010004b894783b */ /* 0x000eae0008000200 */
[C---:B------:R-:W-:Y:S01]  /*4f40*/  HMMA.16816.F32 R8, R156.reuse, R170, R8 ;  /* 0x000000aa9c08723c */ /* 0x040fe20000001808 */
[----:B------:R-:W-:Y:S07]  /*4f50*/  LDSM.16.M88.4 R168, [R132+0x10100] ;  /* 0x0101000084a8783b */ /* 0x000fee0000000200 */
[C---:B---3--:R-:W-:Y:S08]  /*4f60*/  HMMA.16816.F32 R12, R156.reuse, R160, R12 ;  /* 0x000000a09c0c723c */ /* 0x048ff0000000180c */
[C---:B------:R-:W-:Y:S01]  /*4f70*/  HMMA.16816.F32 R16, R156.reuse, R162, R16 ;  /* 0x000000a29c10723c */ /* 0x040fe20000001810 */
[----:B------:R-:W3:Y:S07]  /*4f80*/  LDSM.16.M88.4 R160, [R184+UR4+0x11900] ;  /* 0x01190004b8a0783b */ /* 0x000eee0008000200 */
[C---:B----4-:R-:W-:Y:S08]  /*4f90*/  HMMA.16816.F32 R20, R156.reuse, R136, R20 ;  /* 0x000000889c14723c */ /* 0x050ff00000001814 */
[C---:B------:R-:W-:Y:S01]  /*4fa0*/  HMMA.16816.F32 R24, R156.reuse, R138, R24 ;  /* 0x0000008a9c18723c */ /* 0x040fe20000001818 */
[----:B------:R-:W4:Y:S07]  /*4fb0*/  LDSM.16.M88.4 R136, [R181+0x8000] ;  /* 0x00800000b588783b */ /* 0x000f2e0000000200 */
[C---:B-1----:R-:W-:Y:S08]  /*4fc0*/  HMMA.16816.F32 R28, R156.reuse, R140, R28 ;  /* 0x0000008c9c1c723c */ /* 0x042ff0000000181c */
[----:B------:R-:W-:Y:S01]  /*4fd0*/  HMMA.16816.F32 R32, R156, R142, R32 ;  /* 0x0000008e9c20723c */ /* 0x000fe20000001820 */
[----:B------:R-:W1:Y:S07]  /*4fe0*/  LDSM.16.M88.4 R140, [R132+0x10900] ;  /* 0x01090000848c783b */ /* 0x000e6e0000000200 */
[C---:B--2---:R-:W-:Y:S01]  /*4ff0*/  HMMA.16816.F32 R4, R144.reuse, R148, R4 ;  /* 0x000000949004723c */ /* 0x044fe20000001804 */
[----:B------:R-:W-:Y:S07]  /*5000*/  LDSM.16.M88.4 R156, [R180+0x8000] ;  /* 0x00800000b49c783b */ /* 0x000fee0000000200 */
[C---:B------:R-:W-:Y:S01]  /*5010*/  HMMA.16816.F32 R8, R144.reuse, R150, R8 ;  /* 0x000000969008723c */ /* 0x040fe20000001808 */
[----:B------:R-:W2:Y:S07]  /*5020*/  LDSM.16.M88.4 R148, [R132+0x11100] ;  /* 0x011100008494783b */ /* 0x000eae0000000200 */
[C---:B------:R-:W-:Y:S08]  /*5030*/  HMMA.16816.F32 R12, R144.reuse, R152, R12 ;  /* 0x00000098900c723c */ /* 0x040ff0000000180c */
[C---:B------:R-:W-:Y:S01]  /*5040*/  HMMA.16816.F32 R16, R144.reuse, R154, R16 ;  /* 0x0000009a9010723c */ /* 0x040fe20000001810 */
[----:B------:R-:W5:Y:S07]  /*5050*/  LDSM.16.M88.4 R152, [R132+0x11900] ;  /* 0x011900008498783b */ /* 0x000f6e0000000200 */
[C---:B------:R-:W-:Y:S08]  /*5060*/  HMMA.16816.F32 R20, R144.reuse, R164, R20 ;  /* 0x000000a49014723c */ /* 0x040ff00000001814 */
[C---:B------:R-:W-:Y:S01]  /*5070*/  HMMA.16816.F32 R24, R144.reuse, R166, R24 ;  /* 0x000000a69018723c */ /* 0x040fe20000001818 */
[----:B------:R-:W2:Y:S07]  /*5080*/  LDSM.16.M88.4 R164, [R185+0x10100] ;  /* 0x01010000b9a4783b */ /* 0x000eae0000000200 */
[C---:B---3--:R-:W-:Y:S08]  /*5090*/  HMMA.16816.F32 R28, R144.reuse, R160, R28 ;  /* 0x000000a0901c723c */ /* 0x048ff0000000181c */
[----:B------:R-:W-:Y:S01]  /*50a0*/  HMMA.16816.F32 R32, R144, R162, R32 ;  /* 0x000000a29020723c */ /* 0x000fe20000001820 */
[----:B------:R-:W3:Y:S07]  /*50b0*/  LDSM.16.M88.4 R144, [R185+0x10900] ;  /* 0x01090000b990783b */ /* 0x000eee0000000200 */
[C---:B----4-:R-:W-:Y:S01]  /*50c0*/  HMMA.16816.F32 R4, R136.reuse, R168, R4 ;  /* 0x000000a88804723c */ /* 0x050fe20000001804 */
[----:B------:R-:W4:Y:S07]  /*50d0*/  LDSM.16.M88.4 R160, [R185+0x11100] ;  /* 0x01110000b9a0783b */ /* 0x000f2e0000000200 */
[C---:B------:R-:W-:Y:S01]  /*50e0*/  HMMA.16816.F32 R8, R136.reuse, R170, R8 ;  /* 0x000000aa8808723c */ /* 0x040fe20000001808 */
[----:B------:R-:W-:Y:S07]  /*50f0*/  LDSM.16.M88.4 R168, [R178+0x8000] ;  /* 0x00800000b2a8783b */ /* 0x000fee0000000200 */
[C---:B-1----:R-:W-:Y:S08]  /*5100*/  HMMA.16816.F32 R12, R136.reuse, R140, R12 ;  /* 0x0000008c880c723c */ /* 0x042ff0000000180c */
[C---:B------:R-:W-:Y:S01]  /*5110*/  HMMA.16816.F32 R16, R136.reuse, R142, R16 ;  /* 0x0000008e8810723c */ /* 0x040fe20000001810 */
[----:B------:R-:W1:Y:S07]  /*5120*/  LDSM.16.M88.4 R140, [R185+0x11900] ;  /* 0x01190000b98c783b */ /* 0x000e6e0000000200 */
[C---:B--2---:R-:W-:Y:S08]  /*5130*/  HMMA.16816.F32 R20, R136.reuse, R148, R20 ;  /* 0x000000948814723c */ /* 0x044ff00000001814 */
[C---:B------:R-:W-:Y:S08]  /*5140*/  HMMA.16816.F32 R24, R136.reuse, R150, R24 ;  /* 0x000000968818723c */ /* 0x040ff00000001818 */
[C---:B-----5:R-:W-:Y:S08]  /*5150*/  HMMA.16816.F32 R28, R136.reuse, R152, R28 ;  /* 0x00000098881c723c */ /* 0x060ff0000000181c */
[----:B------:R-:W-:Y:S01]  /*5160*/  HMMA.16816.F32 R32, R136, R154, R32 ;  /* 0x0000009a8820723c */ /* 0x000fe20000001820 */
[----:B------:R-:W2:Y:S07]  /*5170*/  LDSM.16.M88.4 R136, [R186+0x10900] ;  /* 0x01090000ba88783b */ /* 0x000eae0000000200 */
[C---:B------:R-:W-:Y:S08]  /*5180*/  HMMA.16816.F32 R4, R156.reuse, R164, R4 ;  /* 0x000000a49c04723c */ /* 0x040ff00000001804 */
[C---:B------:R-:W-:Y:S08]  /*5190*/  HMMA.16816.F32 R8, R156.reuse, R166, R8 ;  /* 0x000000a69c08723c */ /* 0x040ff00000001808 */
[C---:B---3--:R-:W-:Y:S08]  /*51a0*/  HMMA.16816.F32 R12, R156.reuse, R144, R12 ;  /* 0x000000909c0c723c */ /* 0x048ff0000000180c */
[C---:B------:R-:W-:Y:S01]  /*51b0*/  HMMA.16816.F32 R16, R156.reuse, R146, R16 ;  /* 0x000000929c10723c */ /* 0x040fe20000001810 */
[----:B------:R-:W3:Y:S07]  /*51c0*/  LDSM.16.M88.4 R144, [R186+0x11100] ;  /* 0x01110000ba90783b */ /* 0x000eee0000000200 */
[C---:B----4-:R-:W-:Y:S08]  /*51d0*/  HMMA.16816.F32 R20, R156.reuse, R160, R20 ;  /* 0x000000a09c14723c */ /* 0x050ff00000001814 */
[C---:B------:R-:W-:Y:S08]  /*51e0*/  HMMA.16816.F32 R24, R156.reuse, R162, R24 ;  /* 0x000000a29c18723c */ /* 0x040ff00000001818 */
[C---:B-1----:R-:W-:Y:S08]  /*51f0*/  HMMA.16816.F32 R28, R156.reuse, R140, R28 ;  /* 0x0000008c9c1c723c */ /* 0x042ff0000000181c */
[----:B------:R-:W-:Y:S01]  /*5200*/  HMMA.16816.F32 R32, R156, R142, R32 ;  /* 0x0000008e9c20723c */ /* 0x000fe20000001820 */
[----:B------:R-:W1:Y:S01]  /*5210*/  LDSM.16.M88.4 R140, [R186+0x11900] ;  /* 0x01190000ba8c783b */ /* 0x000e620000000200 */
[----:B------:R-:W-:Y:S06]  /*5220*/  DEPBAR.LE SB0, 0x2 ;  /* 0x000080800000791a */ /* 0x000fec0000000000 */
[C---:B------:R-:W-:Y:S01]  /*5230*/  HMMA.16816.F32 R4, R168.reuse, R172, R4 ;  /* 0x000000aca804723c */ /* 0x040fe20000001804 */
[----:B------:R-:W-:Y:S07]  /*5240*/  BAR.SYNC.DEFER_BLOCKING 0x0 ;  /* 0x0000000000007b1d */ /* 0x000fee0000010000 */
[C---:B------:R-:W-:Y:S08]  /*5250*/  HMMA.16816.F32 R8, R168.reuse, R174, R8 ;  /* 0x000000aea808723c */ /* 0x040ff00000001808 */
[C---:B--2---:R-:W-:Y:S08]  /*5260*/  HMMA.16816.F32 R12, R168.reuse, R136, R12 ;  /* 0x00000088a80c723c */ /* 0x044ff0000000180c */
[C---:B------:R-:W-:Y:S01]  /*5270*/  HMMA.16816.F32 R16, R168.reuse, R138, R16 ;  /* 0x0000008aa810723c */ /* 0x040fe20000001810 */
[----:B------:R-:W-:Y:S03]  /*5280*/  LDSM.16.MT88.4 R136, [R177+UR4+0x100] ;  /* 0x00010004b188783b */ /* 0x000fe60008004200 */
[----:B------:R-:W-:Y:S02]  /*5290*/  FMNMX.FTZ R2, R4, R133, !PT ;  /* 0x0000008504027209 */ /* 0x000fe40007810000 */
[----:B------:R-:W-:Y:S02]  /*52a0*/  FMNMX.FTZ R132, R6, R0, !PT ;  /* 0x0000000006847209 */ /* 0x000fe40007810000 */
[C---:B---3--:R-:W-:Y:S01]  /*52b0*/  HMMA.16816.F32 R20, R168.reuse, R144, R20 ;  /* 0x00000090a814723c */ /* 0x048fe20000001814 */
[----:B------:R-:W-:Y:S03]  /*52c0*/  LDSM.16.MT88.4 R148, [R177+UR4+0x2900] ;  /* 0x00290004b194783b */ /* 0x000fe60008004200 */
[----:B------:R-:W-:Y:S02]  /*52d0*/  FMNMX.FTZ R3, R5, R2, !PT ;  /* 0x0000000205037209 */ /* 0x000fe40007810000 */
[----:B------:R-:W-:Y:S02]  /*52e0*/  FMNMX.FTZ R163, R7, R132, !PT ;  /* 0x0000008407a37209 */ /* 0x000fe40007810000 */
[C---:B------:R-:W-:Y:S01]  /*52f0*/  HMMA.16816.F32 R24, R168.reuse, R146, R24 ;  /* 0x00000092a818723c */ /* 0x040fe20000001818 */
[----:B------:R-:W-:Y:S03]  /*5300*/  LDSM.16.MT88.4 R156, [R176+UR4+0x2900] ;  /* 0x00290004b09c783b */ /* 0x000fe60008004200 */
[----:B------:R-:W-:Y:S02]  /*5310*/  FMNMX.FTZ R2, R8, R3, !PT ;  /* 0x0000000308027209 */ /* 0x000fe40007810000 */
[----:B------:R-:W-:Y:S02]  /*5320*/  FMNMX.FTZ R132, R10, R163, !PT ;  /* 0x000000a30a847209 */ /* 0x000fe40007810000 */
[C---:B-1----:R-:W-:Y:S04]  /*5330*/  HMMA.16816.F32 R28, R168.reuse, R140, R28 ;  /* 0x0000008ca81c723c */ /* 0x042fe8000000181c */
[----:B------:R-:W-:Y:S02]  /*5340*/  FMNMX.FTZ R3, R9, R2, !PT ;  /* 0x0000000209037209 */ /* 0x000fe40007810000 */
[----:B------:R-:W-:Y:S02]  /*5350*/  FMNMX.FTZ R163, R11, R132, !PT ;  /* 0x000000840ba37209 */ /* 0x000fe40007810000 */
[----:B------:R-:W-:Y:S04]  /*5360*/  HMMA.16816.F32 R32, R168, R142, R32 ;  /* 0x0000008ea820723c */ /* 0x000fe80000001820 */
[----:B------:R-:W-:Y:S02]  /*5370*/  FMNMX.FTZ R2, R12, R3, !PT ;  /* 0x000000030c027209 */ /* 0x000fe40007810000 */
[----:B------:R-:W-:Y:S02]  /*5380*/  FMNMX.FTZ R132, R14, R163, !PT ;  /* 0x000000a30e847209 */ /* 0x000fe40007810000 */
[----:B------:R-:W-:Y:S04]  /*5390*/  FMNMX.FTZ R3, R13, R2, !PT ;  /* 0x000000020d037209 */ /* 0x000fe80007810000 */
        /* <DEDUP_REMOVED lines=16> */
[----:B------:R-:W-:Y:S02]  /*54a0*/  IADD3 R141, R177, UR4, RZ ;  /* 0x00000004b18d7c10 */ /* 0x000fe4000fffe0ff */
[----:B------:R-:W-:Y:S02]  /*54b0*/  FMNMX.FTZ R2, R32, R3, !PT ;  /* 0x0000000320027209 */ /* 0x000fe40007810000 */
[----:B------:R-:W-:Y:S02]  /*54c0*/  FMNMX.FTZ R3, R31, R132, !PT ;  /* 0x000000841f037209 */ /* 0x000fe40007810000 */
[----:B------:R-:W-:Y:S02]  /*54d0*/  FMNMX.FTZ R165, R33, R2, !PT ;  /* 0x0000000221a57209 */ /* 0x000fe40007810000 */
[----:B------:R-:W-:Y:S03]  /*54e0*/  FMNMX.FTZ R132, R34, R3, !PT ;  /* 0x0000000322847209 */ /* 0x000fe60007810000 */
[----:B------:R-:W1:Y:S01]  /*54f0*/  SHFL.BFLY PT, R2, R165, 0x2, 0x1f ;  /* 0x0c401f00a5027f89 */ /* 0x000e6200000e0000 */
[----:B------:R-:W-:Y:S07]  /*5500*/  FMNMX.FTZ R164, R35, R132, !PT ;  /* 0x0000008423a47209 */ /* 0x000fee0007810000 */
[----:B------:R-:W2:Y:S01]  /*5510*/  SHFL.BFLY PT, R3, R164, 0x2, 0x1f ;  /* 0x0c401f00a4037f89 */ /* 0x000ea200000e0000 */
[----:B-1----:R-:W-:Y:S07]  /*5520*/  FMNMX.FTZ R163, R165, R2, !PT ;  /* 0x00000002a5a37209 */ /* 0x002fee0007810000 */
[----:B------:R-:W1:Y:S01]  /*5530*/  SHFL.BFLY PT, R132, R163, 0x1, 0x1f ;  /* 0x0c201f00a3847f89 */ /* 0x000e6200000e0000 */
[----:B--2---:R-:W-:Y:S07]  /*5540*/  FMNMX.FTZ R162, R164, R3, !PT ;  /* 0x00000003a4a27209 */ /* 0x004fee0007810000 */
[----:B------:R-:W2:Y:S08]  /*5550*/  SHFL.BFLY PT, R3, R162, 0x1, 0x1f ;  /* 0x0c201f00a2037f89 */ /* 0x000eb000000e0000 */
[----:B------:R-:W-:Y:S01]  /*5560*/  LDSM.16.MT88.4 R164, [R177+UR4+0x5900] ;  /* 0x00590004b1a4783b */ /* 0x000fe20008004200 */
[----:B-1----:R-:W-:Y:S05]  /*5570*/  FMNMX.FTZ R132, R163, R132, !PT ;  /* 0x00000084a3847209 */ /* 0x002fea0007810000 */
[C---:B------:R-:W-:Y:S02]  /*5580*/  FADD.FTZ R133, -R132.reuse, R133 ;  /* 0x0000008584857221 */ /* 0x040fe40000010100 */
[----:B------:R-:W-:Y:S01]  /*5590*/  FMUL.FTZ R163, R132, c[0x0][0x2d0] ;  /* 0x0000b40084a37a20 */ /* 0x000fe20000410000 */
[----:B--2---:R-:W-:Y:S01]  /*55a0*/  FMNMX.FTZ R3, R162, R3, !PT ;  /* 0x00000003a2037209 */ /* 0x004fe20007810000 */
[----:B------:R-:W-:Y:S02]  /*55b0*/  FMUL.FTZ R2, R133, c[0x0][0x2d0] ;  /* 0x0000b40085027a20 */ /* 0x000fe40000410000 */
[--C-:B------:R-:W-:Y:S02]  /*55c0*/  FFMA.FTZ R173, R4, c[0x0][0x2d0], -R163.reuse ;  /* 0x0000b40004ad7a23 */ /* 0x100fe400000108a3 */
[C---:B------:R-:W-:Y:S02]  /*55d0*/  FADD.FTZ R133, -R3.reuse, R0 ;  /* 0x0000000003857221 */ /* 0x040fe40000010100 */
[----:B------:R-:W-:Y:S01]  /*55e0*/  FMUL.FTZ R162, R3, c[0x0][0x2d0] ;  /* 0x0000b40003a27a20 */ /* 0x000fe20000410000 */
[----:B------:R-:W1:Y:S01]  /*55f0*/  MUFU.EX2 R2, R2 ;  /* 0x0000000200027308 */ /* 0x000e620000000800 */
[----:B------:R-:W-:Y:S01]  /*5600*/  FMUL.FTZ R0, R133, c[0x0][0x2d0] ;  /* 0x0000b40085007a20 */ /* 0x000fe20000410000 */
[----:B------:R-:W-:Y:S01]  /*5610*/  IADD3 R133, R182, R141, RZ ;  /* 0x0000008db6857210 */ /* 0x000fe20007ffe0ff */
[--C-:B------:R-:W-:Y:S02]  /*5620*/  FFMA.FTZ R174, R5, c[0x0][0x2d0], -R163.reuse ;  /* 0x0000b40005ae7a23 */ /* 0x100fe400000108a3 */
[--C-:B------:R-:W-:Y:S02]  /*5630*/  FFMA.FTZ R175, R8, c[0x0][0x2d0], -R163.reuse ;  /* 0x0000b40008af7a23 */ /* 0x100fe400000108a3 */
[--C-:B------:R-:W-:Y:S01]  /*5640*/  FFMA.FTZ R208, R9, c[0x0][0x2d0], -R163.reuse ;  /* 0x0000b40009d07a23 */ /* 0x100fe200000108a3 */
[----:B------:R-:W2:Y:S01]  /*5650*/  LDSM.16.MT88.4 R140, [R133+0x100] ;  /* 0x00010000858c783b */ /* 0x000ea20000004200 */
[--C-:B------:R-:W-:Y:S01]  /*5660*/  FFMA.FTZ R210, R6, c[0x0][0x2d0], -R162.reuse ;  /* 0x0000b40006d27a23 */ /* 0x100fe200000108a2 */
[----:B------:R-:W3:Y:S01]  /*5670*/  MUFU.EX2 R0, R0 ;  /* 0x0000000000007308 */ /* 0x000ee20000000800 */
[--C-:B------:R-:W-:Y:S02]  /*5680*/  FFMA.FTZ R215, R7, c[0x0][0x2d0], -R162.reuse ;  /* 0x0000b40007d77a23 */ /* 0x100fe400000108a2 */
[--C-:B------:R-:W-:Y:S02]  /*5690*/  FFMA.FTZ R212, R10, c[0x0][0x2d0], -R162.reuse ;  /* 0x0000b4000ad47a23 */ /* 0x100fe400000108a2 */
[--C-:B------:R-:W-:Y:S01]  /*56a0*/  FFMA.FTZ R217, R11, c[0x0][0x2d0], -R162.reuse ;  /* 0x0000b4000bd97a23 */ /* 0x100fe200000108a2 */
[----:B------:R-:W-:Y:S01]  /*56b0*/  LDSM.16.MT88.4 R152, [R133+0x2900] ;  /* 0x002900008598783b */ /* 0x000fe20000004200 */
[--C-:B------:R-:W-:Y:S02]  /*56c0*/  FFMA.FTZ R214, R12, c[0x0][0x2d0], -R163.reuse ;  /* 0x0000b4000cd67a23 */ /* 0x100fe400000108a3 */
[--C-:B------:R-:W-:Y:S01]  /*56d0*/  FFMA.FTZ R219, R13, c[0x0][0x2d0], -R163.reuse ;  /* 0x0000b4000ddb7a23 */ /* 0x100fe200000108a3 */
[----:B------:R-:W-:Y:S01]  /*56e0*/  MUFU.EX2 R173, R173 ;  /* 0x000000ad00ad7308 */ /* 0x000fe20000000800 */
[--C-:B------:R-:W-:Y:S02]  /*56f0*/  FFMA.FTZ R216, R14, c[0x0][0x2d0], -R162.reuse ;  /* 0x0000b4000ed87a23 */ /* 0x100fe400000108a2 */
[--C-:B------:R-:W-:Y:S01]  /*5700*/  FFMA.FTZ R221, R15, c[0x0][0x2d0], -R162.reuse ;  /* 0x0000b4000fdd7a23 */ /* 0x100fe200000108a2 */
[----:B------:R-:W-:Y:S01]  /*5710*/  LDSM.16.MT88.4 R168, [R133+0x5900] ;  /* 0x0059000085a8783b */ /* 0x000fe20000004200 */
[C---:B-1----:R-:W-:Y:S02]  /*5720*/  FMUL.FTZ R4, R2.reuse, R128 ;  /* 0x0000008002047220 */ /* 0x042fe40000410000 */
[C---:B------:R-:W-:Y:S02]  /*5730*/  FMUL.FTZ R5, R2.reuse, R129 ;  /* 0x0000008102057220 */ /* 0x040fe40000410000 */
[C---:B------:R-:W-:Y:S01]  /*5740*/  FMUL.FTZ R8, R2.reuse, R124 ;  /* 0x0000007c02087220 */ /* 0x040fe20000410000 */
[----:B------:R-:W1:Y:S01]  /*5750*/  MUFU.EX2 R174, R174 ;  /* 0x000000ae00ae7308 */ /* 0x000e620000000800 */
[C---:B------:R-:W-:Y:S02]  /*5760*/  FMUL.FTZ R9, R2.reuse, R125 ;  /* 0x0000007d02097220 */ /* 0x040fe40000410000 */
[----:B------:R-:W-:Y:S02]  /*5770*/  FMUL.FTZ R36, R2, R36 ;  /* 0x0000002402247220 */ /* 0x000fe40000410000 */
[C---:B---3--:R-:W-:Y:S02]  /*5780*/  FMUL.FTZ R6, R0.reuse, R130 ;  /* 0x0000008200067220 */ /* 0x048fe40000410000 */
[C---:B------:R-:W-:Y:S02]  /*5790*/  FMUL.FTZ R7, R0.reuse, R131 ;  /* 0x0000008300077220 */ /* 0x040fe40000410000 */
[C---:B------:R-:W-:Y:S01]  /*57a0*/  FMUL.FTZ R10, R0.reuse, R126 ;  /* 0x0000007e000a7220 */ /* 0x040fe20000410000 */
[----:B------:R-:W-:Y:S01]  /*57b0*/  MUFU.EX2 R175, R175 ;  /* 0x000000af00af7308 */ /* 0x000fe20000000800 */
[----:B------:R-:W-:Y:S02]  /*57c0*/  FMUL.FTZ R11, R0, R127 ;  /* 0x0000007f000b7220 */ /* 0x000fe40000410000 */
[----:B------:R-:W3:Y:S01]  /*57d0*/  LDSM.16.MT88.4 R124, [R176+UR4+0x100] ;  /* 0x00010004b07c783b */ /* 0x000ee20008004200 */
[----:B------:R-:W-:Y:S02]  /*57e0*/  FMUL.FTZ R37, R2, R37 ;  /* 0x0000002502257220 */ /* 0x000fe40000410000 */
[C---:B------:R-:W-:Y:S02]  /*57f0*/  FMUL.FTZ R38, R0.reuse, R38 ;  /* 0x0000002600267220 */ /* 0x040fe40000410000 */
[----:B------:R-:W-:Y:S02]  /*5800*/  FMUL.FTZ R39, R0, R39 ;  /* 0x0000002700277220 */ /* 0x000fe40000410000 */
[----:B------:R-:W4:Y:S01]  /*5810*/  MUFU.EX2 R208, R208 ;  /* 0x000000d000d07308 */ /* 0x000f220000000800 */
[C---:B------:R-:W-:Y:S02]  /*5820*/  FMUL.FTZ R40, R2.reuse, R40 ;  /* 0x0000002802287220 */ /* 0x040fe40000410000 */
[----:B------:R-:W-:Y:S01]  /*5830*/  FMUL.FTZ R41, R2, R41 ;  /* 0x0000002902297220 */ /* 0x000fe20000410000 */
[----:B-1----:R-:W-:Y:S01]  /*5840*/  F2FP.PACK_AB R128, R174, R173 ;  /* 0x000000adae80723e */ /* 0x002fe200000000ff */
        /* <DEDUP_REMOVED lines=9> */
[----:B------:R-:W1:Y:S01]  /*58e0*/  MUFU.EX2 R215, R215 ;  /* 0x000000d700d77308 */ /* 0x000e620000000800 */
[C---:B------:R-:W-:Y:S02]  /*58f0*/  FMUL.FTZ R46, R0.reuse, R46 ;  /* 0x0000002e002e7220 */ /* 0x040fe40000410000 */
[----:B------:R-:W-:Y:S01]  /*5900*/  FMUL.FTZ R47, R0, R47 ;  /* 0x0000002f002f7220 */ /* 0x000fe20000410000 */
[----:B----4-:R-:W-:Y:S01]  /*5910*/  F2FP.PACK_AB R130, R208, R175 ;  /* 0x000000afd082723e */ /* 0x010fe200000000ff */
        /* <DEDUP_REMOVED lines=30> */
[C---:B------:R-:W-:Y:S05]  /*5b00*/  HMMA.16816.F32 R4, R128.reuse, R136, R4 ;  /* 0x000000888004723c */ /* 0x040fea0000001804 */
[----:B------:R-:W-:Y:S02]  /*5b10*/  FMUL.FTZ R71, R0, R71 ;  /* 0x0000004700477220 */ /* 0x000fe40000410000 */
[----:B------:R-:W-:Y:S01]  /*5b20*/  IADD3 R137, R176, UR4, RZ ;  /* 0x00000004b0897c10 */ /* 0x000fe2000fffe0ff */
[C---:B------:R-:W-:Y:S01]  /*5b30*/  HMMA.16816.F32 R8, R128.reuse, R138, R8 ;  /* 0x0000008a8008723c */ /* 0x040fe20000001808 */
[----:B------:R-:W4:Y:S03]  /*5b40*/  MUFU.EX2 R221, R221 ;  /* 0x000000dd00dd7308 */ /* 0x000f260000000800 */
[----:B------:R-:W-:Y:S01]  /*5b50*/  IADD3 R172, R182, R137, RZ ;  /* 0x00000089b6ac7210 */ /* 0x000fe20007ffe0ff */
[C---:B------:R-:W-:Y:S02]  /*5b60*/  FMUL.FTZ R72, R2.reuse, R72 ;  /* 0x0000004802487220 */ /* 0x040fe40000410000 */
[----:B------:R-:W-:Y:S01]  /*5b70*/  FMUL.FTZ R73, R2, R73 ;  /* 0x0000004902497220 */ /* 0x000fe20000410000 */
[C---:B--2---:R-:W-:Y:S01]  /*5b80*/  HMMA.16816.F32 R36, R128.reuse, R140, R36 ;  /* 0x0000008c8024723c */ /* 0x044fe20000001824 */
[----:B------:R-:W2:Y:S03]  /*5b90*/  LDSM.16.MT88.4 R136, [R172+0x100] ;  /* 0x00010000ac88783b */ /* 0x000ea60000004200 */
[C---:B------:R-:W-:Y:S02]  /*5ba0*/  FMUL.FTZ R74, R0.reuse, R74 ;  /* 0x0000004a004a7220 */ /* 0x040fe40000410000 */
[----:B------:R-:W-:Y:S02]  /*5bb0*/  FMUL.FTZ R75, R0, R75 ;  /* 0x0000004b004b7220 */ /* 0x000fe40000410000 */
[C---:B------:R-:W-:Y:S01]  /*5bc0*/  HMMA.16816.F32 R40, R128.reuse, R142, R40 ;  /* 0x0000008e8028723c */ /* 0x040fe20000001828 */
[----:B------:R-:W5:Y:S03]  /*5bd0*/  LDSM.16.MT88.4 R140, [R177+UR4+0x2100] ;  /* 0x00210004b18c783b */ /* 0x000f660008004200 */
[C---:B------:R-:W-:Y:S02]  /*5be0*/  FMUL.FTZ R76, R2.reuse, R76 ;  /* 0x0000004c024c7220 */ /* 0x040fe40000410000 */
[----:B------:R-:W-:Y:S02]  /*5bf0*/  FMUL.FTZ R77, R2, R77 ;  /* 0x0000004d024d7220 */ /* 0x000fe40000410000 */
[C---:B---3--:R-:W-:Y:S01]  /*5c00*/  HMMA.16816.F32 R44, R128.reuse, R124, R44 ;  /* 0x0000007c802c723c */ /* 0x048fe2000000182c */
[----:B------:R-:W-:Y:S03]  /*5c10*/  LDSM.16.MT88.4 R120, [R172+0x4100] ;  /* 0x00410000ac78783b */ /* 0x000fe60000004200 */
[C---:B------:R-:W-:Y:S02]  /*5c20*/  FMUL.FTZ R78, R0.reuse, R78 ;  /* 0x0000004e004e7220 */ /* 0x040fe40000410000 */
[----:B------:R-:W-:Y:S02]  /*5c30*/  FMUL.FTZ R79, R0, R79 ;  /* 0x0000004f004f7220 */ /* 0x000fe40000410000 */
[C---:B------:R-:W-:Y:S01]  /*5c40*/  HMMA.16816.F32 R48, R128.reuse, R126, R48 ;  /* 0x0000007e8030723c */ /* 0x040fe20000001830 */
[----:B------:R-:W3:Y:S03]  /*5c50*/  LDSM.16.MT88.4 R124, [R133+0x2100] ;  /* 0x00210000857c783b */ /* 0x000ee60000004200 */
[C---:B------:R-:W-:Y:S02]  /*5c60*/  FMUL.FTZ R80, R2.reuse, R80 ;  /* 0x0000005002507220 */ /* 0x040fe40000410000 */
[----:B------:R-:W-:Y:S02]  /*5c70*/  FMUL.FTZ R81, R2, R81 ;  /* 0x0000005102517220 */ /* 0x000fe40000410000 */
[C---:B------:R-:W-:Y:S01]  /*5c80*/  FMUL.FTZ R82, R0.reuse, R82 ;  /* 0x0000005200527220 */ /* 0x040fe20000410000 */
[----:B------:R-:W-:Y:S03]  /*5c90*/  LDSM.16.MT88.4 R144, [R172+0x900] ;  /* 0x00090000ac90783b */ /* 0x000fe60000004200 */
[----:B------:R-:W-:Y:S02]  /*5ca0*/  FMUL.FTZ R83, R0, R83 ;  /* 0x0000005300537220 */ /* 0x000fe40000410000 */
[C---:B------:R-:W-:Y:S02]  /*5cb0*/  FMUL.FTZ R84, R2.reuse, R84 ;  /* 0x0000005402547220 */ /* 0x040fe40000410000 */
[----:B------:R-:W-:Y:S01]  /*5cc0*/  FMUL.FTZ R85, R2, R85 ;  /* 0x0000005502557220 */ /* 0x000fe20000410000 */
[C---:B--2---:R-:W-:Y:S03]  /*5cd0*/  HMMA.16816.F32 R52, R128.reuse, R136, R52 ;  /* 0x000000888034723c */ /* 0x044fe60000001834 */
[C---:B------:R-:W-:Y:S02]  /*5ce0*/  FMUL.FTZ R86, R0.reuse, R86 ;  /* 0x0000005600567220 */ /* 0x040fe40000410000 */
[----:B------:R-:W-:Y:S02]  /*5cf0*/  FMUL.FTZ R87, R0, R87 ;  /* 0x0000005700577220 */ /* 0x000fe40000410000 */
[C---:B------:R-:W-:Y:S01]  /*5d00*/  FMUL.FTZ R88, R2.reuse, R88 ;  /* 0x0000005802587220 */ /* 0x040fe20000410000 */
[C---:B------:R-:W-:Y:S01]  /*5d10*/  HMMA.16816.F32 R56, R128.reuse, R138, R56 ;  /* 0x0000008a8038723c */ /* 0x040fe20000001838 */
[----:B------:R-:W2:Y:S03]  /*5d20*/  LDSM.16.MT88.4 R136, [R176+UR4+0x2100] ;  /* 0x00210004b088783b */ /* 0x000ea60008004200 */
[----:B------:R-:W-:Y:S02]  /*5d30*/  FMUL.FTZ R89, R2, R89 ;  /* 0x0000005902597220 */ /* 0x000fe40000410000 */
[C---:B------:R-:W-:Y:S02]  /*5d40*/  FMUL.FTZ R90, R0.reuse, R90 ;  /* 0x0000005a005a7220 */ /* 0x040fe40000410000 */
[C---:B-----5:R-:W-:Y:S04]  /*5d50*/  HMMA.16816.F32 R60, R128.reuse, R140, R60 ;  /* 0x0000008c803c723c */ /* 0x060fe8000000183c */
[----:B------:R-:W-:Y:S02]  /*5d60*/  FMUL.FTZ R91, R0, R91 ;  /* 0x0000005b005b7220 */ /* 0x000fe40000410000 */
[C---:B------:R-:W-:Y:S02]  /*5d70*/  FMUL.FTZ R92, R2.reuse, R92 ;  /* 0x0000005c025c7220 */ /* 0x040fe40000410000 */
[C---:B------:R-:W-:Y:S01]  /*5d80*/  HMMA.16816.F32 R64, R128.reuse, R142, R64 ;  /* 0x0000008e8040723c */ /* 0x040fe20000001840 */
[----:B------:R-:W5:Y:S03]  /*5d90*/  LDSM.16.MT88.4 R140, [R172+0x2100] ;  /* 0x00210000ac8c783b */ /* 0x000f660000004200 */
[----:B------:R-:W-:Y:S02]  /*5da0*/  FMUL.FTZ R93, R2, R93 ;  /* 0x0000005d025d7220 */ /* 0x000fe40000410000 */
[C---:B------:R-:W-:Y:S02]  /*5db0*/  FMUL.FTZ R94, R0.reuse, R94 ;  /* 0x0000005e005e7220 */ /* 0x040fe40000410000 */
[C---:B---3--:R-:W-:Y:S04]  /*5dc0*/  HMMA.16816.F32 R68, R128.reuse, R124, R68 ;  /* 0x0000007c8044723c */ /* 0x048fe80000001844 */
[----:B------:R-:W-:Y:S02]  /*5dd0*/  FMUL.FTZ R95, R0, R95 ;  /* 0x0000005f005f7220 */ /* 0x000fe40000410000 */
[C---:B------:R-:W-:Y:S02]  /*5de0*/  FMUL.FTZ R96, R2.reuse, R96 ;  /* 0x0000006002607220 */ /* 0x040fe40000410000 */
[C---:B------:R-:W-:Y:S01]  /*5df0*/  HMMA.16816.F32 R72, R128.reuse, R126, R72 ;  /* 0x0000007e8048723c */ /* 0x040fe20000001848 */
[----:B------:R-:W3:Y:S03]  /*5e00*/  LDSM.16.MT88.4 R124, [R177+UR4+0x4100] ;  /* 0x00410004b17c783b */ /* 0x000ee60008004200 */
        /* <DEDUP_REMOVED lines=8> */
[----:B------:R-:W2:Y:S03]  /*5e90*/  LDSM.16.MT88.4 R136, [R133+0x4100] ;  /* 0x004100008588783b */ /* 0x000ea60000004200 */
[----:B------:R-:W-:Y:S02]  /*5ea0*/  FMUL.FTZ R103, R0, R103 ;  /* 0x0000006700677220 */ /* 0x000fe40000410000 */
[C---:B------:R-:W-:Y:S02]  /*5eb0*/  FMUL.FTZ R104, R2.reuse, R104 ;  /* 0x0000006802687220 */ /* 0x040fe40000410000 */
[C---:B-----5:R-:W-:Y:S04]  /*5ec0*/  HMMA.16816.F32 R84, R128.reuse, R140, R84 ;  /* 0x0000008c8054723c */ /* 0x060fe80000001854 */
[----:B------:R-:W-:Y:S02]  /*5ed0*/  FMUL.FTZ R105, R2, R105 ;  /* 0x0000006902697220 */ /* 0x000fe40000410000 */
[C---:B------:R-:W-:Y:S02]  /*5ee0*/  FMUL.FTZ R106, R0.reuse, R106 ;  /* 0x0000006a006a7220 */ /* 0x040fe40000410000 */
[C---:B------:R-:W-:Y:S01]  /*5ef0*/  HMMA.16816.F32 R88, R128.reuse, R142, R88 ;  /* 0x0000008e8058723c */ /* 0x040fe20000001858 */
[----:B------:R-:W5:Y:S03]  /*5f00*/  LDSM.16.MT88.4 R140, [R176+UR4+0x4100] ;  /* 0x00410004b08c783b */ /* 0x000f660008004200 */
[----:B------:R-:W-:Y:S02]  /*5f10*/  FMUL.FTZ R107, R0, R107 ;  /* 0x0000006b006b7220 */ /* 0x000fe40000410000 */
[--C-:B------:R-:W-:Y:S02]  /*5f20*/  FFMA.FTZ R218, R16, c[0x0][0x2d0], -R163.reuse ;  /* 0x0000b40010da7a23 */ /* 0x100fe400000108a3 */
[C---:B---3--:R-:W-:Y:S04]  /*5f30*/  HMMA.16816.F32 R92, R128.reuse, R124, R92 ;  /* 0x0000007c805c723c */ /* 0x048fe8000000185c */
[--C-:B------:R-:W-:Y:S01]  /*5f40*/  FFMA.FTZ R223, R17, c[0x0][0x2d0], -R163.reuse ;  /* 0x0000b40011df7a23 */ /* 0x100fe200000108a3 */
[----:B------:R-:W-:Y:S01]  /*5f50*/  MUFU.EX2 R218, R218 ;  /* 0x000000da00da7308 */ /* 0x000fe20000000800 */
[--C-:B------:R-:W-:Y:S02]  /*5f60*/  FFMA.FTZ R220, R18, c[0x0][0x2d0], -R162.reuse ;  /* 0x0000b40012dc7a23 */ /* 0x100fe400000108a2 */
[C---:B------:R-:W-:Y:S01]  /*5f70*/  HMMA.16816.F32 R96, R128.reuse, R126, R96 ;  /* 0x0000007e8060723c */ /* 0x040fe20000001860 */
[----:B------:R-:W3:Y:S03]  /*5f80*/  LDSM.16.MT88.4 R124, [R177+UR4+0x900] ;  /* 0x00090004b17c783b */ /* 0x000ee60008004200 */
[--C-:B------:R-:W-:Y:S02]  /*5f90*/  FFMA.FTZ R225, R19, c[0x0][0x2d0], -R162.reuse ;  /* 0x0000b40013e17a23 */ /* 0x100fe400000108a2 */
[C---:B------:R-:W-:Y:S01]  /*5fa0*/  FMUL.FTZ R108, R2.reuse, R108 ;  /* 0x0000006c026c7220 */ /* 0x040fe20000410000 */
[----:B------:R-:W5:Y:S01]  /*5fb0*/  MUFU.EX2 R223, R223 ;  /* 0x000000df00df7308 */ /* 0x000f620000000800 */
[----:B------:R-:W-:Y:S01]  /*5fc0*/  FMUL.FTZ R109, R2, R109 ;  /* 0x0000006d026d7220 */ /* 0x000fe20000410000 */
[C---:B--2---:R-:W-:Y:S03]  /*5fd0*/  HMMA.16816.F32 R12, R128.reuse, R136, R12 ;  /* 0x00000088800c723c */ /* 0x044fe6000000180c */
[C---:B------:R-:W-:Y:S02]  /*5fe0*/  FMUL.FTZ R110, R0.reuse, R110 ;  /* 0x0000006e006e7220 */ /* 0x040fe40000410000 */
[----:B------:R-:W-:Y:S02]  /*5ff0*/  FMUL.FTZ R111, R0, R111 ;  /* 0x0000006f006f7220 */ /* 0x000fe40000410000 */
[C---:B------:R-:W-:Y:S01]  /*6000*/  FMUL.FTZ R16, R2.reuse, R116 ;  /* 0x0000007402107220 */ /* 0x040fe20000410000 */
[C---:B------:R-:W-:Y:S01]  /*6010*/  HMMA.16816.F32 R100, R128.reuse, R138, R100 ;  /* 0x0000008a8064723c */ /* 0x040fe20000001864 */
[----:B------:R-:W2:Y:S01]  /*6020*/  LDSM.16.MT88.4 R136, [R133+0x900] ;  /* 0x000900008588783b */ /* 0x000ea20000004200 */
[----:B------:R-:W-:Y:S02]  /*6030*/  MUFU.EX2 R220, R220 ;  /* 0x000000dc00dc7308 */ /* 0x000fe40000000800 */
[----:B------:R-:W-:Y:S01]  /*6040*/  FMUL.FTZ R17, R2, R117 ;  /* 0x0000007502117220 */ /* 0x000fe20000410000 */
[----:B-1----:R-:W-:Y:S01]  /*6050*/  F2FP.PACK_AB R116, R219, R214 ;  /* 0x000000d6db74723e */ /* 0x002fe200000000ff */
[C---:B------:R-:W-:Y:S01]  /*6060*/  FMUL.FTZ R18, R0.reuse, R118 ;  /* 0x0000007600127220 */ /* 0x040fe20000410000 */
[----:B----4-:R-:W-:Y:S01]  /*6070*/  F2FP.PACK_AB R117, R221, R216 ;  /* 0x000000d8dd75723e */ /* 0x010fe200000000ff */
[C---:B-----5:R-:W-:Y:S04]  /*6080*/  HMMA.16816.F32 R104, R128.reuse, R140, R104 ;  /* 0x0000008c8068723c */ /* 0x060fe80000001868 */
[----:B------:R-:W1:Y:S01]  /*6090*/  MUFU.EX2 R225, R225 ;  /* 0x000000e100e17308 */ /* 0x000e620000000800 */
[----:B------:R-:W-:Y:S01]  /*60a0*/  FMUL.FTZ R19, R0, R119 ;  /* 0x0000007700137220 */ /* 0x000fe20000410000 */
[----:B------:R-:W-:Y:S01]  /*60b0*/  F2FP.PACK_AB R118, R223, R218 ;  /* 0x000000dadf76723e */ /* 0x000fe200000000ff */
[C---:B------:R-:W-:Y:S01]  /*60c0*/  FMUL.FTZ R112, R2.reuse, R112 ;  /* 0x0000007002707220 */ /* 0x040fe20000410000 */
[C---:B------:R-:W-:Y:S01]  /*60d0*/  HMMA.16816.F32 R108, R128.reuse, R142, R108 ;  /* 0x0000008e806c723c */ /* 0x040fe2000000186c */
[----:B------:R-:W4:Y:S03]  /*60e0*/  LDSM.16.MT88.4 R140, [R176+UR4+0x900] ;  /* 0x00090004b08c783b */ /* 0x000f260008004200 */
[----:B------:R-:W-:Y:S02]  /*60f0*/  FMUL.FTZ R113, R2, R113 ;  /* 0x0000007102717220 */ /* 0x000fe40000410000 */
[C---:B------:R-:W-:Y:S02]  /*6100*/  FMUL.FTZ R114, R0.reuse, R114 ;  /* 0x0000007200727220 */ /* 0x040fe40000410000 */
[C---:B------:R-:W-:Y:S04]  /*6110*/  HMMA.16816.F32 R16, R128.reuse, R120, R16 ;  /* 0x000000788010723c */ /* 0x040fe80000001810 */
[----:B------:R-:W-:Y:S02]  /*6120*/  FMUL.FTZ R115, R0, R115 ;  /* 0x0000007300737220 */ /* 0x000fe40000410000 */
[--C-:B------:R-:W-:Y:S02]  /*6130*/  FFMA.FTZ R222, R20, c[0x0][0x2d0], -R163.reuse ;  /* 0x0000b40014de7a23 */ /* 0x100fe400000108a3 */
[--C-:B------:R-:W-:Y:S03]  /*6140*/  FFMA.FTZ R227, R21, c[0x0][0x2d0], -R163.reuse ;  /* 0x0000b40015e37a23 */ /* 0x100fe600000108a3 */
[----:B------:R-:W-:Y:S01]  /*6150*/  HMMA.16816.F32 R112, R128, R122, R112 ;  /* 0x0000007a8070723c */ /* 0x000fe20000001870 */
[----:B------:R-:W5:Y:S01]  /*6160*/  LDSM.16.MT88.4 R120, [R172+0x2900] ;  /* 0x00290000ac78783b */ /* 0x000f620000004200 */
[----:B------:R-:W-:Y:S01]  /*6170*/  MUFU.EX2 R222, R222 ;  /* 0x000000de00de7308 */ /* 0x000fe20000000800 */
[----:B-1----:R-:W-:Y:S01]  /*6180*/  F2FP.PACK_AB R119, R225, R220 ;  /* 0x000000dce177723e */ /* 0x002fe200000000ff */
[--C-:B------:R-:W-:Y:S02]  /*6190*/  FFMA.FTZ R224, R22, c[0x0][0x2d0], -R162.reuse ;  /* 0x0000b40016e07a23 */ /* 0x100fe400000108a2 */
[--C-:B------:R-:W-:Y:S02]  /*61a0*/  FFMA.FTZ R229, R23, c[0x0][0x2d0], -R162.reuse ;  /* 0x0000b40017e57a23 */ /* 0x100fe400000108a2 */
[--C-:B------:R-:W-:Y:S01]  /*61b0*/  FFMA.FTZ R226, R24, c[0x0][0x2d0], -R163.reuse ;  /* 0x0000b40018e27a23 */ /* 0x100fe200000108a3 */
[----:B------:R-:W-:Y:S01]  /*61c0*/  LDSM.16.MT88.4 R128, [R133+0x4900] ;  /* 0x004900008580783b */ /* 0x000fe20000004200 */
[C---:B---3--:R-:W-:Y:S02]  /*61d0*/  HMMA.16816.F32 R4, R116.reuse, R124, R4 ;  /* 0x0000007c7404723c */ /* 0x048fe40000001804 */
[----:B------:R-:W1:Y:S03]  /*61e0*/  MUFU.EX2 R227, R227 ;  /* 0x000000e300e37308 */ /* 0x000e660000000800 */
[--C-:B------:R-:W-:Y:S02]  /*61f0*/  FFMA.FTZ R231, R25, c[0x0][0x2d0], -R163.reuse ;  /* 0x0000b40019e77a23 */ /* 0x100fe400000108a3 */
[--C-:B------:R-:W-:Y:S01]  /*6200*/  FFMA.FTZ R228, R26, c[0x0][0x2d0], -R162.reuse ;  /* 0x0000b4001ae47a23 */ /* 0x100fe200000108a2 */
[C---:B------:R-:W-:Y:S01]  /*6210*/  HMMA.16816.F32 R8, R116.reuse, R126, R8 ;  /* 0x0000007e7408723c */ /* 0x040fe20000001808 */
[----:B------:R-:W3:Y:S03]  /*6220*/  LDSM.16.MT88.4 R124, [R177+UR4+0x4900] ;  /* 0x00490004b17c783b */ /* 0x000ee60008004200 */
[--C-:B------:R-:W-:Y:S01]  /*6230*/  FFMA.FTZ R233, R27, c[0x0][0x2d0], -R162.reuse ;  /* 0x0000b4001be97a23 */ /* 0x100fe200000108a2 */
[----:B------:R-:W-:Y:S01]  /*6240*/  MUFU.EX2 R224, R224 ;  /* 0x000000e000e07308 */ /* 0x000fe20000000800 */
[--C-:B------:R-:W-:Y:S02]  /*6250*/  FFMA.FTZ R230, R28, c[0x0][0x2d0], -R163.reuse ;  /* 0x0000b4001ce67a23 */ /* 0x100fe400000108a3 */
[C---:B--2---:R-:W-:Y:S04]  /*6260*/  HMMA.16816.F32 R36, R116.reuse, R136, R36 ;  /* 0x000000887424723c */ /* 0x044fe80000001824 */
[--C-:B------:R-:W-:Y:S02]  /*6270*/  FFMA.FTZ R235, R29, c[0x0][0x2d0], -R163.reuse ;  /* 0x0000b4001deb7a23 */ /* 0x100fe400000108a3 */
[--C-:B------:R-:W-:Y:S01]  /*6280*/  FFMA.FTZ R232, R30, c[0x0][0x2d0], -R162.reuse ;  /* 0x0000b4001ee87a23 */ /* 0x100fe200000108a2 */
[----:B------:R-:W2:Y:S01]  /*6290*/  MUFU.EX2 R229, R229 ;  /* 0x000000e500e57308 */ /* 0x000ea20000000800 */
[C---:B------:R-:W-:Y:S01]  /*62a0*/  HMMA.16816.F32 R40, R116.reuse, R138, R40 ;  /* 0x0000008a7428723c */ /* 0x040fe20000001828 */
[----:B------:R-:W1:Y:S03]  /*62b0*/  LDSM.16.MT88.4 R136, [R176+UR4+0x4900] ;  /* 0x00490004b088783b */ /* 0x000e660008004200 */
[--C-:B------:R-:W-:Y:S02]  /*62c0*/  FFMA.FTZ R237, R31, c[0x0][0x2d0], -R162.reuse ;  /* 0x0000b4001fed7a23 */ /* 0x100fe400000108a2 */
[--C-:B------:R-:W-:Y:S02]  /*62d0*/  FFMA.FTZ R234, R32, c[0x0][0x2d0], -R163.reuse ;  /* 0x0000b40020ea7a23 */ /* 0x100fe400000108a3 */
[C---:B----4-:R-:W-:Y:S01]  /*62e0*/  HMMA.16816.F32 R44, R116.reuse, R140, R44 ;  /* 0x0000008c742c723c */ /* 0x050fe2000000182c */
[----:B------:R-:W-:Y:S03]  /*62f0*/  MUFU.EX2 R226, R226 ;  /* 0x000000e200e27308 */ /* 0x000fe60000000800 */
[----:B------:R-:W-:Y:S02]  /*6300*/  FFMA.FTZ R163, R33, c[0x0][0x2d0], -R163 ;  /* 0x0000b40021a37a23 */ /* 0x000fe400000108a3 */
[--C-:B------:R-:W-:Y:S02]  /*6310*/  FFMA.FTZ R236, R34, c[0x0][0x2d0], -R162.reuse ;  /* 0x0000b40022ec7a23 */ /* 0x100fe400000108a2 */
[C---:B------:R-:W-:Y:S01]  /*6320*/  HMMA.16816.F32 R48, R116.reuse, R142, R48 ;  /* 0x0000008e7430723c */ /* 0x040fe20000001830 */
[----:B------:R-:W-:Y:S02]  /*6330*/  LDSM.16.MT88.4 R140, [R133+0x1100] ;  /* 0x00110000858c783b */ /* 0x000fe40000004200 */
[----:B------:R-:W-:Y:S01]  /*6340*/  MUFU.EX2 R239, R163 ;  /* 0x000000a300ef7308 */ /* 0x000fe20000000800 */
[----:B------:R-:W-:Y:S02]  /*6350*/  FFMA.FTZ R162, R35, c[0x0][0x2d0], -R162 ;  /* 0x0000b40023a27a23 */ /* 0x000fe400000108a2 */
[----:B------:R-:W-:Y:S02]  /*6360*/  FFMA.FTZ R173, R2, R213, R173 ;  /* 0x000000d502ad7223 */ /* 0x000fe400000100ad */
[C---:B------:R-:W-:Y:S04]  /*6370*/  HMMA.16816.F32 R52, R116.reuse, R144, R52 ;  /* 0x000000907434723c */ /* 0x040fe80000001834 */
[----:B------:R-:W-:Y:S01]  /*6380*/  FFMA.FTZ R210, R0, R211, R210 ;  /* 0x000000d300d27223 */ /* 0x000fe200000100d2 */
[----:B------:R4:W-:Y:S01]  /*6390*/  MUFU.EX2 R241, R162 ;  /* 0x000000a200f17308 */ /* 0x0009e20000000800 */
[----:B------:R-:W-:Y:S02]  /*63a0*/  FADD.FTZ R174, R174, R173 ;  /* 0x000000adaeae7221 */ /* 0x000fe40000010000 */
[C---:B------:R-:W-:Y:S01]  /*63b0*/  HMMA.16816.F32 R56, R116.reuse, R146, R56 ;  /* 0x000000927438723c */ /* 0x040fe20000001838 */
[----:B------:R-:W-:Y:S03]  /*63c0*/  LDSM.16.MT88.4 R144, [R176+UR4+0x1100] ;  /* 0x00110004b090783b */ /* 0x000fe60008004200 */
[----:B------:R-:W-:Y:S03]  /*63d0*/  FADD.FTZ R215, R215, R210 ;  /* 0x000000d2d7d77221 */ /* 0x000fe60000010000 */
[----:B------:R-:W1:Y:S01]  /*63e0*/  MUFU.EX2 R231, R231 ;  /* 0x000000e700e77308 */ /* 0x000e620000000800 */
[C---:B------:R-:W-:Y:S04]  /*63f0*/  HMMA.16816.F32 R60, R116.reuse, R148, R60 ;  /* 0x00000094743c723c */ /* 0x040fe8000000183c */
[----:B------:R-:W-:Y:S04]  /*6400*/  FADD.FTZ R212, R212, R215 ;  /* 0x000000d7d4d47221 */ /* 0x000fe80000010000 */
[C---:B------:R-:W-:Y:S01]  /*6410*/  HMMA.16816.F32 R64, R116.reuse, R150, R64 ;  /* 0x000000967440723c */ /* 0x040fe20000001840 */
[----:B------:R-:W-:Y:S01]  /*6420*/  LDSM.16.MT88.4 R148, [R172+0x1900] ;  /* 0x00190000ac94783b */ /* 0x000fe20000004200 */
[----:B------:R-:W-:Y:S02]  /*6430*/  MUFU.EX2 R228, R228 ;  /* 0x000000e400e47308 */ /* 0x000fe40000000800 */
[----:B------:R-:W-:Y:S04]  /*6440*/  FADD.FTZ R217, R217, R212 ;  /* 0x000000d4d9d97221 */ /* 0x000fe80000010000 */
[C---:B------:R-:W-:Y:S01]  /*6450*/  HMMA.16816.F32 R68, R116.reuse, R152, R68 ;  /* 0x000000987444723c */ /* 0x040fe20000001844 */
[----:B----4-:R-:W-:Y:S03]  /*6460*/  LDSM.16.MT88.4 R160, [R172+0x3900] ;  /* 0x00390000aca0783b */ /* 0x010fe60000004200 */
[----:B------:R-:W4:Y:S01]  /*6470*/  MUFU.EX2 R233, R233 ;  /* 0x000000e900e97308 */ /* 0x000f220000000800 */
[----:B------:R-:W-:Y:S03]  /*6480*/  FADD.FTZ R216, R216, R217 ;  /* 0x000000d9d8d87221 */ /* 0x000fe60000010000 */
[C---:B------:R-:W-:Y:S01]  /*6490*/  HMMA.16816.F32 R72, R116.reuse, R154, R72 ;  /* 0x0000009a7448723c */ /* 0x040fe20000001848 */
[----:B------:R-:W-:Y:S03]  /*64a0*/  LDSM.16.MT88.4 R152, [R177+UR4+0x3900] ;  /* 0x00390004b198783b */ /* 0x000fe60008004200 */
[----:B------:R-:W-:Y:S02]  /*64b0*/  FADD.FTZ R221, R221, R216 ;  /* 0x000000d8dddd7221 */ /* 0x000fe40000010000 */
[----:B------:R-:W-:Y:S02]  /*64c0*/  MUFU.EX2 R230, R230 ;  /* 0x000000e600e67308 */ /* 0x000fe40000000800 */
[C---:B------:R-:W-:Y:S04]  /*64d0*/  HMMA.16816.F32 R76, R116.reuse, R156, R76 ;  /* 0x0000009c744c723c */ /* 0x040fe8000000184c */
[----:B------:R-:W-:Y:S04]  /*64e0*/  FADD.FTZ R220, R220, R221 ;  /* 0x000000dddcdc7221 */ /* 0x000fe80000010000 */
[C---:B------:R-:W-:Y:S01]  /*64f0*/  HMMA.16816.F32 R80, R116.reuse, R158, R80 ;  /* 0x0000009e7450723c */ /* 0x040fe20000001850 */
[----:B------:R-:W-:Y:S01]  /*6500*/  LDSM.16.MT88.4 R156, [R176+UR4+0x3900] ;  /* 0x00390004b09c783b */ /* 0x000fe20008004200 */
[----:B------:R-:W1:Y:S02]  /*6510*/  MUFU.EX2 R235, R235 ;  /* 0x000000eb00eb7308 */ /* 0x000e640000000800 */
[----:B------:R-:W-:Y:S04]  /*6520*/  FADD.FTZ R225, R225, R220 ;  /* 0x000000dce1e17221 */ /* 0x000fe80000010000 */
[C---:B-----5:R-:W-:Y:S04]  /*6530*/  HMMA.16816.F32 R84, R116.reuse, R120, R84 ;  /* 0x000000787454723c */ /* 0x060fe80000001854 */
[----:B------:R-:W-:Y:S04]  /*6540*/  MUFU.EX2 R232, R232 ;  /* 0x000000e800e87308 */ /* 0x000fe80000000800 */
[C---:B------:R-:W-:Y:S01]  /*6550*/  HMMA.16816.F32 R88, R116.reuse, R122, R88 ;  /* 0x0000007a7458723c */ /* 0x040fe20000001858 */
[----:B------:R-:W5:Y:S05]  /*6560*/  LDSM.16.MT88.4 R120, [R172+0x4900] ;  /* 0x00490000ac78783b */ /* 0x000f6a0000004200 */
[----:B------:R-:W1:Y:S02]  /*6570*/  MUFU.EX2 R237, R237 ;  /* 0x000000ed00ed7308 */ /* 0x000e640000000800 */
[C---:B---3--:R-:W-:Y:S08]  /*6580*/  HMMA.16816.F32 R92, R116.reuse, R124, R92 ;  /* 0x0000007c745c723c */ /* 0x048ff0000000185c */
[C---:B------:R-:W-:Y:S01]  /*6590*/  HMMA.16816.F32 R96, R116.reuse, R126, R96 ;  /* 0x0000007e7460723c */ /* 0x040fe20000001860 */
[----:B------:R-:W3:Y:S01]  /*65a0*/  LDSM.16.MT88.4 R124, [R177+UR4+0x1100] ;  /* 0x00110004b17c783b */ /* 0x000ee20008004200 */
[----:B------:R-:W2:Y:S06]  /*65b0*/  MUFU.EX2 R234, R234 ;  /* 0x000000ea00ea7308 */ /* 0x000eac0000000800 */
[C---:B------:R-:W-:Y:S04]  /*65c0*/  HMMA.16816.F32 R12, R116.reuse, R128, R12 ;  /* 0x00000080740c723c */ /* 0x040fe8000000180c */
[----:B------:R-:W2:Y:S04]  /*65d0*/  MUFU.EX2 R236, R236 ;  /* 0x000000ec00ec7308 */ /* 0x000ea80000000800 */
[C---:B------:R-:W-:Y:S01]  /*65e0*/  HMMA.16816.F32 R100, R116.reuse, R130, R100 ;  /* 0x000000827464723c */ /* 0x040fe20000001864 */
[----:B------:R-:W2:Y:S07]  /*65f0*/  LDSM.16.MT88.4 R128, [R172+0x1100] ;  /* 0x00110000ac80783b */ /* 0x000eae0000004200 */
[C---:B-1----:R-:W-:Y:S08]  /*6600*/  HMMA.16816.F32 R104, R116.reuse, R136, R104 ;  /* 0x000000887468723c */ /* 0x042ff00000001868 */
[C---:B------:R-:W-:Y:S01]  /*6610*/  HMMA.16816.F32 R108, R116.reuse, R138, R108 ;  /* 0x0000008a746c723c */ /* 0x040fe2000000186c */
[----:B------:R-:W1:Y:S07]  /*6620*/  LDSM.16.MT88.4 R136, [R177+UR4+0x3100] ;  /* 0x00310004b188783b */ /* 0x000e6e0008004200 */
[C---:B-----5:R-:W-:Y:S08]  /*6630*/  HMMA.16816.F32 R16, R116.reuse, R120, R16 ;  /* 0x000000787410723c */ /* 0x060ff00000001810 */
[----:B------:R-:W-:Y:S01]  /*6640*/  HMMA.16816.F32 R112, R116, R122, R112 ;  /* 0x0000007a7470723c */ /* 0x000fe20000001870 */
[----:B------:R-:W5:Y:S06]  /*6650*/  LDSM.16.MT88.4 R120, [R133+0x3100] ;  /* 0x003100008578783b */ /* 0x000f6c0000004200 */
[----:B------:R-:W-:Y:S02]  /*6660*/  F2FP.PACK_AB R116, R227, R222 ;  /* 0x000000dee374723e */ /* 0x000fe400000000ff */
[----:B--2---:R-:W-:Y:S03]  /*6670*/  F2FP.PACK_AB R117, R229, R224 ;  /* 0x000000e0e575723e */ /* 0x004fe600000000ff */
[----:B------:R-:W-:Y:S01]  /*6680*/  F2FP.PACK_AB R118, R231, R226 ;  /* 0x000000e2e776723e */ /* 0x000fe200000000ff */
[----:B------:R-:W-:Y:S01]  /*6690*/  FADD.FTZ R224, R224, R225 ;  /* 0x000000e1e0e07221 */ /* 0x000fe20000010000 */
[----:B----4-:R-:W-:Y:S03]  /*66a0*/  F2FP.PACK_AB R119, R233, R228 ;  /* 0x000000e4e977723e */ /* 0x010fe600000000ff */
[----:B------:R-:W-:Y:S04]  /*66b0*/  FADD.FTZ R229, R229, R224 ;  /* 0x000000e0e5e57221 */ /* 0x000fe80000010000 */
[C---:B---3--:R-:W-:Y:S03]  /*66c0*/  HMMA.16816.F32 R4, R116.reuse, R124, R4 ;  /* 0x0000007c7404723c */ /* 0x048fe60000001804 */
[----:B------:R-:W-:Y:S04]  /*66d0*/  FADD.FTZ R228, R228, R229 ;  /* 0x000000e5e4e47221 */ /* 0x000fe80000010000 */
[----:B------:R-:W-:Y:S01]  /*66e0*/  FADD.FTZ R233, R233, R228 ;  /* 0x000000e4e9e97221 */ /* 0x000fe20000010000 */
[C---:B------:R-:W-:Y:S01]  /*66f0*/  HMMA.16816.F32 R8, R116.reuse, R126, R8 ;  /* 0x0000007e7408723c */ /* 0x040fe20000001808 */
[----:B------:R-:W2:Y:S07]  /*6700*/  LDSM.16.MT88.4 R124, [R176+UR4+0x3100] ;  /* 0x00310004b07c783b */ /* 0x000eae0008004200 */
[C---:B------:R-:W-:Y:S08]  /*6710*/  HMMA.16816.F32 R36, R116.reuse, R140, R36 ;  /* 0x0000008c7424723c */ /* 0x040ff00000001824 */
[C---:B------:R-:W-:Y:S01]  /*6720*/  HMMA.16816.F32 R40, R116.reuse, R142, R40 ;  /* 0x0000008e7428723c */ /* 0x040fe20000001828 */
[----:B------:R-:W-:Y:S07]  /*6730*/  LDSM.16.MT88.4 R140, [R133+0x1900] ;  /* 0x00190000858c783b */ /* 0x000fee0000004200 */
[C---:B------:R-:W-:Y:S08]  /*6740*/  HMMA.16816.F32 R44, R116.reuse, R144, R44 ;  /* 0x00000090742c723c */ /* 0x040ff0000000182c */
[C---:B------:R-:W-:Y:S01]  /*6750*/  HMMA.16816.F32 R48, R116.reuse, R146, R48 ;  /* 0x000000927430723c */ /* 0x040fe20000001830 */
[----:B------:R-:W-:Y:S07]  /*6760*/  LDSM.16.MT88.4 R144, [R176+UR4+0x1900] ;  /* 0x00190004b090783b */ /* 0x000fee0008004200 */
[C---:B------:R-:W-:Y:S08]  /*6770*/  HMMA.16816.F32 R52, R116.reuse, R128, R52 ;  /* 0x000000807434723c */ /* 0x040ff00000001834 */
[C---:B------:R-:W-:Y:S01]  /*6780*/  HMMA.16816.F32 R56, R116.reuse, R130, R56 ;  /* 0x000000827438723c */ /* 0x040fe20000001838 */
[----:B------:R-:W3:Y:S07]  /*6790*/  LDSM.16.MT88.4 R128, [R172+0x3100] ;  /* 0x00310000ac80783b */ /* 0x000eee0000004200 */
[C---:B-1----:R-:W-:Y:S08]  /*67a0*/  HMMA.16816.F32 R60, R116.reuse, R136, R60 ;  /* 0x00000088743c723c */ /* 0x042ff0000000183c */
[C---:B------:R-:W-:Y:S01]  /*67b0*/  HMMA.16816.F32 R64, R116.reuse, R138, R64 ;  /* 0x0000008a7440723c */ /* 0x040fe20000001840 */
[----:B------:R-:W1:Y:S07]  /*67c0*/  LDSM.16.MT88.4 R136, [R177+UR4+0x5100] ;  /* 0x00510004b188783b */ /* 0x000e6e0008004200 */
[C---:B-----5:R-:W-:Y:S08]  /*67d0*/  HMMA.16816.F32 R68, R116.reuse, R120, R68 ;  /* 0x000000787444723c */ /* 0x060ff00000001844 */
[C---:B------:R-:W-:Y:S01]  /*67e0*/  HMMA.16816.F32 R72, R116.reuse, R122, R72 ;  /* 0x0000007a7448723c */ /* 0x040fe20000001848 */
[----:B------:R-:W4:Y:S07]  /*67f0*/  LDSM.16.MT88.4 R120, [R133+0x5100] ;  /* 0x005100008578783b */ /* 0x000f2e0000004200 */
[C---:B--2---:R-:W-:Y:S08]  /*6800*/  HMMA.16816.F32 R76, R116.reuse, R124, R76 ;  /* 0x0000007c744c723c */ /* 0x044ff0000000184c */
[C---:B------:R-:W-:Y:S01]  /*6810*/  HMMA.16816.F32 R80, R116.reuse, R126, R80 ;  /* 0x0000007e7450723c */ /* 0x040fe20000001850 */
[----:B------:R-:W2:Y:S07]  /*6820*/  LDSM.16.MT88.4 R124, [R176+UR4+0x5100] ;  /* 0x00510004b07c783b */ /* 0x000eae0008004200 */
[C---:B---3--:R-:W-:Y:S08]  /*6830*/  HMMA.16816.F32 R84, R116.reuse, R128, R84 ;  /* 0x000000807454723c */ /* 0x048ff00000001854 */
[C---:B------:R-:W-:Y:S01]  /*6840*/  HMMA.16816.F32 R88, R116.reuse, R130, R88 ;  /* 0x000000827458723c */ /* 0x040fe20000001858 */
[----:B------:R-:W3:Y:S07]  /*6850*/  LDSM.16.MT88.4 R128, [R172+0x5100] ;  /* 0x00510000ac80783b */ /* 0x000eee0000004200 */
[C---:B-1----:R-:W-:Y:S07]  /*6860*/  HMMA.16816.F32 R92, R116.reuse, R136, R92 ;  /* 0x00000088745c723c */ /* 0x042fee000000185c */
[----:B------:R-:W-:Y:S01]  /*6870*/  F2FP.PACK_AB R136, R235, R230 ;  /* 0x000000e6eb88723e */ /* 0x000fe200000000ff */
[C---:B------:R-:W-:Y:S04]  /*6880*/  HMMA.16816.F32 R96, R116.reuse, R138, R96 ;  /* 0x0000008a7460723c */ /* 0x040fe80000001860 */
[----:B------:R-:W-:Y:S01]  /*6890*/  F2FP.PACK_AB R137, R237, R232 ;  /* 0x000000e8ed89723e */ /* 0x000fe200000000ff */
[----:B------:R-:W-:Y:S02]  /*68a0*/  FADD.FTZ R232, R232, R233 ;  /* 0x000000e9e8e87221 */ /* 0x000fe40000010000 */
[----:B------:R-:W-:Y:S01]  /*68b0*/  F2FP.PACK_AB R138, R239, R234 ;  /* 0x000000eaef8a723e */ /* 0x000fe200000000ff */
[C---:B----4-:R-:W-:Y:S04]  /*68c0*/  HMMA.16816.F32 R12, R116.reuse, R120, R12 ;  /* 0x00000078740c723c */ /* 0x050fe8000000180c */
[----:B------:R-:W-:Y:S01]  /*68d0*/  F2FP.PACK_AB R139, R241, R236 ;  /* 0x000000ecf18b723e */ /* 0x000fe200000000ff */
[----:B------:R-:W-:Y:S03]  /*68e0*/  FADD.FTZ R237, R237, R232 ;  /* 0x000000e8eded7221 */ /* 0x000fe60000010000 */
[C---:B------:R-:W-:Y:S01]  /*68f0*/  HMMA.16816.F32 R100, R116.reuse, R122, R100 ;  /* 0x0000007a7464723c */ /* 0x040fe20000001864 */
[----:B------:R-:W1:Y:S03]  /*6900*/  LDSM.16.MT88.4 R120, [R177+UR4+0x1900] ;  /* 0x00190004b178783b */ /* 0x000e660008004200 */
[----:B------:R-:W-:Y:S04]  /*6910*/  FADD.FTZ R236, R236, R237 ;  /* 0x000000edecec7221 */ /* 0x000fe80000010000 */
[C---:B--2---:R-:W-:Y:S04]  /*6920*/  HMMA.16816.F32 R104, R116.reuse, R124, R104 ;  /* 0x0000007c7468723c */ /* 0x044fe80000001868 */
[----:B------:R-:W-:Y:S04]  /*6930*/  FADD.FTZ R211, R241, R236 ;  /* 0x000000ecf1d37221 */ /* 0x000fe80000010000 */
[C---:B------:R-:W-:Y:S08]  /*6940*/  HMMA.16816.F32 R108, R116.reuse, R126, R108 ;  /* 0x0000007e746c723c */ /* 0x040ff0000000186c */
[C---:B---3--:R-:W-:Y:S08]  /*6950*/  HMMA.16816.F32 R16, R116.reuse, R128, R16 ;  /* 0x000000807410723c */ /* 0x048ff00000001810 */
[----:B------:R-:W-:Y:S01]  /*6960*/  HMMA.16816.F32 R112, R116, R130, R112 ;  /* 0x000000827470723c */ /* 0x000fe20000001870 */
[----:B------:R-:W2:Y:S07]  /*6970*/  LDSM.16.MT88.4 R116, [R133+0x3900] ;  /* 0x003900008574783b */ /* 0x000eae0000004200 */
[C---:B-1----:R-:W-:Y:S08]  /*6980*/  HMMA.16816.F32 R128, R136.reuse, R120, R4 ;  /* 0x000000788880723c */ /* 0x042ff00000001804 */
[C---:B------:R-:W-:Y:S08]  /*6990*/  HMMA.16816.F32 R124, R136.reuse, R122, R8 ;  /* 0x0000007a887c723c */ /* 0x040ff00000001808 */
[C---:B------:R-:W-:Y:S08]  /*69a0*/  HMMA.16816.F32 R36, R136.reuse, R140, R36 ;  /* 0x0000008c8824723c */ /* 0x040ff00000001824 */
[C---:B------:R-:W-:Y:S01]  /*69b0*/  HMMA.16816.F32 R40, R136.reuse, R142, R40 ;  /* 0x0000008e8828723c */ /* 0x040fe20000001828 */
[----:B------:R-:W1:Y:S07]  /*69c0*/  LDSM.16.MT88.4 R140, [R176+UR4+0x5900] ;  /* 0x00590004b08c783b */ /* 0x000e6e0008004200 */
[C---:B------:R-:W-:Y:S08]  /*69d0*/  HMMA.16816.F32 R44, R136.reuse, R144, R44 ;  /* 0x00000090882c723c */ /* 0x040ff0000000182c */
[C---:B------:R-:W-:Y:S01]  /*69e0*/  HMMA.16816.F32 R48, R136.reuse, R146, R48 ;  /* 0x000000928830723c */ /* 0x040fe20000001830 */
[----:B------:R-:W3:Y:S07]  /*69f0*/  LDSM.16.MT88.4 R144, [R172+0x5900] ;  /* 0x00590000ac90783b */ /* 0x000eee0000004200 */
[C---:B------:R-:W-:Y:S08]  /*6a00*/  HMMA.16816.F32 R52, R136.reuse, R148, R52 ;  /* 0x000000948834723c */ /* 0x040ff00000001834 */
[C---:B------:R-:W-:Y:S08]  /*6a10*/  HMMA.16816.F32 R56, R136.reuse, R150, R56 ;  /* 0x000000968838723c */ /* 0x040ff00000001838 */
[C---:B------:R-:W-:Y:S08]  /*6a20*/  HMMA.16816.F32 R60, R136.reuse, R152, R60 ;  /* 0x00000098883c723c */ /* 0x040ff0000000183c */
[C---:B------:R-:W-:Y:S08]  /*6a30*/  HMMA.16816.F32 R64, R136.reuse, R154, R64 ;  /* 0x0000009a8840723c */ /* 0x040ff00000001840 */
[C---:B--2---:R-:W-:Y:S07]  /*6a40*/  HMMA.16816.F32 R68, R136.reuse, R116, R68 ;  /* 0x000000748844723c */ /* 0x044fee0000001844 */
[----:B------:R-:W-:Y:S01]  /*6a50*/  FADD.FTZ R117, R175, R174 ;  /* 0x000000aeaf757221 */ /* 0x000fe20000010000 */
[C---:B------:R-:W-:Y:S04]  /*6a60*/  HMMA.16816.F32 R72, R136.reuse, R118, R72 ;  /* 0x000000768848723c */ /* 0x040fe80000001848 */
[----:B------:R-:W-:Y:S04]  /*6a70*/  FADD.FTZ R117, R208, R117 ;  /* 0x00000075d0757221 */ /* 0x000fe80000010000 */
        /* <DEDUP_REMOVED lines=16> */
[C---:B-1----:R-:W-:Y:S04]  /*6b80*/  HMMA.16816.F32 R104, R136.reuse, R140, R104 ;  /* 0x0000008c8868723c */ /* 0x042fe80000001868 */
[----:B------:R-:W-:Y:S04]  /*6b90*/  FADD.FTZ R230, R230, R231 ;  /* 0x000000e7e6e67221 */ /* 0x000fe80000010000 */
[C---:B------:R-:W-:Y:S04]  /*6ba0*/  HMMA.16816.F32 R108, R136.reuse, R142, R108 ;  /* 0x0000008e886c723c */ /* 0x040fe8000000186c */
[----:B------:R-:W-:Y:S04]  /*6bb0*/  FADD.FTZ R235, R235, R230 ;  /* 0x000000e6ebeb7221 */ /* 0x000fe80000010000 */
[C---:B---3--:R-:W-:Y:S04]  /*6bc0*/  HMMA.16816.F32 R116, R136.reuse, R144, R16 ;  /* 0x000000908874723c */ /* 0x048fe80000001810 */
[----:B------:R-:W-:Y:S04]  /*6bd0*/  FADD.FTZ R234, R234, R235 ;  /* 0x000000ebeaea7221 */ /* 0x000fe80000010000 */
[----:B------:R-:W-:Y:S04]  /*6be0*/  HMMA.16816.F32 R112, R136, R146, R112 ;  /* 0x000000928870723c */ /* 0x000fe80000001870 */
[----:B------:R-:W-:Y:S04]  /*6bf0*/  FADD.FTZ R213, R239, R234 ;  /* 0x000000eaefd57221 */ /* 0x000fe80000010000 */
[----:B------:R-:W-:-:S05]  /*6c00*/  @!P0 BRA `(.L_x_739) ;  /* 0x0000040000008947 */ /* 0x000fca0003800000 */
[----:B------:R-:W-:Y:S01]  /*6c10*/  ISETP.NE.AND P1, PT, R187, 0x1, PT ;  /* 0x00000001bb00780c */ /* 0x000fe20003f25270 */
[----:B------:R-:W-:Y:S01]  /*6c20*/  IMAD R5, R209, 0x40, R200 ;  /* 0x00000040d1057824 */ /* 0x000fe200078e02c8 */
[----:B------:R-:W-:Y:S01]  /*6c30*/  SEL R4, RZ, 0x10, P5 ;  /* 0x00000010ff047807 */ /* 0x000fe20002800000 */
[----:B------:R-:W-:Y:S03]  /*6c40*/  IMAD.MOV.U32 R189, RZ, RZ, RZ ;  /* 0x000000ffffbd7224 */ /* 0x000fe600078e00ff */
[----:B------:R-:W-:Y:S02]  /*6c50*/  IADD3 R190, R5, -0x80, R196 ;  /* 0xffffff8005be7810 */ /* 0x000fe40007ffe0c4 */
[C---:B------:R-:W-:Y:S02]  /*6c60*/  IADD3 R12, -R4.reuse, 0x10, RZ ;  /* 0x00000010040c7810 */ /* 0x040fe40007ffe1ff */
[----:B------:R-:W-:Y:S01]  /*6c70*/  ISETP.NE.U32.AND P2, PT, R4, RZ, PT ;  /* 0x000000ff0400720c */ /* 0x000fe20003f45070 */
[----:B------:R-:W-:Y:S01]  /*6c80*/  IMAD.MOV.U32 R0, RZ, RZ, R190 ;  /* 0x000000ffff007224 */ /* 0x000fe200078e00be */
[----:B------:R-:W-:Y:S01]  /*6c90*/  LOP3.LUT R12, R12, 0xf, RZ, 0xc0, !PT ;  /* 0x0000000f0c0c7812 */ /* 0x000fe200078ec0ff */
[----:B------:R-:W-:Y:S05]  /*6ca0*/  @P1 IMAD.HI.U32 R2, R190, c[0x0][0x2bc], RZ ;  /* 0x0000af00be021a27 */ /* 0x000fea00078e00ff */
[----:B------:R-:W-:Y:S04]  /*6cb0*/  @P1 SHF.R.U32.HI R0, RZ, c[0x0][0x2c0], R2 ;  /* 0x0000b000ff001a19 */ /* 0x000fe80000011602 */
[C---:B------:R-:W-:Y:S04]  /*6cc0*/  @!P3 IADD3 R5, P0, R0.reuse, UR8, RZ ;  /* 0x000000080005bc10 */ /* 0x040fe8000ff1e0ff */
[----:B------:R-:W-:Y:S02]  /*6cd0*/  @!P3 LEA.HI.X.SX32 R2, R0, UR6, 0x1, P0 ;  /* 0x000000060002bc11 */ /* 0x000fe400080f0eff */
[C---:B------:R-:W-:Y:S04]  /*6ce0*/  @!P3 LEA R8, P0, R5.reuse, c[0x0][0x2a0], 0x2 ;  /* 0x0000a8000508ba11 */ /* 0x040fe800078010ff */
[----:B------:R-:W-:Y:S01]  /*6cf0*/  @!P3 LEA.HI.X R9, R5, c[0x0][0x2a4], R2, 0x2, P0 ;  /* 0x0000a9000509ba11 */ /* 0x000fe200000f1402 */
[----:B------:R-:W-:Y:S01]  /*6d00*/  IMAD.MOV R5, RZ, RZ, -R0 ;  /* 0x000000ffff057224 */ /* 0x000fe200078e0a00 */
[----:B------:R-:W-:Y:S03]  /*6d10*/  SEL R2, RZ, 0x10, P4 ;  /* 0x00000010ff027807 */ /* 0x000fe60002000000 */
[----:B------:R-:W2:Y:S01]  /*6d20*/  @!P3 LDG.E R189, [R8.64] ;  /* 0x0000000c08bdb981 */ /* 0x000ea2000c1e1900 */
[----:B------:R-:W-:Y:S01]  /*6d30*/  IADD3 R10, -R2, 0x10, RZ ;  /* 0x00000010020a7810 */ /* 0x000fe20007ffe1ff */
[----:B------:R-:W-:Y:S03]  /*6d40*/  IMAD R190, R5, c[0x0][0x2b8], R190 ;  /* 0x0000ae0005be7a24 */ /* 0x000fe600078e02be */
[----:B------:R-:W-:Y:S01]  /*6d50*/  LOP3.LUT R10, R10, 0xf, RZ, 0xc0, !PT ;  /* 0x0000000f0a0a7812 */ /* 0x000fe200078ec0ff */
        /* <DEDUP_REMOVED lines=13> */
[----:B------:R-:W1:Y:S01]  /*6e30*/  SHFL.IDX PT, R7, R11, 0x1, 0x181f ;  /* 0x00381f000b077f89 */ /* 0x000e6200000e0000 */
[----:B------:R-:W-:Y:S03]  /*6e40*/  SEL R0, RZ, 0x10, P6 ;  /* 0x00000010ff007807 */ /* 0x000fe60003000000 */
[----:B------:R-:W2:Y:S01]  /*6e50*/  SHFL.IDX PT, R6, R14, 0x1, 0x181f ;  /* 0x00381f000e067f89 */ /* 0x000ea200000e0000 */
[----:B------:R-:W-:Y:S03]  /*6e60*/  IADD3 R5, -R0, 0x10, RZ ;  /* 0x0000001000057810 */ /* 0x000fe60007ffe1ff */
[----:B------:R3:W4:Y:S01]  /*6e70*/  SHFL.IDX PT, R9, R11, RZ, 0x181f ;  /* 0x00181fff0b097589 */ /* 0x00072200000e0000 */
[----:B------:R-:W-:Y:S03]  /*6e80*/  LOP3.LUT R5, R5, 0xf, RZ, 0xc0, !PT ;  /* 0x0000000f05057812 */ /* 0x000fe600078ec0ff */
[----:B------:R5:W4:Y:S01]  /*6e90*/  SHFL.IDX PT, R8, R14, RZ, 0x181f ;  /* 0x00181fff0e087589 */ /* 0x000b2200000e0000 */
[-C--:B-1----:R-:W-:Y:S04]  /*6ea0*/  IADD3 R12, P1, P0, R12, R7.reuse, R202 ;  /* 0x000000070c0c7210 */ /* 0x082fe8000783e0ca */
[-C--:B--2---:R-:W-:Y:S02]  /*6eb0*/  IADD3.X R13, RZ, R6.reuse, R203, P1, P0 ;  /* 0x00000006ff0d7210 */ /* 0x084fe40000fe04cb */
[-C--:B------:R-:W-:Y:S04]  /*6ec0*/  IADD3 R10, P1, P0, R10, R7.reuse, R206 ;  /* 0x000000070a0a7210 */ /* 0x080fe8000783e0ce */
[-C--:B---3--:R-:W-:Y:S02]  /*6ed0*/  IADD3.X R11, RZ, R6.reuse, R207, P1, P0 ;  /* 0x00000006ff0b7210 */ /* 0x088fe40000fe04cf */
[----:B-----5:R-:W-:Y:S01]  /*6ee0*/  IADD3 R14, P1, P0, R5, R7, R204 ;  /* 0x00000007050e7210 */ /* 0x020fe2000783e0cc */
[----:B------:R-:W-:Y:S03]  /*6ef0*/  IMAD.U32 R5, RZ, RZ, UR11 ;  /* 0x0000000bff057e24 */ /* 0x000fe6000f8e00ff */
[----:B------:R-:W-:Y:S01]  /*6f00*/  IADD3.X R15, RZ, R6, R205, P1, P0 ;  /* 0x00000006ff0f7210 */ /* 0x000fe20000fe04cd */
[----:B------:R-:W-:Y:S01]  /*6f10*/  IMAD R5, R5, 0x3000, R194 ;  /* 0x0000300005057824 */ /* 0x000fe200078e02c2 */
[----:B----4-:R-:W-:Y:S02]  /*6f20*/  IADD3 R18, P1, R202, R9, RZ ;  /* 0x00000009ca127210 */ /* 0x010fe40007f3e0ff */
[----:B------:R-:W-:Y:S01]  /*6f30*/  IADD3 R16, P0, R9, R206, RZ ;  /* 0x000000ce09107210 */ /* 0x000fe20007f1e0ff */
[----:B------:R-:W-:Y:S02]  /*6f40*/  IMAD.SHL.U32 R7, R5, 0x2, RZ ;  /* 0x0000000205077824 */ /* 0x000fe400078e00ff */
[----:B------:R-:W-:Y:S01]  /*6f50*/  IMAD.X R19, R203, 0x1, R8, P1 ;  /* 0x00000001cb137824 */ /* 0x000fe200008e0608 */
[----:B------:R-:W-:Y:S01]  /*6f60*/  ISETP.NE.U32.AND P1, PT, R2, RZ, PT ;  /* 0x000000ff0200720c */ /* 0x000fe20003f25070 */
[C---:B------:R-:W-:Y:S01]  /*6f70*/  IMAD.X R17, R8.reuse, 0x1, R207, P0 ;  /* 0x0000000108117824 */ /* 0x040fe200000e06cf */
[----:B------:R-:W-:Y:S02]  /*6f80*/  IADD3 R20, P0, R9, R204, RZ ;  /* 0x000000cc09147210 */ /* 0x000fe40007f1e0ff */
[----:B------:R1:W-:Y:S03]  /*6f90*/  LDGSTS.E.BYPASS.LTC128B.128 [R7+0xc100], [R18.64], !P5 ;  /* 0x0c10000012077fae */ /* 0x0003e6000e901d4c */
[----:B------:R-:W-:Y:S01]  /*6fa0*/  IMAD.X R21, R8, 0x1, R205, P0 ;  /* 0x0000000108157824 */ /* 0x000fe200000e06cd */
[----:B------:R1:W-:Y:S01]  /*6fb0*/  LDGSTS.E.BYPASS.LTC128B.128 [R7+0xe100], [R16.64], !P4 ;  /* 0x0e10000010077fae */ /* 0x0003e2000e101d4c */
[----:B------:R-:W-:Y:S03]  /*6fc0*/  ISETP.NE.U32.AND P0, PT, R0, RZ, PT ;  /* 0x000000ff0000720c */ /* 0x000fe60003f05070 */
[----:B------:R1:W-:Y:S04]  /*6fd0*/  LDGSTS.E.BYPASS.LTC128B.128 [R7+0x10100], [R20.64], !P6 ;  /* 0x1010000014077fae */ /* 0x0003e8000f101d4c */
[----:B------:R1:W-:Y:S04]  /*6fe0*/  LDGSTS.E.BYPASS.LTC128B.128.ZFILL [R7+0xd100], [R12.64], P2 ;  /* 0x0d1000000c077fae */ /* 0x0003e80009141d4c */
[----:B------:R1:W-:Y:S04]  /*6ff0*/  LDGSTS.E.BYPASS.LTC128B.128.ZFILL [R7+0xf100], [R10.64], P1 ;  /* 0x0f1000000a077fae */ /* 0x0003e80008941d4c */
[----:B------:R1:W-:Y:S02]  /*7000*/  LDGSTS.E.BYPASS.LTC128B.128.ZFILL [R7+0x11100], [R14.64], P0 ;  /* 0x111000000e077fae */ /* 0x0003e40008141d4c */
.L_x_739:
[----:B------:R-:W-:Y:S01]  /*7010*/  UIADD3 UR4, UR5, 0x1, URZ ;  /* 0x0000000105047890 */ /* 0x000fe2000fffe03f */
[----:B------:R-:W0:Y:S01]  /*7020*/  LDGDEPBAR ;  /* 0x00000000000079af */ /* 0x000e220000000000 */
[----:B------:R-:W-:Y:S01]  /*7030*/  UISETP.GE.AND UP0, UPT, UR5, 0x1, UPT ;  /* 0x000000010500788c */ /* 0x000fe2000bf06270 */
[C---:B------:R-:W-:Y:S01]  /*7040*/  ISETP.GT.AND P0, PT, R209.reuse, RZ, PT ;  /* 0x000000ffd100720c */ /* 0x040fe20003f04270 */
[----:B------:R-:W-:Y:S01]  /*7050*/  IMAD.MOV.U32 R0, RZ, RZ, R3 ;  /* 0x000000ffff007224 */ /* 0x000fe200078e0003 */
[----:B------:R-:W-:Y:S01]  /*7060*/  IADD3 R209, R209, -0x1, RZ ;  /* 0xffffffffd1d17810 */ /* 0x000fe20007ffe0ff */
[----:B------:R-:W-:Y:S01]  /*7070*/  USEL UR5, UR4, URZ, !UP0 ;  /* 0x0000003f04057287 */ /* 0x000fe2000c000000 */
[----:B------:R-:W-:Y:S09]  /*7080*/  IMAD.MOV.U32 R133, RZ, RZ, R132 ;  /* 0x000000ffff857224 */ /* 0x000ff200078e0084 */
[----:B------:R-:W-:-:S05]  /*7090*/  @P0 BRA `(.L_x_740) ;  /* 0xffffd44000000947 */ /* 0x000fca000383ffff */
.L_x_737:
[----:B------:R-:W2:Y:S01]  /*70a0*/  SHFL.BFLY PT, R0, R211, 0x2, 0x1f ;  /* 0x0c401f00d3007f89 */ /* 0x000ea200000e0000 */
[----:B------:R-:W-:Y:S01]  /*70b0*/  MOV R5, c[0x0][0x4e8] ;  /* 0x00013a0000057a02 */ /* 0x000fe20000000f00 */
[----:B------:R-:W3:Y:S01]  /*70c0*/  S2UR UR7, SR_CTAID.Y ;  /* 0x00000000000779c3 */ /* 0x000ee20000002600 */
[----:B-1----:R-:W-:Y:S01]  /*70d0*/  MOV R6, R195 ;  /* 0x000000c300067202 */ /* 0x002fe20000000f00 */
[----:B------:R-:W1:Y:S01]  /*70e0*/  SHFL.BFLY PT, R2, R213, 0x2, 0x1f ;  /* 0x0c401f00d5027f89 */ /* 0x000e6200000e0000 */
[----:B------:R-:W-:Y:S01]  /*70f0*/  ISETP.NE.AND P4, PT, R5, 0x1, PT ;  /* 0x000000010500780c */ /* 0x000fe20003f85270 */
[----:B------:R-:W-:Y:S01]  /*7100*/  ULDC.64 UR4, c[0x0][0x490] ;  /* 0x0001240000047ab9 */ /* 0x000fe20000000a00 */
[----:B------:R-:W-:Y:S01]  /*7110*/  MOV R10, RZ ;  /* 0x000000ff000a7202 */ /* 0x000fe20000000f00 */
[----:B------:R-:W4:Y:S01]  /*7120*/  S2R R7, SR_TID.X ;  /* 0x0000000000077919 */ /* 0x000f220000002100 */
[----:B------:R-:W-:Y:S01]  /*7130*/  SHF.R.S32.HI R20, RZ, 0x2, R201 ;  /* 0x00000002ff147819 */ /* 0x000fe200000114c9 */
[----:B------:R-:W-:Y:S01]  /*7140*/  BSSY B0, `(.L_x_741) ;  /* 0x000016a000007945 */ /* 0x000fe20003800000 */
[----:B------:R-:W-:Y:S01]  /*7150*/  SHF.L.U32 R194, R194, 0x1, RZ ;  /* 0x00000001c2c27819 */ /* 0x000fe200000006ff */
[----:B--2---:R-:W-:Y:S01]  /*7160*/  FADD.FTZ R11, R0, R211 ;  /* 0x000000d3000b7221 */ /* 0x004fe20000010000 */
[----:B---3--:R-:W-:Y:S01]  /*7170*/  USHF.R.S32.HI UR6, URZ, 0x1f, UR7 ;  /* 0x0000001f3f067899 */ /* 0x008fe20008011407 */
[----:B-1----:R-:W-:Y:S01]  /*7180*/  FADD.FTZ R9, R2, R213 ;  /* 0x000000d502097221 */ /* 0x002fe20000010000 */
[----:B------:R-:W-:-:S02]  /*7190*/  UIMAD.WIDE.U32 UR10, UR7, UR4, URZ ;  /* 0x00000004070a72a5 */ /* 0x000fc4000f8e003f */
[----:B------:R-:W1:Y:S01]  /*71a0*/  SHFL.BFLY PT, R2, R11, 0x1, 0x1f ;  /* 0x0c201f000b027f89 */ /* 0x000e6200000e0000 */
[----:B------:R-:W-:Y:S01]  /*71b0*/  UIMAD UR8, UR6, UR4, URZ ;  /* 0x00000004060872a4 */ /* 0x000fe2000f8e023f */
[----:B----4-:R-:W-:Y:S02]  /*71c0*/  SHF.R.S32.HI R8, RZ, 0x1f, R7 ;  /* 0x0000001fff087819 */ /* 0x010fe40000011407 */
[----:B------:R-:W2:Y:S01]  /*71d0*/  SHFL.BFLY PT, R4, R9, 0x1, 0x1f ;  /* 0x0c201f0009047f89 */ /* 0x000ea200000e0000 */
[----:B------:R-:W-:Y:S01]  /*71e0*/  UIMAD UR8, UR7, UR5, UR8 ;  /* 0x00000005070872a4 */ /* 0x000fe2000f8e0208 */
[CC--:B------:R-:W-:Y:S02]  /*71f0*/  LEA.HI R0, R8.reuse, R7.reuse, RZ, 0x5 ;  /* 0x0000000708007211 */ /* 0x0c0fe400078f28ff */
[----:B------:R-:W-:Y:S01]  /*7200*/  LEA.HI R8, R8, R7, RZ, 0x2 ;  /* 0x0000000708087211 */ /* 0x000fe200078f10ff */
[----:B------:R-:W-:Y:S01]  /*7210*/  ULDC.64 UR4, c[0x0][0x3e8] ;  /* 0x0000fa0000047ab9 */ /* 0x000fe20000000a00 */
[----:B------:R-:W-:Y:S01]  /*7220*/  LOP3.LUT R12, R0, 0xffffffe0, RZ, 0xc0, !PT ;  /* 0xffffffe0000c7812 */ /* 0x000fe200078ec0ff */
[----:B------:R-:W-:Y:S01]  /*7230*/  UIMAD UR6, UR6, UR4, URZ ;  /* 0x00000004060672a4 */ /* 0x000fe2000f8e023f */
[----:B------:R-:W-:Y:S01]  /*7240*/  LOP3.LUT R14, R8, 0xfffffffc, RZ, 0xc0, !PT ;  /* 0xfffffffc080e7812 */ /* 0x000fe200078ec0ff */
[----:B------:R-:W-:Y:S01]  /*7250*/  UIMAD.WIDE.U32 UR14, UR7, UR4, URZ ;  /* 0x00000004070e72a5 */ /* 0x000fe2000f8e003f */
[--C-:B------:R-:W-:Y:S01]  /*7260*/  SHF.R.S32.HI R13, RZ, 0x2, R8.reuse ;  /* 0x00000002ff0d7819 */ /* 0x100fe20000011408 */
[----:B------:R-:W-:Y:S01]  /*7270*/  UIMAD UR5, UR7, UR5, UR6 ;  /* 0x00000005070572a4 */ /* 0x000fe2000f8e0206 */
[----:B------:R-:W-:Y:S01]  /*7280*/  SHF.R.S32.HI R8, RZ, 0x1f, R8 ;  /* 0x0000001fff087819 */ /* 0x000fe20000011408 */
[----:B------:R-:W-:Y:S01]  /*7290*/  UIADD3 UR8, UR11, UR8, URZ ;  /* 0x000000080b087290 */ /* 0x000fe2000fffe03f */
[----:B------:R-:W-:Y:S01]  /*72a0*/  SHF.R.S32.HI R0, RZ, 0x5, R0 ;  /* 0x00000005ff007819 */ /* 0x000fe20000011400 */
[----:B------:R-:W-:Y:S01]  /*72b0*/  UIADD3 UR5, UR15, UR5, URZ ;  /* 0x000000050f057290 */ /* 0x000fe2000fffe03f */
[----:B------:R-:W-:Y:S01]  /*72c0*/  LEA.HI R8, R8, R13, RZ, 0x3 ;  /* 0x0000000d08087211 */ /* 0x000fe200078f18ff */
[----:B------:R-:W-:Y:S01]  /*72d0*/  IMAD.U32 R16, RZ, RZ, UR14 ;  /* 0x0000000eff107e24 */ /* 0x000fe2000f8e00ff */
[----:B------:R-:W-:Y:S01]  /*72e0*/  MOV R17, UR15 ;  /* 0x0000000f00117c02 */ /* 0x000fe20008000f00 */
[----:B-1----:R-:W-:Y:S01]  /*72f0*/  FADD.FTZ R2, R11, R2 ;  /* 0x000000020b027221 */ /* 0x002fe20000010000 */
[----:B------:R-:W-:Y:S01]  /*7300*/  IADD3 R11, -R12, R7, RZ ;  /* 0x000000070c0b7210 */ /* 0x000fe20007ffe1ff */
[----:B------:R-:W-:Y:S01]  /*7310*/  IMAD.IADD R7, R7, 0x1, -R14 ;  /* 0x0000000107077824 */ /* 0x000fe200078e0a0e */
[----:B------:R-:W-:Y:S01]  /*7320*/  LOP3.LUT R8, R8, 0xfffffff8, RZ, 0xc0, !PT ;  /* 0xfffffff808087812 */ /* 0x000fe200078ec0ff */
[----:B--2---:R-:W-:Y:S01]  /*7330*/  FADD.FTZ R4, R9, R4 ;  /* 0x0000000409047221 */ /* 0x004fe20000010000 */
[----:B------:R-:W-:Y:S01]  /*7340*/  FSETP.NE.FTZ.AND P0, PT, R2, RZ, PT ;  /* 0x000000ff0200720b */ /* 0x000fe20003f15000 */
[----:B------:R-:W-:Y:S01]  /*7350*/  @P4 IMAD.HI.U32 R9, R195, c[0x0][0x4ec], RZ ;  /* 0x00013b00c3094a27 */ /* 0x000fe200078e00ff */
[----:B------:R-:W-:Y:S01]  /*7360*/  BAR.SYNC.DEFER_BLOCKING 0x1, 0x100 ;  /* 0x0044000000007b1d */ /* 0x000fe20000010000 */
[----:B------:R-:W-:-:S02]  /*7370*/  LOP3.LUT P3, RZ, R11, 0x3, RZ, 0xc0, !PT ;  /* 0x000000030bff7812 */ /* 0x000fc4000786c0ff */
[----:B------:R-:W-:Y:S02]  /*7380*/  FSETP.NE.FTZ.AND P1, PT, R4, RZ, PT ;  /* 0x000000ff0400720b */ /* 0x000fe40003f35000 */
[----:B------:R-:W-:Y:S02]  /*7390*/  @P4 SHF.R.U32.HI R6, RZ, c[0x0][0x4f0], R9 ;  /* 0x00013c00ff064a19 */ /* 0x000fe40000011609 */
[----:B------:R-:W-:Y:S02]  /*73a0*/  MOV R9, RZ ;  /* 0x000000ff00097202 */ /* 0x000fe40000000f00 */
[----:B------:R-:W-:Y:S02]  /*73b0*/  IADD3 R12, -R6, RZ, RZ ;  /* 0x000000ff060c7210 */ /* 0x000fe40007ffe1ff */
[----:B------:R-:W-:Y:S02]  /*73c0*/  MOV R14, 0xff800000 ;  /* 0xff800000000e7802 */ /* 0x000fe40000000f00 */
[----:B------:R-:W1:Y:S01]  /*73d0*/  @P0 MUFU.RCP R9, R2 ;  /* 0x0000000200090308 */ /* 0x000e620000001000 */
[----:B------:R-:W-:Y:S01]  /*73e0*/  IMAD R11, R12, c[0x0][0x4e8], R195 ;  /* 0x00013a000c0b7a24 */ /* 0x000fe200078e02c3 */
[----:B------:R-:W-:-:S02]  /*73f0*/  MOV R17, UR5 ;  /* 0x0000000500117c02 */ /* 0x000fc40008000f00 */
[----:B------:R-:W-:Y:S02]  /*7400*/  MOV R19, UR11 ;  /* 0x0000000b00137c02 */ /* 0x000fe40008000f00 */
[----:B------:R-:W-:Y:S02]  /*7410*/  MOV R18, UR10 ;  /* 0x0000000a00127c02 */ /* 0x000fe40008000f00 */
[----:B------:R2:W3:Y:S01]  /*7420*/  @P0 MUFU.LG2 R12, R2 ;  /* 0x00000002000c0308 */ /* 0x0004e20000000c00 */
[----:B------:R-:W-:-:S07]  /*7430*/  MOV R19, UR8 ;  /* 0x0000000800137c02 */ /* 0x000fce0008000f00 */
[----:B------:R-:W-:Y:S01]  /*7440*/  @P1 MUFU.RCP R10, R4 ;  /* 0x00000004000a1308 */ /* 0x000fe20000001000 */
[C---:B-1----:R-:W-:Y:S02]  /*7450*/  FMUL.FTZ R131, R9.reuse, R131 ;  /* 0x0000008309837220 */ /* 0x042fe40000410000 */
[C---:B------:R-:W-:Y:S02]  /*7460*/  FMUL.FTZ R130, R9.reuse, R130 ;  /* 0x0000008209827220 */ /* 0x040fe40000410000 */
[C---:B------:R-:W-:Y:S02]  /*7470*/  FMUL.FTZ R127, R9.reuse, R127 ;  /* 0x0000007f097f7220 */ /* 0x040fe40000410000 */
[C---:B------:R-:W-:Y:S01]  /*7480*/  FMUL.FTZ R126, R9.reuse, R126 ;  /* 0x0000007e097e7220 */ /* 0x040fe20000410000 */
[----:B--2---:R-:W-:Y:S01]  /*7490*/  @P0 MOV R2, 0x3f317218 ;  /* 0x3f31721800020802 */ /* 0x004fe20000000f00 */
[----:B---3--:R-:W-:Y:S01]  /*74a0*/  @P0 FMUL.FTZ R12, R12, 0.69314718246459960938 ;  /* 0x3f3172180c0c0820 */ /* 0x008fe20000410000 */
[----:B------:R-:W1:Y:S01]  /*74b0*/  @P1 MUFU.LG2 R4, R4 ;  /* 0x0000000400041308 */ /* 0x000e620000000c00 */
[----:B------:R-:W-:Y:S01]  /*74c0*/  FMUL.FTZ R39, R9, R39 ;  /* 0x0000002709277220 */ /* 0x000fe20000410000 */
[----:B------:R-:W-:Y:S01]  /*74d0*/  F2FP.PACK_AB R130, R131, R130 ;  /* 0x000000828382723e */ /* 0x000fe200000000ff */
[----:B------:R-:W-:Y:S01]  /*74e0*/  @P0 FMUL.FTZ R2, R2, c[0x0][0x2d0] ;  /* 0x0000b40002020a20 */ /* 0x000fe20000410000 */
[----:B------:R-:W-:Y:S01]  /*74f0*/  F2FP.PACK_AB R126, R127, R126 ;  /* 0x0000007e7f7e723e */ /* 0x000fe200000000ff */
[----:B------:R-:W-:-:S02]  /*7500*/  FMUL.FTZ R38, R9, R38 ;  /* 0x0000002609267220 */ /* 0x000fc40000410000 */
[C---:B------:R-:W-:Y:S02]  /*7510*/  FMUL.FTZ R43, R9.reuse, R43 ;  /* 0x0000002b092b7220 */ /* 0x040fe40000410000 */
[----:B------:R-:W-:Y:S01]  /*7520*/  FMUL.FTZ R42, R9, R42 ;  /* 0x0000002a092a7220 */ /* 0x000fe20000410000 */
[----:B------:R-:W-:Y:S01]  /*7530*/  F2FP.PACK_AB R38, R39, R38 ;  /* 0x000000262726723e */ /* 0x000fe200000000ff */
[C---:B------:R-:W-:Y:S02]  /*7540*/  FMUL.FTZ R47, R9.reuse, R47 ;  /* 0x0000002f092f7220 */ /* 0x040fe40000410000 */
[----:B------:R-:W-:Y:S01]  /*7550*/  FMUL.FTZ R46, R9, R46 ;  /* 0x0000002e092e7220 */ /* 0x000fe20000410000 */
[----:B------:R-:W-:Y:S01]  /*7560*/  F2FP.PACK_AB R42, R43, R42 ;  /* 0x0000002a2b2a723e */ /* 0x000fe200000000ff */
[C---:B------:R-:W-:Y:S02]  /*7570*/  FMUL.FTZ R51, R9.reuse, R51 ;  /* 0x0000003309337220 */ /* 0x040fe40000410000 */
[----:B------:R-:W-:Y:S01]  /*7580*/  FMUL.FTZ R50, R9, R50 ;  /* 0x0000003209327220 */ /* 0x000fe20000410000 */
[----:B------:R-:W-:Y:S01]  /*7590*/  F2FP.PACK_AB R46, R47, R46 ;  /* 0x0000002e2f2e723e */ /* 0x000fe200000000ff */
[----:B------:R-:W-:-:S02]  /*75a0*/  FMUL.FTZ R55, R9, R55 ;  /* 0x0000003709377220 */ /* 0x000fc40000410000 */
        /* <DEDUP_REMOVED lines=52> */
[----:B------:R-:W-:Y:S01]  /*78f0*/  IADD3 R9, R13, -R8, RZ ;  /* 0x800000080d097210 */ /* 0x000fe20007ffe0ff */
[----:B-1----:R-:W-:Y:S01]  /*7900*/  @P1 FMUL.FTZ R15, R4, 0.69314718246459960938 ;  /* 0x3f317218040f1820 */ /* 0x002fe20000410000 */
[----:B------:R-:W-:Y:S01]  /*7910*/  MOV R13, 0xff800000 ;  /* 0xff800000000d7802 */ /* 0x000fe20000000f00 */
[----:B------:R-:W-:Y:S01]  /*7920*/  @P0 FFMA.FTZ R13, R2, R3, R12 ;  /* 0x00000003020d0223 */ /* 0x000fe2000001000c */
[----:B------:R-:W-:Y:S01]  /*7930*/  @P1 MOV R8, 0x3f317218 ;  /* 0x3f31721800081802 */ /* 0x000fe20000000f00 */
[----:B------:R-:W1:Y:S01]  /*7940*/  S2R R3, SR_CTAID.Z ;  /* 0x0000000000037919 */ /* 0x000e620000002700 */
[----:B------:R-:W-:Y:S01]  /*7950*/  LEA.HI R4, R7, R7, RZ, 0x1 ;  /* 0x0000000707047211 */ /* 0x000fe200078f08ff */
[----:B------:R-:W-:Y:S01]  /*7960*/  FMUL.FTZ R129, R10, R129 ;  /* 0x000000810a817220 */ /* 0x000fe20000410000 */
[----:B------:R-:W-:Y:S01]  /*7970*/  F2FP.PACK_AB R118, R119, R118 ;  /* 0x000000767776723e */ /* 0x000fe200000000ff */
[----:B------:R-:W-:Y:S01]  /*7980*/  @P1 FMUL.FTZ R8, R8, c[0x0][0x2d0] ;  /* 0x0000b40008081a20 */ /* 0x000fe20000410000 */
[----:B------:R-:W-:Y:S01]  /*7990*/  LOP3.LUT R12, R4, 0x1ffffffe, RZ, 0xc0, !PT ;  /* 0x1ffffffe040c7812 */ /* 0x000fe200078ec0ff */
[----:B------:R-:W-:Y:S01]  /*79a0*/  FMUL.FTZ R128, R10, R128 ;  /* 0x000000800a807220 */ /* 0x000fe20000410000 */
[----:B------:R-:W-:Y:S01]  /*79b0*/  F2FP.PACK_AB R114, R115, R114 ;  /* 0x000000727372723e */ /* 0x000fe200000000ff */
[----:B------:R-:W-:Y:S01]  /*79c0*/  @P1 FFMA.FTZ R14, R8, R132, R15 ;  /* 0x00000084080e1223 */ /* 0x000fe2000001000f */
[----:B------:R-:W-:Y:S01]  /*79d0*/  SHF.R.S32.HI R15, RZ, 0x1f, R0 ;  /* 0x0000001fff0f7819 */ /* 0x000fe20000011400 */
[----:B------:R-:W2:Y:S01]  /*79e0*/  S2R R8, SR_CTAID.X ;  /* 0x0000000000087919 */ /* 0x000ea20000002500 */
[----:B------:R-:W-:Y:S01]  /*79f0*/  IADD3 R12, R7, -R12, RZ ;  /* 0x8000000c070c7210 */ /* 0x000fe20007ffe0ff */
[C---:B------:R-:W-:Y:S01]  /*7a00*/  FMUL.FTZ R125, R10.reuse, R125 ;  /* 0x0000007d0a7d7220 */ /* 0x040fe20000410000 */
[----:B------:R-:W-:Y:S01]  /*7a10*/  LEA.HI R15, R15, R0, RZ, 0x3 ;  /* 0x000000000f0f7211 */ /* 0x000fe200078f18ff */
[C---:B------:R-:W-:Y:S01]  /*7a20*/  FMUL.FTZ R124, R10.reuse, R124 ;  /* 0x0000007c0a7c7220 */ /* 0x040fe20000410000 */
[----:B------:R-:W-:Y:S01]  /*7a30*/  R2P PR, R9, 0x6 ;  /* 0x0000000609007804 */ /* 0x000fe20000000000 */
[C---:B------:R-:W-:Y:S01]  /*7a40*/  FMUL.FTZ R37, R10.reuse, R37 ;  /* 0x000000250a257220 */ /* 0x040fe20000410000 */
[----:B------:R-:W-:Y:S01]  /*7a50*/  LOP3.LUT R15, R15, 0xffffff8, RZ, 0xc0, !PT ;  /* 0x0ffffff80f0f7812 */ /* 0x000fe200078ec0ff */
[C---:B------:R-:W-:Y:S01]  /*7a60*/  FMUL.FTZ R36, R10.reuse, R36 ;  /* 0x000000240a247220 */ /* 0x040fe20000410000 */
[----:B------:R-:W-:Y:S01]  /*7a70*/  F2FP.PACK_AB R128, R129, R128 ;  /* 0x000000808180723e */ /* 0x000fe200000000ff */
[----:B------:R-:W-:Y:S01]  /*7a80*/  FMUL.FTZ R41, R10, R41 ;  /* 0x000000290a297220 */ /* 0x000fe20000410000 */
[----:B------:R-:W-:Y:S01]  /*7a90*/  F2FP.PACK_AB R124, R125, R124 ;  /* 0x0000007c7d7c723e */ /* 0x000fe200000000ff */
[C---:B------:R-:W-:Y:S01]  /*7aa0*/  IMAD.IADD R15, R0.reuse, 0x1, -R15 ;  /* 0x00000001000f7824 */ /* 0x040fe200078e0a0f */
[----:B------:R-:W-:Y:S01]  /*7ab0*/  LEA R0, R0, R7, 0x9 ;  /* 0x0000000700007211 */ /* 0x000fe200078e48ff */
[----:B-1----:R-:W-:Y:S01]  /*7ac0*/  IMAD.WIDE.U32 R16, R3, c[0x0][0x3f0], R16 ;  /* 0x0000fc0003107a25 */ /* 0x002fe200078e0010 */
[----:B------:R-:W-:-:S02]  /*7ad0*/  SHF.R.S32.HI R2, RZ, 0x1f, R3 ;  /* 0x0000001fff027819 */ /* 0x000fc40000011403 */
[----:B------:R-:W-:Y:S01]  /*7ae0*/  LOP3.LUT R7, R9, 0x1, RZ, 0xc0, !PT ;  /* 0x0000000109077812 */ /* 0x000fe200078ec0ff */
[----:B------:R-:W-:Y:S01]  /*7af0*/  IMAD.WIDE.U32 R18, R3, c[0x0][0x498], R18 ;  /* 0x0001260003127a25 */ /* 0x000fe200078e0012 */
[----:B------:R-:W-:Y:S02]  /*7b00*/  SHF.L.U32 R9, R9, 0x6, RZ ;  /* 0x0000000609097819 */ /* 0x000fe400000006ff */
[----:B------:R-:W-:Y:S01]  /*7b10*/  LEA R15, R15, R20, 0x4 ;  /* 0x000000140f0f7211 */ /* 0x000fe200078e20ff */
[C---:B------:R-:W-:Y:S01]  /*7b20*/  IMAD R4, R2.reuse, c[0x0][0x3f0], RZ ;  /* 0x0000fc0002047a24 */ /* 0x040fe200078e02ff */
[----:B------:R-:W-:Y:S01]  /*7b30*/  LOP3.LUT R9, R9, 0x1c0, RZ, 0xc0, !PT ;  /* 0x000001c009097812 */ /* 0x000fe200078ec0ff */
[----:B------:R-:W-:Y:S01]  /*7b40*/  IMAD R2, R2, c[0x0][0x498], RZ ;  /* 0x0001260002027a24 */ /* 0x000fe200078e02ff */
[----:B------:R-:W-:Y:S01]  /*7b50*/  ISETP.NE.U32.AND P0, PT, R7, 0x1, PT ;  /* 0x000000010700780c */ /* 0x000fe20003f05070 */
[----:B------:R-:W-:Y:S01]  /*7b60*/  IMAD R4, R3, c[0x0][0x3f4], R4 ;  /* 0x0000fd0003047a24 */ /* 0x000fe200078e0204 */
[----:B------:R-:W-:Y:S01]  /*7b70*/  LEA.HI R9, R9, R9, RZ, 0x1d ;  /* 0x0000000909097211 */ /* 0x000fe200078fe8ff */
[----:B------:R-:W-:Y:S01]  /*7b80*/  IMAD R2, R3, c[0x0][0x49c], R2 ;  /* 0x0001270003027a24 */ /* 0x000fe200078e0202 */
[----:B------:R-:W-:Y:S01]  /*7b90*/  SHF.R.S32.HI R3, RZ, 0x1f, R6 ;  /* 0x0000001fff037819 */ /* 0x000fe20000011406 */
[----:B------:R-:W-:Y:S01]  /*7ba0*/  FMUL.FTZ R40, R10, R40 ;  /* 0x000000280a287220 */ /* 0x000fe20000410000 */
[----:B------:R-:W-:Y:S01]  /*7bb0*/  IADD3 R17, R17, R4, RZ ;  /* 0x0000000411117210 */ /* 0x000fe20007ffe0ff */
[----:B------:R-:W-:Y:S01]  /*7bc0*/  IMAD R4, R5, c[0x0][0x388], RZ ;  /* 0x0000e20005047a24 */ /* 0x000fe200078e02ff */
[----:B------:R-:W-:Y:S01]  /*7bd0*/  LEA R0, R0, R9, 0x1 ;  /* 0x0000000900007211 */ /* 0x000fe200078e08ff */
[----:B------:R-:W-:Y:S01]  /*7be0*/  IMAD R5, R12, 0x8, R15 ;  /* 0x000000080c057824 */ /* 0x000fe200078e020f */
[----:B--2---:R-:W-:Y:S01]  /*7bf0*/  LEA R15, R8, R15, 0x7 ;  /* 0x0000000f080f7211 */ /* 0x004fe200078e38ff */
[----:B------:R-:W-:Y:S01]  /*7c00*/  IMAD R3, R3, c[0x0][0x3e0], RZ ;  /* 0x0000f80003037a24 */ /* 0x000fe200078e02ff */
[----:B------:R-:W-:Y:S01]  /*7c10*/  SHF.L.U32 R7, R0, 0x1, RZ ;  /* 0x0000000100077819 */ /* 0x000fe200000006ff */
[----:B------:R-:W-:Y:S01]  /*7c20*/  IMAD.WIDE.U32 R16, R6, c[0x0][0x3e0], R16 ;  /* 0x0000f80006107a25 */ /* 0x000fe200078e0010 */
[----:B------:R-:W-:-:S02]  /*7c30*/  LEA R5, R8, R5, 0x7 ;  /* 0x0000000508057211 */ /* 0x000fc400078e38ff */
[CC--:B------:R-:W-:Y:S01]  /*7c40*/  ISETP.GE.OR P5, PT, R15.reuse, R4.reuse, P3 ;  /* 0x000000040f00720c */ /* 0x0c0fe20001fa6670 */
[----:B------:R-:W-:Y:S01]  /*7c50*/  IMAD R3, R6, c[0x0][0x3e4], R3 ;  /* 0x0000f90006037a24 */ /* 0x000fe200078e0203 */
[----:B------:R-:W-:Y:S01]  /*7c60*/  IADD3 R15, R15, 0x8, RZ ;  /* 0x000000080f0f7810 */ /* 0x000fe20007ffe0ff */
[----:B------:R-:W-:Y:S01]  /*7c70*/  @P4 IMAD.HI.U32 R0, R5, c[0x0][0x4ec], RZ ;  /* 0x00013b0005004a27 */ /* 0x000fe200078e00ff */
[----:B------:R-:W-:Y:S01]  /*7c80*/  MOV R9, R5 ;  /* 0x0000000500097202 */ /* 0x000fe20000000f00 */
[----:B------:R-:W-:Y:S01]  /*7c90*/  STS [R7+0x80], R128 ;  /* 0x0000808007007388 */ /* 0x000fe20000000800 */
[----:B------:R-:W-:Y:S01]  /*7ca0*/  IADD3 R6, R7, 0x80, RZ ;  /* 0x0000008007067810 */ /* 0x000fe20007ffe0ff */
[----:B------:R-:W-:Y:S01]  /*7cb0*/  IMAD.IADD R17, R17, 0x1, R3 ;  /* 0x0000000111117824 */ /* 0x000fe200078e0203 */
[----:B------:R-:W-:Y:S01]  /*7cc0*/  @P4 SHF.R.U32.HI R9, RZ, c[0x0][0x4f0], R0 ;  /* 0x00013c00ff094a19 */ /* 0x000fe20000011600 */
[C---:B------:R-:W-:Y:S01]  /*7cd0*/  FMUL.FTZ R45, R10.reuse, R45 ;  /* 0x0000002d0a2d7220 */ /* 0x040fe20000410000 */
[----:B------:R-:W-:Y:S01]  /*7ce0*/  ISETP.GE.OR P3, PT, R15, R4, P3 ;  /* 0x000000040f00720c */ /* 0x000fe20001f66670 */
[C---:B------:R-:W-:Y:S01]  /*7cf0*/  FMUL.FTZ R44, R10.reuse, R44 ;  /* 0x0000002c0a2c7220 */ /* 0x040fe20000410000 */
[----:B------:R-:W-:Y:S01]  /*7d00*/  IADD3 R15, R7, 0x70, RZ ;  /* 0x00000070070f7810 */ /* 0x000fe20007ffe0ff */
[----:B------:R-:W-:Y:S01]  /*7d10*/  FMUL.FTZ R49, R10, R49 ;  /* 0x000000310a317220 */ /* 0x000fe20000410000 */
[----:B------:R-:W-:Y:S01]  /*7d20*/  @P0 IADD3 R15, R6, 0x10, RZ ;  /* 0x00000010060f0810 */ /* 0x000fe20007ffe0ff */
[C---:B------:R-:W-:Y:S01]  /*7d30*/  FMUL.FTZ R48, R10.reuse, R48 ;  /* 0x000000300a307220 */ /* 0x040fe20000410000 */
[C---:B------:R-:W-:Y:S01]  /*7d40*/  IADD3 R6, -R9.reuse, RZ, RZ ;  /* 0x000000ff09067210 */ /* 0x040fe20007ffe1ff */
[C---:B------:R-:W-:Y:S01]  /*7d50*/  FMUL.FTZ R53, R10.reuse, R53 ;  /* 0x000000350a357220 */ /* 0x040fe20000410000 */
[----:B------:R-:W-:Y:S01]  /*7d60*/  SHF.R.S32.HI R3, RZ, 0x1f, R9 ;  /* 0x0000001fff037819 */ /* 0x000fe20000011409 */
[----:B------:R-:W-:Y:S01]  /*7d70*/  FMUL.FTZ R52, R10, R52 ;  /* 0x000000340a347220 */ /* 0x000fe20000410000 */
[----:B------:R-:W-:Y:S01]  /*7d80*/  IADD3 R8, P0, R9, R18, RZ ;  /* 0x0000001209087210 */ /* 0x000fe20007f1e0ff */
[----:B------:R-:W-:Y:S01]  /*7d90*/  IMAD R5, R6, c[0x0][0x4e8], R5 ;  /* 0x00013a0006057a24 */ /* 0x000fe200078e0205 */
[----:B------:R-:W-:Y:S01]  /*7da0*/  SEL R0, R135, 0xffffffe0, !P1 ;  /* 0xffffffe087007807 */ /* 0x000fe20004800000 */
[C---:B------:R-:W-:Y:S01]  /*7db0*/  FMUL.FTZ R57, R10.reuse, R57 ;  /* 0x000000390a397220 */ /* 0x040fe20000410000 */
[----:B------:R-:W-:Y:S01]  /*7dc0*/  IADD3.X R9, R3, R19, R2, P0, !PT ;  /* 0x0000001303097210 */ /* 0x000fe200007fe402 */
[C---:B------:R-:W-:Y:S01]  /*7dd0*/  FMUL.FTZ R56, R10.reuse, R56 ;  /* 0x000000380a387220 */ /* 0x040fe20000410000 */
[----:B------:R-:W-:Y:S01]  /*7de0*/  IADD3 R3, R7, R0, RZ ;  /* 0x0000000007037210 */ /* 0x000fe20007ffe0ff */
[----:B------:R-:W-:Y:S01]  /*7df0*/  FMUL.FTZ R61, R10, R61 ;  /* 0x0000003d0a3d7220 */ /* 0x000fe20000410000 */
[----:B------:R-:W-:Y:S01]  /*7e00*/  IADD3 R19, R0, R15, RZ ;  /* 0x0000000f00137210 */ /* 0x000fe20007ffe0ff */
[C---:B------:R-:W-:Y:S01]  /*7e10*/  FMUL.FTZ R60, R10.reuse, R60 ;  /* 0x0000003c0a3c7220 */ /* 0x040fe20000410000 */
[----:B------:R-:W-:Y:S01]  /*7e20*/  SHF.R.S32.HI R0, RZ, 0x1f, R5 ;  /* 0x0000001fff007819 */ /* 0x000fe20000011405 */
[C---:B------:R-:W-:Y:S01]  /*7e30*/  FMUL.FTZ R65, R10.reuse, R65 ;  /* 0x000000410a417220 */ /* 0x040fe20000410000 */
[----:B------:R-:W-:Y:S01]  /*7e40*/  MOV R2, 0x40 ;  /* 0x0000004000027802 */ /* 0x000fe20000000f00 */
[----:B------:R-:W-:Y:S01]  /*7e50*/  FMUL.FTZ R64, R10, R64 ;  /* 0x000000400a407220 */ /* 0x000fe20000410000 */
[----:B------:R-:W-:Y:S01]  /*7e60*/  F2FP.PACK_AB R36, R37, R36 ;  /* 0x000000242524723e */ /* 0x000fe200000000ff */
[----:B------:R-:W-:Y:S01]  /*7e70*/  IMAD R0, R0, c[0x0][0x488], RZ ;  /* 0x0001220000007a24 */ /* 0x000fe200078e02ff */
[----:B------:R-:W-:Y:S01]  /*7e80*/  SEL R2, R2, 0xffffffc0, !P2 ;  /* 0xffffffc002027807 */ /* 0x000fe20005000000 */
[----:B------:R-:W-:Y:S01]  /*7e90*/  IMAD.WIDE.U32 R8, R5, c[0x0][0x488], R8 ;  /* 0x0001220005087a25 */ /* 0x000fe200078e0008 */
[----:B------:R-:W-:Y:S01]  /*7ea0*/  F2FP.PACK_AB R40, R41, R40 ;  /* 0x000000282928723e */ /* 0x000fe200000000ff */
[----:B------:R-:W-:Y:S01]  /*7eb0*/  STS [R7+0x480], R130 ;  /* 0x0004808207007388 */ /* 0x000fe20000000800 */
[----:B------:R-:W-:Y:S01]  /*7ec0*/  F2FP.PACK_AB R44, R45, R44 ;  /* 0x0000002c2d2c723e */ /* 0x000fe200000000ff */
[----:B------:R-:W-:Y:S01]  /*7ed0*/  IMAD R0, R5, c[0x0][0x48c], R0 ;  /* 0x0001230005007a24 */ /* 0x000fe200078e0200 */
[----:B------:R-:W-:Y:S01]  /*7ee0*/  IADD3 R21, R7, R2, RZ ;  /* 0x0000000207157210 */ /* 0x000fe20007ffe0ff */
[C---:B------:R-:W-:Y:S01]  /*7ef0*/  FMUL.FTZ R69, R10.reuse, R69 ;  /* 0x000000450a457220 */ /* 0x040fe20000410000 */
[----:B------:R-:W-:Y:S01]  /*7f00*/  F2FP.PACK_AB R48, R49, R48 ;  /* 0x000000303130723e */ /* 0x000fe200000000ff */
[----:B------:R-:W-:Y:S01]  /*7f10*/  FMUL.FTZ R68, R10, R68 ;  /* 0x000000440a447220 */ /* 0x000fe20000410000 */
[----:B------:R-:W-:Y:S01]  /*7f20*/  F2FP.PACK_AB R52, R53, R52 ;  /* 0x000000343534723e */ /* 0x000fe200000000ff */
[----:B------:R-:W-:Y:S01]  /*7f30*/  IMAD.IADD R5, R2, 0x1, R15 ;  /* 0x0000000102057824 */ /* 0x000fe200078e020f */
[----:B------:R-:W-:Y:S01]  /*7f40*/  STS [R15], R124 ;  /* 0x0000007c0f007388 */ /* 0x000fe20000000800 */
[----:B------:R-:W-:Y:S01]  /*7f50*/  FMUL.FTZ R73, R10, R73 ;  /* 0x000000490a497220 */ /* 0x000fe20000410000 */
[----:B------:R-:W-:Y:S01]  /*7f60*/  IADD3 R23, R2, R3, RZ ;  /* 0x0000000302177210 */ /* 0x000fe20007ffe0ff */
[C---:B------:R-:W-:Y:S01]  /*7f70*/  FMUL.FTZ R72, R10.reuse, R72 ;  /* 0x000000480a487220 */ /* 0x040fe20000410000 */
[----:B------:R-:W-:Y:S01]  /*7f80*/  STS [R15+0x400], R126 ;  /* 0x0004007e0f007388 */ /* 0x000fe20000000800 */
[C---:B------:R-:W-:Y:S01]  /*7f90*/  FMUL.FTZ R77, R10.reuse, R77 ;  /* 0x0000004d0a4d7220 */ /* 0x040fe20000410000 */
[----:B------:R-:W-:Y:S01]  /*7fa0*/  F2FP.PACK_AB R56, R57, R56 ;  /* 0x000000383938723e */ /* 0x000fe200000000ff */
[C---:B------:R-:W-:Y:S01]  /*7fb0*/  FMUL.FTZ R76, R10.reuse, R76 ;  /* 0x0000004c0a4c7220 */ /* 0x040fe20000410000 */
[----:B------:R-:W-:Y:S01]  /*7fc0*/  STS [R3+0x80], R36 ;  /* 0x0000802403007388 */ /* 0x000fe20000000800 */
[----:B------:R-:W-:Y:S01]  /*7fd0*/  IADD3 R25, R19, R2, RZ ;  /* 0x0000000213197210 */ /* 0x000fe20007ffe0ff */
[C---:B------:R-:W-:Y:S01]  /*7fe0*/  FMUL.FTZ R81, R10.reuse, R81 ;  /* 0x000000510a517220 */ /* 0x040fe20000410000 */
[----:B------:R-:W-:Y:S01]  /*7ff0*/  F2FP.PACK_AB R60, R61, R60 ;  /* 0x0000003c3d3c723e */ /* 0x000fe200000000ff */
        /* <DEDUP_REMOVED lines=41> */
[----:B------:R-:W-:Y:S01]  /*8290*/  FMUL.FTZ R10, R10, R112 ;  /* 0x000000700a0a7220 */ /* 0x000fe20000410000 */
[----:B------:R-:W-:-:S02]  /*82a0*/  F2FP.PACK_AB R100, R101, R100 ;  /* 0x000000646564723e */ /* 0x000fc400000000ff */
[----:B------:R-:W-:Y:S01]  /*82b0*/  STS [R7+0x4080], R60 ;  /* 0x0040803c07007388 */ /* 0x000fe20000000800 */
[----:B------:R-:W-:Y:S02]  /*82c0*/  F2FP.PACK_AB R104, R105, R104 ;  /* 0x000000686968723e */ /* 0x000fe400000000ff */
[C---:B------:R-:W-:Y:S01]  /*82d0*/  LEA R6, P0, R8.reuse, c[0x0][0x450], 0x2 ;  /* 0x0001140008067a11 */ /* 0x040fe200078010ff */
[----:B------:R-:W-:Y:S01]  /*82e0*/  STS [R7+0x4480], R62 ;  /* 0x0044803e07007388 */ /* 0x000fe20000000800 */
[----:B------:R-:W-:Y:S02]  /*82f0*/  IADD3 R9, R9, R0, RZ ;  /* 0x0000000009097210 */ /* 0x000fe40007ffe0ff */
[----:B------:R-:W-:Y:S01]  /*8300*/  F2FP.PACK_AB R108, R109, R108 ;  /* 0x0000006c6d6c723e */ /* 0x000fe200000000ff */
[----:B------:R-:W-:Y:S01]  /*8310*/  STS [R15+0x4000], R64 ;  /* 0x004000400f007388 */ /* 0x000fe20000000800 */
[----:B------:R-:W-:Y:S02]  /*8320*/  F2FP.PACK_AB R116, R117, R116 ;  /* 0x000000747574723e */ /* 0x000fe400000000ff */
[----:B------:R-:W-:Y:S01]  /*8330*/  F2FP.PACK_AB R10, R113, R10 ;  /* 0x0000000a710a723e */ /* 0x000fe200000000ff */
[----:B------:R-:W-:Y:S01]  /*8340*/  STS [R15+0x4400], R66 ;  /* 0x004400420f007388 */ /* 0x000fe20000000800 */
[----:B------:R-:W-:-:S02]  /*8350*/  LEA.HI.X R9, R8, c[0x0][0x454], R9, 0x2, P0 ;  /* 0x0001150008097a11 */ /* 0x000fc400000f1409 */
[----:B------:R-:W-:Y:S01]  /*8360*/  SHF.R.S32.HI R0, RZ, 0x1f, R11 ;  /* 0x0000001fff007819 */ /* 0x000fe2000001140b */
[----:B------:R-:W-:Y:S04]  /*8370*/  STS [R3+0x4080], R68 ;  /* 0x0040804403007388 */ /* 0x000fe80000000800 */
[----:B------:R-:W-:Y:S01]  /*8380*/  STS [R3+0x4480], R70 ;  /* 0x0044804603007388 */ /* 0x000fe20000000800 */
[----:B------:R-:W-:-:S03]  /*8390*/  IMAD R0, R0, c[0x0][0x3d8], RZ ;  /* 0x0000f60000007a24 */ /* 0x000fc600078e02ff */
[----:B------:R-:W-:Y:S01]  /*83a0*/  STS [R19+0x4000], R72 ;  /* 0x0040004813007388 */ /* 0x000fe20000000800 */
[----:B------:R-:W-:-:S03]  /*83b0*/  IMAD R0, R11, c[0x0][0x3dc], R0 ;  /* 0x0000f7000b007a24 */ /* 0x000fc600078e0200 */
        /* <DEDUP_REMOVED lines=21> */
[----:B-1----:R-:W-:-:S03]  /*8510*/  IMAD.WIDE.U32 R2, R11, c[0x0][0x3d8], R16 ;  /* 0x0000f6000b027a25 */ /* 0x002fc600078e0010 */
[----:B------:R-:W-:Y:S02]  /*8520*/  STS [R23+0x8080], R116 ;  /* 0x0080807417007388 */ /* 0x000fe40000000800 */
[----:B------:R-:W-:Y:S02]  /*8530*/  IADD3 R0, R3, R0, RZ ;  /* 0x0000000003007210 */ /* 0x000fe40007ffe0ff */
[----:B------:R-:W-:Y:S01]  /*8540*/  STS [R23+0x8480], R118 ;  /* 0x0084807617007388 */ /* 0x000fe20000000800 */
[----:B------:R-:W-:-:S03]  /*8550*/  SHF.R.S32.HI R3, RZ, 0x1f, R192 ;  /* 0x0000001fff037819 */ /* 0x000fc600000114c0 */
[----:B------:R-:W-:Y:S04]  /*8560*/  STS [R25+0x8000], R10 ;  /* 0x0080000a19007388 */ /* 0x000fe80000000800 */
[----:B------:R-:W-:Y:S04]  /*8570*/  STS [R25+0x8400], R114 ;  /* 0x0084007219007388 */ /* 0x000fe80000000800 */
[----:B------:R-:W-:Y:S04]  /*8580*/  SHFL.IDX PT, R56, R6, RZ, 0x1c1f ;  /* 0x001c1fff06387589 */ /* 0x000fe800000e0000 */
[----:B------:R-:W1:Y:S04]  /*8590*/  SHFL.IDX PT, R57, R9, RZ, 0x1c1f ;  /* 0x001c1fff09397589 */ /* 0x000e6800000e0000 */
[----:B------:R-:W-:Y:S06]  /*85a0*/  BAR.SYNC.DEFER_BLOCKING 0x1, 0x100 ;  /* 0x0044000000007b1d */ /* 0x000fec0000010000 */
[----:B------:R2:W-:Y:S04]  /*85b0*/  SHFL.IDX PT, R58, R6, 0x1, 0x1c1f ;  /* 0x003c1f00063a7f89 */ /* 0x0005e800000e0000 */
[----:B------:R-:W3:Y:S04]  /*85c0*/  SHFL.IDX PT, R59, R9, 0x1, 0x1c1f ;  /* 0x003c1f00093b7f89 */ /* 0x000ee800000e0000 */
[----:B-1----:R1:W-:Y:S01]  /*85d0*/  @!P5 ST.E [R56.64], R14 ;  /* 0x0000000e3800d985 */ /* 0x0023e2000c10190c */
[----:B--2---:R-:W-:-:S04]  /*85e0*/  LEA R6, P0, R2, c[0x0][0x380], 0x1 ;  /* 0x0000e00002067a11 */ /* 0x004fc800078008ff */
[----:B------:R-:W-:Y:S01]  /*85f0*/  LEA.HI.X R2, R2, c[0x0][0x384], R0, 0x1, P0 ;  /* 0x0000e10002027a11 */ /* 0x000fe200000f0c00 */
[----:B---3--:R1:W-:Y:S01]  /*8600*/  @!P3 ST.E [R58.64], R13 ;  /* 0x0000000d3a00b985 */ /* 0x0083e2000c10190c */
[----:B------:R-:W-:Y:S02]  /*8610*/  ISETP.GE.AND P0, PT, R193, R4, PT ;  /* 0x00000004c100720c */ /* 0x000fe40003f06270 */
[----:B------:R-:W-:Y:S01]  /*8620*/  SHF.R.S32.HI R0, RZ, 0x1f, R191 ;  /* 0x0000001fff007819 */ /* 0x000fe200000114bf */
[----:B------:R1:W2:Y:S04]  /*8630*/  LDS.128 R52, [R194+0x1080] ;  /* 0x00108000c2347984 */ /* 0x0002a80000000c00 */
        /* <DEDUP_REMOVED lines=12> */
[----:B------:R-:W-:-:S02]  /*8700*/  ISETP.GE.AND P2, PT, R199, c[0x0][0x3c8], PT ;  /* 0x0000f200c7007a0c */ /* 0x000fc40003f46270 */
[----:B------:R-:W-:Y:S01]  /*8710*/  ISETP.GE.AND P1, PT, R198, c[0x0][0x3c8], PT ;  /* 0x0000f200c6007a0c */ /* 0x000fe20003f26270 */
[----:B-1----:R-:W1:Y:S01]  /*8720*/  LDS.128 R12, [R194+0x4080] ;  /* 0x00408000c20c7984 */ /* 0x002e620000000c00 */
[----:B------:R-:W-:-:S03]  /*8730*/  ISETP.GE.AND P0, PT, R197, c[0x0][0x3c8], PT ;  /* 0x0000f200c5007a0c */ /* 0x000fc60003f06270 */
[----:B------:R-:W5:Y:S06]  /*8740*/  LDS.128 R8, [R194+0x8080] ;  /* 0x00808000c2087984 */ /* 0x000f6c0000000c00 */
[-C--:B------:R-:W-:Y:S02]  /*8750*/  @!P2 IADD3 R58, P5, R202, R5.reuse, RZ ;  /* 0x00000005ca3aa210 */ /* 0x080fe40007fbe0ff */
[CC--:B------:R-:W-:Y:S02]  /*8760*/  @!P1 LEA R56, P4, R192.reuse, R5.reuse, 0x1 ;  /* 0x00000005c0389211 */ /* 0x0c0fe400078808ff */
[----:B------:R-:W-:Y:S01]  /*8770*/  @!P0 LEA R60, P3, R191, R5, 0x1 ;  /* 0x00000005bf3c8211 */ /* 0x000fe200078608ff */
[----:B------:R-:W-:Y:S01]  /*8780*/  @!P2 IMAD.X R59, R203, 0x1, R7, P5 ;  /* 0x00000001cb3ba824 */ /* 0x000fe200028e0607 */
[----:B------:R-:W-:-:S02]  /*8790*/  @!P1 LEA.HI.X R57, R192, R7, R3, 0x1, P4 ;  /* 0x00000007c0399211 */ /* 0x000fc400020f0c03 */
[----:B------:R-:W-:Y:S02]  /*87a0*/  @!P0 LEA.HI.X R61, R191, R7, R0, 0x1, P3 ;  /* 0x00000007bf3d8211 */ /* 0x000fe400018f0c00 */
[----:B--2---:R2:W-:Y:S04]  /*87b0*/  @!P2 ST.E.128 [R58.64], R16 ;  /* 0x000000103a00a985 */ /* 0x0045e8000c101d0c */
[----:B-1----:R2:W-:Y:S04]  /*87c0*/  @!P1 ST.E.128 [R56.64], R12 ;  /* 0x0000000c38009985 */ /* 0x0025e8000c101d0c */
[----:B-----5:R2:W-:Y:S02]  /*87d0*/  @!P0 ST.E.128 [R60.64], R8 ;  /* 0x000000083c008985 */ /* 0x0205e4000c101d0c */
.L_x_742:
[----:B--2---:R-:W-:Y:S05]  /*87e0*/  BSYNC B0 ;  /* 0x0000000000007941 */ /* 0x004fea0003800000 */
.L_x_741:
[----:B-1----:R-:W-:Y:S01]  /*87f0*/  IADD3 R5, R193, 0x20, RZ ;  /* 0x00000020c1057810 */ /* 0x002fe20007ffe0ff */
[----:B------:R1:W2:Y:S01]  /*8800*/  SHFL.IDX PT, R9, R2, 0x1, 0x181f ;  /* 0x00381f0002097f89 */ /* 0x0002a200000e0000 */
[----:B------:R-:W-:Y:S02]  /*8810*/  BSSY B0, `(.L_x_743) ;  /* 0x0000010000007945 */ /* 0x000fe40003800000 */
[----:B------:R-:W-:Y:S01]  /*8820*/  ISETP.GE.AND P0, PT, R5, R4, PT ;  /* 0x000000040500720c */ /* 0x000fe20003f06270 */
[----:B------:R1:W4:-:S12]  /*8830*/  SHFL.IDX PT, R7, R6, 0x1, 0x181f ;  /* 0x00381f0006077f89 */ /* 0x00031800000e0000 */
[----:B------:R-:W-:Y:S05]  /*8840*/  @P0 BRA `(.L_x_744) ;  /* 0x000000c000000947 */ /* 0x000fea0003800000 */
[----:B------:R-:W-:Y:S02]  /*8850*/  ISETP.GE.AND P2, PT, R199, c[0x0][0x3c8], PT ;  /* 0x0000f200c7007a0c */ /* 0x000fe40003f46270 */
[----:B------:R-:W-:Y:S02]  /*8860*/  ISETP.GE.AND P1, PT, R198, c[0x0][0x3c8], PT ;  /* 0x0000f200c6007a0c */ /* 0x000fe40003f26270 */
[----:B------:R-:W-:-:S09]  /*8870*/  ISETP.GE.AND P0, PT, R197, c[0x0][0x3c8], PT ;  /* 0x0000f200c5007a0c */ /* 0x000fd20003f06270 */
[-C--:B----4-:R-:W-:Y:S02]  /*8880*/  @!P2 IADD3 R12, P5, R202, R7.reuse, RZ ;  /* 0x00000007ca0ca210 */ /* 0x090fe40007fbe0ff */
[CC--:B------:R-:W-:Y:S02]  /*8890*/  @!P1 LEA R10, P4, R192.reuse, R7.reuse, 0x1 ;  /* 0x00000007c00a9211 */ /* 0x0c0fe400078808ff */
[----:B------:R-:W-:Y:S01]  /*88a0*/  @!P0 LEA R8, P3, R191, R7, 0x1 ;  /* 0x00000007bf088211 */ /* 0x000fe200078608ff */
[----:B--2---:R-:W-:Y:S01]  /*88b0*/  @!P2 IMAD.X R13, R203, 0x1, R9, P5 ;  /* 0x00000001cb0da824 */ /* 0x004fe200028e0609 */
[-C--:B------:R-:W-:Y:S02]  /*88c0*/  @!P1 LEA.HI.X R11, R192, R9.reuse, R3, 0x1, P4 ;  /* 0x00000009c00b9211 */ /* 0x080fe400020f0c03 */
[----:B------:R-:W-:Y:S02]  /*88d0*/  @!P0 LEA.HI.X R9, R191, R9, R0, 0x1, P3 ;  /* 0x00000009bf098211 */ /* 0x000fe400018f0c00 */
[----:B------:R2:W-:Y:S04]  /*88e0*/  @!P2 ST.E.128 [R12.64], R52 ;  /* 0x000000340c00a985 */ /* 0x0005e8000c101d0c */
[----:B------:R2:W-:Y:S04]  /*88f0*/  @!P1 ST.E.128 [R10.64], R40 ;  /* 0x000000280a009985 */ /* 0x0005e8000c101d0c */
[----:B------:R2:W-:Y:S02]  /*8900*/  @!P0 ST.E.128 [R8.64], R28 ;  /* 0x0000001c08008985 */ /* 0x0005e4000c101d0c */
.L_x_744:
[----:B------:R-:W-:Y:S05]  /*8910*/  BSYNC B0 ;  /* 0x0000000000007941 */ /* 0x000fea0003800000 */
.L_x_743:
[----:B------:R-:W-:Y:S01]  /*8920*/  IADD3 R5, R193, 0x40, RZ ;  /* 0x00000040c1057810 */ /* 0x000fe20007ffe0ff */
[----:B--2---:R2:W1:Y:S01]  /*8930*/  SHFL.IDX PT, R9, R2, 0x2, 0x181f ;  /* 0x00581f0002097f89 */ /* 0x00446200000e0000 */
[----:B------:R-:W-:Y:S02]  /*8940*/  BSSY B0, `(.L_x_745) ;  /* 0x0000010000007945 */ /* 0x000fe40003800000 */
[----:B------:R-:W-:Y:S01]  /*8950*/  ISETP.GE.AND P0, PT, R5, R4, PT ;  /* 0x000000040500720c */ /* 0x000fe20003f06270 */
[----:B----4-:R2:W4:-:S12]  /*8960*/  SHFL.IDX PT, R7, R6, 0x2, 0x181f ;  /* 0x00581f0006077f89 */ /* 0x01051800000e0000 */
[----:B------:R-:W-:Y:S05]  /*8970*/  @P0 BRA `(.L_x_746) ;  /* 0x000000c000000947 */ /* 0x000fea0003800000 */
[----:B------:R-:W-:Y:S02]  /*8980*/  ISETP.GE.AND P2, PT, R199, c[0x0][0x3c8], PT ;  /* 0x0000f200c7007a0c */ /* 0x000fe40003f46270 */
[----:B------:R-:W-:Y:S02]  /*8990*/  ISETP.GE.AND P1, PT, R198, c[0x0][0x3c8], PT ;  /* 0x0000f200c6007a0c */ /* 0x000fe40003f26270 */
[----:B------:R-:W-:-:S09]  /*89a0*/  ISETP.GE.AND P0, PT, R197, c[0x0][0x3c8], PT ;  /* 0x0000f200c5007a0c */ /* 0x000fd20003f06270 */
[-C--:B----4-:R-:W-:Y:S02]  /*89b0*/  @!P2 IADD3 R12, P5, R202, R7.reuse, RZ ;  /* 0x00000007ca0ca210 */ /* 0x090fe40007fbe0ff */
[CC--:B------:R-:W-:Y:S02]  /*89c0*/  @!P1 LEA R10, P4, R192.reuse, R7.reuse, 0x1 ;  /* 0x00000007c00a9211 */ /* 0x0c0fe400078808ff */
[----:B------:R-:W-:Y:S01]  /*89d0*/  @!P0 LEA R8, P3, R191, R7, 0x1 ;  /* 0x00000007bf088211 */ /* 0x000fe200078608ff */
[----:B-1----:R-:W-:Y:S01]  /*89e0*/  @!P2 IMAD.X R13, R203, 0x1, R9, P5 ;  /* 0x00000001cb0da824 */ /* 0x002fe200028e0609 */
[-C--:B------:R-:W-:Y:S02]  /*89f0*/  @!P1 LEA.HI.X R11, R192, R9.reuse, R3, 0x1, P4 ;  /* 0x00000009c00b9211 */ /* 0x080fe400020f0c03 */
[----:B------:R-:W-:Y:S02]  /*8a00*/  @!P0 LEA.HI.X R9, R191, R9, R0, 0x1, P3 ;  /* 0x00000009bf098211 */ /* 0x000fe400018f0c00 */
[----:B---3--:R1:W-:Y:S04]  /*8a10*/  @!P2 ST.E.128 [R12.64], R48 ;  /* 0x000000300c00a985 */ /* 0x0083e8000c101d0c */
[----:B------:R1:W-:Y:S04]  /*8a20*/  @!P1 ST.E.128 [R10.64], R36 ;  /* 0x000000240a009985 */ /* 0x0003e8000c101d0c */
[----:B------:R1:W-:Y:S02]  /*8a30*/  @!P0 ST.E.128 [R8.64], R24 ;  /* 0x0000001808008985 */ /* 0x0003e4000c101d0c */
.L_x_746:
[----:B------:R-:W-:Y:S05]  /*8a40*/  BSYNC B0 ;  /* 0x0000000000007941 */ /* 0x000fea0003800000 */
.L_x_745:
[----:B------:R-:W-:Y:S01]  /*8a50*/  IADD3 R193, R193, 0x60, RZ ;  /* 0x00000060c1c17810 */ /* 0x000fe20007ffe0ff */
[----:B------:R2:W4:Y:S03]  /*8a60*/  SHFL.IDX PT, R5, R2, 0x3, 0x181f ;  /* 0x00781f0002057f89 */ /* 0x00052600000e0000 */
[----:B------:R-:W-:Y:S01]  /*8a70*/  ISETP.GE.AND P0, PT, R193, R4, PT ;  /* 0x00000004c100720c */ /* 0x000fe20003f06270 */
[----:B----4-:R2:W4:-:S12]  /*8a80*/  SHFL.IDX PT, R7, R6, 0x3, 0x181f ;  /* 0x00781f0006077f89 */ /* 0x01051800000e0000 */
[----:B------:R-:W-:Y:S05]  /*8a90*/  @P0 EXIT ;  /* 0x000000000000094d */ /* 0x000fea0003800000 */
[----:B------:R-:W-:Y:S02]  /*8aa0*/  ISETP.GE.AND P1, PT, R199, c[0x0][0x3c8], PT ;  /* 0x0000f200c7007a0c */ /* 0x000fe40003f26270 */
[----:B------:R-:W-:-:S11]  /*8ab0*/  ISETP.GE.AND P0, PT, R198, c[0x0][0x3c8], PT ;  /* 0x0000f200c6007a0c */ /* 0x000fd60003f06270 */
[-C--:B-1--4-:R-:W-:Y:S02]  /*8ac0*/  @!P1 IADD3 R8, P3, R202, R7.reuse, RZ ;  /* 0x00000007ca089210 */ /* 0x092fe40007f7e0ff */
[----:B--2---:R-:W-:-:S03]  /*8ad0*/  @!P0 LEA R2, P2, R192, R7, 0x1 ;  /* 0x00000007c0028211 */ /* 0x004fc600078408ff */
[----:B------:R-:W-:Y:S01]  /*8ae0*/  @!P1 IMAD.X R9, R203, 0x1, R5, P3 ;  /* 0x00000001cb099824 */ /* 0x000fe200018e0605 */
[----:B------:R-:W-:-:S04]  /*8af0*/  @!P0 LEA.HI.X R3, R192, R5, R3, 0x1, P2 ;  /* 0x00000005c0038211 */ /* 0x000fc800010f0c03 */
[----:B------:R1:W-:Y:S04]  /*8b00*/  @!P1 ST.E.128 [R8.64], R44 ;  /* 0x0000002c08009985 */ /* 0x0003e8000c101d0c */
[----:B------:R1:W-:Y:S01]  /*8b10*/  @!P0 ST.E.128 [R2.64], R32 ;  /* 0x0000002002008985 */ /* 0x0003e2000c101d0c */
[----:B------:R-:W-:-:S13]  /*8b20*/  ISETP.GE.AND P0, PT, R197, c[0x0][0x3c8], PT ;  /* 0x0000f200c5007a0c */ /* 0x000fda0003f06270 */
[----:B------:R-:W-:Y:S05]  /*8b30*/  @P0 EXIT ;  /* 0x000000000000094d */ /* 0x000fea0003800000 */
[----:B-1----:R-:W-:-:S04]  /*8b40*/  LEA R2, P0, R191, R7, 0x1 ;  /* 0x00000007bf027211 */ /* 0x002fc800078008ff */
[----:B------:R-:W-:-:S05]  /*8b50*/  LEA.HI.X R3, R191, R5, R0, 0x1, P0 ;  /* 0x00000005bf037211 */ /* 0x000fca00000f0c00 */
[----:B------:R-:W-:Y:S01]  /*8b60*/  ST.E.128 [R2.64], R20 ;  /* 0x0000001402007985 */ /* 0x000fe2000c101d0c */
[----:B------:R-:W-:Y:S05]  /*8b70*/  EXIT ;  /* 0x000000000000794d */ /* 0x000fea0003800000 */
.L_x_747:
        /* <DEDUP_REMOVED lines=16> */
.L_x_1505:


//--------------------- .text._ZN7cutlass13device_kernelIN5flash19enable_sm80_to_sm89INS1_16FlashAttnFwdSm80INS1_25CollectiveMainloopFwdSm80ILi8ELi2ELb0EN4cute5tupleIJNS5_1CILi128EEENS7_ILi64EEENS7_ILi192EEEEEELi192ENS_6half_tEfNS_4arch4Sm80ELb0ELb0ELb0ELb1ELb1ELb0ELb1ELb0EEENS1_21CollectiveEpilogueFwdINS6_IJS8_SA_S9_EEENS6_IJNS7_ILi1EEESI_SI_EEESC_SE_Li256ELb1ELb1ELb0ELb0EEENS1_19SingleTileSchedulerILb1ELb0ELb1ELi128EEEEEEEEEvNT_6ParamsE --------------------------
	.section	.text._ZN7cutlass13device_kernelIN5flash19enable_sm80_to_sm89INS1_16FlashAttnFwdSm80INS1_25CollectiveMainloopFwdSm80ILi8ELi2ELb0EN4cute5tupleIJNS5_1CILi128EEENS7_ILi64EEENS7_ILi192EEEEEELi192ENS_6half_tEfNS_4arch4Sm80ELb0ELb0ELb0ELb1ELb1ELb0ELb1ELb0EEENS1_21CollectiveEpilogueFwdINS6_IJS8_SA_S9_EEENS6_IJNS7_ILi1EEESI_SI_EEESC_SE_Li256ELb1ELb1ELb0ELb0EEENS1_19SingleTileSchedulerILb1ELb0ELb1ELi128EEEEEEEEEvNT_6ParamsE,"ax",@progbits
	.sectioninfo	@"SHI_REGISTERS=246"
	.align	128
.text._ZN7cutlass13device_kernelIN5flash19enable_sm80_to_sm89INS1_16FlashAttnFwdSm80INS1_25CollectiveMainloopFwdSm80ILi8ELi2ELb0EN4cute5tupleIJNS5_1CILi128EEENS7_ILi64EEENS7_ILi192EEEEEELi192ENS_6half_tEfNS_4arch4Sm80ELb0ELb0ELb0ELb1ELb1ELb0ELb1ELb0EEENS1_21CollectiveEpilogueFwdINS6_IJS8_SA_S9_EEENS6_IJNS7_ILi1EEESI_SI_EEESC_SE_Li256ELb1ELb1ELb0ELb0EEENS1_19SingleTileSchedulerILb1ELb0ELb1ELi128EEEEEEEEEvNT_6ParamsE:
        .type           _ZN7cutlass13device_kernelIN5flash19enable_sm80_to_sm89INS1_16FlashAttnFwdSm80INS1_25CollectiveMainloopFwdSm80ILi8ELi2ELb0EN4cute5tupleIJNS5_1CILi128EEENS7_ILi64EEENS7_ILi192EEEEEELi192ENS_6half_tEfNS_4arch4Sm80ELb0ELb0ELb0ELb1ELb1ELb0ELb1ELb0EEENS1_21CollectiveEpilogueFwdINS6_IJS8_SA_S9_EEENS6_IJNS7_ILi1EEESI_SI_EEESC_SE_Li256ELb1ELb1ELb0ELb0EEENS1_19SingleTileSchedulerILb1ELb0ELb1ELi128EEEEEEEEEvNT_6ParamsE,@function
        .size           _ZN7cutlass13device_kernelIN5flash19enable_sm80_to_sm89INS1_16FlashAttnFwdSm80INS1_25CollectiveMainloopFwdSm80ILi8ELi2ELb0EN4cute5tupleIJNS5_1CILi128EEENS7_ILi64EEENS7_ILi192EEEEEELi192ENS_6half_tEfNS_4arch4Sm80ELb0ELb0ELb0ELb1ELb1ELb0ELb1ELb0EEENS1_21CollectiveEpilogueFwdINS6_IJS8_SA_S9_EEENS6_IJNS7_ILi1EEESI_SI_EEESC_SE_Li256ELb1ELb1ELb0ELb0EEENS1_19SingleTileSchedulerILb1ELb0ELb1ELi128EEEEEEEEEvNT_6ParamsE,(.L_x_1506 - _ZN7cutlass13device_kernelIN5flash19enable_sm80_to_sm89INS1_16FlashAttnFwdSm80INS1_25CollectiveMainloopFwdSm80ILi8ELi2ELb0EN4cute5tupleIJNS5_1CILi128EEENS7_ILi64EEENS7_ILi192EEEEEELi192ENS_6half_tEfNS_4arch4Sm80ELb0ELb0ELb0ELb1ELb1ELb0ELb1ELb0EEENS1_21CollectiveEpilogueFwdINS6_IJS8_SA_S9_EEENS6_IJNS7_ILi1EEESI_SI_EEESC_SE_Li256ELb1ELb1ELb0ELb0EEENS1_19SingleTileSchedulerILb1ELb0ELb1ELi128EEEEEEEEEvNT_6ParamsE)
        .other          _ZN7cutlass13device_kernelIN5flash19enable_sm80_to_sm89INS1_16FlashAttnFwdSm80INS1_25CollectiveMainloopFwdSm80ILi8ELi2ELb0EN4cute5tupleIJNS5_1CILi128EEENS7_ILi64EEENS7_ILi192EEEEEELi192ENS_6half_tEfNS_4arch4Sm80ELb0ELb0ELb0ELb1ELb1ELb0ELb1ELb0EEENS1_21CollectiveEpilogueFwdINS6_IJS8_SA_S9_EEENS6_IJNS7_ILi1EEESI_SI_EEESC_SE_Li256ELb1ELb1ELb0ELb0EEENS1_19SingleTileSchedulerILb1ELb0ELb1ELi128EEEEEEEEEvNT_6ParamsE,@"STO_CUDA_ENTRY STV_DEFAULT"
_ZN7cutlass13device_kernelIN5flash19enable_sm80_to_sm89INS1_16FlashAttnFwdSm80INS1_25CollectiveMainloopFwdSm80ILi8ELi2ELb0EN4cute5tupleIJNS5_1CILi128EEENS7_ILi64EEENS7_ILi192EEEEEELi192ENS_6half_tEfNS_4arch4Sm80ELb0ELb0ELb0ELb1ELb1ELb0ELb1ELb0EEENS1_21CollectiveEpilogueFwdINS6_IJS8_SA_S9_EEENS6_IJNS7_ILi1EEESI_SI_EEESC_SE_Li256ELb1ELb1ELb0ELb0EEENS1_19SingleTileSchedulerILb1ELb0ELb1ELi128EEEEEEEEEvNT_6ParamsE:
[----:B------:R-:W-:Y:S02]  /*0000*/  MOV R1, c[0x0][0x28] ;  /* 0x00000a0000017a02 */ /* 0x000fe40000000f00 */
[----:B------:R-:W1:Y:S01]  /*0010*/  S2R R6, SR_TID.X ;  /* 0x0000000000067919 */ /* 0x000e620000002100 */
[----:B------:R-:W-:Y:S01]  /*0020*/  MOV R8, 0x4 ;  /* 0x0000000400087802 */ /* 0x000fe20000000f00 */
[----:B------:R-:W-:Y:S02]  /*0030*/  ULDC.64 UR6, c[0x0][0x118] ;  /* 0x0000460000067ab9 */ /* 0x000fe40000000a00 */
[----:B------:R-:W2:Y:S04]  /*0040*/  S2R R197, SR_CTAID.Z ;  /* 0x0000000000c57919 */ /* 0x000ea80000002700 */
[----:B------:R-:W3:Y:S01]  /*0050*/  S2R R2, SR_CTAID.X ;  /* 0x0000000000027919 */ /* 0x000ee20000002500 */
[----:B-1----:R-:W-:Y:S01]  /*0060*/  SHF.R.U32.HI R0, RZ, 0x5, R6 ;  /* 0x00000005ff007819 */ /* 0x002fe20000011606 */
[----:B--2---:R-:W-:-:S05]  /*0070*/  IMAD.WIDE R4, R197, R8, c[0x0][0x568] ;  /* 0x00015a00c5047625 */ /* 0x004fca00078e0208 */
[----:B------:R-:W1:Y:S02]  /*0080*/  SHFL.IDX PT, R0, R0, RZ, 0x1f ;  /* 0x00001fff00007589 */ /* 0x000e6400000e0000 */
[----:B-1----:R-:W-:-:S13]  /*0090*/  ISETP.NE.AND P0, PT, R0, RZ, PT ;  /* 0x000000ff0000720c */ /* 0x002fda0003f05270 */
[----:B------:R-:W-:Y:S05]  /*00a0*/  @!P0 BRA `(.L_x_748) ;  /* 0x0000013000008947 */ /* 0x000fea0003800000 */
[----:B---3--:R-:W-:-:S04]  /*00b0*/  ISETP.NE.U32.AND P0, PT, RZ, c[0x0][0x568], PT ;  /* 0x00015a00ff007a0c */ /* 0x008fc80003f05070 */
[----:B------:R-:W-:-:S13]  /*00c0*/  ISETP.NE.AND.EX P0, PT, RZ, c[0x0][0x56c], PT, P0 ;  /* 0x00015b00ff007a0c */ /* 0x000fda0003f05300 */
[----:B------:R-:W-:Y:S05]  /*00d0*/  @!P0 BRA `(.L_x_749) ;  /* 0x0000002000008947 */ /* 0x000fea0003800000 */
[----:B------:R1:W5:Y:S01]  /*00e0*/  LDG.E R3, [R4.64] ;  /* 0x0000000604037981 */ /* 0x000362000c1e1900 */
[----:B------:R-:W-:Y:S05]  /*00f0*/  BRA `(.L_x_750) ;  /* 0x0000009000007947 */ /* 0x000fea0003800000 */
.L_x_749:
        /* <DEDUP_REMOVED lines=8> */
.L_x_751:
[----:B------:R-:W-:-:S05]  /*0180*/  MOV R3, c[0x0][0x54c] ;  /* 0x0001530000037a02 */ /* 0x000fca0000000f00 */
.L_x_750:
[----:B-----5:R-:W-:Y:S01]  /*0190*/  IMAD R3, R3, c[0x0][0x548], RZ ;  /* 0x0001520003037a24 */ /* 0x020fe200078e02ff */
[----:B------:R-:W-:-:S04]  /*01a0*/  SHF.L.U32 R0, R2, 0x7, RZ ;  /* 0x0000000702007819 */ /* 0x000fc800000006ff */
[----:B------:R-:W-:-:S04]  /*01b0*/  ISETP.GE.AND P0, PT, R0, R3, PT ;  /* 0x000000030000720c */ /* 0x000fc80003f06270 */
[----:B------:R-:W-:Y:S01]  /*01c0*/  SEL R197, R197, 0xffffffff, !P0 ;  /* 0xffffffffc5c57807 */ /* 0x000fe20004000000 */
[----:B------:R-:W-:Y:S05]  /*01d0*/  BRA `(.L_x_752) ;  /* 0x0000012000007947 */ /* 0x000fea0003800000 */
.L_x_748:
[----:B---3--:R-:W-:-:S04]  /*01e0*/  ISETP.NE.U32.AND P0, PT, RZ, c[0x0][0x568], PT ;  /* 0x00015a00ff007a0c */ /* 0x008fc80003f05070 */
[----:B------:R-:W-:-:S13]  /*01f0*/  ISETP.NE.AND.EX P0, PT, RZ, c[0x0][0x56c], PT, P0 ;  /* 0x00015b00ff007a0c */ /* 0x000fda0003f05300 */
[----:B------:R-:W-:Y:S05]  /*0200*/  @!P0 BRA `(.L_x_753) ;  /* 0x0000002000008947 */ /* 0x000fea0003800000 */
[----:B------:R1:W5:Y:S01]  /*0210*/  LDG.E R3, [R4.64] ;  /* 0x0000000604037981 */ /* 0x000362000c1e1900 */
[----:B------:R-:W-:Y:S05]  /*0220*/  BRA `(.L_x_754) ;  /* 0x0000009000007947 */ /* 0x000fea0003800000 */
.L_x_753:
        /* <DEDUP_REMOVED lines=8> */
.L_x_755:
[----:B------:R-:W-:-:S05]  /*02b0*/  MOV R3, c[0x0][0x54c] ;  /* 0x0001530000037a02 */ /* 0x000fca0000000f00 */
.L_x_754:
[----:B-----5:R-:W-:Y:S01]  /*02c0*/  IMAD R3, R3, c[0x0][0x548], RZ ;  /* 0x0001520003037a24 */ /* 0x020fe200078e02ff */
[----:B------:R-:W-:-:S04]  /*02d0*/  SHF.L.U32 R0, R2, 0x7, RZ ;  /* 0x0000000702007819 */ /* 0x000fc800000006ff */
[----:B------:R-:W-:-:S04]  /*02e0*/  ISETP.GE.AND P0, PT, R0, R3, PT ;  /* 0x000000030000720c */ /* 0x000fc80003f06270 */
[----:B------:R-:W-:-:S04]  /*02f0*/  SEL R197, R197, 0xffffffff, !P0 ;  /* 0xffffffffc5c57807 */ /* 0x000fc80004000000 */
.L_x_752:
[----:B------:R-:W-:-:S13]  /*0300*/  ISETP.GE.AND P0, PT, R197, RZ, PT ;  /* 0x000000ffc500720c */ /* 0x000fda0003f06270 */
[----:B------:R-:W-:Y:S05]  /*0310*/  @!P0 EXIT ;  /* 0x000000000000894d */ /* 0x000fea0003800000 */
[----:B------:R-:W-:Y:S01]  /*0320*/  ISETP.NE.U32.AND P0, PT, RZ, c[0x0][0x370], PT ;  /* 0x0000dc00ff007a0c */ /* 0x000fe20003f05070 */
[----:B------:R-:W-:Y:S01]  /*0330*/  IMAD.MOV.U32 R196, RZ, RZ, RZ ;  /* 0x000000ffffc47224 */ /* 0x000fe200078e00ff */
[----:B------:R-:W-:Y:S01]  /*0340*/  ISETP.NE.U32.AND P2, PT, RZ, c[0x0][0x360], PT ;  /* 0x0000d800ff007a0c */ /* 0x000fe20003f45070 */
[----:B------:R-:W-:Y:S01]  /*0350*/  IMAD.MOV.U32 R3, RZ, RZ, c[0x0][0x168] ;  /* 0x00005a00ff037624 */ /* 0x000fe200078e00ff */
[----:B------:R-:W-:Y:S01]  /*0360*/  ISETP.NE.AND.EX P1, PT, RZ, c[0x0][0x374], PT, P0 ;  /* 0x0000dd00ff007a0c */ /* 0x000fe20003f25300 */
[----:B-1----:R-:W-:Y:S01]  /*0370*/  IMAD.MOV.U32 R5, RZ, RZ, RZ ;  /* 0x000000ffff057224 */ /* 0x002fe200078e00ff */
[----:B------:R-:W-:Y:S01]  /*0380*/  ISETP.NE.AND.EX P0, PT, RZ, c[0x0][0x364], PT, P2 ;  /* 0x0000d900ff007a0c */ /* 0x000fe20003f05320 */
[----:B------:R-:W-:Y:S01]  /*0390*/  IMAD.WIDE R10, R197, R8, c[0x0][0x348] ;  /* 0x0000d200c50a7625 */ /* 0x000fe200078e0208 */
[----:B------:R-:W-:-:S04]  /*03a0*/  ISETP.NE.U32.AND P3, PT, RZ, c[0x0][0x348], PT ;  /* 0x0000d200ff007a0c */ /* 0x000fc80003f65070 */
[----:B------:R-:W-:-:S05]  /*03b0*/  ISETP.NE.AND.EX P3, PT, RZ, c[0x0][0x34c], PT, P3 ;  /* 0x0000d300ff007a0c */ /* 0x000fca0003f65330 */
[----:B------:R-:W-:-:S04]  /*03c0*/  @P1 IMAD.WIDE R14, R197, R8, c[0x0][0x370] ;  /* 0x0000dc00c50e1625 */ /* 0x000fc800078e0208 */
[----:B------:R-:W-:Y:S01]  /*03d0*/  @P0 IMAD.WIDE R12, R197, R8, c[0x0][0x360] ;  /* 0x0000d800c50c0625 */ /* 0x000fe200078e0208 */
[----:B------:R1:W5:Y:S04]  /*03e0*/  @P1 LDG.E R196, [R14.64] ;  /* 0x000000060ec41981 */ /* 0x000368000c1e1900 */
[----:B------:R1:W5:Y:S04]  /*03f0*/  @P3 LDG.E R5, [R10.64] ;  /* 0x000000060a053981 */ /* 0x000368000c1e1900 */
[----:B------:R1:W5:Y:S01]  /*0400*/  @P0 LDG.E R3, [R12.64] ;  /* 0x000000060c030981 */ /* 0x000362000c1e1900 */
[----:B------:R-:W-:-:S02]  /*0410*/  ULDC UR5, c[0x0][0x2ac] ;  /* 0x0000ab0000057ab9 */ /* 0x000fc40000000800 */
[----:B------:R-:W-:Y:S01]  /*0420*/  ULDC UR4, c[0x0][0x1d0] ;  /* 0x0000740000047ab9 */ /* 0x000fe20000000800 */
[----:B------:R-:W2:Y:S01]  /*0430*/  S2R R190, SR_CTAID.Y ;  /* 0x0000000000be7919 */ /* 0x000ea20000002600 */
[----:B------:R-:W-:-:S06]  /*0440*/  UIMAD UR4, UR5, UR4, URZ ;  /* 0x00000004050472a4 */ /* 0x000fcc000f8e023f */
[----:B------:R-:W-:Y:S01]  /*0450*/  IMAD.U32 R149, RZ, RZ, UR4 ;  /* 0x00000004ff957e24 */ /* 0x000fe2000f8e00ff */
[----:B--2---:R-:W-:Y:S01]  /*0460*/  SHF.R.S32.HI R0, RZ, 0x1f, R190 ;  /* 0x0000001fff007819 */ /* 0x004fe200000114be */
[----:B------:R-:W-:Y:S05]  /*0470*/  @P0 BRA `(.L_x_756) ;  /* 0x0000004000000947 */ /* 0x000fea0003800000 */
[----:B-1----:R-:W-:Y:S05]  /*0480*/  @!P3 BRA `(.L_x_756) ;  /* 0x000000300000b947 */ /* 0x002fea0003800000 */
[----:B-----5:R-:W2:Y:S04]  /*0490*/  LDG.E R3, [R10.64] ;  /* 0x000000060a037981 */ /* 0x020ea8000c1e1900 */
[----:B------:R-:W2:Y:S02]  /*04a0*/  LDG.E R4, [R10.64+0x4] ;  /* 0x000004060a047981 */ /* 0x000ea4000c1e1900 */
[----:B--2---:R-:W-:Y:S02]  /*04b0*/  IADD3 R3, -R3, R4, RZ ;  /* 0x0000000403037210 */ /* 0x004fe40007ffe1ff */
.L_x_756:
[----:B-1----:R-:W-:-:S04]  /*04c0*/  ISETP.NE.U32.AND P0, PT, RZ, c[0x0][0x368], PT ;  /* 0x0000da00ff007a0c */ /* 0x002fc80003f05070 */
[----:B------:R-:W-:-:S13]  /*04d0*/  ISETP.NE.AND.EX P0, PT, RZ, c[0x0][0x36c], PT, P0 ;  /* 0x0000db00ff007a0c */ /* 0x000fda0003f05300 */
[----:B------:R-:W-:Y:S05]  /*04e0*/  @!P0 BRA `(.L_x_757) ;  /* 0x0000003000008947 */ /* 0x000fea0003800000 */
[----:B------:R-:W-:-:S05]  /*04f0*/  IMAD.WIDE R10, R197, R8, c[0x0][0x368] ;  /* 0x0000da00c50a7625 */ /* 0x000fca00078e0208 */
[----:B------:R1:W5:Y:S01]  /*0500*/  LDG.E R149, [R10.64] ;  /* 0x000000060a957981 */ /* 0x000362000c1e1900 */
[----:B------:R-:W-:Y:S05]  /*0510*/  BRA `(.L_x_758) ;  /* 0x0000007000007947 */ /* 0x000fea0003800000 */
.L_x_757:
[----:B------:R-:W-:-:S04]  /*0520*/  ISETP.NE.U32.AND P0, PT, RZ, c[0x0][0x350], PT ;  /* 0x0000d400ff007a0c */ /* 0x000fc80003f05070 */
[----:B------:R-:W-:-:S13]  /*0530*/  ISETP.NE.AND.EX P0, PT, RZ, c[0x0][0x354], PT, P0 ;  /* 0x0000d500ff007a0c */ /* 0x000fda0003f05300 */
[----:B------:R-:W-:Y:S05]  /*0540*/  @!P0 BRA `(.L_x_758) ;  /* 0x0000004000008947 */ /* 0x000fea0003800000 */
[----:B------:R-:W-:-:S05]  /*0550*/  IMAD.WIDE R10, R197, R8, c[0x0][0x350] ;  /* 0x0000d400c50a7625 */ /* 0x000fca00078e0208 */
[----:B------:R-:W2:Y:S04]  /*0560*/  LDG.E R4, [R10.64] ;  /* 0x000000060a047981 */ /* 0x000ea8000c1e1900 */
[----:B------:R-:W2:Y:S02]  /*0570*/  LDG.E R149, [R10.64+0x4] ;  /* 0x000004060a957981 */ /* 0x000ea4000c1e1900 */
[----:B--2---:R-:W-:-:S05]  /*0580*/  IADD3 R149, -R4, R149, RZ ;  /* 0x0000009504957210 */ /* 0x004fca0007ffe1ff */
.L_x_758:
[----:B-----5:R-:W-:Y:S01]  /*0590*/  IMAD.IADD R144, R149, 0x1, -R196 ;  /* 0x0000000195907824 */ /* 0x020fe200078e0ac4 */
[----:B------:R-:W-:Y:S01]  /*05a0*/  PLOP3.LUT P2, PT, PT, PT, PT, 0x80, 0x0 ;  /* 0x000000000000781c */ /* 0x000fe20003f4f070 */
        /* <DEDUP_REMOVED lines=52> */
[----:B------:R-:W-:-:S04]  /*08f0*/  ISETP.NE.U32.AND P2, PT, RZ, c[0x0][0x340], PT ;  /* 0x0000d000ff007a0c */ /* 0x000fc80003f45070 */
[----:B------:R-:W-:-:S13]  /*0900*/  ISETP.NE.AND.EX P2, PT, RZ, c[0x0][0x344], PT, P2 ;  /* 0x0000d100ff007a0c */ /* 0x000fda0003f45320 */
[----:B------:R-:W-:-:S06]  /*0910*/  @P2 IMAD.WIDE R198, R197, R8, c[0x0][0x340] ;  /* 0x0000d000c5c62625 */ /* 0x000fcc00078e0208 */
[----:B------:R2:W5:Y:S01]  /*0920*/  @P2 LDG.E R198, [R198.64] ;  /* 0x00000006c6c62981 */ /* 0x000562000c1e1900 */
[----:B------:R-:W-:Y:S01]  /*0930*/  SHF.R.S32.HI R4, RZ, 0x1f, R5 ;  /* 0x0000001fff047819 */ /* 0x000fe20000011405 */
[----:B------:R-:W-:Y:S01]  /*0940*/  IMAD.WIDE.U32 R18, R5, c[0x0][0x178], RZ ;  /* 0x00005e0005127a25 */ /* 0x000fe200078e00ff */
[----:B------:R-:W-:Y:S01]  /*0950*/  SHF.R.S32.HI R7, RZ, 0x1f, R6 ;  /* 0x0000001fff077819 */ /* 0x000fe20000011406 */
[----:B------:R-:W-:Y:S01]  /*0960*/  BSSY B0, `(.L_x_760) ;  /* 0x0000055000007945 */ /* 0x000fe20003800000 */
[----:B------:R-:W-:Y:S01]  /*0970*/  SHF.R.S32.HI R17, RZ, 0x1f, R197 ;  /* 0x0000001fff117819 */ /* 0x000fe200000114c5 */
[----:B------:R-:W-:Y:S01]  /*0980*/  IMAD R4, R4, c[0x0][0x178], RZ ;  /* 0x00005e0004047a24 */ /* 0x000fe200078e02ff */
[----:B-1----:R-:W-:Y:S01]  /*0990*/  LEA.HI R11, R7, R6, RZ, 0x3 ;  /* 0x00000006070b7211 */ /* 0x002fe200078f18ff */
[----:B------:R-:W-:Y:S01]  /*09a0*/  IMAD R3, R3, c[0x0][0x2c4], RZ ;  /* 0x0000b10003037a24 */ /* 0x000fe200078e02ff */
[----:B------:R-:W-:Y:S01]  /*09b0*/  SEL R17, R17, RZ, !P3 ;  /* 0x000000ff11117207 */ /* 0x000fe20005800000 */
[----:B------:R-:W-:Y:S01]  /*09c0*/  IMAD R9, R5, c[0x0][0x17c], R4 ;  /* 0x00005f0005097a24 */ /* 0x000fe200078e0204 */
[----:B------:R-:W-:Y:S01]  /*09d0*/  LOP3.LUT R5, R11, 0xfffffff8, RZ, 0xc0, !PT ;  /* 0xfffffff80b057812 */ /* 0x000fe200078ec0ff */
[----:B------:R-:W-:Y:S01]  /*09e0*/  IMAD.MOV.U32 R4, RZ, RZ, c[0x0][0x2c4] ;  /* 0x0000b100ff047624 */ /* 0x000fe200078e00ff */
[----:B------:R-:W-:Y:S01]  /*09f0*/  SHF.R.S32.HI R11, RZ, 0x3, R11 ;  /* 0x00000003ff0b7819 */ /* 0x000fe2000001140b */
[----:B------:R-:W-:Y:S01]  /*0a00*/  IMAD.IADD R19, R19, 0x1, R9 ;  /* 0x0000000113137824 */ /* 0x000fe200078e0209 */
[----:B------:R-:W-:Y:S01]  /*0a10*/  SEL R14, R197, RZ, !P3 ;  /* 0x000000ffc50e7207 */ /* 0x000fe20005800000 */
[----:B------:R-:W-:Y:S01]  /*0a20*/  IMAD.IADD R8, R6, 0x1, -R5 ;  /* 0x0000000106087824 */ /* 0x000fe200078e0a05 */
[----:B------:R-:W-:Y:S01]  /*0a30*/  ISETP.NE.AND P0, PT, R4, 0x1, PT ;  /* 0x000000010400780c */ /* 0x000fe20003f05270 */
[----:B------:R-:W-:-:S02]  /*0a40*/  IMAD R5, R0, c[0x0][0x1b8], RZ ;  /* 0x00006e0000057a24 */ /* 0x000fc400078e02ff */
[----:B------:R-:W-:Y:S02]  /*0a50*/  IMAD R195, R8, 0x20, R11 ;  /* 0x0000002008c37824 */ /* 0x000fe400078e020b */
[----:B------:R-:W-:Y:S02]  /*0a60*/  IMAD R5, R190, c[0x0][0x1bc], R5 ;  /* 0x00006f00be057a24 */ /* 0x000fe400078e0205 */
[----:B------:R-:W-:Y:S02]  /*0a70*/  IMAD R13, R2, 0x80, R195 ;  /* 0x00000080020d7824 */ /* 0x000fe400078e02c3 */
[----:B------:R-:W-:-:S04]  /*0a80*/  IMAD.WIDE.U32 R18, R190, c[0x0][0x1b8], R18 ;  /* 0x00006e00be127a25 */ /* 0x000fc800078e0012 */
[----:B------:R-:W-:Y:S01]  /*0a90*/  @P0 IMAD.HI.U32 R4, R13, c[0x0][0x2c8], RZ ;  /* 0x0000b2000d040a27 */ /* 0x000fe200078e00ff */
[----:B------:R-:W-:Y:S02]  /*0aa0*/  IADD3 R5, R19, R5, RZ ;  /* 0x0000000513057210 */ /* 0x000fe40007ffe0ff */
[----:B------:R-:W-:Y:S01]  /*0ab0*/  LEA.HI R19, R7, R6, RZ, 0x6 ;  /* 0x0000000607137211 */ /* 0x000fe200078f30ff */
[----:B------:R-:W-:Y:S01]  /*0ac0*/  IMAD.MOV.U32 R9, RZ, RZ, R13 ;  /* 0x000000ffff097224 */ /* 0x000fe200078e000d */
[----:B------:R-:W-:Y:S01]  /*0ad0*/  @P0 SHF.R.U32.HI R9, RZ, c[0x0][0x2cc], R4 ;  /* 0x0000b300ff090a19 */ /* 0x000fe20000011604 */
[----:B------:R-:W-:Y:S01]  /*0ae0*/  IMAD R17, R17, c[0x0][0x1c0], RZ ;  /* 0x0000700011117a24 */ /* 0x000fe200078e02ff */
[----:B------:R-:W-:Y:S01]  /*0af0*/  SHF.L.U32 R19, R19, 0x3, RZ ;  /* 0x0000000313137819 */ /* 0x000fe200000006ff */
[----:B------:R-:W-:Y:S02]  /*0b00*/  IMAD.MOV.U32 R4, RZ, RZ, R18 ;  /* 0x000000ffff047224 */ /* 0x000fe400078e0012 */
[----:B------:R-:W-:-:S02]  /*0b10*/  IMAD R17, R14, c[0x0][0x1c4], R17 ;  /* 0x000071000e117a24 */ /* 0x000fc400078e0211 */
[----:B------:R-:W-:Y:S01]  /*0b20*/  IMAD.WIDE.U32 R14, R14, c[0x0][0x1c0], R4 ;  /* 0x000070000e0e7a25 */ /* 0x000fe200078e0004 */
[----:B------:R-:W-:-:S03]  /*0b30*/  SHF.R.S32.HI R5, RZ, 0x1f, R9 ;  /* 0x0000001fff057819 */ /* 0x000fc60000011409 */
[----:B------:R-:W-:Y:S01]  /*0b40*/  IMAD.MOV R4, RZ, RZ, -R9 ;  /* 0x000000ffff047224 */ /* 0x000fe200078e0a09 */
[----:B------:R-:W-:Y:S01]  /*0b50*/  IADD3 R15, R15, R17, RZ ;  /* 0x000000110f0f7210 */ /* 0x000fe20007ffe0ff */
[----:B------:R-:W-:Y:S02]  /*0b60*/  IMAD R10, R5, c[0x0][0x1b0], RZ ;  /* 0x00006c00050a7a24 */ /* 0x000fe400078e02ff */
[----:B------:R-:W-:Y:S02]  /*0b70*/  IMAD R4, R4, c[0x0][0x2c4], R13 ;  /* 0x0000b10004047a24 */ /* 0x000fe400078e020d */
[C---:B------:R-:W-:Y:S02]  /*0b80*/  IMAD R10, R9.reuse, c[0x0][0x1b4], R10 ;  /* 0x00006d00090a7a24 */ /* 0x040fe400078e020a */
[----:B------:R-:W-:Y:S01]  /*0b90*/  IMAD.WIDE.U32 R14, R9, c[0x0][0x1b0], R14 ;  /* 0x00006c00090e7a25 */ /* 0x000fe200078e000e */
[----:B------:R-:W-:-:S03]  /*0ba0*/  SHF.R.S32.HI R5, RZ, 0x1f, R4 ;  /* 0x0000001fff057819 */ /* 0x000fc60000011404 */
[----:B------:R-:W-:Y:S02]  /*0bb0*/  IMAD.IADD R13, R15, 0x1, R10 ;  /* 0x000000010f0d7824 */ /* 0x000fe400078e020a */
[----:B------:R-:W-:Y:S02]  /*0bc0*/  IMAD R5, R5, c[0x0][0x1a8], RZ ;  /* 0x00006a0005057a24 */ /* 0x000fe400078e02ff */
[----:B------:R-:W-:Y:S02]  /*0bd0*/  IMAD.MOV.U32 R12, RZ, RZ, R14 ;  /* 0x000000ffff0c7224 */ /* 0x000fe400078e000e */
[C---:B------:R-:W-:Y:S02]  /*0be0*/  IMAD R15, R4.reuse, c[0x0][0x1ac], R5 ;  /* 0x00006b00040f7a24 */ /* 0x040fe400078e0205 */
[----:B------:R-:W-:Y:S01]  /*0bf0*/  IMAD.WIDE.U32 R12, R4, c[0x0][0x1a8], R12 ;  /* 0x00006a00040c7a25 */ /* 0x000fe200078e000c */
[----:B------:R-:W-:-:S03]  /*0c00*/  LEA.HI R4, R7, R6, RZ, 0x4 ;  /* 0x0000000607047211 */ /* 0x000fc600078f20ff */
[----:B------:R-:W-:Y:S01]  /*0c10*/  IMAD R2, R2, 0x80, R11 ;  /* 0x0000008002027824 */ /* 0x000fe200078e020b */
[----:B------:R-:W-:Y:S01]  /*0c20*/  LOP3.LUT R9, R4, 0xfffffff0, RZ, 0xc0, !PT ;  /* 0xfffffff004097812 */ /* 0x000fe200078ec0ff */
[----:B------:R-:W-:Y:S01]  /*0c30*/  IMAD.SHL.U32 R17, R11, 0x40, RZ ;  /* 0x000000400b117824 */ /* 0x000fe200078e00ff */
[----:B------:R-:W-:Y:S01]  /*0c40*/  IADD3 R15, R13, R15, RZ ;  /* 0x0000000f0d0f7210 */ /* 0x000fe20007ffe0ff */
[----:B------:R-:W-:Y:S01]  /*0c50*/  IMAD.SHL.U32 R148, R8, 0x8, RZ ;  /* 0x0000000808947824 */ /* 0x000fe200078e00ff */
[----:B------:R-:W-:Y:S01]  /*0c60*/  ISETP.GE.AND P1, PT, R2, R3, PT ;  /* 0x000000030200720c */ /* 0x000fe20003f26270 */
[----:B------:R-:W-:Y:S01]  /*0c70*/  IMAD.IADD R9, R6, 0x1, -R9 ;  /* 0x0000000106097824 */ /* 0x000fe200078e0a09 */
[----:B------:R-:W-:Y:S02]  /*0c80*/  LOP3.LUT R17, R17, 0x1c0, RZ, 0xc0, !PT ;  /* 0x000001c011117812 */ /* 0x000fe400078ec0ff */
[----:B------:R-:W-:Y:S02]  /*0c90*/  LEA R5, P0, R12, c[0x0][0x160], 0x1 ;  /* 0x000058000c057a11 */ /* 0x000fe400078008ff */
[----:B------:R-:W-:-:S02]  /*0ca0*/  SHF.R.S32.HI R10, RZ, 0x1f, R9 ;  /* 0x0000001fff0a7819 */ /* 0x000fc40000011409 */
[----:B------:R-:W-:Y:S01]  /*0cb0*/  SHF.R.U32.HI R13, RZ, 0x3, R17 ;  /* 0x00000003ff0d7819 */ /* 0x000fe20000011611 */
[----:B------:R2:W1:Y:S01]  /*0cc0*/  SHFL.IDX PT, R16, R5, RZ, 0x181f ;  /* 0x00181fff05107589 */ /* 0x00046200000e0000 */
[----:B------:R-:W-:Y:S02]  /*0cd0*/  LOP3.LUT R194, R17, 0x38, R148, 0xf8, !PT ;  /* 0x0000003811c27812 */ /* 0x000fe400078ef894 */
[----:B------:R-:W-:Y:S02]  /*0ce0*/  LEA.HI R10, R10, R9, RZ, 0x3 ;  /* 0x000000090a0a7211 */ /* 0x000fe400078f18ff */
[----:B------:R-:W-:Y:S02]  /*0cf0*/  LEA.HI.X R15, R12, c[0x0][0x164], R15, 0x1, P0 ;  /* 0x000059000c0f7a11 */ /* 0x000fe400000f0c0f */
[----:B------:R-:W-:Y:S02]  /*0d00*/  LOP3.LUT R194, R194, R13, RZ, 0x3c, !PT ;  /* 0x0000000dc2c27212 */ /* 0x000fe400078e3cff */
[----:B------:R-:W-:Y:S01]  /*0d10*/  LOP3.LUT R12, R10, 0xfffffff8, RZ, 0xc0, !PT ;  /* 0xfffffff80a0c7812 */ /* 0x000fe200078ec0ff */
[----:B------:R2:W3:Y:S01]  /*0d20*/  SHFL.IDX PT, R17, R15, RZ, 0x181f ;  /* 0x00181fff0f117589 */ /* 0x0004e200000e0000 */
[----:B------:R-:W-:-:S02]  /*0d30*/  IADD3 R14, R148, 0x40, RZ ;  /* 0x00000040940e7810 */ /* 0x000fc40007ffe0ff */
[----:B------:R-:W-:Y:S01]  /*0d40*/  IADD3 R13, R148, 0x80, RZ ;  /* 0x00000080940d7810 */ /* 0x000fe20007ffe0ff */
[----:B------:R-:W-:Y:S01]  /*0d50*/  IMAD.IADD R9, R9, 0x1, -R12 ;  /* 0x0000000109097824 */ /* 0x000fe200078e0a0c */
[----:B------:R-:W-:Y:S02]  /*0d60*/  LOP3.LUT P0, RZ, R8, 0x2, RZ, 0xc0, !PT ;  /* 0x0000000208ff7812 */ /* 0x000fe4000780c0ff */
[----:B------:R-:W-:Y:S02]  /*0d70*/  ISETP.GE.AND P5, PT, R148, c[0x0][0x198], PT ;  /* 0x0000660094007a0c */ /* 0x000fe40003fa6270 */
[----:B------:R-:W-:Y:S02]  /*0d80*/  ISETP.GE.AND P4, PT, R14, c[0x0][0x198], PT ;  /* 0x000066000e007a0c */ /* 0x000fe40003f86270 */
[----:B------:R-:W-:Y:S02]  /*0d90*/  ISETP.GE.AND P3, PT, R13, c[0x0][0x198], PT ;  /* 0x000066000d007a0c */ /* 0x000fe40003f66270 */
[----:B------:R-:W-:Y:S01]  /*0da0*/  LOP3.LUT R194, R194, 0xfffffe00, R19, 0xf8, !PT ;  /* 0xfffffe00c2c27812 */ /* 0x000fe200078ef813 */
[----:B------:R-:W-:Y:S01]  /*0db0*/  @!P2 IMAD.MOV.U32 R198, RZ, RZ, R197 ;  /* 0x000000ffffc6a224 */ /* 0x000fe200078e00c5 */
[----:B------:R-:W-:Y:S05]  /*0dc0*/  @P1 BRA `(.L_x_761) ;  /* 0x000000e000001947 */ /* 0x000fea0003800000 */
[----:B-123--:R-:W-:Y:S01]  /*0dd0*/  SHF.R.S32.HI R21, RZ, 0x1f, R14 ;  /* 0x0000001fff157819 */ /* 0x00efe2000001140e */
[----:B------:R-:W-:Y:S01]  /*0de0*/  IMAD.WIDE R22, R148, 0x2, R16 ;  /* 0x0000000294167825 */ /* 0x000fe200078e0210 */
[----:B------:R-:W-:-:S02]  /*0df0*/  SHF.R.S32.HI R12, RZ, 0x1f, R13 ;  /* 0x0000001fff0c7819 */ /* 0x000fc4000001140d */
[----:B------:R-:W-:Y:S02]  /*0e00*/  LEA.HI R21, R21, R14, RZ, 0x3 ;  /* 0x0000000e15157211 */ /* 0x000fe400078f18ff */
[----:B------:R-:W-:Y:S01]  /*0e10*/  LEA.HI R19, R12, R13, RZ, 0x3 ;  /* 0x0000000d0c137211 */ /* 0x000fe200078f18ff */
[----:B------:R-:W-:Y:S01]  /*0e20*/  IMAD.SHL.U32 R12, R194, 0x2, RZ ;  /* 0x00000002c20c7824 */ /* 0x000fe200078e00ff */
[----:B------:R-:W-:Y:S02]  /*0e30*/  LOP3.LUT R21, R21, 0xfffffff8, RZ, 0xc0, !PT ;  /* 0xfffffff815157812 */ /* 0x000fe400078ec0ff */
[----:B------:R-:W-:Y:S02]  /*0e40*/  LOP3.LUT R19, R19, 0xfffffff8, RZ, 0xc0, !PT ;  /* 0xfffffff813137812 */ /* 0x000fe400078ec0ff */
[----:B------:R-:W-:Y:S01]  /*0e50*/  @!PT LDS RZ, [RZ] ;  /* 0x00000000fffff984 */ /* 0x000fe20000000800 */
[----:B------:R1:W-:Y:S01]  /*0e60*/  LDGSTS.E.BYPASS.LTC128B.128 [R12+0x18100], [R22.64], !P5 ;  /* 0x18100000160c7fae */ /* 0x0003e2000e901d46 */
[----:B------:R-:W-:-:S04]  /*0e70*/  IMAD.WIDE R20, R21, 0x2, R16 ;  /* 0x0000000215147825 */ /* 0x000fc800078e0210 */
[----:B------:R-:W-:Y:S01]  /*0e80*/  IMAD.WIDE R16, R19, 0x2, R16 ;  /* 0x0000000213107825 */ /* 0x000fe200078e0210 */
[----:B------:R1:W-:Y:S04]  /*0e90*/  LDGSTS.E.BYPASS.LTC128B.128 [R12+0x1c100], [R20.64], !P4 ;  /* 0x1c100000140c7fae */ /* 0x0003e8000e101d46 */
[----:B------:R1:W-:Y:S02]  /*0ea0*/  LDGSTS.E.BYPASS.LTC128B.128 [R12+0x20100], [R16.64], !P3 ;  /* 0x20100000100c7fae */ /* 0x0003e4000d901d46 */
.L_x_761:
[----:B-123--:R-:W-:Y:S05]  /*0eb0*/  BSYNC B0 ;  /* 0x0000000000007941 */ /* 0x00efea0003800000 */
.L_x_760:
        /* <DEDUP_REMOVED lines=20> */
.L_x_763:
[----:B------:R-:W-:Y:S05]  /*1000*/  BSYNC B0 ;  /* 0x0000000000007941 */ /* 0x000fea0003800000 */
.L_x_762:
        /* <DEDUP_REMOVED lines=20> */
.L_x_765:
[----:B------:R-:W-:Y:S05]  /*1150*/  BSYNC B0 ;  /* 0x0000000000007941 */ /* 0x000fea0003800000 */
.L_x_764:
[----:B---3--:R3:W-:Y:S01]  /*1160*/  SHFL.IDX PT, R18, R5, 0x3, 0x181f ;  /* 0x00781f0005127f89 */ /* 0x0087e200000e0000 */
[----:B------:R-:W-:Y:S01]  /*1170*/  IADD3 R12, R144, 0x3f, RZ ;  /* 0x0000003f900c7810 */ /* 0x000fe20007ffe0ff */
[----:B------:R-:W-:Y:S01]  /*1180*/  IMAD.MOV.U32 R187, RZ, RZ, c[0x0][0x2b8] ;  /* 0x0000ae00ffbb7624 */ /* 0x000fe200078e00ff */
[----:B------:R-:W-:Y:S01]  /*1190*/  IADD3 R2, R2, 0x60, RZ ;  /* 0x0000006002027810 */ /* 0x000fe20007ffe0ff */
[----:B----4-:R-:W4:Y:S01]  /*11a0*/  SHFL.IDX PT, R19, R15, 0x3, 0x181f ;  /* 0x00781f000f137f89 */ /* 0x010f2200000e0000 */
[----:B------:R-:W-:Y:S01]  /*11b0*/  SHF.R.S32.HI R17, RZ, 0x1f, R12 ;  /* 0x0000001fff117819 */ /* 0x000fe2000001140c */
[----:B------:R-:W-:Y:S01]  /*11c0*/  IMAD.MOV.U32 R192, RZ, RZ, RZ ;  /* 0x000000ffffc07224 */ /* 0x000fe200078e00ff */
[----:B------:R-:W-:-:S02]  /*11d0*/  ISETP.NE.AND P6, PT, R187, 0x1, PT ;  /* 0x00000001bb00780c */ /* 0x000fc40003fc5270 */
[----:B------:R-:W-:Y:S02]  /*11e0*/  LEA.HI R12, R17, R12, RZ, 0x6 ;  /* 0x0000000c110c7211 */ /* 0x000fe400078f30ff */
[----:B------:R-:W-:Y:S02]  /*11f0*/  ISETP.GE.AND P1, PT, R2, R3, PT ;  /* 0x000000030200720c */ /* 0x000fe40003f26270 */
[----:B------:R-:W-:Y:S02]  /*1200*/  SHF.R.S32.HI R3, RZ, 0x1f, R14 ;  /* 0x0000001fff037819 */ /* 0x000fe4000001140e */
[----:B------:R-:W-:Y:S02]  /*1210*/  P2R R2, PR, RZ, 0x40 ;  /* 0x00000040ff027803 */ /* 0x000fe40000000000 */
[----:B------:R-:W-:Y:S02]  /*1220*/  SHF.R.S32.HI R12, RZ, 0x6, R12 ;  /* 0x00000006ff0c7819 */ /* 0x000fe4000001140c */
[----:B------:R-:W-:-:S02]  /*1230*/  SHF.R.S32.HI R2, RZ, 0x1f, R13 ;  /* 0x0000001fff027819 */ /* 0x000fc4000001140d */
[----:B------:R-:W-:Y:S01]  /*1240*/  LEA.HI R134, R3, R14, RZ, 0x3 ;  /* 0x0000000e03867211 */ /* 0x000fe200078f18ff */
[----:B------:R-:W-:Y:S01]  /*1250*/  IMAD R193, R12, 0x40, R195 ;  /* 0x000000400cc17824 */ /* 0x000fe200078e02c3 */
[----:B------:R-:W-:Y:S01]  /*1260*/  LEA.HI R2, R2, R13, RZ, 0x3 ;  /* 0x0000000d02027211 */ /* 0x000fe200078f18ff */
[----:B-123--:R-:W-:Y:S01]  /*1270*/  IMAD.SHL.U32 R5, R194, 0x2, RZ ;  /* 0x00000002c2057824 */ /* 0x00efe200078e00ff */
[----:B------:R-:W-:Y:S02]  /*1280*/  LOP3.LUT R134, R134, 0xfffffff8, RZ, 0xc0, !PT ;  /* 0xfffffff886867812 */ /* 0x000fe400078ec0ff */
[----:B------:R-:W-:Y:S01]  /*1290*/  LOP3.LUT R2, R2, 0xfffffff8, RZ, 0xc0, !PT ;  /* 0xfffffff802027812 */ /* 0x000fe200078ec0ff */
[----:B----4-:R-:W-:Y:S01]  /*12a0*/  @!P1 IMAD.WIDE R26, R148, 0x2, R18 ;  /* 0x00000002941a9825 */ /* 0x010fe200078e0212 */
[----:B------:R-:W-:Y:S02]  /*12b0*/  IADD3 R193, R193, -0x40, RZ ;  /* 0xffffffc0c1c17810 */ /* 0x000fe40007ffe0ff */
[----:B-----5:R-:W-:Y:S01]  /*12c0*/  SHF.R.S32.HI R15, RZ, 0x1f, R198 ;  /* 0x0000001fff0f7819 */ /* 0x020fe200000114c6 */
[--C-:B------:R-:W-:Y:S01]  /*12d0*/  @!P1 IMAD.WIDE R24, R134, 0x2, R18.reuse ;  /* 0x0000000286189825 */ /* 0x100fe200078e0212 */
[----:B------:R-:W-:Y:S01]  /*12e0*/  ISETP.GE.AND P2, PT, R193, R144, PT ;  /* 0x00000090c100720c */ /* 0x000fe20003f46270 */
[----:B------:R-:W-:Y:S01]  /*12f0*/  @!PT LDS RZ, [RZ] ;  /* 0x00000000fffff984 */ /* 0x000fe20000000800 */
[----:B------:R1:W-:Y:S02]  /*1300*/  @!P1 LDGSTS.E.BYPASS.LTC128B.128 [R5+0x1b100], [R26.64], !P5 ;  /* 0x1b1000001a059fae */ /* 0x0003e4000e901d46 */
[----:B------:R-:W-:Y:S01]  /*1310*/  @!P1 IMAD.WIDE R22, R2, 0x2, R18 ;  /* 0x0000000202169825 */ /* 0x000fe200078e0212 */
[----:B------:R-:W-:Y:S01]  /*1320*/  ISETP.GT.OR P2, PT, R195, 0x3f, P2 ;  /* 0x0000003fc300780c */ /* 0x000fe20001744670 */
[----:B------:R2:W-:Y:S02]  /*1330*/  @!P1 LDGSTS.E.BYPASS.LTC128B.128 [R5+0x1f100], [R24.64], !P4 ;  /* 0x1f10000018059fae */ /* 0x0005e4000e101d46 */
[----:B------:R-:W-:-:S02]  /*1340*/  IMAD.IADD R193, R193, 0x1, R196 ;  /* 0x00000001c1c17824 */ /* 0x000fc400078e02c4 */
[----:B------:R3:W-:Y:S01]  /*1350*/  @!P1 LDGSTS.E.BYPASS.LTC128B.128 [R5+0x23100], [R22.64], !P3 ;  /* 0x2310000016059fae */ /* 0x0007e2000d901d46 */
[----:B------:R-:W-:Y:S02]  /*1360*/  IMAD R15, R15, c[0x0][0x2b0], RZ ;  /* 0x0000ac000f0f7a24 */ /* 0x000fe400078e02ff */
[----:B------:R-:W-:Y:S01]  /*1370*/  @P6 IMAD.HI.U32 R16, R193, c[0x0][0x2bc], RZ ;  /* 0x0000af00c1106a27 */ /* 0x000fe200078e00ff */
[----:B------:R-:W0:Y:S03]  /*1380*/  LDGDEPBAR ;  /* 0x00000000000079af */ /* 0x000e260000000000 */
[C---:B------:R-:W-:Y:S02]  /*1390*/  IMAD R15, R198.reuse, c[0x0][0x2b4], R15 ;  /* 0x0000ad00c60f7a24 */ /* 0x040fe400078e020f */
[----:B------:R-:W-:Y:S01]  /*13a0*/  IMAD.MOV.U32 R3, RZ, RZ, R193 ;  /* 0x000000ffff037224 */ /* 0x000fe200078e00c1 */
[----:B------:R-:W-:Y:S01]  /*13b0*/  @P6 SHF.R.U32.HI R3, RZ, c[0x0][0x2c0], R16 ;  /* 0x0000b000ff036a19 */ /* 0x000fe20000011610 */
[----:B------:R-:W-:-:S04]  /*13c0*/  IMAD.WIDE.U32 R198, R198, c[0x0][0x2b0], RZ ;  /* 0x0000ac00c6c67a25 */ /* 0x000fc800078e00ff */
[----:B------:R-:W-:Y:S01]  /*13d0*/  IMAD.IADD R186, R199, 0x1, R15 ;  /* 0x00000001c7ba7824 */ /* 0x000fe200078e020f */
[----:B------:R-:W-:-:S04]  /*13e0*/  @!P2 IADD3 R16, P5, R3, R198, RZ ;  /* 0x000000c60310a210 */ /* 0x000fc80007fbe0ff */
[----:B------:R-:W-:Y:S02]  /*13f0*/  @!P2 LEA.HI.X.SX32 R15, R3, R186, 0x1, P5 ;  /* 0x000000ba030fa211 */ /* 0x000fe400028f0eff */
[----:B------:R-:W-:-:S04]  /*1400*/  @!P2 LEA R20, P4, R16, c[0x0][0x2a0], 0x2 ;  /* 0x0000a8001014aa11 */ /* 0x000fc800078810ff */
[----:B------:R-:W-:Y:S01]  /*1410*/  @!P2 LEA.HI.X R21, R16, c[0x0][0x2a4], R15, 0x2, P4 ;  /* 0x0000a9001015aa11 */ /* 0x000fe200020f140f */
[----:B------:R-:W-:Y:S06]  /*1420*/  BAR.SYNC.DEFER_BLOCKING 0x0 ;  /* 0x0000000000007b1d */ /* 0x000fec0000010000 */
[----:B------:R4:W2:Y:S01]  /*1430*/  @!P2 LDG.E R192, [R20.64] ;  /* 0x0000000614c0a981 */ /* 0x0008a2000c1e1900 */
[----:B------:R-:W-:Y:S01]  /*1440*/  IMAD.MOV R16, RZ, RZ, -R3 ;  /* 0x000000ffff107224 */ /* 0x000fe200078e0a03 */
[----:B------:R-:W-:Y:S01]  /*1450*/  ISETP.GE.AND P5, PT, R148, c[0x0][0x1d4], PT ;  /* 0x0000750094007a0c */ /* 0x000fe20003fa6270 */
[----:B------:R-:W-:Y:S01]  /*1460*/  IMAD.WIDE.U32 R202, R190, c[0x0][0x1e8], RZ ;  /* 0x00007a00beca7a25 */ /* 0x000fe200078e00ff */
[----:B------:R-:W-:-:S02]  /*1470*/  ISETP.GE.AND P4, PT, R14, c[0x0][0x1d4], PT ;  /* 0x000075000e007a0c */ /* 0x000fc40003f86270 */
[----:B------:R-:W-:Y:S01]  /*1480*/  ISETP.GE.AND P6, PT, R13, c[0x0][0x1d4], PT ;  /* 0x000075000d007a0c */ /* 0x000fe20003fc6270 */
[----:B------:R-:W-:Y:S01]  /*1490*/  IMAD R193, R16, c[0x0][0x2b8], R193 ;  /* 0x0000ae0010c17a24 */ /* 0x000fe200078e02c1 */
[----:B------:R-:W-:Y:S01]  /*14a0*/  ISETP.GE.AND P3, PT, R148, c[0x0][0x1d4], PT ;  /* 0x0000750094007a0c */ /* 0x000fe20003f66270 */
[----:B------:R-:W-:Y:S01]  /*14b0*/  IMAD R189, R0, c[0x0][0x210], RZ ;  /* 0x0000840000bd7a24 */ /* 0x000fe200078e02ff */
[----:B------:R-:W-:Y:S01]  /*14c0*/  SHF.R.S32.HI R145, RZ, 0x1f, R148 ;  /* 0x0000001fff917819 */ /* 0x000fe20000011494 */
[----:B------:R-:W-:Y:S01]  /*14d0*/  IMAD.WIDE.U32 R16, R193, c[0x0][0x1e0], RZ ;  /* 0x00007800c1107a25 */ /* 0x000fe200078e00ff */
[----:B-1----:R-:W-:Y:S02]  /*14e0*/  SHF.R.S32.HI R26, RZ, 0x1f, R193 ;  /* 0x0000001fff1a7819 */ /* 0x002fe400000114c1 */
[----:B------:R-:W-:Y:S01]  /*14f0*/  SEL R146, RZ, 0x10, P6 ;  /* 0x00000010ff927807 */ /* 0x000fe20003000000 */
[----:B------:R-:W-:Y:S01]  /*1500*/  IMAD.WIDE.U32 R200, R190, c[0x0][0x210], RZ ;  /* 0x00008400bec87a25 */ /* 0x000fe200078e00ff */
[----:B------:R-:W-:-:S02]  /*1510*/  IADD3 R191, R5, 0x100, RZ ;  /* 0x0000010005bf7810 */ /* 0x000fc40007ffe0ff */
[----:B------:R-:W-:Y:S01]  /*1520*/  SHF.R.S32.HI R147, RZ, 0x1f, R134 ;  /* 0x0000001fff937819 */ /* 0x000fe20000011486 */
[C---:B------:R-:W-:Y:S01]  /*1530*/  IMAD R18, R26.reuse, c[0x0][0x1e0], RZ ;  /* 0x000078001a127a24 */ /* 0x040fe200078e02ff */
[----:B------:R-:W-:Y:S01]  /*1540*/  SHF.R.S32.HI R133, RZ, 0x1f, R2 ;  /* 0x0000001fff857819 */ /* 0x000fe20000011402 */
[----:B------:R-:W-:Y:S02]  /*1550*/  IMAD R26, R26, c[0x0][0x208], RZ ;  /* 0x000082001a1a7a24 */ /* 0x000fe400078e02ff */
[C---:B------:R-:W-:Y:S02]  /*1560*/  IMAD R18, R193.reuse, c[0x0][0x1e4], R18 ;  /* 0x00007900c1127a24 */ /* 0x040fe400078e0212 */
[----:B----4-:R-:W-:-:S04]  /*1570*/  IMAD.WIDE.U32 R20, R193, c[0x0][0x208], RZ ;  /* 0x00008200c1147a25 */ /* 0x010fc800078e00ff */
[----:B------:R-:W-:Y:S02]  /*1580*/  IMAD.IADD R19, R17, 0x1, R18 ;  /* 0x0000000111137824 */ /* 0x000fe400078e0212 */
[----:B------:R-:W-:Y:S02]  /*1590*/  IMAD R17, R0, c[0x0][0x1e8], RZ ;  /* 0x00007a0000117a24 */ /* 0x000fe400078e02ff */
[----:B------:R-:W-:Y:S02]  /*15a0*/  IMAD.MOV.U32 R18, RZ, RZ, R16 ;  /* 0x000000ffff127224 */ /* 0x000fe400078e0010 */
[----:B------:R-:W-:Y:S02]  /*15b0*/  IMAD R17, R190, c[0x0][0x1ec], R17 ;  /* 0x00007b00be117a24 */ /* 0x000fe400078e0211 */
[----:B------:R-:W-:Y:S02]  /*15c0*/  IMAD R26, R193, c[0x0][0x20c], R26 ;  /* 0x00008300c11a7a24 */ /* 0x000fe400078e021a */
[----:B------:R-:W-:-:S02]  /*15d0*/  IMAD.IADD R188, R203, 0x1, R17 ;  /* 0x00000001cbbc7824 */ /* 0x000fc400078e0211 */
[----:B------:R-:W-:Y:S02]  /*15e0*/  IMAD.IADD R27, R21, 0x1, R26 ;  /* 0x00000001151b7824 */ /* 0x000fe400078e021a */
[----:B------:R-:W-:Y:S02]  /*15f0*/  IMAD.MOV.U32 R26, RZ, RZ, R20 ;  /* 0x000000ffff1a7224 */ /* 0x000fe400078e0014 */
[----:B------:R-:W-:Y:S02]  /*1600*/  IMAD R189, R190, c[0x0][0x214], R189 ;  /* 0x00008500bebd7a24 */ /* 0x000fe400078e02bd */
[----:B------:R-:W-:-:S04]  /*1610*/  IMAD.WIDE R204, R148, 0x2, RZ ;  /* 0x0000000294cc7825 */ /* 0x000fc800078e02ff */
[----:B------:R-:W-:Y:S02]  /*1620*/  IMAD.IADD R189, R201, 0x1, R189 ;  /* 0x00000001c9bd7824 */ /* 0x000fe400078e02bd */
[----:B------:R-:W-:Y:S01]  /*1630*/  IMAD.MOV.U32 R181, RZ, RZ, 0x10 ;  /* 0x00000010ffb57424 */ /* 0x000fe200078e00ff */
[----:B--2---:R-:W-:Y:S01]  /*1640*/  SHF.R.S32.HI R15, RZ, 0x1f, R192 ;  /* 0x0000001fff0f7819 */ /* 0x004fe200000114c0 */
[----:B------:R-:W-:-:S04]  /*1650*/  IMAD.WIDE.U32 R18, R192, c[0x0][0x1f0], R18 ;  /* 0x00007c00c0127a25 */ /* 0x000fc800078e0012 */
[C---:B------:R-:W-:Y:S01]  /*1660*/  IMAD R3, R15.reuse, c[0x0][0x1f0], RZ ;  /* 0x00007c000f037a24 */ /* 0x040fe200078e02ff */
[----:B------:R-:W-:Y:S01]  /*1670*/  IADD3 R17, P1, R202, R18, RZ ;  /* 0x00000012ca117210 */ /* 0x000fe20007f3e0ff */
[----:B------:R-:W-:Y:S02]  /*1680*/  IMAD R15, R15, c[0x0][0x218], RZ ;  /* 0x000086000f0f7a24 */ /* 0x000fe400078e02ff */
[C---:B------:R-:W-:Y:S02]  /*1690*/  IMAD R3, R192.reuse, c[0x0][0x1f4], R3 ;  /* 0x00007d00c0037a24 */ /* 0x040fe400078e0203 */
[----:B------:R-:W-:-:S03]  /*16a0*/  IMAD.WIDE.U32 R26, R192, c[0x0][0x218], R26 ;  /* 0x00008600c01a7a25 */ /* 0x000fc600078e001a */
[----:B------:R-:W-:Y:S01]  /*16b0*/  IADD3.X R18, R188, R19, R3, P1, !PT ;  /* 0x00000013bc127210 */ /* 0x000fe20000ffe403 */
[----:B------:R-:W-:Y:S01]  /*16c0*/  IMAD R16, R192, c[0x0][0x21c], R15 ;  /* 0x00008700c0107a24 */ /* 0x000fe200078e020f */
[C---:B------:R-:W-:Y:S02]  /*16d0*/  LEA R24, P1, R17.reuse, c[0x0][0x1c8], 0x1 ;  /* 0x0000720011187a11 */ /* 0x040fe400078208ff */
[----:B------:R-:W-:Y:S02]  /*16e0*/  LEA R3, R12, 0xffffffc0, 0x6 ;  /* 0xffffffc00c037811 */ /* 0x000fe400078e30ff */
[----:B------:R-:W-:Y:S01]  /*16f0*/  LEA.HI.X R18, R17, c[0x0][0x1cc], R18, 0x1, P1 ;  /* 0x0000730011127a11 */ /* 0x000fe200008f0c12 */
[----:B---3--:R-:W-:Y:S01]  /*1700*/  SHFL.IDX PT, R22, R24, RZ, 0x181f ;  /* 0x00181fff18167589 */ /* 0x008fe200000e0000 */
[----:B------:R-:W-:Y:S01]  /*1710*/  IADD3 R15, P1, R200, R26, RZ ;  /* 0x0000001ac80f7210 */ /* 0x000fe20007f3e0ff */
[----:B------:R-:W-:Y:S02]  /*1720*/  IMAD.IADD R3, R144, 0x1, -R3 ;  /* 0x0000000190037824 */ /* 0x000fe400078e0a03 */
[----:B------:R-:W1:Y:S01]  /*1730*/  SHFL.IDX PT, R23, R18, RZ, 0x181f ;  /* 0x00181fff12177589 */ /* 0x000e6200000e0000 */
[----:B------:R-:W-:Y:S01]  /*1740*/  IADD3.X R26, R189, R27, R16, P1, !PT ;  /* 0x0000001bbd1a7210 */ /* 0x000fe20000ffe410 */
[----:B------:R-:W-:Y:S01]  /*1750*/  IMAD.IADD R0, R3, 0x1, -R11 ;  /* 0x0000000103007824 */ /* 0x000fe200078e0a0b */
[C---:B------:R-:W-:Y:S01]  /*1760*/  LEA R16, P1, R15.reuse, c[0x0][0x1f8], 0x1 ;  /* 0x00007e000f107a11 */ /* 0x040fe200078208ff */
[----:B------:R-:W-:Y:S03]  /*1770*/  SHFL.IDX PT, R20, R24, 0x1, 0x181f ;  /* 0x00381f0018147f89 */ /* 0x000fe600000e0000 */
[----:B------:R-:W-:Y:S01]  /*1780*/  ISETP.GE.AND P2, PT, R0, 0x1, PT ;  /* 0x000000010000780c */ /* 0x000fe20003f46270 */
[----:B------:R-:W2:Y:S01]  /*1790*/  SHFL.IDX PT, R21, R18, 0x1, 0x181f ;  /* 0x00381f0012157f89 */ /* 0x000ea200000e0000 */
[----:B------:R-:W-:-:S02]  /*17a0*/  LEA.HI.X R15, R15, c[0x0][0x1fc], R26, 0x1, P1 ;  /* 0x00007f000f0f7a11 */ /* 0x000fc400008f0c1a */
[----:B------:R-:W-:Y:S01]  /*17b0*/  ISETP.GT.AND P1, PT, R0, 0x20, PT ;  /* 0x000000200000780c */ /* 0x000fe20003f24270 */
[----:B------:R-:W3:Y:S04]  /*17c0*/  SHFL.IDX PT, R17, R16, RZ, 0x181f ;  /* 0x00181fff10117589 */ /* 0x000ee800000e0000 */
[----:B------:R-:W4:Y:S04]  /*17d0*/  SHFL.IDX PT, R19, R15, RZ, 0x181f ;  /* 0x00181fff0f137589 */ /* 0x000f2800000e0000 */
[----:B------:R-:W-:Y:S01]  /*17e0*/  SHFL.IDX PT, R15, R15, 0x1, 0x181f ;  /* 0x00381f000f0f7f89 */ /* 0x000fe200000e0000 */
[----:B-1----:R-:W-:-:S04]  /*17f0*/  @P2 IMAD.WIDE R34, R148, 0x2, R22 ;  /* 0x0000000294222825 */ /* 0x002fc800078e0216 */
[--C-:B------:R-:W-:Y:S01]  /*1800*/  @P2 IMAD.WIDE R32, R134, 0x2, R22.reuse ;  /* 0x0000000286202825 */ /* 0x100fe200078e0216 */
[----:B------:R1:W-:Y:S03]  /*1810*/  @P2 LDGSTS.E.BYPASS.LTC128B.128 [R5+0xc100], [R34.64], !P5 ;  /* 0x0c10000022052fae */ /* 0x0003e6000e901d46 */
[----:B------:R-:W-:Y:S01]  /*1820*/  @P2 IMAD.WIDE R26, R2, 0x2, R22 ;  /* 0x00000002021a2825 */ /* 0x000fe200078e0216 */
[----:B------:R1:W-:Y:S03]  /*1830*/  @P2 LDGSTS.E.BYPASS.LTC128B.128 [R5+0xe100], [R32.64], !P4 ;  /* 0x0e10000020052fae */ /* 0x0003e6000e101d46 */
[----:B--2---:R-:W-:Y:S01]  /*1840*/  @P1 IMAD.WIDE R24, R148, 0x2, R20 ;  /* 0x0000000294181825 */ /* 0x004fe200078e0214 */
[----:B------:R2:W-:Y:S01]  /*1850*/  @P2 LDGSTS.E.BYPASS.LTC128B.128 [R5+0x10100], [R26.64], !P6 ;  /* 0x101000001a052fae */ /* 0x0005e2000f101d46 */
[----:B---3--:R-:W-:-:S02]  /*1860*/  IADD3 R30, P2, R17, R204, RZ ;  /* 0x000000cc111e7210 */ /* 0x008fc40007f5e0ff */
[--C-:B------:R-:W-:Y:S01]  /*1870*/  @P1 IMAD.WIDE R22, R134, 0x2, R20.reuse ;  /* 0x0000000286161825 */ /* 0x100fe200078e0214 */
[----:B------:R3:W-:Y:S03]  /*1880*/  @P1 LDGSTS.E.BYPASS.LTC128B.128 [R5+0xd100], [R24.64], !P5 ;  /* 0x0d10000018051fae */ /* 0x0007e6000e901d46 */
[----:B------:R-:W-:Y:S01]  /*1890*/  @P1 IMAD.WIDE R28, R2, 0x2, R20 ;  /* 0x00000002021c1825 */ /* 0x000fe200078e0214 */
[----:B------:R2:W-:Y:S03]  /*18a0*/  @P1 LDGSTS.E.BYPASS.LTC128B.128 [R5+0xf100], [R22.64], !P4 ;  /* 0x0f10000016051fae */ /* 0x0005e6000e101d46 */
[----:B----4-:R-:W-:Y:S01]  /*18b0*/  IMAD.X R31, R19, 0x1, R205, P2 ;  /* 0x00000001131f7824 */ /* 0x010fe200010e06cd */
[----:B------:R4:W-:Y:S01]  /*18c0*/  @P1 LDGSTS.E.BYPASS.LTC128B.128 [R5+0x11100], [R28.64], !P6 ;  /* 0x111000001c051fae */ /* 0x0009e2000f101d46 */
[----:B------:R-:W-:-:S02]  /*18d0*/  ISETP.LT.OR P1, PT, R0, 0x1, P3 ;  /* 0x000000010000780c */ /* 0x000fc40001f21670 */
[----:B------:R-:W-:Y:S01]  /*18e0*/  ISETP.GE.AND P3, PT, R14, c[0x0][0x1d4], PT ;  /* 0x000075000e007a0c */ /* 0x000fe20003f66270 */
[----:B------:R-:W4:Y:S04]  /*18f0*/  SHFL.IDX PT, R21, R16, 0x1, 0x181f ;  /* 0x00381f0010157f89 */ /* 0x000f2800000e0000 */
[----:B------:R-:W0:Y:S01]  /*1900*/  LDGDEPBAR ;  /* 0x00000000000079af */ /* 0x000e220000000000 */
[----:B-1----:R-:W-:-:S05]  /*1910*/  IMAD.WIDE R32, R134, 0x2, RZ ;  /* 0x0000000286207825 */ /* 0x002fca00078e02ff */
[----:B------:R1:W-:Y:S01]  /*1920*/  LDGSTS.E.BYPASS.LTC128B.128 [R5+0x100], [R30.64], !P1 ;  /* 0x001000001e057fae */ /* 0x0003e2000c901d46 */
[----:B---3--:R-:W-:Y:S01]  /*1930*/  IMAD.WIDE R24, R2, 0x2, RZ ;  /* 0x0000000202187825 */ /* 0x008fe200078e02ff */
[----:B--2---:R-:W-:-:S05]  /*1940*/  IADD3 R22, P1, R17, R32, RZ ;  /* 0x0000002011167210 */ /* 0x004fca0007f3e0ff */
[----:B------:R-:W-:Y:S01]  /*1950*/  IMAD.X R23, R19, 0x1, R33, P1 ;  /* 0x0000000113177824 */ /* 0x000fe200008e0621 */
[----:B------:R-:W-:-:S05]  /*1960*/  IADD3 R18, P1, R17, R24, RZ ;  /* 0x0000001811127210 */ /* 0x000fca0007f3e0ff */
[----:B------:R-:W-:Y:S01]  /*1970*/  IMAD.X R19, R19, 0x1, R25, P1 ;  /* 0x0000000113137824 */ /* 0x000fe200008e0619 */
[----:B----4-:R-:W-:-:S05]  /*1980*/  IADD3 R26, P1, R32, R21, RZ ;  /* 0x00000015201a7210 */ /* 0x010fca0007f3e0ff */
[----:B------:R-:W-:Y:S01]  /*1990*/  IMAD.X R27, R33, 0x1, R15, P1 ;  /* 0x00000001211b7824 */ /* 0x000fe200008e060f */
[----:B------:R-:W-:-:S05]  /*19a0*/  IADD3 R16, P1, R24, R21, RZ ;  /* 0x0000001518107210 */ /* 0x000fca0007f3e0ff */
[----:B------:R-:W-:Y:S01]  /*19b0*/  IMAD.X R17, R25, 0x1, R15, P1 ;  /* 0x0000000119117824 */ /* 0x000fe200008e060f */
[----:B------:R-:W-:-:S13]  /*19c0*/  ISETP.LT.OR P1, PT, R0, 0x1, P3 ;  /* 0x000000010000780c */ /* 0x000fda0001f21670 */
[----:B------:R1:W-:Y:S01]  /*19d0*/  LDGSTS.E.BYPASS.LTC128B.128 [R5+0x2100], [R22.64], !P1 ;  /* 0x0210000016057fae */ /* 0x0003e2000c901d46 */
[----:B------:R-:W-:-:S04]  /*19e0*/  ISETP.GE.AND P1, PT, R13, c[0x0][0x1d4], PT ;  /* 0x000075000d007a0c */ /* 0x000fc80003f26270 */
[C---:B------:R-:W-:Y:S02]  /*19f0*/  ISETP.LT.OR P2, PT, R0.reuse, 0x1, P1 ;  /* 0x000000010000780c */ /* 0x040fe40000f41670 */
[----:B------:R-:W-:-:S11]  /*1a00*/  ISETP.LT.OR P1, PT, R0, 0x21, P1 ;  /* 0x000000210000780c */ /* 0x000fd60000f21670 */
[----:B------:R1:W-:Y:S01]  /*1a10*/  LDGSTS.E.BYPASS.LTC128B.128 [R5+0x4100], [R18.64], !P2 ;  /* 0x0410000012057fae */ /* 0x0003e2000d101d46 */
[----:B------:R-:W-:-:S05]  /*1a20*/  IADD3 R14, P2, R204, R21, RZ ;  /* 0x00000015cc0e7210 */ /* 0x000fca0007f5e0ff */
[----:B------:R-:W-:Y:S01]  /*1a30*/  IMAD.X R15, R205, 0x1, R15, P2 ;  /* 0x00000001cd0f7824 */ /* 0x000fe200010e060f */
[----:B------:R-:W-:-:S04]  /*1a40*/  ISETP.GE.AND P2, PT, R148, c[0x0][0x1d4], PT ;  /* 0x0000750094007a0c */ /* 0x000fc80003f46270 */
[----:B------:R-:W-:-:S13]  /*1a50*/  ISETP.LT.OR P2, PT, R0, 0x21, P2 ;  /* 0x000000210000780c */ /* 0x000fda0001741670 */
[----:B------:R1:W-:Y:S01]  /*1a60*/  LDGSTS.E.BYPASS.LTC128B.128 [R5+0x1100], [R14.64], !P2 ;  /* 0x011000000e057fae */ /* 0x0003e2000d101d46 */
[----:B------:R-:W-:Y:S02]  /*1a70*/  ISETP.LT.OR P2, PT, R0, 0x21, P3 ;  /* 0x000000210000780c */ /* 0x000fe40001f41670 */
[----:B------:R-:W-:-:S11]  /*1a80*/  ISETP.GT.AND P3, PT, R195, 0x3f, PT ;  /* 0x0000003fc300780c */ /* 0x000fd60003f64270 */
[----:B------:R1:W-:Y:S01]  /*1a90*/  LDGSTS.E.BYPASS.LTC128B.128 [R5+0x3100], [R26.64], !P2 ;  /* 0x031000001a057fae */ /* 0x0003e2000d101d46 */
[----:B------:R-:W-:-:S03]  /*1aa0*/  ISETP.GE.AND P2, PT, R144, 0x41, PT ;  /* 0x000000419000780c */ /* 0x000fc60003f46270 */
[----:B------:R1:W-:Y:S01]  /*1ab0*/  LDGSTS.E.BYPASS.LTC128B.128 [R5+0x5100], [R16.64], !P1 ;  /* 0x0510000010057fae */ /* 0x0003e2000c901d46 */
[----:B------:R-:W-:Y:S02]  /*1ac0*/  LOP3.LUT P1, RZ, R9, 0x2, RZ, 0xc0, !PT ;  /* 0x0000000209ff7812 */ /* 0x000fe4000782c0ff */
[----:B------:R-:W-:Y:S01]  /*1ad0*/  P2R R24, PR, RZ, 0x4 ;  /* 0x00000004ff187803 */ /* 0x000fe20000000000 */
[----:B------:R-:W0:Y:S01]  /*1ae0*/  LDGDEPBAR ;  /* 0x00000000000079af */ /* 0x000e220000000000 */
[----:B------:R-:W-:-:S05]  /*1af0*/  SEL R181, R181, 0xfffffff0, !P1 ;  /* 0xfffffff0b5b57807 */ /* 0x000fca0004800000 */
[----:B------:R-:W-:Y:S05]  /*1b00*/  @!P2 BRA `(.L_x_766) ;  /* 0x000004200000a947 */ /* 0x000fea0003800000 */
[----:B------:R-:W-:Y:S01]  /*1b10*/  ISETP.NE.AND P2, PT, R187, 0x1, PT ;  /* 0x00000001bb00780c */ /* 0x000fe20003f45270 */
[----:B------:R-:W-:Y:S02]  /*1b20*/  IMAD R12, R12, 0x40, R196 ;  /* 0x000000400c0c7824 */ /* 0x000fe400078e02c4 */
[----:B------:R-:W-:-:S03]  /*1b30*/  IMAD.MOV.U32 R192, RZ, RZ, RZ ;  /* 0x000000ffffc07224 */ /* 0x000fc600078e00ff */
[----:B------:R-:W-:-:S05]  /*1b40*/  IADD3 R193, R12, -0x80, R195 ;  /* 0xffffff800cc17810 */ /* 0x000fca0007ffe0c3 */
[----:B------:R-:W-:Y:S02]  /*1b50*/  IMAD.MOV.U32 R13, RZ, RZ, R193 ;  /* 0x000000ffff0d7224 */ /* 0x000fe400078e00c1 */
[----:B------:R-:W-:-:S05]  /*1b60*/  @P2 IMAD.HI.U32 R0, R193, c[0x0][0x2bc], RZ ;  /* 0x0000af00c1002a27 */ /* 0x000fca00078e00ff */
[----:B------:R-:W-:-:S04]  /*1b70*/  @P2 SHF.R.U32.HI R13, RZ, c[0x0][0x2c0], R0 ;  /* 0x0000b000ff0d2a19 */ /* 0x000fc80000011600 */
[----:B-1----:R-:W-:-:S04]  /*1b80*/  @!P3 IADD3 R15, P1, R13, R198, RZ ;  /* 0x000000c60d0fb210 */ /* 0x002fc80007f3e0ff */
[----:B------:R-:W-:Y:S02]  /*1b90*/  @!P3 LEA.HI.X.SX32 R0, R13, R186, 0x1, P1 ;  /* 0x000000ba0d00b211 */ /* 0x000fe400008f0eff */
[----:B------:R-:W-:-:S04]  /*1ba0*/  @!P3 LEA R14, P1, R15, c[0x0][0x2a0], 0x2 ;  /* 0x0000a8000f0eba11 */ /* 0x000fc800078210ff */
[----:B------:R-:W-:-:S05]  /*1bb0*/  @!P3 LEA.HI.X R15, R15, c[0x0][0x2a4], R0, 0x2, P1 ;  /* 0x0000a9000f0fba11 */ /* 0x000fca00008f1400 */
[----:B------:R1:W2:Y:S01]  /*1bc0*/  @!P3 LDG.E R192, [R14.64] ;  /* 0x000000060ec0b981 */ /* 0x0002a2000c1e1900 */
[----:B------:R-:W-:Y:S01]  /*1bd0*/  IMAD.MOV R0, RZ, RZ, -R13 ;  /* 0x000000ffff007224 */ /* 0x000fe200078e0a0d */
[----:B------:R-:W-:Y:S01]  /*1be0*/  SEL R16, RZ, 0x10, P5 ;  /* 0x00000010ff107807 */ /* 0x000fe20002800000 */
[C---:B------:R-:W-:Y:S01]  /*1bf0*/  IMAD.SHL.U32 R17, R148.reuse, 0x2, RZ ;  /* 0x0000000294117824 */ /* 0x040fe200078e00ff */
[----:B------:R-:W-:Y:S01]  /*1c00*/  SHF.L.U64.HI R18, R148, 0x1, R145 ;  /* 0x0000000194127819 */ /* 0x000fe20000010291 */
[----:B------:R-:W-:Y:S01]  /*1c10*/  IMAD R193, R0, c[0x0][0x2b8], R193 ;  /* 0x0000ae0000c17a24 */ /* 0x000fe200078e02c1 */
[----:B------:R-:W-:Y:S02]  /*1c20*/  IADD3 R28, -R16, 0x10, RZ ;  /* 0x00000010101c7810 */ /* 0x000fe40007ffe1ff */
[----:B------:R-:W-:Y:S01]  /*1c30*/  IADD3 R21, -R146, 0x10, RZ ;  /* 0x0000001092157810 */ /* 0x000fe20007ffe1ff */
[----:B------:R-:W-:Y:S01]  /*1c40*/  IMAD.WIDE.U32 R12, R193, c[0x0][0x1e0], RZ ;  /* 0x00007800c10c7a25 */ /* 0x000fe200078e00ff */
[----:B------:R-:W-:-:S02]  /*1c50*/  SHF.R.S32.HI R0, RZ, 0x1f, R193 ;  /* 0x0000001fff007819 */ /* 0x000fc400000114c1 */
[----:B------:R-:W-:Y:S02]  /*1c60*/  LOP3.LUT R28, R28, 0xf, RZ, 0xc0, !PT ;  /* 0x0000000f1c1c7812 */ /* 0x000fe400078ec0ff */
[----:B------:R-:W-:Y:S01]  /*1c70*/  LOP3.LUT R21, R21, 0xf, RZ, 0xc0, !PT ;  /* 0x0000000f15157812 */ /* 0x000fe200078ec0ff */
[----:B------:R-:W-:-:S04]  /*1c80*/  IMAD R0, R0, c[0x0][0x1e0], RZ ;  /* 0x0000780000007a24 */ /* 0x000fc800078e02ff */
[----:B------:R-:W-:-:S04]  /*1c90*/  IMAD R0, R193, c[0x0][0x1e4], R0 ;  /* 0x00007900c1007a24 */ /* 0x000fc800078e0200 */
[----:B------:R-:W-:Y:S02]  /*1ca0*/  IMAD.IADD R13, R13, 0x1, R0 ;  /* 0x000000010d0d7824 */ /* 0x000fe400078e0200 */
[C---:B-1----:R-:W-:Y:S01]  /*1cb0*/  IMAD.SHL.U32 R14, R134.reuse, 0x2, RZ ;  /* 0x00000002860e7824 */ /* 0x042fe200078e00ff */
[----:B------:R-:W-:Y:S02]  /*1cc0*/  SHF.L.U64.HI R15, R134, 0x1, R147 ;  /* 0x00000001860f7819 */ /* 0x000fe40000010293 */
[----:B--2---:R-:W-:Y:S01]  /*1cd0*/  SHF.R.S32.HI R0, RZ, 0x1f, R192 ;  /* 0x0000001fff007819 */ /* 0x004fe200000114c0 */
[----:B------:R-:W-:-:S04]  /*1ce0*/  IMAD.WIDE.U32 R12, R192, c[0x0][0x1f0], R12 ;  /* 0x00007c00c00c7a25 */ /* 0x000fc800078e000c */
[----:B------:R-:W-:Y:S01]  /*1cf0*/  IMAD R19, R0, c[0x0][0x1f0], RZ ;  /* 0x00007c0000137a24 */ /* 0x000fe200078e02ff */
[----:B------:R-:W-:Y:S02]  /*1d00*/  IADD3 R0, P1, R202, R12, RZ ;  /* 0x0000000cca007210 */ /* 0x000fe40007f3e0ff */
[----:B------:R-:W-:Y:S01]  /*1d10*/  SHF.L.U64.HI R12, R2, 0x1, R133 ;  /* 0x00000001020c7819 */ /* 0x000fe20000010285 */
[----:B------:R-:W-:-:S05]  /*1d20*/  IMAD R19, R192, c[0x0][0x1f4], R19 ;  /* 0x00007d00c0137a24 */ /* 0x000fca00078e0213 */
[----:B------:R-:W-:Y:S02]  /*1d30*/  IADD3.X R19, R188, R13, R19, P1, !PT ;  /* 0x0000000dbc137210 */ /* 0x000fe40000ffe413 */
[C---:B------:R-:W-:Y:S02]  /*1d40*/  LEA R20, P1, R0.reuse, c[0x0][0x1c8], 0x1 ;  /* 0x0000720000147a11 */ /* 0x040fe400078208ff */
[----:B------:R-:W-:Y:S02]  /*1d50*/  SEL R13, RZ, 0x10, P4 ;  /* 0x00000010ff0d7807 */ /* 0x000fe40002000000 */
[----:B------:R-:W-:Y:S01]  /*1d60*/  LEA.HI.X R19, R0, c[0x0][0x1cc], R19, 0x1, P1 ;  /* 0x0000730000137a11 */ /* 0x000fe200008f0c13 */
[----:B------:R-:W1:Y:S01]  /*1d70*/  SHFL.IDX PT, R22, R20, 0x1, 0x181f ;  /* 0x00381f0014167f89 */ /* 0x000e6200000e0000 */
[----:B------:R-:W-:Y:S01]  /*1d80*/  IADD3 R27, -R13, 0x10, RZ ;  /* 0x000000100d1b7810 */ /* 0x000fe20007ffe1ff */
[----:B------:R-:W-:Y:S02]  /*1d90*/  IMAD.SHL.U32 R0, R2, 0x2, RZ ;  /* 0x0000000202007824 */ /* 0x000fe400078e00ff */
[----:B------:R-:W2:Y:S01]  /*1da0*/  SHFL.IDX PT, R23, R19, 0x1, 0x181f ;  /* 0x00381f0013177f89 */ /* 0x000ea200000e0000 */
[----:B------:R-:W-:-:S03]  /*1db0*/  LOP3.LUT R27, R27, 0xf, RZ, 0xc0, !PT ;  /* 0x0000000f1b1b7812 */ /* 0x000fc600078ec0ff */
[----:B------:R-:W-:Y:S01]  /*1dc0*/  SHFL.IDX PT, R19, R19, RZ, 0x181f ;  /* 0x00181fff13137589 */ /* 0x000fe200000e0000 */
[----:B-1----:R-:W-:-:S04]  /*1dd0*/  IADD3 R28, P2, P1, R28, R22, R17 ;  /* 0x000000161c1c7210 */ /* 0x002fc8000795e011 */
[----:B--2---:R-:W-:Y:S02]  /*1de0*/  IADD3.X R29, RZ, R23, R18, P2, P1 ;  /* 0x00000017ff1d7210 */ /* 0x004fe400017e2412 */
[----:B------:R-:W-:-:S04]  /*1df0*/  IADD3 R26, P2, P1, R27, R22, R14 ;  /* 0x000000161b1a7210 */ /* 0x000fc8000795e00e */
[-C--:B------:R-:W-:Y:S02]  /*1e00*/  IADD3.X R27, RZ, R23.reuse, R15, P2, P1 ;  /* 0x00000017ff1b7210 */ /* 0x080fe400017e240f */
[----:B------:R-:W-:Y:S02]  /*1e10*/  IADD3 R22, P2, P1, R21, R22, R0 ;  /* 0x0000001615167210 */ /* 0x000fe4000795e000 */
[----:B------:R-:W1:Y:S02]  /*1e20*/  SHFL.IDX PT, R21, R20, RZ, 0x181f ;  /* 0x00181fff14157589 */ /* 0x000e6400000e0000 */
[----:B------:R-:W-:Y:S02]  /*1e30*/  IADD3.X R23, RZ, R23, R12, P2, P1 ;  /* 0x00000017ff177210 */ /* 0x000fe400017e240c */
[----:B-1----:R-:W-:-:S05]  /*1e40*/  IADD3 R30, P1, R21, R17, RZ ;  /* 0x00000011151e7210 */ /* 0x002fca0007f3e0ff */
[----:B------:R-:W-:Y:S01]  /*1e50*/  IMAD.X R31, R19, 0x1, R18, P1 ;  /* 0x00000001131f7824 */ /* 0x000fe200008e0612 */
        /* <DEDUP_REMOVED lines=13> */
.L_x_766:
[----:B------:R-:W0:Y:S01]  /*1f30*/  LDGDEPBAR ;  /* 0x00000000000079af */ /* 0x000e220000000000 */
[----:B------:R-:W-:Y:S01]  /*1f40*/  SHF.R.S32.HI R13, RZ, 0x4, R4 ;  /* 0x00000004ff0d7819 */ /* 0x000fe20000011404 */
[----:B------:R-:W-:Y:S01]  /*1f50*/  IMAD.SHL.U32 R0, R8, 0x40, RZ ;  /* 0x0000004008007824 */ /* 0x000fe200078e00ff */
[----:B------:R-:W-:Y:S01]  /*1f60*/  LEA.HI R84, R7, R6, RZ, 0x5 ;  /* 0x0000000607547211 */ /* 0x000fe200078f28ff */
[----:B------:R-:W-:Y:S01]  /*1f70*/  IMAD.SHL.U32 R11, R11, 0x8, RZ ;  /* 0x000000080b0b7824 */ /* 0x000fe200078e00ff */
[----:B------:R-:W-:Y:S01]  /*1f80*/  LEA.HI R12, R4, R13, RZ, 0x1 ;  /* 0x0000000d040c7211 */ /* 0x000fe200078f08ff */
[----:B------:R-:W-:Y:S01]  /*1f90*/  IMAD.SHL.U32 R4, R9, 0x40, RZ ;  /* 0x0000004009047824 */ /* 0x000fe200078e00ff */
[----:B------:R-:W-:Y:S01]  /*1fa0*/  LOP3.LUT R0, R0, 0x1c0, RZ, 0xc0, !PT ;  /* 0x000001c000007812 */ /* 0x000fe200078ec0ff */
[----:B------:R-:W-:Y:S01]  /*1fb0*/  IMAD.SHL.U32 R10, R10, 0x40, RZ ;  /* 0x000000400a0a7824 */ /* 0x000fe200078e00ff */
[----:B------:R-:W-:Y:S01]  /*1fc0*/  LOP3.LUT R12, R12, 0xfffffffe, RZ, 0xc0, !PT ;  /* 0xfffffffe0c0c7812 */ /* 0x000fe200078ec0ff */
[----:B------:R-:W-:Y:S01]  /*1fd0*/  IMAD.SHL.U32 R181, R181, 0x2, RZ ;  /* 0x00000002b5b57824 */ /* 0x000fe200078e00ff */
[----:B------:R-:W-:-:S02]  /*1fe0*/  LOP3.LUT R11, R0, 0x8, R11, 0xf8, !PT ;  /* 0x00000008000b7812 */ /* 0x000fc400078ef80b */
[----:B------:R-:W-:Y:S01]  /*1ff0*/  SHF.R.U32.HI R0, RZ, 0x3, R0 ;  /* 0x00000003ff007819 */ /* 0x000fe20000011600 */
[----:B------:R-:W-:Y:S01]  /*2000*/  IMAD.IADD R12, R13, 0x1, -R12 ;  /* 0x000000010d0c7824 */ /* 0x000fe200078e0a0c */
[----:B------:R-:W-:Y:S02]  /*2010*/  LOP3.LUT R4, R4, 0x1c0, RZ, 0xc0, !PT ;  /* 0x000001c004047812 */ /* 0x000fe400078ec0ff */
[----:B------:R-:W-:Y:S01]  /*2020*/  LOP3.LUT R11, R11, R0, RZ, 0x3c, !PT ;  /* 0x000000000b0b7212 */ /* 0x000fe200078e3cff */
[----:B------:R-:W-:Y:S01]  /*2030*/  IMAD.SHL.U32 R13, R12, 0x8, RZ ;  /* 0x000000080c0d7824 */ /* 0x000fe200078e00ff */
[----:B------:R-:W-:Y:S01]  /*2040*/  LOP3.LUT R7, R10, 0xfffffe00, RZ, 0xc0, !PT ;  /* 0xfffffe000a077812 */ /* 0x000fe200078ec0ff */
[----:B------:R-:W-:Y:S01]  /*2050*/  IMAD.SHL.U32 R0, R84, 0x20, RZ ;  /* 0x0000002054007824 */ /* 0x000fe200078e00ff */
[----:B------:R-:W-:Y:S01]  /*2060*/  ISETP.NE.AND P1, PT, R24, RZ, PT ;  /* 0x000000ff1800720c */ /* 0x000fe20003f25270 */
[----:B------:R-:W-:Y:S01]  /*2070*/  IMAD R182, R12, 0x200, R11 ;  /* 0x000002000cb67824 */ /* 0x000fe200078e020b */
[----:B------:R-:W-:Y:S01]  /*2080*/  LOP3.LUT R13, R4, 0x8, R13, 0xf8, !PT ;  /* 0x00000008040d7812 */ /* 0x000fe200078ef80d */
[----:B------:R-:W-:-:S04]  /*2090*/  DEPBAR.LE SB0, 0x3 ;  /* 0x000080c00000791a */ /* 0x000fc80000000000 */
[----:B------:R-:W-:-:S04]  /*20a0*/  DEPBAR.LE SB0, 0x2 ;  /* 0x000080800000791a */ /* 0x000fc80000000000 */
[----:B------:R-:W-:Y:S01]  /*20b0*/  SHF.R.U32.HI R4, RZ, 0x3, R4 ;  /* 0x00000003ff047819 */ /* 0x000fe20000011604 */
[----:B------:R-:W-:Y:S01]  /*20c0*/  IMAD.MOV.U32 R11, RZ, RZ, 0x20 ;  /* 0x00000020ff0b7424 */ /* 0x000fe200078e00ff */
[----:B------:R-:W-:Y:S01]  /*20d0*/  LOP3.LUT R0, R0, 0x7ffffc00, RZ, 0xc0, !PT ;  /* 0x7ffffc0000007812 */ /* 0x000fe200078ec0ff */
[----:B------:R-:W-:Y:S01]  /*20e0*/  IMAD.SHL.U32 R182, R182, 0x2, RZ ;  /* 0x00000002b6b67824 */ /* 0x000fe200078e00ff */
[----:B------:R-:W-:Y:S01]  /*20f0*/  BAR.SYNC.DEFER_BLOCKING 0x0 ;  /* 0x0000000000007b1d */ /* 0x000fe20000010000 */
[----:B------:R-:W-:Y:S02]  /*2100*/  LOP3.LUT R4, R13, R4, RZ, 0x3c, !PT ;  /* 0x000000040d047212 */ /* 0x000fe400078e3cff */
[----:B------:R-:W-:Y:S02]  /*2110*/  SEL R11, R11, 0xffffffe0, !P0 ;  /* 0xffffffe00b0b7807 */ /* 0x000fe40004000000 */
[----:B------:R-:W-:-:S03]  /*2120*/  IADD3 R0, R4, R7, R0 ;  /* 0x0000000704007210 */ /* 0x000fc60007ffe000 */
[----:B------:R-:W-:Y:S01]  /*2130*/  IMAD.IADD R86, R182, 0x1, R11 ;  /* 0x00000001b6567824 */ /* 0x000fe200078e020b */
[C---:B------:R-:W-:Y:S01]  /*2140*/  LEA R184, R0.reuse, 0x18100, 0x1 ;  /* 0x0001810000b87811 */ /* 0x040fe200078e08ff */
[----:B-1----:R-:W-:-:S04]  /*2150*/  IMAD.SHL.U32 R32, R0, 0x2, RZ ;  /* 0x0000000200207824 */ /* 0x002fc800078e00ff */
        /* <DEDUP_REMOVED lines=12> */
[----:B------:R-:W-:Y:S01]  /*2220*/  SHF.R.S32.HI R0, RZ, 0x1f, R193 ;  /* 0x0000001fff007819 */ /* 0x000fe200000114c1 */
[----:B------:R-:W-:Y:S01]  /*2230*/  IMAD.WIDE.U32 R20, R193, c[0x0][0x208], RZ ;  /* 0x00008200c1147a25 */ /* 0x000fe200078e00ff */
[----:B------:R-:W-:-:S02]  /*2240*/  SEL R22, RZ, 0x10, P5 ;  /* 0x00000010ff167807 */ /* 0x000fc40002800000 */
[----:B------:R-:W-:Y:S01]  /*2250*/  SHF.L.U64.HI R24, R148, 0x1, R145 ;  /* 0x0000000194187819 */ /* 0x000fe20000010291 */
[----:B------:R-:W-:Y:S01]  /*2260*/  IMAD R0, R0, c[0x0][0x208], RZ ;  /* 0x0000820000007a24 */ /* 0x000fe200078e02ff */
[----:B------:R-:W-:Y:S01]  /*2270*/  IADD3 R56, -R22, 0x10, RZ ;  /* 0x0000001016387810 */ /* 0x000fe20007ffe1ff */
[----:B------:R-:W-:Y:S01]  /*2280*/  IMAD.SHL.U32 R23, R148, 0x2, RZ ;  /* 0x0000000294177824 */ /* 0x000fe200078e00ff */
[----:B------:R-:W-:Y:S01]  /*2290*/  IADD3 R27, -R146, 0x10, RZ ;  /* 0x00000010921b7810 */ /* 0x000fe20007ffe1ff */
[----:B------:R-:W-:Y:S01]  /*22a0*/  IMAD R10, R193, c[0x0][0x20c], R0 ;  /* 0x00008300c10a7a24 */ /* 0x000fe200078e0200 */
[----:B------:R-:W-:Y:S02]  /*22b0*/  SHF.R.S32.HI R0, RZ, 0x1f, R192 ;  /* 0x0000001fff007819 */ /* 0x000fe400000114c0 */
[----:B------:R-:W-:Y:S01]  /*22c0*/  LOP3.LUT R56, R56, 0xf, RZ, 0xc0, !PT ;  /* 0x0000000f38387812 */ /* 0x000fe200078ec0ff */
[----:B------:R-:W-:Y:S01]  /*22d0*/  IMAD.IADD R21, R21, 0x1, R10 ;  /* 0x0000000115157824 */ /* 0x000fe200078e020a */
[----:B------:R-:W-:Y:S01]  /*22e0*/  LOP3.LUT R27, R27, 0xf, RZ, 0xc0, !PT ;  /* 0x0000000f1b1b7812 */ /* 0x000fe200078ec0ff */
[----:B------:R-:W-:-:S02]  /*22f0*/  IMAD R11, R0, c[0x0][0x218], RZ ;  /* 0x00008600000b7a24 */ /* 0x000fc400078e02ff */
[----:B------:R-:W-:-:S04]  /*2300*/  IMAD.WIDE.U32 R20, R192, c[0x0][0x218], R20 ;  /* 0x00008600c0147a25 */ /* 0x000fc800078e0014 */
[----:B------:R-:W-:Y:S01]  /*2310*/  IMAD R10, R192, c[0x0][0x21c], R11 ;  /* 0x00008700c00a7a24 */ /* 0x000fe200078e020b */
[----:B------:R-:W-:Y:S01]  /*2320*/  IADD3 R0, P1, R200, R20, RZ ;  /* 0x00000014c8007210 */ /* 0x000fe20007f3e0ff */
[----:B------:R-:W-:Y:S01]  /*2330*/  IMAD.SHL.U32 R20, R134, 0x2, RZ ;  /* 0x0000000286147824 */ /* 0x000fe200078e00ff */
[----:B------:R-:W-:Y:S02]  /*2340*/  SEL R11, RZ, 0x10, P4 ;  /* 0x00000010ff0b7807 */ /* 0x000fe40002000000 */
[----:B------:R-:W-:Y:S02]  /*2350*/  IADD3.X R25, R189, R21, R10, P1, !PT ;  /* 0x00000015bd197210 */ /* 0x000fe40000ffe40a */
[C---:B------:R-:W-:Y:S02]  /*2360*/  LEA R26, P1, R0.reuse, c[0x0][0x1f8], 0x1 ;  /* 0x00007e00001a7a11 */ /* 0x040fe400078208ff */
[----:B------:R-:W-:Y:S02]  /*2370*/  IADD3 R51, -R11, 0x10, RZ ;  /* 0x000000100b337810 */ /* 0x000fe40007ffe1ff */
[----:B------:R-:W-:Y:S01]  /*2380*/  LEA.HI.X R25, R0, c[0x0][0x1fc], R25, 0x1, P1 ;  /* 0x00007f0000197a11 */ /* 0x000fe200008f0c19 */
[----:B------:R-:W5:Y:S01]  /*2390*/  SHFL.IDX PT, R48, R26, 0x1, 0x181f ;  /* 0x00381f001a307f89 */ /* 0x000f6200000e0000 */
[----:B------:R-:W-:Y:S01]  /*23a0*/  LOP3.LUT R51, R51, 0xf, RZ, 0xc0, !PT ;  /* 0x0000000f33337812 */ /* 0x000fe200078ec0ff */
[----:B------:R-:W-:Y:S01]  /*23b0*/  IMAD.SHL.U32 R0, R2, 0x2, RZ ;  /* 0x0000000202007824 */ /* 0x000fe200078e00ff */
[----:B------:R-:W-:Y:S01]  /*23c0*/  SHF.L.U64.HI R21, R134, 0x1, R147 ;  /* 0x0000000186157819 */ /* 0x000fe20000010293 */
[----:B------:R-:W4:Y:S01]  /*23d0*/  SHFL.IDX PT, R49, R25, 0x1, 0x181f ;  /* 0x00381f0019317f89 */ /* 0x000f2200000e0000 */
[----:B------:R-:W-:-:S03]  /*23e0*/  SHF.L.U64.HI R10, R2, 0x1, R133 ;  /* 0x00000001020a7819 */ /* 0x000fc60000010285 */
[----:B------:R-:W-:Y:S01]  /*23f0*/  SHFL.IDX PT, R25, R25, RZ, 0x181f ;  /* 0x00181fff19197589 */ /* 0x000fe200000e0000 */
[----:B-----5:R-:W-:-:S04]  /*2400*/  IADD3 R56, P2, P1, R56, R48, R23 ;  /* 0x0000003038387210 */ /* 0x020fc8000795e017 */
[----:B----4-:R-:W-:Y:S02]  /*2410*/  IADD3.X R57, RZ, R49, R24, P2, P1 ;  /* 0x00000031ff397210 */ /* 0x010fe400017e2418 */
[----:B------:R-:W-:-:S04]  /*2420*/  IADD3 R50, P2, P1, R51, R48, R20 ;  /* 0x0000003033327210 */ /* 0x000fc8000795e014 */
[-C--:B------:R-:W-:Y:S02]  /*2430*/  IADD3.X R51, RZ, R49.reuse, R21, P2, P1 ;  /* 0x00000031ff337210 */ /* 0x080fe400017e2415 */
[----:B------:R-:W-:Y:S02]  /*2440*/  IADD3 R48, P2, P1, R27, R48, R0 ;  /* 0x000000301b307210 */ /* 0x000fe4000795e000 */
[----:B------:R-:W4:Y:S02]  /*2450*/  SHFL.IDX PT, R27, R26, RZ, 0x181f ;  /* 0x00181fff1a1b7589 */ /* 0x000f2400000e0000 */
[----:B------:R-:W-:Y:S02]  /*2460*/  IADD3.X R49, RZ, R49, R10, P2, P1 ;  /* 0x00000031ff317210 */ /* 0x000fe400017e240a */
[----:B----4-:R-:W-:-:S05]  /*2470*/  IADD3 R58, P1, R27, R23, RZ ;  /* 0x000000171b3a7210 */ /* 0x010fca0007f3e0ff */
        /* <DEDUP_REMOVED lines=14> */
.L_x_767:
[----:B------:R-:W-:Y:S01]  /*2560*/  IMAD.MOV.U32 R0, RZ, RZ, 0x40 ;  /* 0x00000040ff007424 */ /* 0x000fe200078e00ff */
[----:B------:R-:W-:Y:S01]  /*2570*/  LOP3.LUT P1, RZ, R9, 0x4, RZ, 0xc0, !PT ;  /* 0x0000000409ff7812 */ /* 0x000fe2000782c0ff */
[C---:B-12-4-:R-:W-:Y:S01]  /*2580*/  HMMA.16816.F32 R20, R32.reuse, R16, RZ ;  /* 0x000000102014723c */ /* 0x056fe200000018ff */
[----:B------:R-:W0:Y:S01]  /*2590*/  LDGDEPBAR ;  /* 0x00000000000079af */ /* 0x000e220000000000 */
[----:B------:R-:W-:Y:S01]  /*25a0*/  IMAD.IADD R176, R7, 0x1, R4 ;  /* 0x0000000107b07824 */ /* 0x000fe200078e0204 */
[----:B------:R-:W-:Y:S02]  /*25b0*/  SEL R5, R0, 0xffffffc0, !P1 ;  /* 0xffffffc000057807 */ /* 0x000fe40004800000 */
[----:B------:R-:W-:Y:S01]  /*25c0*/  LOP3.LUT P1, RZ, R8, 0x4, RZ, 0xc0, !PT ;  /* 0x0000000408ff7812 */ /* 0x000fe2000782c0ff */
[----:B------:R-:W-:Y:S02]  /*25d0*/  IMAD.SHL.U32 R176, R176, 0x2, RZ ;  /* 0x00000002b0b07824 */ /* 0x000fe400078e00ff */
[--C-:B------:R-:W-:Y:S01]  /*25e0*/  IMAD.IADD R178, R184, 0x1, R5.reuse ;  /* 0x00000001b8b27824 */ /* 0x100fe200078e0205 */
[----:B------:R-:W-:Y:S01]  /*25f0*/  SEL R179, R0, 0xffffffc0, !P1 ;  /* 0xffffffc000b37807 */ /* 0x000fe20004800000 */
[----:B------:R-:W-:Y:S01]  /*2600*/  HMMA.16816.F32 R16, R32, R18, RZ ;  /* 0x000000122010723c */ /* 0x000fe200000018ff */
[----:B------:R-:W-:-:S02]  /*2610*/  IMAD.IADD R177, R180, 0x1, R5 ;  /* 0x00000001b4b17824 */ /* 0x000fc400078e0205 */
[----:B------:R-:W-:Y:S01]  /*2620*/  LDSM.16.M88.4 R24, [R178] ;  /* 0x00000000b218783b */ /* 0x000fe20000000200 */
[----:B------:R-:W-:Y:S02]  /*2630*/  IMAD.IADD R85, R182, 0x1, R179 ;  /* 0x00000001b6557824 */ /* 0x000fe400078e02b3 */
[----:B------:R-:W-:Y:S02]  /*2640*/  IMAD.IADD R0, R179, 0x1, R86 ;  /* 0x00000001b3007824 */ /* 0x000fe400078e0256 */
[----:B---3--:R-:W-:Y:S01]  /*2650*/  HMMA.16816.F32 R64, R32, R60, RZ ;  /* 0x0000003c2040723c */ /* 0x008fe200000018ff */
[----:B------:R-:W1:Y:S01]  /*2660*/  LDSM.16.M88.4 R8, [R85+0xc100] ;  /* 0x00c100005508783b */ /* 0x000e620000000200 */
[--C-:B------:R-:W-:Y:S02]  /*2670*/  IMAD.IADD R135, R5, 0x1, R176.reuse ;  /* 0x0000000105877824 */ /* 0x100fe400078e02b0 */
[C---:B------:R-:W-:Y:S01]  /*2680*/  IMAD.IADD R174, R181.reuse, 0x1, R176 ;  /* 0x00000001b5ae7824 */ /* 0x040fe200078e02b0 */
[----:B------:R-:W2:Y:S01]  /*2690*/  LDSM.16.M88.4 R76, [R85+0xc900] ;  /* 0x00c90000554c783b */ /* 0x000ea20000000200 */
[----:B------:R-:W-:-:S02]  /*26a0*/  IMAD.IADD R164, R181, 0x1, R135 ;  /* 0x00000001b5a47824 */ /* 0x000fc400078e0287 */
[----:B------:R-:W-:Y:S01]  /*26b0*/  HMMA.16816.F32 R56, R32, R52, RZ ;  /* 0x000000342038723c */ /* 0x000fe200000018ff */
[----:B------:R-:W-:Y:S01]  /*26c0*/  LDSM.16.M88.4 R68, [R85+0xd900] ;  /* 0x00d900005544783b */ /* 0x000fe20000000200 */
[----:B------:R-:W-:-:S03]  /*26d0*/  IMAD.IADD R5, R5, 0x1, R174 ;  /* 0x0000000105057824 */ /* 0x000fc600078e02ae */
[----:B------:R-:W-:Y:S03]  /*26e0*/  LDSM.16.M88.4 R72, [R85+0xd100] ;  /* 0x00d100005548783b */ /* 0x000fe60000000200 */
[----:B------:R-:W-:Y:S08]  /*26f0*/  HMMA.16816.F32 R20, R44, R12, R20 ;  /* 0x0000000c2c14723c */ /* 0x000ff00000001814 */
[C---:B------:R-:W-:Y:S08]  /*2700*/  HMMA.16816.F32 R60, R32.reuse, R62, RZ ;  /* 0x0000003e203c723c */ /* 0x040ff000000018ff */
[C---:B------:R-:W-:Y:S08]  /*2710*/  HMMA.16816.F32 R52, R32.reuse, R54, RZ ;  /* 0x000000362034723c */ /* 0x040ff000000018ff */
[C---:B------:R-:W-:Y:S08]  /*2720*/  HMMA.16816.F32 R48, R32.reuse, R28, RZ ;  /* 0x0000001c2030723c */ /* 0x040ff000000018ff */
[----:B------:R-:W-:Y:S01]  /*2730*/  HMMA.16816.F32 R32, R32, R30, RZ ;  /* 0x0000001e2020723c */ /* 0x000fe200000018ff */
[----:B------:R-:W-:Y:S07]  /*2740*/  LDSM.16.M88.4 R28, [R177] ;  /* 0x00000000b11c783b */ /* 0x000fee0000000200 */
[C---:B------:R-:W-:Y:S01]  /*2750*/  HMMA.16816.F32 R16, R44.reuse, R14, R16 ;  /* 0x0000000e2c10723c */ /* 0x040fe20000001810 */
[----:B------:R-:W3:Y:S07]  /*2760*/  LDSM.16.M88.4 R12, [R0+0xc100] ;  /* 0x00c10000000c783b */ /* 0x000eee0000000200 */
[----:B------:R-:W-:Y:S08]  /*2770*/  HMMA.16816.F32 R64, R44, R80, R64 ;  /* 0x000000502c40723c */ /* 0x000ff00000001840 */
[----:B-1----:R-:W-:Y:S08]  /*2780*/  HMMA.16816.F32 R20, R24, R8, R20 ;  /* 0x000000081814723c */ /* 0x002ff00000001814 */
[C---:B------:R-:W-:Y:S01]  /*2790*/  HMMA.16816.F32 R60, R44.reuse, R82, R60 ;  /* 0x000000522c3c723c */ /* 0x040fe2000000183c */
[----:B------:R-:W1:Y:S07]  /*27a0*/  LDSM.16.M88.4 R80, [R0+0xc900] ;  /* 0x00c900000050783b */ /* 0x000e6e0000000200 */
[C---:B------:R-:W-:Y:S08]  /*27b0*/  HMMA.16816.F32 R56, R44.reuse, R40, R56 ;  /* 0x000000282c38723c */ /* 0x040ff00000001838 */
[C---:B------:R-:W-:Y:S01]  /*27c0*/  HMMA.16816.F32 R52, R44.reuse, R42, R52 ;  /* 0x0000002a2c34723c */ /* 0x040fe20000001834 */
[----:B------:R-:W-:Y:S07]  /*27d0*/  LDSM.16.M88.4 R40, [R0+0xd100] ;  /* 0x00d100000028783b */ /* 0x000fee0000000200 */
[C---:B------:R-:W-:Y:S08]  /*27e0*/  HMMA.16816.F32 R48, R44.reuse, R36, R48 ;  /* 0x000000242c30723c */ /* 0x040ff00000001830 */
[----:B------:R-:W-:Y:S01]  /*27f0*/  HMMA.16816.F32 R44, R44, R38, R32 ;  /* 0x000000262c2c723c */ /* 0x000fe20000001820 */
[----:B------:R-:W-:Y:S04]  /*2800*/  LDSM.16.M88.4 R36, [R184+0x4000] ;  /* 0x00400000b824783b */ /* 0x000fe80000000200 */
[----:B------:R-:W-:Y:S03]  /*2810*/  LDSM.16.M88.4 R32, [R0+0xd900] ;  /* 0x00d900000020783b */ /* 0x000fe60000000200 */
[C---:B------:R-:W-:Y:S01]  /*2820*/  HMMA.16816.F32 R16, R24.reuse, R10, R16 ;  /* 0x0000000a1810723c */ /* 0x040fe20000001810 */
[----:B------:R-:W4:Y:S07]  /*2830*/  LDSM.16.M88.4 R8, [R182+0xe100] ;  /* 0x00e10000b608783b */ /* 0x000f2e0000000200 */
[----:B--2---:R-:W-:Y:S08]  /*2840*/  HMMA.16816.F32 R64, R24, R76, R64 ;  /* 0x0000004c1840723c */ /* 0x004ff00000001840 */
[----:B---3--:R-:W-:Y:S08]  /*2850*/  HMMA.16816.F32 R20, R28, R12, R20 ;  /* 0x0000000c1c14723c */ /* 0x008ff00000001814 */
[C---:B------:R-:W-:Y:S08]  /*2860*/  HMMA.16816.F32 R48, R24.reuse, R68, R48 ;  /* 0x000000441830723c */ /* 0x040ff00000001830 */
[C---:B------:R-:W-:Y:S01]  /*2870*/  HMMA.16816.F32 R44, R24.reuse, R70, R44 ;  /* 0x00000046182c723c */ /* 0x040fe2000000182c */
[----:B------:R-:W-:Y:S07]  /*2880*/  LDSM.16.M88.4 R68, [R182+0xf900] ;  /* 0x00f90000b644783b */ /* 0x000fee0000000200 */
[C---:B------:R-:W-:Y:S08]  /*2890*/  HMMA.16816.F32 R56, R24.reuse, R72, R56 ;  /* 0x000000481838723c */ /* 0x040ff00000001838 */
[C---:B------:R-:W-:Y:S01]  /*28a0*/  HMMA.16816.F32 R52, R24.reuse, R74, R52 ;  /* 0x0000004a1834723c */ /* 0x040fe20000001834 */
[----:B------:R-:W-:Y:S07]  /*28b0*/  LDSM.16.M88.4 R72, [R182+0xf100] ;  /* 0x00f10000b648783b */ /* 0x000fee0000000200 */
[----:B------:R-:W-:Y:S01]  /*28c0*/  HMMA.16816.F32 R60, R24, R78, R60 ;  /* 0x0000004e183c723c */ /* 0x000fe2000000183c */
[----:B------:R-:W2:Y:S04]  /*28d0*/  LDSM.16.M88.4 R76, [R182+0xe900] ;  /* 0x00e90000b64c783b */ /* 0x000ea80000000200 */
[----:B------:R-:W-:Y:S03]  /*28e0*/  LDSM.16.M88.4 R24, [R180+0x4000] ;  /* 0x00400000b418783b */ /* 0x000fe60000000200 */
[C---:B------:R-:W-:Y:S01]  /*28f0*/  HMMA.16816.F32 R16, R28.reuse, R14, R16 ;  /* 0x0000000e1c10723c */ /* 0x040fe20000001810 */
[----:B------:R-:W3:Y:S07]  /*2900*/  LDSM.16.M88.4 R12, [R86+0xe100] ;  /* 0x00e10000560c783b */ /* 0x000eee0000000200 */
[----:B-1----:R-:W-:Y:S08]  /*2910*/  HMMA.16816.F32 R64, R28, R80, R64 ;  /* 0x000000501c40723c */ /* 0x002ff00000001840 */
[----:B----4-:R-:W-:Y:S08]  /*2920*/  HMMA.16816.F32 R20, R36, R8, R20 ;  /* 0x000000082414723c */ /* 0x010ff00000001814 */
[C---:B------:R-:W-:Y:S08]  /*2930*/  HMMA.16816.F32 R48, R28.reuse, R32, R48 ;  /* 0x000000201c30723c */ /* 0x040ff00000001830 */
[C---:B------:R-:W-:Y:S01]  /*2940*/  HMMA.16816.F32 R44, R28.reuse, R34, R44 ;  /* 0x000000221c2c723c */ /* 0x040fe2000000182c */
[----:B------:R-:W-:Y:S07]  /*2950*/  LDSM.16.M88.4 R32, [R86+0xf100] ;  /* 0x00f100005620783b */ /* 0x000fee0000000200 */
[C---:B------:R-:W-:Y:S08]  /*2960*/  HMMA.16816.F32 R56, R28.reuse, R40, R56 ;  /* 0x000000281c38723c */ /* 0x040ff00000001838 */
[C---:B------:R-:W-:Y:S01]  /*2970*/  HMMA.16816.F32 R52, R28.reuse, R42, R52 ;  /* 0x0000002a1c34723c */ /* 0x040fe20000001834 */
[----:B------:R-:W-:Y:S07]  /*2980*/  LDSM.16.M88.4 R40, [R178+0x4000] ;  /* 0x00400000b228783b */ /* 0x000fee0000000200 */
[----:B------:R-:W-:Y:S01]  /*2990*/  HMMA.16816.F32 R60, R28, R82, R60 ;  /* 0x000000521c3c723c */ /* 0x000fe2000000183c */
[----:B------:R-:W1:Y:S04]  /*29a0*/  LDSM.16.M88.4 R80, [R86+0xe900] ;  /* 0x00e900005650783b */ /* 0x000e680000000200 */
        /* <DEDUP_REMOVED lines=23> */
[----:B------:R-:W1:Y:S07]  /*2b20*/  LDSM.16.M88.4 R32, [R0+0xe900] ;  /* 0x00e900000020783b */ /* 0x000e6e0000000200 */
        /* <DEDUP_REMOVED lines=35> */
[----:B------:R-:W2:Y:S07]  /*2d60*/  LDSM.16.M88.4 R68, [R85+0x10900] ;  /* 0x010900005544783b */ /* 0x000eae0000000200 */
[C---:B------:R-:W-:Y:S08]  /*2d70*/  HMMA.16816.F32 R56, R80.reuse, R72, R56 ;  /* 0x000000485038723c */ /* 0x040ff00000001838 */
[----:B------:R-:W-:Y:S08]  /*2d80*/  HMMA.16816.F32 R52, R80, R74, R52 ;  /* 0x0000004a5034723c */ /* 0x000ff00000001834 */
[----:B------:R-:W-:Y:S01]  /*2d90*/  HMMA.16816.F32 R72, R40, R38, R16 ;  /* 0x000000262848723c */ /* 0x000fe20000001810 */
[----:B------:R-:W-:Y:S04]  /*2da0*/  LDSM.16.M88.4 R36, [R177+0x8000] ;  /* 0x00800000b124783b */ /* 0x000fe80000000200 */
[----:B------:R-:W3:Y:S03]  /*2db0*/  LDSM.16.M88.4 R16, [R0+0x10100] ;  /* 0x010100000010783b */ /* 0x000ee60000000200 */
[----:B------:R-:W-:Y:S08]  /*2dc0*/  HMMA.16816.F32 R60, R80, R78, R60 ;  /* 0x0000004e503c723c */ /* 0x000ff0000000183c */
[----:B-1----:R-:W-:Y:S08]  /*2dd0*/  HMMA.16816.F32 R64, R40, R32, R64 ;  /* 0x000000202840723c */ /* 0x002ff00000001840 */
[----:B----4-:R-:W-:Y:S08]  /*2de0*/  HMMA.16816.F32 R20, R12, R8, R20 ;  /* 0x000000080c14723c */ /* 0x010ff00000001814 */
[C---:B------:R-:W-:Y:S08]  /*2df0*/  HMMA.16816.F32 R48, R40.reuse, R24, R48 ;  /* 0x000000182830723c */ /* 0x040ff00000001830 */
[----:B------:R-:W-:Y:S01]  /*2e00*/  HMMA.16816.F32 R44, R40, R26, R44 ;  /* 0x0000001a282c723c */ /* 0x000fe2000000182c */
[----:B------:R-:W1:Y:S07]  /*2e10*/  LDSM.16.M88.4 R24, [R85+0x11100] ;  /* 0x011100005518783b */ /* 0x000e6e0000000200 */
[----:B------:R-:W-:Y:S01]  /*2e20*/  HMMA.16816.F32 R72, R12, R10, R72 ;  /* 0x0000000a0c48723c */ /* 0x000fe20000001848 */
[----:B------:R-:W4:Y:S07]  /*2e30*/  LDSM.16.M88.4 R8, [R0+0x10900] ;  /* 0x010900000008783b */ /* 0x000f2e0000000200 */
[C---:B------:R-:W-:Y:S01]  /*2e40*/  HMMA.16816.F32 R60, R40.reuse, R34, R60 ;  /* 0x00000022283c723c */ /* 0x040fe2000000183c */
[----:B------:R-:W-:Y:S07]  /*2e50*/  LDSM.16.M88.4 R32, [R0+0x11100] ;  /* 0x011100000020783b */ /* 0x000fee0000000200 */
[C---:B------:R-:W-:Y:S07]  /*2e60*/  HMMA.16816.F32 R56, R40.reuse, R28, R56 ;  /* 0x0000001c2838723c */ /* 0x040fee0000001838 */
[----:B------:R-:W-:Y:S01]  /*2e70*/  LOP3.LUT R29, R84, 0xffffffe0, RZ, 0xc0, !PT ;  /* 0xffffffe0541d7812 */ /* 0x000fe200078ec0ff */
[----:B------:R-:W-:Y:S04]  /*2e80*/  HMMA.16816.F32 R52, R40, R30, R52 ;  /* 0x0000001e2834723c */ /* 0x000fe80000001834 */
[----:B------:R-:W-:-:S02]  /*2e90*/  IMAD.IADD R6, R6, 0x1, -R29 ;  /* 0x0000000106067824 */ /* 0x000fc400078e0a1d */
[----:B------:R-:W5:Y:S02]  /*2ea0*/  LDSM.16.M88.4 R28, [R85+0x11900] ;  /* 0x01190000551c783b */ /* 0x000f640000000200 */
[----:B--2---:R-:W-:Y:S08]  /*2eb0*/  HMMA.16816.F32 R64, R12, R68, R64 ;  /* 0x000000440c40723c */ /* 0x004ff00000001840 */
[----:B---3--:R-:W-:Y:S07]  /*2ec0*/  HMMA.16816.F32 R20, R36, R16, R20 ;  /* 0x000000102414723c */ /* 0x008fee0000001814 */
[----:B------:R-:W-:Y:S01]  /*2ed0*/  SHF.R.S32.HI R17, RZ, 0x1f, R6 ;  /* 0x0000001fff117819 */ /* 0x000fe20000011406 */
[----:B------:R-:W-:Y:S03]  /*2ee0*/  HMMA.16816.F32 R60, R12, R70, R60 ;  /* 0x000000460c3c723c */ /* 0x000fe6000000183c */
[----:B------:R-:W-:-:S04]  /*2ef0*/  LEA.HI R16, R17, R6, RZ, 0x2 ;  /* 0x0000000611107211 */ /* 0x000fc800078f10ff */
[----:B------:R-:W-:Y:S01]  /*2f00*/  LOP3.LUT R17, R16, 0x7ffffffc, RZ, 0xc0, !PT ;  /* 0x7ffffffc10117812 */ /* 0x000fe200078ec0ff */
[----:B------:R-:W-:Y:S04]  /*2f10*/  HMMA.16816.F32 R72, R36, R18, R72 ;  /* 0x000000122448723c */ /* 0x000fe80000001848 */
[----:B------:R-:W-:Y:S02]  /*2f20*/  IMAD.IADD R6, R6, 0x1, -R17 ;  /* 0x0000000106067824 */ /* 0x000fe400078e0a11 */
[----:B------:R2:W3:Y:S01]  /*2f30*/  LDSM.16.M88.4 R16, [R0+0x11900] ;  /* 0x011900000010783b */ /* 0x0004e20000000200 */
[----:B------:R-:W-:-:S04]  /*2f40*/  DEPBAR.LE SB0, 0x2 ;  /* 0x000080800000791a */ /* 0x000fc80000000000 */
[----:B------:R-:W-:Y:S01]  /*2f50*/  IMAD R3, R6, -0x2, R3 ;  /* 0xfffffffe06037824 */ /* 0x000fe200078e0203 */
[----:B-1----:R-:W-:Y:S01]  /*2f60*/  HMMA.16816.F32 R56, R12, R24, R56 ;  /* 0x000000180c38723c */ /* 0x002fe20000001838 */
[----:B------:R-:W-:Y:S03]  /*2f70*/  BAR.SYNC.DEFER_BLOCKING 0x0 ;  /* 0x0000000000007b1d */ /* 0x000fe60000010000 */
[----:B------:R-:W-:-:S04]  /*2f80*/  ISETP.GT.AND P1, PT, R3, RZ, PT ;  /* 0x000000ff0300720c */ /* 0x000fc80003f24270 */
[----:B----4-:R-:W-:Y:S01]  /*2f90*/  HMMA.16816.F32 R64, R36, R8, R64 ;  /* 0x000000082440723c */ /* 0x010fe20000001840 */
[----:B------:R-:W-:Y:S02]  /*2fa0*/  FSEL R22, R22, -INF , P1 ;  /* 0xff80000016167808 */ /* 0x000fe40000800000 */
[----:B------:R-:W-:Y:S02]  /*2fb0*/  FSEL R25, R20, -INF , P1 ;  /* 0xff80000014197808 */ /* 0x000fe40000800000 */
[----:B------:R-:W-:-:S03]  /*2fc0*/  ISETP.GT.AND P1, PT, R3, 0x1, PT ;  /* 0x000000010300780c */ /* 0x000fc60003f24270 */
[----:B------:R-:W-:Y:S01]  /*2fd0*/  HMMA.16816.F32 R52, R12, R26, R52 ;  /* 0x0000001a0c34723c */ /* 0x000fe20000001834 */
[----:B------:R-:W-:Y:S02]  /*2fe0*/  FSEL R23, R23, -INF , P1 ;  /* 0xff80000017177808 */ /* 0x000fe40000800000 */
[----:B------:R-:W-:Y:S02]  /*2ff0*/  FSEL R24, R21, -INF , P1 ;  /* 0xff80000015187808 */ /* 0x000fe40000800000 */
[----:B------:R-:W-:-:S03]  /*3000*/  ISETP.GT.AND P1, PT, R3, 0x8, PT ;  /* 0x000000080300780c */ /* 0x000fc60003f24270 */
[----:B------:R-:W-:Y:S01]  /*3010*/  HMMA.16816.F32 R60, R36, R10, R60 ;  /* 0x0000000a243c723c */ /* 0x000fe2000000183c */
[----:B------:R-:W-:Y:S01]  /*3020*/  FSEL R74, R74, -INF , P1 ;  /* 0xff8000004a4a7808 */ /* 0x000fe20000800000 */
[----:B------:R-:W-:Y:S01]  /*3030*/  LDSM.16.MT88.4 R80, [R135+0x2100] ;  /* 0x002100008750783b */ /* 0x000fe20000004200 */
[----:B------:R-:W-:Y:S02]  /*3040*/  FSEL R27, R72, -INF , P1 ;  /* 0xff800000481b7808 */ /* 0x000fe40000800000 */
[----:B------:R-:W-:Y:S01]  /*3050*/  ISETP.GT.AND P1, PT, R3, 0x9, PT ;  /* 0x000000090300780c */ /* 0x000fe20003f24270 */
[----:B------:R-:W-:Y:S02]  /*3060*/  LDSM.16.MT88.4 R124, [R176+0x100] ;  /* 0x00010000b07c783b */ /* 0x000fe40000004200 */
[----:B-----5:R-:W-:Y:S01]  /*3070*/  HMMA.16816.F32 R48, R12, R28, R48 ;  /* 0x0000001c0c30723c */ /* 0x020fe20000001830 */
[----:B------:R-:W-:Y:S01]  /*3080*/  FSEL R6, R75, -INF , P1 ;  /* 0xff8000004b067808 */ /* 0x000fe20000800000 */
[----:B------:R-:W-:Y:S01]  /*3090*/  LDSM.16.MT88.4 R40, [R174+0x100] ;  /* 0x00010000ae28783b */ /* 0x000fe20000004200 */
[----:B------:R-:W-:-:S02]  /*30a0*/  FSEL R73, R73, -INF , P1 ;  /* 0xff80000049497808 */ /* 0x000fc40000800000 */
[C---:B------:R-:W-:Y:S01]  /*30b0*/  ISETP.GT.AND P1, PT, R3.reuse, 0x10, PT ;  /* 0x000000100300780c */ /* 0x040fe20003f24270 */
[----:B------:R-:W-:Y:S02]  /*30c0*/  LDSM.16.MT88.4 R88, [R164+0x2100] ;  /* 0x00210000a458783b */ /* 0x000fe40000004200 */
[----:B------:R-:W-:Y:S01]  /*30d0*/  HMMA.16816.F32 R56, R36, R32, R56 ;  /* 0x000000202438723c */ /* 0x000fe20000001838 */
[----:B------:R-:W-:Y:S01]  /*30e0*/  FSEL R20, R66, -INF , P1 ;  /* 0xff80000042147808 */ /* 0x000fe20000800000 */
[----:B------:R-:W-:Y:S01]  /*30f0*/  LDSM.16.MT88.4 R96, [R176+0x4100] ;  /* 0x00410000b060783b */ /* 0x000fe20000004200 */
[----:B------:R-:W-:Y:S02]  /*3100*/  FSEL R21, R64, -INF , P1 ;  /* 0xff80000040157808 */ /* 0x000fe40000800000 */
[----:B------:R-:W-:Y:S01]  /*3110*/  ISETP.GT.AND P1, PT, R3, 0x11, PT ;  /* 0x000000110300780c */ /* 0x000fe20003f24270 */
[----:B------:R-:W-:Y:S02]  /*3120*/  LDSM.16.MT88.4 R100, [R174+0x4100] ;  /* 0x00410000ae64783b */ /* 0x000fe40000004200 */
[----:B------:R-:W-:Y:S01]  /*3130*/  HMMA.16816.F32 R44, R12, R30, R44 ;  /* 0x0000001e0c2c723c */ /* 0x000fe2000000182c */
[----:B------:R-:W-:Y:S01]  /*3140*/  FSEL R10, R67, -INF , P1 ;  /* 0xff800000430a7808 */ /* 0x000fe20000800000 */
[----:B------:R-:W-:Y:S01]  /*3150*/  LDSM.16.MT88.4 R108, [R135+0x4100] ;  /* 0x00410000876c783b */ /* 0x000fe20000004200 */
[----:B------:R-:W-:-:S02]  /*3160*/  FSEL R11, R65, -INF , P1 ;  /* 0xff800000410b7808 */ /* 0x000fc40000800000 */
[----:B------:R-:W-:Y:S01]  /*3170*/  ISETP.GT.AND P1, PT, R3, 0x18, PT ;  /* 0x000000180300780c */ /* 0x000fe20003f24270 */
[----:B------:R-:W-:Y:S01]  /*3180*/  LDSM.16.MT88.4 R64, [R176+0x2100] ;  /* 0x00210000b040783b */ /* 0x000fe20000004200 */
[----:B------:R-:W-:Y:S01]  /*3190*/  FMNMX.FTZ R12, R25, R24, !PT ;  /* 0x00000018190c7209 */ /* 0x000fe20007810000 */
[C---:B------:R-:W-:Y:S01]  /*31a0*/  HMMA.16816.F32 R52, R36.reuse, R34, R52 ;  /* 0x000000222434723c */ /* 0x040fe20000001834 */
[----:B--2---:R-:W-:Y:S01]  /*31b0*/  FSEL R0, R62, -INF , P1 ;  /* 0xff8000003e007808 */ /* 0x004fe20000800000 */
[----:B------:R-:W-:Y:S01]  /*31c0*/  LDSM.16.MT88.4 R136, [R174+0x900] ;  /* 0x00090000ae88783b */ /* 0x000fe20000004200 */
[----:B------:R-:W-:Y:S02]  /*31d0*/  FSEL R9, R60, -INF , P1 ;  /* 0xff8000003c097808 */ /* 0x000fe40000800000 */
[----:B------:R-:W-:Y:S01]  /*31e0*/  ISETP.GT.AND P1, PT, R3, 0x19, PT ;  /* 0x000000190300780c */ /* 0x000fe20003f24270 */
[----:B------:R-:W-:Y:S01]  /*31f0*/  LDSM.16.MT88.4 R32, [R135+0x900] ;  /* 0x000900008720783b */ /* 0x000fe20000004200 */
[----:B------:R-:W-:Y:S01]  /*3200*/  FMNMX.FTZ R12, R27, R12, !PT ;  /* 0x0000000c1b0c7209 */ /* 0x000fe20007810000 */
[----:B---3--:R-:W-:Y:S01]  /*3210*/  HMMA.16816.F32 R48, R36, R16, R48 ;  /* 0x000000102430723c */ /* 0x008fe20000001830 */
[----:B------:R-:W-:Y:S01]  /*3220*/  FSEL R8, R63, -INF , P1 ;  /* 0xff8000003f087808 */ /* 0x000fe20000800000 */
[----:B------:R-:W-:Y:S01]  /*3230*/  LDSM.16.MT88.4 R28, [R164+0x900] ;  /* 0x00090000a41c783b */ /* 0x000fe20000004200 */
[----:B------:R-:W-:-:S02]  /*3240*/  FSEL R13, R61, -INF , P1 ;  /* 0xff8000003d0d7808 */ /* 0x000fc40000800000 */
[C---:B------:R-:W-:Y:S02]  /*3250*/  ISETP.GT.AND P1, PT, R3.reuse, 0x20, PT ;  /* 0x000000200300780c */ /* 0x040fe40003f24270 */
[----:B------:R-:W-:Y:S01]  /*3260*/  FMNMX.FTZ R15, R22, R23, !PT ;  /* 0x00000017160f7209 */ /* 0x000fe20007810000 */
[----:B------:R-:W-:Y:S01]  /*3270*/  HMMA.16816.F32 R44, R36, R18, R44 ;  /* 0x00000012242c723c */ /* 0x000fe2000000182c */
[----:B------:R-:W-:Y:S02]  /*3280*/  FSEL R172, R58, -INF , P1 ;  /* 0xff8000003aac7808 */ /* 0x000fe40000800000 */
[----:B------:R-:W-:Y:S02]  /*3290*/  FSEL R175, R56, -INF , P1 ;  /* 0xff80000038af7808 */ /* 0x000fe40000800000 */
[----:B------:R-:W-:Y:S02]  /*32a0*/  ISETP.GT.AND P1, PT, R3, 0x21, PT ;  /* 0x000000210300780c */ /* 0x000fe40003f24270 */
[----:B------:R-:W-:-:S02]  /*32b0*/  FMNMX.FTZ R12, R73, R12, !PT ;  /* 0x0000000c490c7209 */ /* 0x000fc40007810000 */
[----:B------:R-:W-:Y:S02]  /*32c0*/  FSEL R214, R59, -INF , P1 ;  /* 0xff8000003bd67808 */ /* 0x000fe40000800000 */
[----:B------:R-:W-:Y:S02]  /*32d0*/  FSEL R169, R57, -INF , P1 ;  /* 0xff80000039a97808 */ /* 0x000fe40000800000 */
[----:B------:R-:W-:Y:S01]  /*32e0*/  ISETP.GT.AND P1, PT, R3, 0x28, PT ;  /* 0x000000280300780c */ /* 0x000fe20003f24270 */
[----:B------:R-:W-:Y:S01]  /*32f0*/  LDSM.16.MT88.4 R56, [R5+0x100] ;  /* 0x000100000538783b */ /* 0x000fe20000004200 */
[----:B------:R-:W-:Y:S02]  /*3300*/  FMNMX.FTZ R15, R74, R15, !PT ;  /* 0x0000000f4a0f7209 */ /* 0x000fe40007810000 */
[----:B------:R-:W-:Y:S02]  /*3310*/  FSEL R212, R54, -INF , P1 ;  /* 0xff80000036d47808 */ /* 0x000fe40000800000 */
[----:B------:R-:W-:-:S02]  /*3320*/  FSEL R167, R52, -INF , P1 ;  /* 0xff80000034a77808 */ /* 0x000fc40000800000 */
        /* <DEDUP_REMOVED lines=10> */
[----:B------:R-:W-:Y:S02]  /*33d0*/  FSEL R185, R48, -INF , P1 ;  /* 0xff80000030b97808 */ /* 0x000fe40000800000 */
[----:B------:R-:W-:-:S02]  /*33e0*/  FMNMX.FTZ R15, R10, R15, !PT ;  /* 0x0000000f0a0f7209 */ /* 0x000fc40007810000 */
[----:B------:R-:W-:Y:S02]  /*33f0*/  ISETP.GT.AND P1, PT, R3, 0x31, PT ;  /* 0x000000310300780c */ /* 0x000fe40003f24270 */
[----:B------:R-:W-:Y:S02]  /*3400*/  FMNMX.FTZ R12, R13, R12, !PT ;  /* 0x0000000c0d0c7209 */ /* 0x000fe40007810000 */
[----:B------:R-:W-:Y:S02]  /*3410*/  FMNMX.FTZ R15, R0, R15, !PT ;  /* 0x0000000f000f7209 */ /* 0x000fe40007810000 */
[----:B------:R-:W-:Y:S02]  /*3420*/  FSEL R142, R51, -INF , P1 ;  /* 0xff800000338e7808 */ /* 0x000fe40000800000 */
[----:B------:R-:W-:Y:S02]  /*3430*/  FSEL R183, R49, -INF , P1 ;  /* 0xff80000031b77808 */ /* 0x000fe40000800000 */
[----:B------:R-:W-:Y:S01]  /*3440*/  ISETP.GT.AND P1, PT, R3, 0x38, PT ;  /* 0x000000380300780c */ /* 0x000fe20003f24270 */
[----:B------:R-:W-:Y:S01]  /*3450*/  LDSM.16.MT88.4 R48, [R135+0x100] ;  /* 0x000100008730783b */ /* 0x000fe20000004200 */
[----:B------:R-:W-:-:S02]  /*3460*/  FMNMX.FTZ R12, R175, R12, !PT ;  /* 0x0000000caf0c7209 */ /* 0x000fc40007810000 */
[----:B------:R-:W-:Y:S02]  /*3470*/  FMNMX.FTZ R15, R8, R15, !PT ;  /* 0x0000000f080f7209 */ /* 0x000fe40007810000 */
[----:B------:R-:W-:Y:S02]  /*3480*/  FSEL R140, R46, -INF , P1 ;  /* 0xff8000002e8c7808 */ /* 0x000fe40000800000 */
[----:B------:R-:W-:Y:S02]  /*3490*/  FSEL R143, R44, -INF , P1 ;  /* 0xff8000002c8f7808 */ /* 0x000fe40000800000 */
[----:B------:R-:W-:Y:S02]  /*34a0*/  FMNMX.FTZ R12, R169, R12, !PT ;  /* 0x0000000ca90c7209 */ /* 0x000fe40007810000 */
[----:B------:R-:W-:Y:S02]  /*34b0*/  ISETP.GT.AND P1, PT, R3, 0x39, PT ;  /* 0x000000390300780c */ /* 0x000fe40003f24270 */
[----:B------:R-:W-:-:S02]  /*34c0*/  FMNMX.FTZ R3, R172, R15, !PT ;  /* 0x0000000fac037209 */ /* 0x000fc40007810000 */
[----:B------:R-:W-:Y:S02]  /*34d0*/  FMNMX.FTZ R12, R167, R12, !PT ;  /* 0x0000000ca70c7209 */ /* 0x000fe40007810000 */
[----:B------:R-:W-:Y:S02]  /*34e0*/  FMNMX.FTZ R3, R214, R3, !PT ;  /* 0x00000003d6037209 */ /* 0x000fe40007810000 */
[----:B------:R-:W-:Y:S02]  /*34f0*/  FMNMX.FTZ R12, R173, R12, !PT ;  /* 0x0000000cad0c7209 */ /* 0x000fe40007810000 */
[----:B------:R-:W-:Y:S02]  /*3500*/  FMNMX.FTZ R3, R212, R3, !PT ;  /* 0x00000003d4037209 */ /* 0x000fe40007810000 */
[----:B------:R-:W-:Y:S02]  /*3510*/  FMNMX.FTZ R12, R185, R12, !PT ;  /* 0x0000000cb90c7209 */ /* 0x000fe40007810000 */
[----:B------:R-:W-:-:S02]  /*3520*/  FMNMX.FTZ R3, R208, R3, !PT ;  /* 0x00000003d0037209 */ /* 0x000fc40007810000 */
[----:B------:R-:W-:Y:S02]  /*3530*/  FMNMX.FTZ R12, R183, R12, !PT ;  /* 0x0000000cb70c7209 */ /* 0x000fe40007810000 */
[----:B------:R-:W-:Y:S02]  /*3540*/  FMNMX.FTZ R3, R206, R3, !PT ;  /* 0x00000003ce037209 */ /* 0x000fe40007810000 */
[----:B------:R-:W-:Y:S02]  /*3550*/  FSEL R141, R45, -INF , P1 ;  /* 0xff8000002d8d7808 */ /* 0x000fe40000800000 */
[----:B------:R-:W-:Y:S02]  /*3560*/  FMNMX.FTZ R12, R143, R12, !PT ;  /* 0x0000000c8f0c7209 */ /* 0x000fe40007810000 */
[----:B------:R-:W-:Y:S02]  /*3570*/  FMNMX.FTZ R3, R142, R3, !PT ;  /* 0x000000038e037209 */ /* 0x000fe40007810000 */
[----:B------:R-:W-:-:S02]  /*3580*/  FMNMX.FTZ R16, R141, R12, !PT ;  /* 0x0000000c8d107209 */ /* 0x000fc40007810000 */
[----:B------:R-:W-:Y:S02]  /*3590*/  FSEL R170, R47, -INF , P1 ;  /* 0xff8000002faa7808 */ /* 0x000fe40000800000 */
[----:B------:R-:W-:Y:S01]  /*35a0*/  FMNMX.FTZ R3, R140, R3, !PT ;  /* 0x000000038c037209 */ /* 0x000fe20007810000 */
[----:B------:R-:W1:Y:S03]  /*35b0*/  SHFL.BFLY PT, R15, R16, 0x2, 0x1f ;  /* 0x0c401f00100f7f89 */ /* 0x000e6600000e0000 */
        /* <DEDUP_REMOVED lines=17> */
[----:B------:R-:W-:Y:S01]  /*36d0*/  ISETP.GE.AND P1, PT, R144, 0x81, PT ;  /* 0x000000819000780c */ /* 0x000fe20003f26270 */
[--C-:B------:R-:W-:Y:S02]  /*36e0*/  FFMA.FTZ R158, R27, c[0x0][0x2d0], -R210.reuse ;  /* 0x0000b4001b9e7a23 */ /* 0x100fe400000108d2 */
[----:B------:R-:W-:Y:S01]  /*36f0*/  MUFU.EX2 R161, R161 ;  /* 0x000000a100a17308 */ /* 0x000fe20000000800 */
[----:B------:R-:W-:Y:S01]  /*3700*/  FFMA.FTZ R155, R73, c[0x0][0x2d0], -R210 ;  /* 0x0000b400499b7a23 */ /* 0x000fe200000108d2 */
[----:B------:R-:W-:Y:S01]  /*3710*/  LDSM.16.MT88.4 R24, [R174+0x2900] ;  /* 0x00290000ae18783b */ /* 0x000fe20000004200 */
[--C-:B------:R-:W-:Y:S02]  /*3720*/  FFMA.FTZ R163, R22, c[0x0][0x2d0], -R171.reuse ;  /* 0x0000b40016a37a23 */ /* 0x100fe400000108ab */
[----:B------:R-:W-:-:S02]  /*3730*/  FFMA.FTZ R162, R23, c[0x0][0x2d0], -R171 ;  /* 0x0000b40017a27a23 */ /* 0x000fc400000108ab */
[--C-:B------:R-:W-:Y:S01]  /*3740*/  FFMA.FTZ R165, R74, c[0x0][0x2d0], -R171.reuse ;  /* 0x0000b4004aa57a23 */ /* 0x100fe200000108ab */
[----:B------:R-:W1:Y:S01]  /*3750*/  MUFU.EX2 R160, R160 ;  /* 0x000000a000a07308 */ /* 0x000e620000000800 */
[--C-:B------:R-:W-:Y:S01]  /*3760*/  FFMA.FTZ R156, R6, c[0x0][0x2d0], -R171.reuse ;  /* 0x0000b400069c7a23 */ /* 0x100fe200000108ab */
[----:B------:R-:W2:Y:S01]  /*3770*/  LDSM.16.MT88.4 R72, [R174+0x2100] ;  /* 0x00210000ae48783b */ /* 0x000ea20000004200 */
[--C-:B------:R-:W-:Y:S02]  /*3780*/  FFMA.FTZ R151, R0, c[0x0][0x2d0], -R171.reuse ;  /* 0x0000b40000977a23 */ /* 0x100fe400000108ab */
[--C-:B------:R-:W-:Y:S01]  /*3790*/  FFMA.FTZ R154, R11, c[0x0][0x2d0], -R210.reuse ;  /* 0x0000b4000b9a7a23 */ /* 0x100fe200000108d2 */
[----:B------:R-:W3:Y:S01]  /*37a0*/  LDSM.16.MT88.4 R4, [R5+0x4100] ;  /* 0x004100000504783b */ /* 0x000ee20000004200 */
[----:B------:R-:W-:Y:S01]  /*37b0*/  FFMA.FTZ R153, R9, c[0x0][0x2d0], -R210 ;  /* 0x0000b40009997a23 */ /* 0x000fe200000108d2 */
[----:B------:R-:W-:Y:S01]  /*37c0*/  MUFU.EX2 R158, R158 ;  /* 0x0000009e009e7308 */ /* 0x000fe20000000800 */
[----:B------:R-:W-:-:S02]  /*37d0*/  FFMA.FTZ R152, R10, c[0x0][0x2d0], -R171 ;  /* 0x0000b4000a987a23 */ /* 0x000fc400000108ab */
[--C-:B------:R-:W-:Y:S02]  /*37e0*/  FFMA.FTZ R0, R8, c[0x0][0x2d0], -R171.reuse ;  /* 0x0000b40008007a23 */ /* 0x100fe400000108ab */
[----:B------:R-:W4:Y:S01]  /*37f0*/  LDSM.16.MT88.4 R8, [R176+0x2900] ;  /* 0x00290000b008783b */ /* 0x000f220000004200 */
[--C-:B------:R-:W-:Y:S02]  /*3800*/  FFMA.FTZ R159, R21, c[0x0][0x2d0], -R210.reuse ;  /* 0x0000b400159f7a23 */ /* 0x100fe400000108d2 */
[----:B------:R-:W5:Y:S01]  /*3810*/  MUFU.EX2 R155, R155 ;  /* 0x0000009b009b7308 */ /* 0x000f620000000800 */
[----:B-1----:R-:W-:Y:S01]  /*3820*/  F2FP.PACK_AB R112, R160, R161 ;  /* 0x000000a1a070723e */ /* 0x002fe200000000ff */
[--C-:B------:R-:W-:Y:S02]  /*3830*/  FFMA.FTZ R150, R13, c[0x0][0x2d0], -R210.reuse ;  /* 0x0000b4000d967a23 */ /* 0x100fe400000108d2 */
[----:B------:R-:W-:Y:S01]  /*3840*/  FFMA.FTZ R157, R20, c[0x0][0x2d0], -R171 ;  /* 0x0000b400149d7a23 */ /* 0x000fe200000108ab */
[----:B------:R-:W-:Y:S01]  /*3850*/  LDSM.16.MT88.4 R12, [R164+0x2900] ;  /* 0x00290000a40c783b */ /* 0x000fe20000004200 */
[----:B------:R-:W-:-:S02]  /*3860*/  FFMA.FTZ R166, R175, c[0x0][0x2d0], -R210 ;  /* 0x0000b400afa67a23 */ /* 0x000fc400000108d2 */
[----:B------:R-:W-:Y:S01]  /*3870*/  MUFU.EX2 R163, R163 ;  /* 0x000000a300a37308 */ /* 0x000fe20000000800 */
[----:B------:R-:W1:Y:S01]  /*3880*/  LDSM.16.MT88.4 R20, [R176+0x900] ;  /* 0x00090000b014783b */ /* 0x000e620000004200 */
[--C-:B------:R-:W-:Y:S02]  /*3890*/  FFMA.FTZ R168, R173, c[0x0][0x2d0], -R210.reuse ;  /* 0x0000b400ada87a23 */ /* 0x100fe400000108d2 */
[--C-:B------:R-:W-:Y:S02]  /*38a0*/  FFMA.FTZ R169, R169, c[0x0][0x2d0], -R210.reuse ;  /* 0x0000b400a9a97a23 */ /* 0x100fe400000108d2 */
[----:B------:R-:W-:Y:S02]  /*38b0*/  FFMA.FTZ R167, R167, c[0x0][0x2d0], -R210 ;  /* 0x0000b400a7a77a23 */ /* 0x000fe400000108d2 */
[----:B------:R-:W2:Y:S01]  /*38c0*/  MUFU.EX2 R162, R162 ;  /* 0x000000a200a27308 */ /* 0x000ea20000000800 */
[----:B-----5:R-:W-:Y:S01]  /*38d0*/  F2FP.PACK_AB R114, R155, R158 ;  /* 0x0000009e9b72723e */ /* 0x020fe200000000ff */
[----:B------:R-:W-:-:S02]  /*38e0*/  FFMA.FTZ R172, R172, c[0x0][0x2d0], -R171 ;  /* 0x0000b400acac7a23 */ /* 0x000fc400000108ab */
[--C-:B------:R-:W-:Y:S02]  /*38f0*/  FFMA.FTZ R173, R214, c[0x0][0x2d0], -R171.reuse ;  /* 0x0000b400d6ad7a23 */ /* 0x100fe400000108ab */
[--C-:B------:R-:W-:Y:S02]  /*3900*/  FFMA.FTZ R175, R212, c[0x0][0x2d0], -R171.reuse ;  /* 0x0000b400d4af7a23 */ /* 0x100fe400000108ab */
[----:B------:R-:W-:Y:S01]  /*3910*/  MUFU.EX2 R165, R165 ;  /* 0x000000a500a57308 */ /* 0x000fe20000000800 */
[----:B------:R-:W-:Y:S02]  /*3920*/  FFMA.FTZ R208, R208, c[0x0][0x2d0], -R171 ;  /* 0x0000b400d0d07a23 */ /* 0x000fe400000108ab */
[--C-:B------:R-:W-:Y:S02]  /*3930*/  FFMA.FTZ R212, R183, c[0x0][0x2d0], -R210.reuse ;  /* 0x0000b400b7d47a23 */ /* 0x100fe400000108d2 */
[--C-:B------:R-:W-:Y:S02]  /*3940*/  FFMA.FTZ R185, R185, c[0x0][0x2d0], -R210.reuse ;  /* 0x0000b400b9b97a23 */ /* 0x100fe400000108d2 */
[--C-:B------:R-:W-:Y:S01]  /*3950*/  FFMA.FTZ R183, R143, c[0x0][0x2d0], -R210.reuse ;  /* 0x0000b4008fb77a23 */ /* 0x100fe200000108d2 */
[----:B------:R-:W5:Y:S01]  /*3960*/  MUFU.EX2 R156, R156 ;  /* 0x0000009c009c7308 */ /* 0x000f620000000800 */
[----:B--2---:R-:W-:Y:S01]  /*3970*/  F2FP.PACK_AB R113, R162, R163 ;  /* 0x000000a3a271723e */ /* 0x004fe200000000ff */
[----:B------:R-:W-:-:S02]  /*3980*/  FFMA.FTZ R210, R141, c[0x0][0x2d0], -R210 ;  /* 0x0000b4008dd27a23 */ /* 0x000fc400000108d2 */
[--C-:B------:R-:W-:Y:S02]  /*3990*/  FFMA.FTZ R206, R206, c[0x0][0x2d0], -R171.reuse ;  /* 0x0000b400cece7a23 */ /* 0x100fe400000108ab */
[--C-:B------:R-:W-:Y:S02]  /*39a0*/  FFMA.FTZ R207, R142, c[0x0][0x2d0], -R171.reuse ;  /* 0x0000b4008ecf7a23 */ /* 0x100fe400000108ab */
[----:B------:R-:W-:Y:S01]  /*39b0*/  MUFU.EX2 R159, R159 ;  /* 0x0000009f009f7308 */ /* 0x000fe20000000800 */
[--C-:B------:R-:W-:Y:S02]  /*39c0*/  FFMA.FTZ R209, R140, c[0x0][0x2d0], -R171.reuse ;  /* 0x0000b4008cd17a23 */ /* 0x100fe400000108ab */
[----:B------:R-:W-:Y:S01]  /*39d0*/  FFMA.FTZ R170, R170, c[0x0][0x2d0], -R171 ;  /* 0x0000b400aaaa7a23 */ /* 0x000fe200000108ab */
[----:B------:R-:W-:Y:S01]  /*39e0*/  LDSM.16.MT88.4 R140, [R174+0x3900] ;  /* 0x00390000ae8c783b */ /* 0x000fe20000004200 */
[----:B------:R-:W-:Y:S02]  /*39f0*/  FADD.FTZ R161, R161, R160 ;  /* 0x000000a0a1a17221 */ /* 0x000fe40000010000 */
[----:B------:R-:W-:Y:S01]  /*3a00*/  FADD.FTZ R162, R163, R162 ;  /* 0x000000a2a3a27221 */ /* 0x000fe20000010000 */
[----:B-----5:R-:W-:Y:S01]  /*3a10*/  F2FP.PACK_AB R115, R156, R165 ;  /* 0x000000a59c73723e */ /* 0x020fe200000000ff */
[----:B------:R-:W2:Y:S01]  /*3a20*/  MUFU.EX2 R154, R154 ;  /* 0x0000009a009a7308 */ /* 0x000ea20000000800 */
[----:B------:R-:W-:-:S02]  /*3a30*/  FADD.FTZ R158, R158, R161 ;  /* 0x000000a19e9e7221 */ /* 0x000fc40000010000 */
[----:B------:R-:W-:Y:S02]  /*3a40*/  FADD.FTZ R165, R165, R162 ;  /* 0x000000a2a5a57221 */ /* 0x000fe40000010000 */
[----:B------:R-:W-:Y:S01]  /*3a50*/  FADD.FTZ R158, R155, R158 ;  /* 0x0000009e9b9e7221 */ /* 0x000fe20000010000 */
[C---:B------:R-:W-:Y:S01]  /*3a60*/  HMMA.16816.F32 R60, R112.reuse, R64, RZ ;  /* 0x00000040703c723c */ /* 0x040fe200000018ff */
[----:B------:R-:W-:Y:S01]  /*3a70*/  FADD.FTZ R156, R156, R165 ;  /* 0x000000a59c9c7221 */ /* 0x000fe20000010000 */
        /* <DEDUP_REMOVED lines=181> */
[----:B------:R-:W-:Y:S01]  /*45d0*/  IADD3 R5, R144, 0x3f, RZ ;  /* 0x0000003f90057810 */ /* 0x000fe20007ffe0ff */
[----:B------:R-:W-:Y:S01]  /*45e0*/  IMAD.MOV.U32 R192, RZ, RZ, RZ ;  /* 0x000000ffffc07224 */ /* 0x000fe200078e00ff */
[----:B------:R-:W-:-:S02]  /*45f0*/  ISETP.NE.AND P2, PT, R187, 0x1, PT ;  /* 0x00000001bb00780c */ /* 0x000fc40003f45270 */
[----:B------:R-:W-:-:S04]  /*4600*/  SHF.R.S32.HI R0, RZ, 0x1f, R5 ;  /* 0x0000001fff007819 */ /* 0x000fc80000011405 */
[----:B------:R-:W-:-:S04]  /*4610*/  LEA.HI R5, R0, R5, RZ, 0x6 ;  /* 0x0000000500057211 */ /* 0x000fc800078f30ff */
[----:B------:R-:W-:-:S05]  /*4620*/  SHF.R.S32.HI R5, RZ, 0x6, R5 ;  /* 0x00000006ff057819 */ /* 0x000fca0000011405 */
[----:B------:R-:W-:-:S05]  /*4630*/  IMAD R0, R5, 0x40, R196 ;  /* 0x0000004005007824 */ /* 0x000fca00078e02c4 */
        /* <DEDUP_REMOVED lines=9> */
[----:B------:R-:W-:Y:S01]  /*46d0*/  IMAD.MOV R0, RZ, RZ, -R5 ;  /* 0x000000ffff007224 */ /* 0x000fe200078e0a05 */
[----:B------:R-:W-:Y:S01]  /*46e0*/  SEL R11, RZ, 0x10, P4 ;  /* 0x00000010ff0b7807 */ /* 0x000fe20002000000 */
[----:B------:R-:W-:Y:S01]  /*46f0*/  IMAD.SHL.U32 R12, R134, 0x2, RZ ;  /* 0x00000002860c7824 */ /* 0x000fe200078e00ff */
[----:B------:R-:W-:Y:S01]  /*4700*/  SHF.L.U64.HI R145, R148, 0x1, R145 ;  /* 0x0000000194917819 */ /* 0x000fe20000010291 */
[----:B------:R-:W-:Y:S01]  /*4710*/  IMAD R193, R0, c[0x0][0x2b8], R193 ;  /* 0x0000ae0000c17a24 */ /* 0x000fe200078e02c1 */
[----:B------:R-:W-:Y:S01]  /*4720*/  IADD3 R16, -R11, 0x10, RZ ;  /* 0x000000100b107810 */ /* 0x000fe20007ffe1ff */
[----:B------:R-:W-:Y:S01]  /*4730*/  IMAD.SHL.U32 R10, R2, 0x2, RZ ;  /* 0x00000002020a7824 */ /* 0x000fe200078e00ff */
[----:B------:R-:W-:Y:S01]  /*4740*/  IADD3 R14, -R146, 0x10, RZ ;  /* 0x00000010920e7810 */ /* 0x000fe20007ffe1ff */
[----:B------:R-:W-:Y:S01]  /*4750*/  IMAD.WIDE.U32 R4, R193, c[0x0][0x1e0], RZ ;  /* 0x00007800c1047a25 */ /* 0x000fe200078e00ff */
[----:B------:R-:W-:-:S02]  /*4760*/  SHF.R.S32.HI R0, RZ, 0x1f, R193 ;  /* 0x0000001fff007819 */ /* 0x000fc400000114c1 */
[----:B------:R-:W-:Y:S01]  /*4770*/  LOP3.LUT R16, R16, 0xf, RZ, 0xc0, !PT ;  /* 0x0000000f10107812 */ /* 0x000fe200078ec0ff */
[----:B------:R-:W-:Y:S01]  /*4780*/  IMAD.MOV.U32 R8, RZ, RZ, R4 ;  /* 0x000000ffff087224 */ /* 0x000fe200078e0004 */
[----:B------:R-:W-:Y:S01]  /*4790*/  SHF.L.U64.HI R13, R134, 0x1, R147 ;  /* 0x00000001860d7819 */ /* 0x000fe20000010293 */
[----:B------:R-:W-:Y:S01]  /*47a0*/  IMAD R0, R0, c[0x0][0x1e0], RZ ;  /* 0x0000780000007a24 */ /* 0x000fe200078e02ff */
[----:B------:R-:W-:Y:S01]  /*47b0*/  LOP3.LUT R14, R14, 0xf, RZ, 0xc0, !PT ;  /* 0x0000000f0e0e7812 */ /* 0x000fe200078ec0ff */
[----:B------:R-:W-:Y:S02]  /*47c0*/  IMAD.SHL.U32 R4, R148, 0x2, RZ ;  /* 0x0000000294047824 */ /* 0x000fe400078e00ff */
[----:B------:R-:W-:-:S04]  /*47d0*/  IMAD R0, R193, c[0x0][0x1e4], R0 ;  /* 0x00007900c1007a24 */ /* 0x000fc800078e0200 */
[----:B------:R-:W-:Y:S01]  /*47e0*/  IMAD.IADD R9, R5, 0x1, R0 ;  /* 0x0000000105097824 */ /* 0x000fe200078e0200 */
[----:B--2---:R-:W-:-:S03]  /*47f0*/  SHF.R.S32.HI R5, RZ, 0x1f, R192 ;  /* 0x0000001fff057819 */ /* 0x004fc600000114c0 */
[----:B------:R-:W-:Y:S01]  /*4800*/  IMAD.WIDE.U32 R6, R192, c[0x0][0x1f0], R8 ;  /* 0x00007c00c0067a25 */ /* 0x000fe200078e0008 */
[----:B------:R-:W-:-:S03]  /*4810*/  SHF.L.U64.HI R9, R2, 0x1, R133 ;  /* 0x0000000102097819 */ /* 0x000fc60000010285 */
[----:B------:R-:W-:Y:S01]  /*4820*/  IMAD R5, R5, c[0x0][0x1f0], RZ ;  /* 0x00007c0005057a24 */ /* 0x000fe200078e02ff */
[----:B------:R-:W-:-:S03]  /*4830*/  IADD3 R0, P1, R202, R6, RZ ;  /* 0x00000006ca007210 */ /* 0x000fc60007f3e0ff */
[----:B------:R-:W-:-:S05]  /*4840*/  IMAD R5, R192, c[0x0][0x1f4], R5 ;  /* 0x00007d00c0057a24 */ /* 0x000fca00078e0205 */
[----:B------:R-:W-:Y:S02]  /*4850*/  IADD3.X R5, R188, R7, R5, P1, !PT ;  /* 0x00000007bc057210 */ /* 0x000fe40000ffe405 */
[----:B------:R-:W-:-:S04]  /*4860*/  LEA R6, P1, R0, c[0x0][0x1c8], 0x1 ;  /* 0x0000720000067a11 */ /* 0x000fc800078208ff */
[----:B------:R-:W-:Y:S01]  /*4870*/  LEA.HI.X R5, R0, c[0x0][0x1cc], R5, 0x1, P1 ;  /* 0x0000730000057a11 */ /* 0x000fe200008f0c05 */
[----:B------:R-:W1:Y:S01]  /*4880*/  SHFL.IDX PT, R7, R6, 0x1, 0x181f ;  /* 0x00381f0006077f89 */ /* 0x000e6200000e0000 */
[----:B------:R-:W-:-:S03]  /*4890*/  SEL R0, RZ, 0x10, P5 ;  /* 0x00000010ff007807 */ /* 0x000fc60002800000 */
[----:B------:R-:W2:Y:S01]  /*48a0*/  SHFL.IDX PT, R8, R5, 0x1, 0x181f ;  /* 0x00381f0005087f89 */ /* 0x000ea200000e0000 */
[----:B------:R-:W-:-:S04]  /*48b0*/  IADD3 R18, -R0, 0x10, RZ ;  /* 0x0000001000127810 */ /* 0x000fc80007ffe1ff */
[----:B------:R-:W-:-:S04]  /*48c0*/  LOP3.LUT R18, R18, 0xf, RZ, 0xc0, !PT ;  /* 0x0000000f12127812 */ /* 0x000fc800078ec0ff */
        /* <DEDUP_REMOVED lines=10> */
[----:B------:R-:W-:-:S05]  /*4970*/  IADD3 R12, P1, R7, R12, RZ ;  /* 0x0000000c070c7210 */ /* 0x000fca0007f3e0ff */
[----:B------:R-:W-:Y:S01]  /*4980*/  IMAD.X R13, R8, 0x1, R13, P1 ;  /* 0x00000001080d7824 */ /* 0x000fe200008e060d */
[----:B------:R-:W-:Y:S01]  /*4990*/  IADD3 R22, P1, R7, R10, RZ ;  /* 0x0000000a07167210 */ /* 0x000fe20007f3e0ff */
[----:B------:R-:W-:-:S04]  /*49a0*/  IMAD.SHL.U32 R7, R194, 0x2, RZ ;  /* 0x00000002c2077824 */ /* 0x000fc800078e00ff */
[----:B------:R-:W-:Y:S01]  /*49b0*/  IMAD.X R23, R8, 0x1, R9, P1 ;  /* 0x0000000108177824 */ /* 0x000fe200008e0609 */
[----:B------:R-:W-:Y:S01]  /*49c0*/  ISETP.NE.U32.AND P1, PT, R0, RZ, PT ;  /* 0x000000ff0000720c */ /* 0x000fe20003f25070 */
[----:B------:R1:W-:Y:S04]  /*49d0*/  LDGSTS.E.BYPASS.LTC128B.128 [R7+0xc100], [R20.64], !P5 ;  /* 0x0c10000014077fae */ /* 0x0003e8000e901d46 */
[----:B------:R1:W-:Y:S04]  /*49e0*/  LDGSTS.E.BYPASS.LTC128B.128 [R7+0xe100], [R12.64], !P4 ;  /* 0x0e1000000c077fae */ /* 0x0003e8000e101d46 */
[----:B------:R1:W-:Y:S04]  /*49f0*/  LDGSTS.E.BYPASS.LTC128B.128 [R7+0x10100], [R22.64], !P6 ;  /* 0x1010000016077fae */ /* 0x0003e8000f101d46 */
[----:B------:R1:W-:Y:S01]  /*4a00*/  LDGSTS.E.BYPASS.LTC128B.128.ZFILL [R7+0xd100], [R18.64], P1 ;  /* 0x0d10000012077fae */ /* 0x0003e20008941d46 */
[----:B------:R-:W-:-:S13]  /*4a10*/  ISETP.NE.U32.AND P1, PT, R11, RZ, PT ;  /* 0x000000ff0b00720c */ /* 0x000fda0003f25070 */
[----:B------:R1:W-:Y:S01]  /*4a20*/  LDGSTS.E.BYPASS.LTC128B.128.ZFILL [R7+0xf100], [R16.64], P1 ;  /* 0x0f10000010077fae */ /* 0x0003e20008941d46 */
[----:B------:R-:W-:-:S13]  /*4a30*/  ISETP.NE.U32.AND P1, PT, R146, RZ, PT ;  /* 0x000000ff9200720c */ /* 0x000fda0003f25070 */
[----:B------:R1:W-:Y:S02]  /*4a40*/  LDGSTS.E.BYPASS.LTC128B.128.ZFILL [R7+0x11100], [R14.64], P1 ;  /* 0x111000000e077fae */ /* 0x0003e40008941d46 */
.L_x_768:
[----:B------:R-:W-:Y:S01]  /*4a50*/  IADD3 R149, -R196, R149, RZ ;  /* 0x00000095c4957210 */ /* 0x000fe20007ffe1ff */
[----:B------:R-:W0:Y:S03]  /*4a60*/  LDGDEPBAR ;  /* 0x00000000000079af */ /* 0x000e260000000000 */
[----:B------:R-:W-:-:S13]  /*4a70*/  ISETP.GE.AND P1, PT, R149, 0x41, PT ;  /* 0x000000419500780c */ /* 0x000fda0003f26270 */
[----:B------:R-:W-:Y:S05]  /*4a80*/  @!P1 BRA `(.L_x_769) ;  /* 0x00002c8000009947 */ /* 0x000fea0003800000 */
[----:B------:R-:W-:Y:S01]  /*4a90*/  IADD3 R144, R144, 0x3f, RZ ;  /* 0x0000003f90907810 */ /* 0x000fe20007ffe0ff */
[C---:B------:R-:W-:Y:S01]  /*4aa0*/  IMAD.SHL.U32 R208, R134.reuse, 0x2, RZ ;  /* 0x0000000286d07824 */ /* 0x040fe200078e00ff */
[----:B------:R-:W-:Y:S01]  /*4ab0*/  SHF.L.U64.HI R209, R134, 0x1, R147 ;  /* 0x0000000186d17819 */ /* 0x000fe20000010293 */
[----:B------:R-:W-:Y:S01]  /*4ac0*/  IMAD.MOV.U32 R134, RZ, RZ, 0x20 ;  /* 0x00000020ff867424 */ /* 0x000fe200078e00ff */
[----:B------:R-:W-:Y:S01]  /*4ad0*/  SHF.R.S32.HI R215, RZ, 0x1f, R144 ;  /* 0x0000001fffd77819 */ /* 0x000fe20000011490 */
[C---:B------:R-:W-:Y:S01]  /*4ae0*/  IMAD.SHL.U32 R206, R2.reuse, 0x2, RZ ;  /* 0x0000000202ce7824 */ /* 0x040fe200078e00ff */
[----:B------:R-:W-:Y:S01]  /*4af0*/  SHF.L.U64.HI R207, R2, 0x1, R133 ;  /* 0x0000000102cf7819 */ /* 0x000fe20000010285 */
[----:B------:R-:W-:Y:S01]  /*4b00*/  IMAD.MOV.U32 R0, RZ, RZ, R3 ;  /* 0x000000ffff007224 */ /* 0x000fe200078e0003 */
[----:B------:R-:W-:Y:S01]  /*4b10*/  LEA.HI R215, R215, R144, RZ, 0x6 ;  /* 0x00000090d7d77211 */ /* 0x000fe200078f30ff */
[----:B------:R-:W-:Y:S01]  /*4b20*/  IMAD.MOV.U32 R133, RZ, RZ, R132 ;  /* 0x000000ffff857224 */ /* 0x000fe200078e0084 */
[----:B------:R-:W-:Y:S01]  /*4b30*/  SEL R134, R134, 0xffffffe0, !P0 ;  /* 0xffffffe086867807 */ /* 0x000fe20004000000 */
[----:B------:R-:W-:Y:S01]  /*4b40*/  IMAD.MOV.U32 R210, RZ, RZ, RZ ;  /* 0x000000ffffd27224 */ /* 0x000fe200078e00ff */
[----:B------:R-:W-:Y:S01]  /*4b50*/  LEA.HI.SX32 R215, R215, 0xfffffffe, 0x1a ;  /* 0xfffffffed7d77811 */ /* 0x000fe200078fd2ff */
[----:B------:R-:W-:-:S02]  /*4b60*/  UMOV UR5, 0x1 ;  /* 0x0000000100057882 */ /* 0x000fc40000000000 */
.L_x_772:
        /* <DEDUP_REMOVED lines=26> */
[----:B------:R-:W-:Y:S02]  /*4d10*/  IADD3 R3, P0, R200, R4, RZ ;  /* 0x00000004c8037210 */ /* 0x000fe40007f1e0ff */
[----:B------:R-:W-:Y:S02]  /*4d20*/  SEL R4, RZ, 0x10, P5 ;  /* 0x00000010ff047807 */ /* 0x000fe40002800000 */
[----:B------:R-:W-:Y:S02]  /*4d30*/  IADD3.X R2, R189, R5, R2, P0, !PT ;  /* 0x00000005bd027210 */ /* 0x000fe400007fe402 */
[C---:B-1----:R-:W-:Y:S02]  /*4d40*/  LEA R14, P0, R3.reuse, c[0x0][0x1f8], 0x1 ;  /* 0x00007e00030e7a11 */ /* 0x042fe400078008ff */
[C---:B------:R-:W-:Y:S02]  /*4d50*/  IADD3 R5, -R4.reuse, 0x10, RZ ;  /* 0x0000001004057810 */ /* 0x040fe40007ffe1ff */
[----:B------:R-:W-:Y:S01]  /*4d60*/  LEA.HI.X R10, R3, c[0x0][0x1fc], R2, 0x1, P0 ;  /* 0x00007f00030a7a11 */ /* 0x000fe200000f0c02 */
[----:B------:R-:W1:Y:S01]  /*4d70*/  SHFL.IDX PT, R9, R14, 0x1, 0x181f ;  /* 0x00381f000e097f89 */ /* 0x000e6200000e0000 */
[----:B------:R-:W-:Y:S02]  /*4d80*/  SEL R3, RZ, 0x10, P4 ;  /* 0x00000010ff037807 */ /* 0x000fe40002000000 */
[----:B------:R-:W-:Y:S01]  /*4d90*/  ISETP.NE.U32.AND P2, PT, R4, RZ, PT ;  /* 0x000000ff0400720c */ /* 0x000fe20003f45070 */
[----:B------:R-:W5:Y:S01]  /*4da0*/  SHFL.IDX PT, R6, R10, 0x1, 0x181f ;  /* 0x00381f000a067f89 */ /* 0x000f6200000e0000 */
[----:B------:R-:W-:Y:S02]  /*4db0*/  LOP3.LUT R5, R5, 0xf, RZ, 0xc0, !PT ;  /* 0x0000000f05057812 */ /* 0x000fe400078ec0ff */
[----:B------:R-:W-:Y:S01]  /*4dc0*/  SEL R2, RZ, 0x10, P6 ;  /* 0x00000010ff027807 */ /* 0x000fe20003000000 */
[----:B------:R2:W4:Y:S01]  /*4dd0*/  SHFL.IDX PT, R11, R14, RZ, 0x181f ;  /* 0x00181fff0e0b7589 */ /* 0x00052200000e0000 */
[----:B------:R-:W-:Y:S03]  /*4de0*/  IADD3 R7, -R3, 0x10, RZ ;  /* 0x0000001003077810 */ /* 0x000fe60007ffe1ff */
[----:B------:R-:W3:Y:S01]  /*4df0*/  SHFL.IDX PT, R8, R10, RZ, 0x181f ;  /* 0x00181fff0a087589 */ /* 0x000ee200000e0000 */
[----:B------:R-:W-:Y:S02]  /*4e00*/  LOP3.LUT R7, R7, 0xf, RZ, 0xc0, !PT ;  /* 0x0000000f07077812 */ /* 0x000fe400078ec0ff */
[-C--:B-1----:R-:W-:Y:S02]  /*4e10*/  IADD3 R12, P1, P0, R5, R9.reuse, R204 ;  /* 0x00000009050c7210 */ /* 0x082fe4000783e0cc */
[----:B------:R-:W-:Y:S02]  /*4e20*/  IADD3 R5, -R2, 0x10, RZ ;  /* 0x0000001002057810 */ /* 0x000fe40007ffe1ff */
[-C--:B-----5:R-:W-:Y:S02]  /*4e30*/  IADD3.X R13, RZ, R6.reuse, R205, P1, P0 ;  /* 0x00000006ff0d7210 */ /* 0x0a0fe40000fe04cd */
[----:B------:R-:W-:Y:S02]  /*4e40*/  LOP3.LUT R5, R5, 0xf, RZ, 0xc0, !PT ;  /* 0x0000000f05057812 */ /* 0x000fe400078ec0ff */
[-C--:B--2---:R-:W-:Y:S04]  /*4e50*/  IADD3 R14, P1, P0, R7, R9.reuse, R208 ;  /* 0x00000009070e7210 */ /* 0x084fe8000783e0d0 */
[-C--:B------:R-:W-:Y:S02]  /*4e60*/  IADD3.X R15, RZ, R6.reuse, R209, P1, P0 ;  /* 0x00000006ff0f7210 */ /* 0x080fe40000fe04d1 */
[----:B------:R-:W-:Y:S01]  /*4e70*/  IADD3 R16, P1, P0, R5, R9, R206 ;  /* 0x0000000905107210 */ /* 0x000fe2000783e0ce */
[----:B------:R-:W-:Y:S03]  /*4e80*/  IMAD R5, R210, 0x6000, R191 ;  /* 0x00006000d2057824 */ /* 0x000fe600078e02bf */
[----:B------:R-:W-:Y:S02]  /*4e90*/  IADD3.X R17, RZ, R6, R207, P1, P0 ;  /* 0x00000006ff117210 */ /* 0x000fe40000fe04cf */
[----:B----4-:R-:W-:Y:S02]  /*4ea0*/  IADD3 R18, P1, R204, R11, RZ ;  /* 0x0000000bcc127210 */ /* 0x010fe40007f3e0ff */
[----:B------:R-:W-:Y:S03]  /*4eb0*/  IADD3 R6, P0, R11, R208, RZ ;  /* 0x000000d00b067210 */ /* 0x000fe60007f1e0ff */
[----:B---3--:R-:W-:Y:S01]  /*4ec0*/  IMAD.X R19, R205, 0x1, R8, P1 ;  /* 0x00000001cd137824 */ /* 0x008fe200008e0608 */
        /* <DEDUP_REMOVED lines=11> */
.L_x_770:
[C---:B-1-34-:R-:W-:Y:S01]  /*4f80*/  HMMA.16816.F32 R4, R136.reuse, R140, RZ ;  /* 0x0000008c8804723c */ /* 0x05afe200000018ff */
[----:B------:R-:W0:Y:S02]  /*4f90*/  LDGDEPBAR ;  /* 0x00000000000079af */ /* 0x000e240000000000 */
[----:B------:R-:W-:Y:S02]  /*4fa0*/  ISETP.GE.AND P0, PT, R215, 0x2, PT ;  /* 0x00000002d700780c */ /* 0x000fe40003f06270 */
[CC--:B------:R-:W-:Y:S02]  /*4fb0*/  IADD3 R183, R179.reuse, R185.reuse, RZ ;  /* 0x000000b9b3b77210 */ /* 0x0c0fe40007ffe0ff */
[----:B------:R-:W-:Y:S01]  /*4fc0*/  IADD3 R2, R179, R132, RZ ;  /* 0x00000084b3027210 */ /* 0x000fe20007ffe0ff */
[C---:B------:R-:W-:Y:S01]  /*4fd0*/  HMMA.16816.F32 R8, R136.reuse, R142, RZ ;  /* 0x0000008e8808723c */ /* 0x040fe200000018ff */
[----:B------:R-:W-:Y:S01]  /*4fe0*/  IADD3 R185, R134, R185, R179 ;  /* 0x000000b986b97210 */ /* 0x000fe20007ffe0b3 */
[----:B------:R-:W-:Y:S01]  /*4ff0*/  LDSM.16.M88.4 R140, [R183+0xc100] ;  /* 0x00c10000b78c783b */ /* 0x000fe20000000200 */
[C---:B------:R-:W-:Y:S02]  /*5000*/  ISETP.GE.AND P1, PT, R210.reuse, 0x1, PT ;  /* 0x00000001d200780c */ /* 0x040fe40003f26270 */
[----:B------:R-:W-:Y:S03]  /*5010*/  IADD3 R210, R210, 0x1, RZ ;  /* 0x00000001d2d27810 */ /* 0x000fe60007ffe0ff */
[C---:B------:R-:W-:Y:S01]  /*5020*/  HMMA.16816.F32 R12, R136.reuse, R144, RZ ;  /* 0x00000090880c723c */ /* 0x040fe200000018ff */
[----:B------:R-:W-:Y:S07]  /*5030*/  SEL R210, R210, RZ, !P1 ;  /* 0x000000ffd2d27207 */ /* 0x000fee0004800000 */
        /* <DEDUP_REMOVED lines=552> */
[----:B------:R-:W-:Y:S01]  /*72c0*/  IMAD.MOV.U32 R192, RZ, RZ, RZ ;  /* 0x000000ffffc07224 */ /* 0x000fe200078e00ff */
[----:B------:R-:W-:Y:S02]  /*72d0*/  SEL R2, RZ, 0x10, P4 ;  /* 0x00000010ff027807 */ /* 0x000fe40002000000 */
[----:B------:R-:W-:Y:S05]  /*72e0*/  IADD3 R193, R0, -0x80, R195 ;  /* 0xffffff8000c17810 */ /* 0x000fea0007ffe0c3 */
[----:B------:R-:W-:Y:S02]  /*72f0*/  IMAD.MOV.U32 R5, RZ, RZ, R193 ;  /* 0x000000ffff057224 */ /* 0x000fe400078e00c1 */
[----:B------:R-:W-:Y:S05]  /*7300*/  @P2 IMAD.HI.U32 R0, R193, c[0x0][0x2bc], RZ ;  /* 0x0000af00c1002a27 */ /* 0x000fea00078e00ff */
[----:B------:R-:W-:Y:S02]  /*7310*/  @P2 SHF.R.U32.HI R5, RZ, c[0x0][0x2c0], R0 ;  /* 0x0000b000ff052a19 */ /* 0x000fe40000011600 */
[----:B------:R-:W-:Y:S02]  /*7320*/  ISETP.NE.U32.AND P2, PT, R4, RZ, PT ;  /* 0x000000ff0400720c */ /* 0x000fe40003f45070 */
[C---:B------:R-:W-:Y:S04]  /*7330*/  @!P3 IADD3 R7, P0, R5.reuse, R198, RZ ;  /* 0x000000c60507b210 */ /* 0x040fe80007f1e0ff */
[----:B------:R-:W-:Y:S02]  /*7340*/  @!P3 LEA.HI.X.SX32 R0, R5, R186, 0x1, P0 ;  /* 0x000000ba0500b211 */ /* 0x000fe400000f0eff */
        /* <DEDUP_REMOVED lines=16> */
[C---:B------:R-:W-:Y:S02]  /*7450*/  LEA R14, P0, R5.reuse, c[0x0][0x1c8], 0x1 ;  /* 0x00007200050e7a11 */ /* 0x040fe400078008ff */
[----:B------:R-:W-:Y:S02]  /*7460*/  IADD3 R7, -R2, 0x10, RZ ;  /* 0x0000001002077810 */ /* 0x000fe40007ffe1ff */
[----:B------:R-:W-:Y:S01]  /*7470*/  LEA.HI.X R10, R5, c[0x0][0x1cc], R0, 0x1, P0 ;  /* 0x00007300050a7a11 */ /* 0x000fe200000f0c00 */
[----:B------:R-:W1:Y:S01]  /*7480*/  SHFL.IDX PT, R9, R14, 0x1, 0x181f ;  /* 0x00381f000e097f89 */ /* 0x000e6200000e0000 */
[----:B------:R-:W-:Y:S02]  /*7490*/  SEL R0, RZ, 0x10, P6 ;  /* 0x00000010ff007807 */ /* 0x000fe40003000000 */
[----:B------:R-:W-:Y:S01]  /*74a0*/  LOP3.LUT R7, R7, 0xf, RZ, 0xc0, !PT ;  /* 0x0000000f07077812 */ /* 0x000fe200078ec0ff */
[----:B------:R-:W2:Y:S01]  /*74b0*/  SHFL.IDX PT, R6, R10, 0x1, 0x181f ;  /* 0x00381f000a067f89 */ /* 0x000ea200000e0000 */
[----:B------:R-:W-:Y:S03]  /*74c0*/  IADD3 R5, -R4, 0x10, RZ ;  /* 0x0000001004057810 */ /* 0x000fe60007ffe1ff */
[----:B------:R3:W4:Y:S01]  /*74d0*/  SHFL.IDX PT, R11, R14, RZ, 0x181f ;  /* 0x00181fff0e0b7589 */ /* 0x00072200000e0000 */
[----:B------:R-:W-:Y:S03]  /*74e0*/  LOP3.LUT R5, R5, 0xf, RZ, 0xc0, !PT ;  /* 0x0000000f05057812 */ /* 0x000fe600078ec0ff */
[----:B------:R-:W5:Y:S01]  /*74f0*/  SHFL.IDX PT, R8, R10, RZ, 0x181f ;  /* 0x00181fff0a087589 */ /* 0x000f6200000e0000 */
[-C--:B-1----:R-:W-:Y:S02]  /*7500*/  IADD3 R12, P1, P0, R5, R9.reuse, R204 ;  /* 0x00000009050c7210 */ /* 0x082fe4000783e0cc */
[----:B------:R-:W-:Y:S02]  /*7510*/  IADD3 R5, -R0, 0x10, RZ ;  /* 0x0000001000057810 */ /* 0x000fe40007ffe1ff */
[-C--:B--2---:R-:W-:Y:S02]  /*7520*/  IADD3.X R13, RZ, R6.reuse, R205, P1, P0 ;  /* 0x00000006ff0d7210 */ /* 0x084fe40000fe04cd */
[----:B------:R-:W-:Y:S02]  /*7530*/  LOP3.LUT R5, R5, 0xf, RZ, 0xc0, !PT ;  /* 0x0000000f05057812 */ /* 0x000fe400078ec0ff */
[-C--:B---3--:R-:W-:Y:S04]  /*7540*/  IADD3 R14, P1, P0, R7, R9.reuse, R208 ;  /* 0x00000009070e7210 */ /* 0x088fe8000783e0d0 */
[-C--:B------:R-:W-:Y:S02]  /*7550*/  IADD3.X R15, RZ, R6.reuse, R209, P1, P0 ;  /* 0x00000006ff0f7210 */ /* 0x080fe40000fe04d1 */
[----:B------:R-:W-:Y:S01]  /*7560*/  IADD3 R16, P1, P0, R5, R9, R206 ;  /* 0x0000000905107210 */ /* 0x000fe2000783e0ce */
[----:B------:R-:W-:Y:S03]  /*7570*/  IMAD R5, R210, 0x3000, R194 ;  /* 0x00003000d2057824 */ /* 0x000fe600078e02c2 */
[----:B------:R-:W-:Y:S01]  /*7580*/  IADD3.X R17, RZ, R6, R207, P1, P0 ;  /* 0x00000006ff117210 */ /* 0x000fe20000fe04cf */
[----:B------:R-:W-:Y:S01]  /*7590*/  IMAD.SHL.U32 R7, R5, 0x2, RZ ;  /* 0x0000000205077824 */ /* 0x000fe200078e00ff */
[----:B----4-:R-:W-:Y:S02]  /*75a0*/  IADD3 R20, P1, R204, R11, RZ ;  /* 0x0000000bcc147210 */ /* 0x010fe40007f3e0ff */
[----:B------:R-:W-:Y:S03]  /*75b0*/  IADD3 R18, P0, R11, R208, RZ ;  /* 0x000000d00b127210 */ /* 0x000fe60007f1e0ff */
[----:B-----5:R-:W-:Y:S01]  /*75c0*/  IMAD.X R21, R205, 0x1, R8, P1 ;  /* 0x00000001cd157824 */ /* 0x020fe200008e0608 */
        /* <DEDUP_REMOVED lines=11> */
.L_x_771:
        /* <DEDUP_REMOVED lines=9> */
.L_x_769:
[----:B------:R-:W2:Y:S01]  /*7710*/  SHFL.BFLY PT, R0, R211, 0x2, 0x1f ;  /* 0x0c401f00d3007f89 */ /* 0x000ea200000e0000 */
[----:B------:R-:W-:-:S02]  /*7720*/  MOV R2, RZ ;  /* 0x000000ff00027202 */ /* 0x000fc40000000f00 */
[----:B------:R-:W-:Y:S01]  /*7730*/  MOV R4, RZ ;  /* 0x000000ff00047202 */ /* 0x000fe20000000f00 */
[----:B------:R-:W3:Y:S01]  /*7740*/  SHFL.BFLY PT, R6, R213, 0x2, 0x1f ;  /* 0x0c401f00d5067f89 */ /* 0x000ee200000e0000 */
[----:B------:R-:W-:Y:S01]  /*7750*/  PLOP3.LUT P2, PT, PT, PT, PT, 0x8, 0x0 ;  /* 0x000000000000781c */ /* 0x000fe20003f4e170 */
[----:B-12---:R-:W-:Y:S02]  /*7760*/  FADD.FTZ R7, R0, R211 ;  /* 0x000000d300077221 */ /* 0x006fe40000010000 */
[----:B---3--:R-:W-:-:S03]  /*7770*/  FADD.FTZ R6, R6, R213 ;  /* 0x000000d506067221 */ /* 0x008fc60000010000 */
        /* <DEDUP_REMOVED lines=8> */
[----:B------:R-:W-:Y:S02]  /*7800*/  @P0 MOV R9, 0x3f317218 ;  /* 0x3f31721800090802 */ /* 0x000fe40000000f00 */
[----:B------:R-:W-:-:S05]  /*7810*/  @P1 MOV R6, 0x3f317218 ;  /* 0x3f31721800061802 */ /* 0x000fca0000000f00 */
[----:B------:R-:W2:Y:S01]  /*7820*/  @P1 MUFU.RCP R4, R5 ;  /* 0x0000000500041308 */ /* 0x000ea20000001000 */
[----:B------:R-:W-:-:S07]  /*7830*/  @P1 FMUL.FTZ R6, R6, c[0x0][0x2d0] ;  /* 0x0000b40006061a20 */ /* 0x000fce0000410000 */
[----:B------:R-:W3:Y:S01]  /*7840*/  @P0 MUFU.LG2 R0, R0 ;  /* 0x0000000000000308 */ /* 0x000ee20000000c00 */
[C---:B-1----:R-:W-:Y:S02]  /*7850*/  FMUL.FTZ R130, R2.reuse, R130 ;  /* 0x0000008202827220 */ /* 0x042fe40000410000 */
[C---:B------:R-:W-:Y:S02]  /*7860*/  FMUL.FTZ R131, R2.reuse, R131 ;  /* 0x0000008302837220 */ /* 0x040fe40000410000 */
[C---:B------:R-:W-:Y:S02]  /*7870*/  FMUL.FTZ R126, R2.reuse, R126 ;  /* 0x0000007e027e7220 */ /* 0x040fe40000410000 */
[----:B------:R-:W-:Y:S01]  /*7880*/  FMUL.FTZ R127, R2, R127 ;  /* 0x0000007f027f7220 */ /* 0x000fe20000410000 */
[----:B------:R-:W1:Y:S01]  /*7890*/  @P1 MUFU.LG2 R5, R5 ;  /* 0x0000000500051308 */ /* 0x000e620000000c00 */
[C---:B--2---:R-:W-:Y:S02]  /*78a0*/  FMUL.FTZ R128, R4.reuse, R128 ;  /* 0x0000008004807220 */ /* 0x044fe40000410000 */
[----:B------:R-:W-:-:S02]  /*78b0*/  FMUL.FTZ R129, R4, R129 ;  /* 0x0000008104817220 */ /* 0x000fc40000410000 */
[C---:B------:R-:W-:Y:S02]  /*78c0*/  FMUL.FTZ R124, R4.reuse, R124 ;  /* 0x0000007c047c7220 */ /* 0x040fe40000410000 */
[----:B------:R-:W-:Y:S02]  /*78d0*/  FMUL.FTZ R125, R4, R125 ;  /* 0x0000007d047d7220 */ /* 0x000fe40000410000 */
[----:B---3--:R-:W-:Y:S02]  /*78e0*/  @P0 FMUL.FTZ R8, R0, 0.69314718246459960938 ;  /* 0x3f31721800080820 */ /* 0x008fe40000410000 */
[----:B------:R-:W-:Y:S02]  /*78f0*/  @P0 FMUL.FTZ R0, R9, c[0x0][0x2d0] ;  /* 0x0000b40009000a20 */ /* 0x000fe40000410000 */
        /* <DEDUP_REMOVED lines=44> */
[----:B------:R-:W-:Y:S01]  /*7bc0*/  FMUL.FTZ R113, R4, R113 ;  /* 0x0000007104717220 */ /* 0x000fe20000410000 */
[----:B------:R-:W-:Y:S01]  /*7bd0*/  MOV R4, 0xff800000 ;  /* 0xff80000000047802 */ /* 0x000fe20000000f00 */
        /* <DEDUP_REMOVED lines=43> */
[----:B------:R-:W-:Y:S02]  /*7e90*/  FMUL.FTZ R115, R2, R115 ;  /* 0x0000007302737220 */ /* 0x000fe40000410000 */
[----:B------:R-:W-:Y:S02]  /*7ea0*/  @P1 FFMA.FTZ R4, R6, R132, R5 ;  /* 0x0000008406041223 */ /* 0x000fe40000010005 */
[----:B------:R-:W-:Y:S02]  /*7eb0*/  @P0 FFMA.FTZ R7, R0, R3, R8 ;  /* 0x0000000300070223 */ /* 0x000fe40000010008 */
.L_x_759:
[----:B------:R-:W-:Y:S01]  /*7ec0*/  SHF.R.S32.HI R0, RZ, 0x1f, R190 ;  /* 0x0000001fff007819 */ /* 0x000fe200000114be */
[----:B------:R-:W-:Y:S05]  /*7ed0*/  @P2 BRA `(.L_x_773) ;  /* 0x0000168000002947 */ /* 0x000fea0003800000 */
[----:B------:R-:W2:Y:S01]  /*7ee0*/  S2R R2, SR_TID.X ;  /* 0x0000000000027919 */ /* 0x000ea20000002100 */
[----:B------:R-:W-:-:S02]  /*7ef0*/  F2FP.PACK_AB R128, R129, R128 ;  /* 0x000000808180723e */ /* 0x000fc400000000ff */
[----:B------:R-:W-:Y:S01]  /*7f00*/  F2FP.PACK_AB R130, R131, R130 ;  /* 0x000000828382723e */ /* 0x000fe200000000ff */
        /* <DEDUP_REMOVED lines=11> */
[----:B--2---:R-:W-:-:S02]  /*7fc0*/  SHF.R.S32.HI R3, RZ, 0x1f, R2 ;  /* 0x0000001fff037819 */ /* 0x004fc40000011402 */
[----:B------:R-:W-:Y:S02]  /*7fd0*/  F2FP.PACK_AB R52, R53, R52 ;  /* 0x000000343534723e */ /* 0x000fe400000000ff */
[----:B------:R-:W-:Y:S02]  /*7fe0*/  LEA.HI R5, R3, R2, RZ, 0x2 ;  /* 0x0000000203057211 */ /* 0x000fe400078f10ff */
[----:B------:R-:W-:Y:S02]  /*7ff0*/  F2FP.PACK_AB R54, R55, R54 ;  /* 0x000000363736723e */ /* 0x000fe400000000ff */
[--C-:B------:R-:W-:Y:S02]  /*8000*/  SHF.R.S32.HI R9, RZ, 0x2, R5.reuse ;  /* 0x00000002ff097819 */ /* 0x100fe40000011405 */
[----:B------:R-:W-:Y:S02]  /*8010*/  SHF.R.S32.HI R6, RZ, 0x1f, R5 ;  /* 0x0000001fff067819 */ /* 0x000fe40000011405 */
[----:B------:R-:W-:-:S02]  /*8020*/  LOP3.LUT R5, R5, 0xfffffffc, RZ, 0xc0, !PT ;  /* 0xfffffffc05057812 */ /* 0x000fc400078ec0ff */
[----:B------:R-:W-:Y:S02]  /*8030*/  LEA.HI R6, R6, R9, RZ, 0x3 ;  /* 0x0000000906067211 */ /* 0x000fe400078f18ff */
[----:B------:R-:W-:Y:S01]  /*8040*/  F2FP.PACK_AB R56, R57, R56 ;  /* 0x000000383938723e */ /* 0x000fe200000000ff */
[----:B------:R-:W-:Y:S01]  /*8050*/  IMAD.IADD R5, R2, 0x1, -R5 ;  /* 0x0000000102057824 */ /* 0x000fe200078e0a05 */
[----:B------:R-:W-:Y:S02]  /*8060*/  LOP3.LUT R6, R6, 0xfffffff8, RZ, 0xc0, !PT ;  /* 0xfffffff806067812 */ /* 0x000fe400078ec0ff */
[----:B------:R-:W-:Y:S02]  /*8070*/  F2FP.PACK_AB R58, R59, R58 ;  /* 0x0000003a3b3a723e */ /* 0x000fe400000000ff */
[----:B------:R-:W-:Y:S01]  /*8080*/  F2FP.PACK_AB R60, R61, R60 ;  /* 0x0000003c3d3c723e */ /* 0x000fe200000000ff */
[----:B------:R-:W-:Y:S01]  /*8090*/  IMAD.IADD R9, R9, 0x1, -R6 ;  /* 0x0000000109097824 */ /* 0x000fe200078e0a06 */
[----:B------:R-:W-:-:S02]  /*80a0*/  LEA.HI R6, R3, R2, RZ, 0x5 ;  /* 0x0000000203067211 */ /* 0x000fc400078f28ff */
[----:B------:R-:W-:Y:S01]  /*80b0*/  F2FP.PACK_AB R62, R63, R62 ;  /* 0x0000003e3f3e723e */ /* 0x000fe200000000ff */
[C---:B-1----:R-:W-:Y:S01]  /*80c0*/  IMAD.SHL.U32 R10, R9.reuse, 0x40, RZ ;  /* 0x00000040090a7824 */ /* 0x042fe200078e00ff */
[----:B------:R-:W-:Y:S02]  /*80d0*/  SHF.R.S32.HI R8, RZ, 0x5, R6 ;  /* 0x00000005ff087819 */ /* 0x000fe40000011406 */
[----:B------:R-:W-:Y:S02]  /*80e0*/  LOP3.LUT R12, R9, 0x1, RZ, 0xc0, !PT ;  /* 0x00000001090c7812 */ /* 0x000fe400078ec0ff */
[----:B------:R-:W-:Y:S01]  /*80f0*/  LOP3.LUT R10, R10, 0x1c0, RZ, 0xc0, !PT ;  /* 0x000001c00a0a7812 */ /* 0x000fe200078ec0ff */
[----:B------:R-:W-:Y:S01]  /*8100*/  IMAD R11, R8, 0x200, R5 ;  /* 0x00000200080b7824 */ /* 0x000fe200078e0205 */
[----:B------:R-:W-:Y:S02]  /*8110*/  ISETP.NE.U32.AND P0, PT, R12, 0x1, PT ;  /* 0x000000010c00780c */ /* 0x000fe40003f05070 */
        /* <DEDUP_REMOVED lines=8> */
[----:B------:R-:W-:Y:S02]  /*81a0*/  F2FP.PACK_AB R70, R71, R70 ;  /* 0x000000464746723e */ /* 0x000fe400000000ff */
[----:B------:R-:W-:-:S02]  /*81b0*/  F2FP.PACK_AB R72, R73, R72 ;  /* 0x000000484948723e */ /* 0x000fc400000000ff */
[C---:B------:R-:W-:Y:S01]  /*81c0*/  IADD3 R10, R11.reuse, 0x80, RZ ;  /* 0x000000800b0a7810 */ /* 0x040fe20007ffe0ff */
[----:B------:R-:W-:Y:S01]  /*81d0*/  STS [R11+0x80], R128 ;  /* 0x000080800b007388 */ /* 0x000fe20000000800 */
[----:B------:R-:W-:Y:S02]  /*81e0*/  IADD3 R13, R11, 0x70, RZ ;  /* 0x000000700b0d7810 */ /* 0x000fe40007ffe0ff */
[----:B------:R-:W-:Y:S01]  /*81f0*/  @P0 IADD3 R13, R10, 0x10, RZ ;  /* 0x000000100a0d0810 */ /* 0x000fe20007ffe0ff */
[----:B------:R-:W-:Y:S01]  /*8200*/  STS [R11+0x480], R130 ;  /* 0x000480820b007388 */ /* 0x000fe20000000800 */
[----:B------:R-:W-:Y:S01]  /*8210*/  SEL R10, R9, 0xffffffe0, !P1 ;  /* 0xffffffe0090a7807 */ /* 0x000fe20004800000 */
[----:B------:R-:W-:Y:S01]  /*8220*/  IMAD.MOV.U32 R9, RZ, RZ, 0x40 ;  /* 0x00000040ff097424 */ /* 0x000fe200078e00ff */
[----:B------:R-:W-:Y:S01]  /*8230*/  F2FP.PACK_AB R74, R75, R74 ;  /* 0x0000004a4b4a723e */ /* 0x000fe200000000ff */
[----:B------:R-:W-:Y:S01]  /*8240*/  STS [R13], R124 ;  /* 0x0000007c0d007388 */ /* 0x000fe20000000800 */
[----:B------:R-:W-:Y:S01]  /*8250*/  F2FP.PACK_AB R76, R77, R76 ;  /* 0x0000004c4d4c723e */ /* 0x000fe200000000ff */
[----:B------:R-:W-:Y:S01]  /*8260*/  IMAD.IADD R15, R11, 0x1, R10 ;  /* 0x000000010b0f7824 */ /* 0x000fe200078e020a */
[----:B------:R-:W-:Y:S01]  /*8270*/  SEL R12, R9, 0xffffffc0, !P2 ;  /* 0xffffffc0090c7807 */ /* 0x000fe20005000000 */
[--C-:B------:R-:W-:Y:S01]  /*8280*/  IMAD.IADD R9, R10, 0x1, R13.reuse ;  /* 0x000000010a097824 */ /* 0x100fe200078e020d */
[----:B------:R-:W-:Y:S01]  /*8290*/  STS [R13+0x400], R126 ;  /* 0x0004007e0d007388 */ /* 0x000fe20000000800 */
[----:B------:R-:W-:Y:S01]  /*82a0*/  F2FP.PACK_AB R78, R79, R78 ;  /* 0x0000004e4f4e723e */ /* 0x000fe200000000ff */
[----:B------:R-:W-:Y:S01]  /*82b0*/  IMAD.MOV.U32 R10, RZ, RZ, 0x4 ;  /* 0x00000004ff0a7424 */ /* 0x000fe200078e00ff */
[----:B------:R-:W-:Y:S01]  /*82c0*/  F2FP.PACK_AB R80, R81, R80 ;  /* 0x000000505150723e */ /* 0x000fe200000000ff */
[--C-:B------:R-:W-:Y:S01]  /*82d0*/  IMAD.IADD R17, R11, 0x1, R12.reuse ;  /* 0x000000010b117824 */ /* 0x100fe200078e020c */
        /* <DEDUP_REMOVED lines=36> */
[----:B------:R-:W-:Y:S01]  /*8520*/  ISETP.NE.U32.AND P1, PT, RZ, c[0x0][0x508], PT ;  /* 0x00014200ff007a0c */ /* 0x000fe20003f25070 */
[----:B------:R-:W-:Y:S01]  /*8530*/  STS [R11+0x4080], R60 ;  /* 0x0040803c0b007388 */ /* 0x000fe20000000800 */
[----:B------:R-:W-:Y:S02]  /*8540*/  ISETP.NE.U32.AND P0, PT, RZ, c[0x0][0x500], PT ;  /* 0x00014000ff007a0c */ /* 0x000fe40003f05070 */
[----:B------:R-:W-:Y:S01]  /*8550*/  ISETP.NE.AND.EX P1, PT, RZ, c[0x0][0x50c], PT, P1 ;  /* 0x00014300ff007a0c */ /* 0x000fe20003f25310 */
[----:B------:R-:W-:Y:S01]  /*8560*/  STS [R11+0x4480], R62 ;  /* 0x0044803e0b007388 */ /* 0x000fe20000000800 */
[----:B------:R-:W-:-:S03]  /*8570*/  ISETP.NE.AND.EX P0, PT, RZ, c[0x0][0x504], PT, P0 ;  /* 0x00014100ff007a0c */ /* 0x000fc60003f05300 */
        /* <DEDUP_REMOVED lines=24> */
[----:B-1----:R-:W-:-:S03]  /*8700*/  IMAD.WIDE R12, R197, R10, c[0x0][0x500] ;  /* 0x00014000c50c7625 */ /* 0x002fc600078e020a */
[----:B------:R1:W-:Y:S04]  /*8710*/  STS [R19+0x8000], R108 ;  /* 0x0080006c13007388 */ /* 0x0003e80000000800 */
[----:B------:R1:W-:Y:S04]  /*8720*/  STS [R19+0x8400], R110 ;  /* 0x0084006e13007388 */ /* 0x0003e80000000800 */
[----:B------:R1:W-:Y:S04]  /*8730*/  STS [R21+0x8080], R116 ;  /* 0x0080807415007388 */ /* 0x0003e80000000800 */
[----:B------:R1:W-:Y:S04]  /*8740*/  STS [R21+0x8480], R118 ;  /* 0x0084807615007388 */ /* 0x0003e80000000800 */
[----:B------:R1:W-:Y:S04]  /*8750*/  STS [R23+0x8000], R112 ;  /* 0x0080007017007388 */ /* 0x0003e80000000800 */
[----:B------:R1:W-:Y:S04]  /*8760*/  STS [R23+0x8400], R114 ;  /* 0x0084007217007388 */ /* 0x0003e80000000800 */
[----:B------:R-:W-:Y:S01]  /*8770*/  BAR.SYNC.DEFER_BLOCKING 0x1, 0x100 ;  /* 0x0044000000007b1d */ /* 0x000fe20000010000 */
[----:B--2---:R-:W-:-:S02]  /*8780*/  IMAD.MOV.U32 R9, RZ, RZ, c[0x0][0x388] ;  /* 0x0000e200ff097624 */ /* 0x004fc400078e00ff */
[----:B---3--:R-:W-:-:S03]  /*8790*/  @P1 IMAD.WIDE R16, R197, R10, c[0x0][0x508] ;  /* 0x00014200c5101625 */ /* 0x008fc600078e020a */
        /* <DEDUP_REMOVED lines=10> */
.L_x_774:
[----:B-1----:R-:W-:Y:S01]  /*8840*/  LOP3.LUT R11, R6, 0xffffffe0, RZ, 0xc0, !PT ;  /* 0xffffffe0060b7812 */ /* 0x002fe200078ec0ff */
[----:B------:R-:W1:Y:S01]  /*8850*/  S2R R55, SR_CTAID.X ;  /* 0x0000000000377919 */ /* 0x000e620000002500 */
[----:B------:R-:W-:Y:S01]  /*8860*/  SHF.R.S32.HI R13, RZ, 0x1f, R8 ;  /* 0x0000001fff0d7819 */ /* 0x000fe20000011408 */
[----:B------:R-:W-:Y:S01]  /*8870*/  IMAD R17, R0, c[0x0][0x490], RZ ;  /* 0x0001240000117a24 */ /* 0x000fe200078e02ff */
[----:B------:R-:W-:Y:S01]  /*8880*/  LEA.HI R12, R5, R5, RZ, 0x1 ;  /* 0x00000005050c7211 */ /* 0x000fe200078f08ff */
[----:B------:R-:W-:Y:S01]  /*8890*/  IMAD.IADD R10, R2, 0x1, -R11 ;  /* 0x00000001020a7824 */ /* 0x000fe200078e0a0b */
[----:B------:R-:W-:Y:S01]  /*88a0*/  LEA.HI R13, R13, R8, RZ, 0x3 ;  /* 0x000000080d0d7211 */ /* 0x000fe200078f18ff */
[----:B------:R-:W-:Y:S01]  /*88b0*/  IMAD.MOV.U32 R19, RZ, RZ, R15 ;  /* 0x000000ffff137224 */ /* 0x000fe200078e000f */
[----:B------:R-:W-:Y:S01]  /*88c0*/  LOP3.LUT R12, R12, 0x1ffffffe, RZ, 0xc0, !PT ;  /* 0x1ffffffe0c0c7812 */ /* 0x000fe200078ec0ff */
[----:B------:R-:W-:Y:S01]  /*88d0*/  IMAD R17, R190, c[0x0][0x494], R17 ;  /* 0x00012500be117a24 */ /* 0x000fe200078e0211 */
[----:B------:R-:W-:Y:S01]  /*88e0*/  SHF.R.S32.HI R11, RZ, 0x1f, R10 ;  /* 0x0000001fff0b7819 */ /* 0x000fe2000001140a */
[----:B------:R-:W-:Y:S01]  /*88f0*/  BSSY B0, `(.L_x_775) ;  /* 0x000007e000007945 */ /* 0x000fe20003800000 */
[----:B------:R-:W-:Y:S01]  /*8900*/  LOP3.LUT R13, R13, 0xffffff8, RZ, 0xc0, !PT ;  /* 0x0ffffff80d0d7812 */ /* 0x000fe200078ec0ff */
[----:B------:R-:W-:Y:S01]  /*8910*/  IMAD.IADD R5, R5, 0x1, -R12 ;  /* 0x0000000105057824 */ /* 0x000fe200078e0a0c */
[----:B------:R-:W-:Y:S01]  /*8920*/  LEA.HI R6, R11, R10, RZ, 0x2 ;  /* 0x0000000a0b067211 */ /* 0x000fe200078f10ff */
[----:B------:R-:W-:Y:S01]  /*8930*/  IMAD.MOV.U32 R11, RZ, RZ, c[0x0][0x4e8] ;  /* 0x00013a00ff0b7624 */ /* 0x000fe200078e00ff */
[----:B------:R-:W-:-:S02]  /*8940*/  IADD3 R8, R8, -R13, RZ ;  /* 0x8000000d08087210 */ /* 0x000fc40007ffe0ff */
[----:B------:R-:W-:Y:S02]  /*8950*/  SHF.R.S32.HI R13, RZ, 0x2, R6 ;  /* 0x00000002ff0d7819 */ /* 0x000fe40000011406 */
[----:B------:R-:W-:Y:S02]  /*8960*/  ISETP.NE.AND P1, PT, R11, 0x1, PT ;  /* 0x000000010b00780c */ /* 0x000fe40003f25270 */
[----:B------:R-:W-:Y:S01]  /*8970*/  LOP3.LUT P2, RZ, R10, 0x3, RZ, 0xc0, !PT ;  /* 0x000000030aff7812 */ /* 0x000fe2000784c0ff */
[----:B------:R-:W-:Y:S01]  /*8980*/  IMAD R8, R8, 0x10, R13 ;  /* 0x0000001008087824 */ /* 0x000fe200078e020d */
[----:B------:R-:W-:Y:S01]  /*8990*/  LEA.HI R6, R3, R2, RZ, 0x3 ;  /* 0x0000000203067211 */ /* 0x000fe200078f18ff */
[----:B------:R-:W-:Y:S01]  /*89a0*/  IMAD R13, R15, c[0x0][0x3a0], RZ ;  /* 0x0000e8000f0d7a24 */ /* 0x000fe200078e02ff */
[----:B------:R-:W-:Y:S01]  /*89b0*/  MOV R18, R14 ;  /* 0x0000000e00127202 */ /* 0x000fe20000000f00 */
[----:B------:R-:W-:Y:S01]  /*89c0*/  IMAD R10, R5, 0x8, R8 ;  /* 0x00000008050a7824 */ /* 0x000fe200078e0208 */
[----:B------:R-:W-:Y:S01]  /*89d0*/  LOP3.LUT R5, R6, 0xfffffff8, RZ, 0xc0, !PT ;  /* 0xfffffff806057812 */ /* 0x000fe200078ec0ff */
[C---:B------:R-:W-:Y:S01]  /*89e0*/  IMAD R13, R14.reuse, c[0x0][0x3a4], R13 ;  /* 0x0000e9000e0d7a24 */ /* 0x040fe200078e020d */
[----:B------:R-:W-:Y:S01]  /*89f0*/  LEA.HI R3, R3, R2, RZ, 0x6 ;  /* 0x0000000203037211 */ /* 0x000fe200078f30ff */
[----:B------:R-:W-:Y:S01]  /*8a00*/  IMAD.WIDE.U32 R14, R14, c[0x0][0x3a0], RZ ;  /* 0x0000e8000e0e7a25 */ /* 0x000fe200078e00ff */
[----:B-1----:R-:W-:-:S02]  /*8a10*/  LEA R11, R55, R10, 0x7 ;  /* 0x0000000a370b7211 */ /* 0x002fc400078e38ff */
[----:B------:R-:W-:Y:S01]  /*8a20*/  SHF.R.S32.HI R6, RZ, 0x3, R6 ;  /* 0x00000003ff067819 */ /* 0x000fe20000011406 */
[----:B------:R-:W-:Y:S01]  /*8a30*/  IMAD.WIDE.U32 R18, R190, c[0x0][0x490], R18 ;  /* 0x00012400be127a25 */ /* 0x000fe200078e0012 */
[----:B------:R-:W-:-:S03]  /*8a40*/  IADD3 R15, R15, R13, RZ ;  /* 0x0000000d0f0f7210 */ /* 0x000fc60007ffe0ff */
[----:B------:R-:W-:-:S04]  /*8a50*/  @P1 IMAD.HI.U32 R12, R11, c[0x0][0x4ec], RZ ;  /* 0x00013b000b0c1a27 */ /* 0x000fc800078e00ff */
[----:B------:R-:W-:Y:S01]  /*8a60*/  IMAD.MOV.U32 R10, RZ, RZ, R11 ;  /* 0x000000ffff0a7224 */ /* 0x000fe200078e000b */
[----:B------:R-:W-:Y:S01]  /*8a70*/  @P1 SHF.R.U32.HI R10, RZ, c[0x0][0x4f0], R12 ;  /* 0x00013c00ff0a1a19 */ /* 0x000fe2000001160c */
[----:B------:R-:W-:Y:S01]  /*8a80*/  IMAD.IADD R5, R2, 0x1, -R5 ;  /* 0x0000000102057824 */ /* 0x000fe200078e0a05 */
[----:B------:R-:W-:Y:S01]  /*8a90*/  SHF.R.S32.HI R2, RZ, 0x1f, R197 ;  /* 0x0000001fff027819 */ /* 0x000fe200000114c5 */
[----:B------:R-:W-:Y:S01]  /*8aa0*/  IMAD.IADD R19, R19, 0x1, R17 ;  /* 0x0000000113137824 */ /* 0x000fe200078e0211 */
[----:B------:R-:W-:Y:S01]  /*8ab0*/  SEL R197, R197, RZ, !P0 ;  /* 0x000000ffc5c57207 */ /* 0x000fe20004000000 */
[----:B------:R-:W-:Y:S01]  /*8ac0*/  IMAD R17, R0, c[0x0][0x3e8], RZ ;  /* 0x0000fa0000117a24 */ /* 0x000fe200078e02ff */
[----:B------:R-:W-:Y:S01]  /*8ad0*/  SEL R2, R2, RZ, !P0 ;  /* 0x000000ff02027207 */ /* 0x000fe20004000000 */
[----:B------:R-:W-:Y:S01]  /*8ae0*/  IMAD.MOV R12, RZ, RZ, -R10 ;  /* 0x000000ffff0c7224 */ /* 0x000fe200078e0a0a */
[----:B------:R-:W-:Y:S01]  /*8af0*/  LEA R0, R5, R6, 0x5 ;  /* 0x0000000605007211 */ /* 0x000fe200078e28ff */
[----:B------:R-:W-:-:S02]  /*8b00*/  IMAD R17, R190, c[0x0][0x3ec], R17 ;  /* 0x0000fb00be117a24 */ /* 0x000fc400078e0211 */
[----:B------:R-:W-:-:S04]  /*8b10*/  IMAD.WIDE.U32 R14, R190, c[0x0][0x3e8], R14 ;  /* 0x0000fa00be0e7a25 */ /* 0x000fc800078e000e */
[----:B------:R-:W-:Y:S01]  /*8b20*/  IMAD R12, R12, c[0x0][0x4e8], R11 ;  /* 0x00013a000c0c7a24 */ /* 0x000fe200078e020b */
[----:B------:R-:W-:Y:S01]  /*8b30*/  IADD3 R15, R15, R17, RZ ;  /* 0x000000110f0f7210 */ /* 0x000fe20007ffe0ff */
[----:B------:R-:W-:-:S04]  /*8b40*/  IMAD.WIDE.U32 R18, R197, c[0x0][0x498], R18 ;  /* 0x00012600c5127a25 */ /* 0x000fc800078e0012 */
[----:B------:R-:W-:Y:S01]  /*8b50*/  IMAD R16, R2, c[0x0][0x498], RZ ;  /* 0x0001260002107a24 */ /* 0x000fe200078e02ff */
[----:B------:R-:W-:Y:S01]  /*8b60*/  IADD3 R20, P0, R10, R18, RZ ;  /* 0x000000120a147210 */ /* 0x000fe20007f1e0ff */
[----:B------:R-:W-:Y:S01]  /*8b70*/  IMAD R11, R55, 0x80, R0 ;  /* 0x00000080370b7824 */ /* 0x000fe200078e0200 */
[----:B------:R-:W-:Y:S01]  /*8b80*/  SHF.R.S32.HI R18, RZ, 0x1f, R12 ;  /* 0x0000001fff127819 */ /* 0x000fe2000001140c */
[----:B------:R-:W-:Y:S01]  /*8b90*/  IMAD R13, R197, c[0x0][0x49c], R16 ;  /* 0x00012700c50d7a24 */ /* 0x000fe200078e0210 */
[----:B------:R-:W-:Y:S01]  /*8ba0*/  SHF.R.S32.HI R16, RZ, 0x1f, R10 ;  /* 0x0000001fff107819 */ /* 0x000fe2000001140a */
[----:B------:R-:W-:-:S03]  /*8bb0*/  @P1 IMAD.HI.U32 R17, R11, c[0x0][0x4ec], RZ ;  /* 0x00013b000b111a27 */ /* 0x000fc600078e00ff */
[----:B------:R-:W-:Y:S01]  /*8bc0*/  IADD3.X R21, R16, R19, R13, P0, !PT ;  /* 0x0000001310157210 */ /* 0x000fe200007fe40d */
[----:B------:R-:W-:Y:S01]  /*8bd0*/  IMAD.MOV.U32 R10, RZ, RZ, R11 ;  /* 0x000000ffff0a7224 */ /* 0x000fe200078e000b */
[----:B------:R-:W-:Y:S01]  /*8be0*/  @P1 SHF.R.U32.HI R10, RZ, c[0x0][0x4f0], R17 ;  /* 0x00013c00ff0a1a19 */ /* 0x000fe20000011611 */
[----:B------:R-:W-:Y:S02]  /*8bf0*/  IMAD.SHL.U32 R0, R6, 0x40, RZ ;  /* 0x0000004006007824 */ /* 0x000fe400078e00ff */
[----:B------:R-:W-:Y:S01]  /*8c00*/  IMAD R17, R18, c[0x0][0x488], RZ ;  /* 0x0001220012117a24 */ /* 0x000fe200078e02ff */
[----:B------:R-:W-:Y:S01]  /*8c10*/  SHF.R.S32.HI R16, RZ, 0x1f, R10 ;  /* 0x0000001fff107819 */ /* 0x000fe2000001140a */
[----:B------:R-:W-:Y:S01]  /*8c20*/  IMAD.WIDE.U32 R20, R12, c[0x0][0x488], R20 ;  /* 0x000122000c147a25 */ /* 0x000fe200078e0014 */
[----:B------:R-:W-:-:S03]  /*8c30*/  LOP3.LUT R13, R0, 0x1c0, RZ, 0xc0, !PT ;  /* 0x000001c0000d7812 */ /* 0x000fc600078ec0ff */
[----:B------:R-:W-:Y:S02]  /*8c40*/  IMAD R17, R12, c[0x0][0x48c], R17 ;  /* 0x000123000c117a24 */ /* 0x000fe400078e0211 */
[----:B------:R-:W-:Y:S01]  /*8c50*/  IMAD.SHL.U32 R0, R5, 0x8, RZ ;  /* 0x0000000805007824 */ /* 0x000fe200078e00ff */
[----:B------:R-:W-:Y:S01]  /*8c60*/  LEA R5, P0, R20, c[0x0][0x450], 0x2 ;  /* 0x0001140014057a11 */ /* 0x000fe200078010ff */
[----:B------:R-:W-:Y:S01]  /*8c70*/  IMAD R12, R2, c[0x0][0x3f0], RZ ;  /* 0x0000fc00020c7a24 */ /* 0x000fe200078e02ff */
[----:B------:R-:W-:Y:S01]  /*8c80*/  IADD3 R17, R21, R17, RZ ;  /* 0x0000001115117210 */ /* 0x000fe20007ffe0ff */
[----:B------:R-:W-:Y:S01]  /*8c90*/  IMAD.WIDE.U32 R14, R197, c[0x0][0x3f0], R14 ;  /* 0x0000fc00c50e7a25 */ /* 0x000fe200078e000e */
[----:B------:R-:W-:Y:S01]  /*8ca0*/  SHF.R.U32.HI R2, RZ, 0x3, R13 ;  /* 0x00000003ff027819 */ /* 0x000fe2000001160d */
[----:B------:R-:W-:Y:S01]  /*8cb0*/  SHFL.IDX PT, R32, R5, RZ, 0x1c1f ;  /* 0x001c1fff05207589 */ /* 0x000fe200000e0000 */
[----:B------:R-:W-:Y:S01]  /*8cc0*/  LOP3.LUT R13, R13, 0x38, R0, 0xf8, !PT ;  /* 0x000000380d0d7812 */ /* 0x000fe200078ef800 */
[----:B------:R-:W-:Y:S01]  /*8cd0*/  IMAD R12, R197, c[0x0][0x3f4], R12 ;  /* 0x0000fd00c50c7a24 */ /* 0x000fe200078e020c */
[----:B------:R-:W-:Y:S01]  /*8ce0*/  LEA.HI.X R17, R20, c[0x0][0x454], R17, 0x2, P0 ;  /* 0x0001150014117a11 */ /* 0x000fe200000f1411 */
[----:B------:R1:W-:Y:S01]  /*8cf0*/  SHFL.IDX PT, R34, R5, 0x1, 0x1c1f ;  /* 0x003c1f0005227f89 */ /* 0x0003e200000e0000 */
[----:B------:R-:W-:Y:S01]  /*8d00*/  LOP3.LUT R13, R13, R2, RZ, 0x3c, !PT ;  /* 0x000000020d0d7212 */ /* 0x000fe200078e3cff */
[----:B------:R-:W-:Y:S01]  /*8d10*/  IMAD.MOV R2, RZ, RZ, -R10 ;  /* 0x000000ffff027224 */ /* 0x000fe200078e0a0a */
[----:B------:R-:W-:Y:S01]  /*8d20*/  IADD3 R15, R15, R12, RZ ;  /* 0x0000000c0f0f7210 */ /* 0x000fe20007ffe0ff */
[----:B------:R-:W2:Y:S01]  /*8d30*/  SHFL.IDX PT, R33, R17, RZ, 0x1c1f ;  /* 0x001c1fff11217589 */ /* 0x000ea200000e0000 */
[----:B------:R-:W-:-:S02]  /*8d40*/  IMAD R19, R16, c[0x0][0x3e0], RZ ;  /* 0x0000f80010137a24 */ /* 0x000fc400078e02ff */
[----:B------:R-:W-:Y:S01]  /*8d50*/  IMAD R56, R2, c[0x0][0x4e8], R11 ;  /* 0x00013a0002387a24 */ /* 0x000fe200078e020b */
[----:B------:R-:W3:Y:S01]  /*8d60*/  SHFL.IDX PT, R35, R17, 0x1, 0x1c1f ;  /* 0x003c1f0011237f89 */ /* 0x000ee200000e0000 */
[----:B------:R-:W-:Y:S01]  /*8d70*/  IMAD R11, R55, 0x80, R8 ;  /* 0x00000080370b7824 */ /* 0x000fe200078e0208 */
[----:B------:R-:W-:Y:S01]  /*8d80*/  SHF.L.U32 R8, R3, 0x3, RZ ;  /* 0x0000000303087819 */ /* 0x000fe200000006ff */
[----:B-----5:R-:W-:Y:S01]  /*8d90*/  IMAD R2, R9, c[0x0][0x4e8], RZ ;  /* 0x00013a0009027a24 */ /* 0x020fe200078e02ff */
[----:B------:R-:W-:Y:S01]  /*8da0*/  LEA R55, R55, R6, 0x7 ;  /* 0x0000000637377211 */ /* 0x000fe200078e38ff */
[C---:B------:R-:W-:Y:S01]  /*8db0*/  IMAD R19, R10.reuse, c[0x0][0x3e4], R19 ;  /* 0x0000f9000a137a24 */ /* 0x040fe200078e0213 */
[C---:B------:R-:W-:Y:S01]  /*8dc0*/  IADD3 R9, R11.reuse, 0x8, RZ ;  /* 0x000000080b097810 */ /* 0x040fe20007ffe0ff */
[----:B------:R-:W-:Y:S01]  /*8dd0*/  IMAD.WIDE.U32 R14, R10, c[0x0][0x3e0], R14 ;  /* 0x0000f8000a0e7a25 */ /* 0x000fe200078e000e */
[-C--:B------:R-:W-:Y:S02]  /*8de0*/  ISETP.GE.OR P1, PT, R11, R2.reuse, P2 ;  /* 0x000000020b00720c */ /* 0x080fe40001726670 */
[----:B------:R-:W-:Y:S01]  /*8df0*/  ISETP.GE.OR P0, PT, R9, R2, P2 ;  /* 0x000000020900720c */ /* 0x000fe20001706670 */
[----:B------:R-:W-:Y:S01]  /*8e00*/  IMAD.IADD R15, R15, 0x1, R19 ;  /* 0x000000010f0f7824 */ /* 0x000fe200078e0213 */
[----:B------:R-:W-:-:S02]  /*8e10*/  LOP3.LUT R8, R13, 0x7ffffe00, R8, 0xf8, !PT ;  /* 0x7ffffe000d087812 */ /* 0x000fc400078ef808 */
[----:B-1----:R-:W-:Y:S02]  /*8e20*/  SHF.R.S32.HI R5, RZ, 0x1f, R56 ;  /* 0x0000001fff057819 */ /* 0x002fe40000011438 */
[----:B------:R-:W-:-:S03]  /*8e30*/  SHF.L.U32 R58, R8, 0x1, RZ ;  /* 0x00000001083a7819 */ /* 0x000fc600000006ff */
[----:B------:R-:W-:Y:S02]  /*8e40*/  IMAD R3, R5, c[0x0][0x3d8], RZ ;  /* 0x0000f60005037a24 */ /* 0x000fe400078e02ff */
[----:B--2---:R1:W-:Y:S02]  /*8e50*/  @!P1 ST.E [R32.64], R4 ;  /* 0x0000000420009985 */ /* 0x0043e4000c101906 */
[C---:B------:R-:W-:Y:S02]  /*8e60*/  IMAD R3, R56.reuse, c[0x0][0x3dc], R3 ;  /* 0x0000f70038037a24 */ /* 0x040fe400078e0203 */
[----:B---3--:R1:W-:Y:S01]  /*8e70*/  @!P0 ST.E [R34.64], R7 ;  /* 0x0000000722008985 */ /* 0x0083e2000c101906 */
        /* <DEDUP_REMOVED lines=19> */
[----:B------:R-:W-:Y:S01]  /*8fb0*/  IADD3 R52, R0, 0x80, RZ ;  /* 0x0000008000347810 */ /* 0x000fe20007ffe0ff */
        /* <DEDUP_REMOVED lines=17> */
.L_x_776:
[----:B--2---:R-:W-:Y:S05]  /*90d0*/  BSYNC B0 ;  /* 0x0000000000007941 */ /* 0x004fea0003800000 */
.L_x_775:
        /* <DEDUP_REMOVED lines=23> */
.L_x_778:
[----:B------:R-:W-:Y:S05]  /*9250*/  BSYNC B0 ;  /* 0x0000000000007941 */ /* 0x000fea0003800000 */
.L_x_777:
        /* <DEDUP_REMOVED lines=23> */
.L_x_780:
[----:B------:R-:W-:Y:S05]  /*93d0*/  BSYNC B0 ;  /* 0x0000000000007941 */ /* 0x000fea0003800000 */
.L_x_779:
        /* <DEDUP_REMOVED lines=24> */
.L_x_773:
        /* <DEDUP_REMOVED lines=10> */
[----:B-1----:R-:W-:Y:S02]  /*9600*/  CS2R R10, SRZ ;  /* 0x00000000000a7805 */ /* 0x002fe4000001ff00 */
[--C-:B--2---:R-:W-:Y:S01]  /*9610*/  @P0 SHF.R.S32.HI R11, RZ, 0x1f, R5.reuse ;  /* 0x0000001fff0b0819 */ /* 0x104fe20000011405 */
[----:B------:R-:W-:Y:S01]  /*9620*/  @P0 IMAD.MOV.U32 R10, RZ, RZ, R5 ;  /* 0x000000ffff0a0224 */ /* 0x000fe200078e0005 */
[----:B------:R-:W-:Y:S05]  /*9630*/  @P1 BRA `(.L_x_781) ;  /* 0x0000004000001947 */ /* 0x000fea0003800000 */
[----:B---3--:R-:W-:Y:S05]  /*9640*/  @!P0 BRA `(.L_x_781) ;  /* 0x0000003000008947 */ /* 0x008fea0003800000 */
[----:B-----5:R-:W2:Y:S04]  /*9650*/  LDG.E R3, [R6.64] ;  /* 0x0000000606037981 */ /* 0x020ea8000c1e1900 */
[----:B------:R-:W2:Y:S02]  /*9660*/  LDG.E R2, [R6.64+0x4] ;  /* 0x0000040606027981 */ /* 0x000ea4000c1e1900 */
[----:B--2---:R-:W-:-:S02]  /*9670*/  IADD3 R3, -R3, R2, RZ ;  /* 0x0000000203037210 */ /* 0x004fc40007ffe1ff */
.L_x_781:
[----:B---3--:R-:W1:Y:S01]  /*9680*/  S2R R2, SR_TID.X ;  /* 0x0000000000027919 */ /* 0x008e620000002100 */
        /* <DEDUP_REMOVED lines=12> */
[----:B------:R-:W-:Y:S01]  /*9750*/  IMAD R9, R0, c[0x0][0x490], RZ ;  /* 0x0001240000097a24 */ /* 0x000fe200078e02ff */
[----:B------:R-:W-:Y:S01]  /*9760*/  MOV R12, R10 ;  /* 0x0000000a000c7202 */ /* 0x000fe20000000f00 */
[----:B------:R-:W-:Y:S01]  /*9770*/  IMAD.MOV.U32 R13, RZ, RZ, R11 ;  /* 0x000000ffff0d7224 */ /* 0x000fe200078e000b */
[----:B------:R-:W-:Y:S01]  /*9780*/  ISETP.NE.AND P0, PT, R4, 0x1, PT ;  /* 0x000000010400780c */ /* 0x000fe20003f05270 */
[C---:B------:R-:W-:Y:S01]  /*9790*/  IMAD R4, R190.reuse, c[0x0][0x494], R9 ;  /* 0x00012500be047a24 */ /* 0x040fe200078e0209 */
[----:B------:R-:W-:Y:S01]  /*97a0*/  MOV R7, R8 ;  /* 0x0000000800077202 */ /* 0x000fe20000000f00 */
[----:B------:R-:W-:-:S05]  /*97b0*/  IMAD.WIDE.U32 R12, R190, c[0x0][0x490], R12 ;  /* 0x00012400be0c7a25 */ /* 0x000fca00078e000c */
[----:B------:R-:W-:Y:S01]  /*97c0*/  IADD3 R13, R4, R13, RZ ;  /* 0x0000000d040d7210 */ /* 0x000fe20007ffe0ff */
[----:B------:R-:W-:-:S04]  /*97d0*/  IMAD R4, R5, c[0x0][0x498], RZ ;  /* 0x0001260005047a24 */ /* 0x000fc800078e02ff */
[----:B------:R-:W-:-:S04]  /*97e0*/  @P0 IMAD.HI.U32 R6, R8, c[0x0][0x4ec], RZ ;  /* 0x00013b0008060a27 */ /* 0x000fc800078e00ff */
[----:B------:R-:W-:Y:S01]  /*97f0*/  IMAD.WIDE.U32 R12, R197, c[0x0][0x498], R12 ;  /* 0x00012600c50c7a25 */ /* 0x000fe200078e000c */
[----:B------:R-:W-:-:S03]  /*9800*/  @P0 SHF.R.U32.HI R7, RZ, c[0x0][0x4f0], R6 ;  /* 0x00013c00ff070a19 */ /* 0x000fc60000011606 */
[----:B------:R-:W-:Y:S01]  /*9810*/  IMAD R15, R197, c[0x0][0x49c], R4 ;  /* 0x00012700c50f7a24 */ /* 0x000fe200078e0204 */
[--C-:B------:R-:W-:Y:S01]  /*9820*/  SHF.R.S32.HI R4, RZ, 0x1f, R7.reuse ;  /* 0x0000001fff047819 */ /* 0x100fe20000011407 */
[----:B------:R-:W-:Y:S01]  /*9830*/  IMAD.MOV R9, RZ, RZ, -R7 ;  /* 0x000000ffff097224 */ /* 0x000fe200078e0a07 */
[----:B------:R-:W-:-:S03]  /*9840*/  IADD3 R12, P0, R7, R12, RZ ;  /* 0x0000000c070c7210 */ /* 0x000fc60007f1e0ff */
[----:B------:R-:W-:Y:S01]  /*9850*/  IMAD R9, R9, c[0x0][0x4e8], R8 ;  /* 0x00013a0009097a24 */ /* 0x000fe200078e0208 */
[----:B------:R-:W-:Y:S02]  /*9860*/  IADD3.X R13, R4, R13, R15, P0, !PT ;  /* 0x0000000d040d7210 */ /* 0x000fe400007fe40f */
[----:B------:R-:W-:Y:S02]  /*9870*/  MOV R4, 0xff800000 ;  /* 0xff80000000047802 */ /* 0x000fe40000000f00 */
[----:B------:R-:W-:Y:S01]  /*9880*/  SHF.R.S32.HI R6, RZ, 0x1f, R9 ;  /* 0x0000001fff067819 */ /* 0x000fe20000011409 */
[----:B------:R-:W-:-:S04]  /*9890*/  IMAD.WIDE.U32 R12, R9, c[0x0][0x488], R12 ;  /* 0x00012200090c7a25 */ /* 0x000fc800078e000c */
[----:B------:R-:W-:-:S04]  /*98a0*/  IMAD R6, R6, c[0x0][0x488], RZ ;  /* 0x0001220006067a24 */ /* 0x000fc800078e02ff */
[----:B------:R-:W-:Y:S01]  /*98b0*/  IMAD R7, R9, c[0x0][0x48c], R6 ;  /* 0x0001230009077a24 */ /* 0x000fe200078e0206 */
[----:B------:R-:W-:-:S04]  /*98c0*/  LEA R6, P0, R12, c[0x0][0x450], 0x2 ;  /* 0x000114000c067a11 */ /* 0x000fc800078010ff */
[----:B------:R-:W-:-:S04]  /*98d0*/  IADD3 R7, R13, R7, RZ ;  /* 0x000000070d077210 */ /* 0x000fc80007ffe0ff */
[----:B------:R-:W-:-:S05]  /*98e0*/  LEA.HI.X R7, R12, c[0x0][0x454], R7, 0x2, P0 ;  /* 0x000115000c077a11 */ /* 0x000fca00000f1407 */
[----:B------:R1:W-:Y:S02]  /*98f0*/  STG.E [R6.64], R4 ;  /* 0x0000000406007986 */ /* 0x0003e4000c101906 */
.L_x_783:
[----:B------:R-:W-:Y:S05]  /*9900*/  BSYNC B0 ;  /* 0x0000000000007941 */ /* 0x000fea0003800000 */
.L_x_782:
[----:B-1----:R-:W1:Y:S01]  /*9910*/  S2R R6, SR_CTAID.X ;  /* 0x0000000000067919 */ /* 0x002e620000002500 */
[----:B------:R-:W-:Y:S01]  /*9920*/  SHF.R.S32.HI R9, RZ, 0x1f, R2 ;  /* 0x0000001fff097819 */ /* 0x000fe20000011402 */
[----:B------:R-:W-:Y:S01]  /*9930*/  IMAD R7, R11, c[0x0][0x3a0], RZ ;  /* 0x0000e8000b077a24 */ /* 0x000fe200078e02ff */
[----:B------:R-:W-:Y:S01]  /*9940*/  MOV R8, c[0x0][0x4e8] ;  /* 0x00013a0000087a02 */ /* 0x000fe20000000f00 */
[----:B-----5:R-:W-:Y:S01]  /*9950*/  IMAD R3, R3, c[0x0][0x4e8], RZ ;  /* 0x00013a0003037a24 */ /* 0x020fe200078e02ff */
[----:B------:R-:W-:Y:S01]  /*9960*/  LEA.HI R4, R9, R2, RZ, 0x3 ;  /* 0x0000000209047211 */ /* 0x000fe200078f18ff */
[----:B------:R-:W-:Y:S01]  /*9970*/  IMAD R7, R10, c[0x0][0x3a4], R7 ;  /* 0x0000e9000a077a24 */ /* 0x000fe200078e0207 */
[----:B------:R-:W-:Y:S01]  /*9980*/  ISETP.NE.AND P0, PT, R8, 0x1, PT ;  /* 0x000000010800780c */ /* 0x000fe20003f05270 */
[----:B------:R-:W-:Y:S01]  /*9990*/  IMAD.WIDE.U32 R10, R10, c[0x0][0x3a0], RZ ;  /* 0x0000e8000a0a7a25 */ /* 0x000fe200078e00ff */
[----:B------:R-:W-:Y:S01]  /*99a0*/  LOP3.LUT R9, R4, 0xfffffff8, RZ, 0xc0, !PT ;  /* 0xfffffff804097812 */ /* 0x000fe200078ec0ff */
[----:B------:R-:W-:Y:S01]  /*99b0*/  BSSY B0, `(.L_x_784) ;  /* 0x0000036000007945 */ /* 0x000fe20003800000 */
[----:B------:R-:W-:-:S02]  /*99c0*/  SHF.R.S32.HI R4, RZ, 0x3, R4 ;  /* 0x00000003ff047819 */ /* 0x000fc40000011404 */
[----:B------:R-:W-:Y:S01]  /*99d0*/  IADD3 R11, R11, R7, RZ ;  /* 0x000000070b0b7210 */ /* 0x000fe20007ffe0ff */
[----:B------:R-:W-:Y:S02]  /*99e0*/  IMAD.IADD R9, R2, 0x1, -R9 ;  /* 0x0000000102097824 */ /* 0x000fe400078e0a09 */
[----:B------:R-:W-:Y:S02]  /*99f0*/  IMAD R7, R0, c[0x0][0x3e8], RZ ;  /* 0x0000fa0000077a24 */ /* 0x000fe400078e02ff */
[C---:B------:R-:W-:Y:S01]  /*9a00*/  IMAD.WIDE.U32 R10, R190.reuse, c[0x0][0x3e8], R10 ;  /* 0x0000fa00be0a7a25 */ /* 0x040fe200078e000a */
[CC--:B------:R-:W-:Y:S02]  /*9a10*/  LEA R13, R9.reuse, R4.reuse, 0x5 ;  /* 0x00000004090d7211 */ /* 0x0c0fe400078e28ff */
[----:B------:R-:W-:Y:S01]  /*9a20*/  SHF.L.U32 R9, R9, 0x3, RZ ;  /* 0x0000000309097819 */ /* 0x000fe200000006ff */
[----:B------:R-:W-:Y:S02]  /*9a30*/  IMAD R7, R190, c[0x0][0x3ec], R7 ;  /* 0x0000fb00be077a24 */ /* 0x000fe400078e0207 */
[C---:B-1----:R-:W-:Y:S01]  /*9a40*/  IMAD R13, R6.reuse, 0x80, R13 ;  /* 0x00000080060d7824 */ /* 0x042fe200078e020d */
[----:B------:R-:W-:Y:S01]  /*9a50*/  LEA R4, R6, R4, 0x7 ;  /* 0x0000000406047211 */ /* 0x000fe200078e38ff */
[----:B------:R-:W-:Y:S01]  /*9a60*/  IMAD R2, R5, c[0x0][0x3f0], RZ ;  /* 0x0000fc0005027a24 */ /* 0x000fe200078e02ff */
[----:B------:R-:W-:Y:S01]  /*9a70*/  IADD3 R11, R7, R11, RZ ;  /* 0x0000000b070b7210 */ /* 0x000fe20007ffe0ff */
[----:B------:R-:W-:Y:S01]  /*9a80*/  @P0 IMAD.HI.U32 R0, R13, c[0x0][0x4ec], RZ ;  /* 0x00013b000d000a27 */ /* 0x000fe200078e00ff */
[----:B------:R-:W-:-:S02]  /*9a90*/  MOV R5, R13 ;  /* 0x0000000d00057202 */ /* 0x000fc40000000f00 */
[----:B------:R-:W-:Y:S01]  /*9aa0*/  IADD3 R6, R9, 0x40, RZ ;  /* 0x0000004009067810 */ /* 0x000fe20007ffe0ff */
        /* <DEDUP_REMOVED lines=8> */
[----:B------:R-:W-:-:S04]  /*9b30*/  IMAD.WIDE.U32 R10, R5, c[0x0][0x3e0], R10 ;  /* 0x0000f800050a7a25 */ /* 0x000fc800078e000a */
[----:B------:R-:W-:Y:S01]  /*9b40*/  IMAD R5, R5, c[0x0][0x3e4], R2 ;  /* 0x0000f90005057a24 */ /* 0x000fe200078e0202 */
[----:B------:R-:W-:-:S04]  /*9b50*/  SHF.R.S32.HI R2, RZ, 0x1f, R0 ;  /* 0x0000001fff027819 */ /* 0x000fc80000011400 */
        /* <DEDUP_REMOVED lines=27> */
.L_x_785:
[----:B------:R-:W-:Y:S05]  /*9d10*/  BSYNC B0 ;  /* 0x0000000000007941 */ /* 0x000fea0003800000 */
.L_x_784:
        /* <DEDUP_REMOVED lines=21> */
.L_x_787:
[----:B------:R-:W-:Y:S05]  /*9e70*/  BSYNC B0 ;  /* 0x0000000000007941 */ /* 0x000fea0003800000 */
.L_x_786:
        /* <DEDUP_REMOVED lines=21> */
.L_x_789:
[----:B------:R-:W-:Y:S05]  /*9fd0*/  BSYNC B0 ;  /* 0x0000000000007941 */ /* 0x000fea0003800000 */
.L_x_788:
        /* <DEDUP_REMOVED lines=22> */
.L_x_790:
        /* <DEDUP_REMOVED lines=12> */
.L_x_1506:


//--------------------- .text._ZN7cutlass13device_kernelIN5flash19enable_sm80_to_sm89INS1_16FlashAttnFwdSm80INS1_25CollectiveMainloopFwdSm80ILi8ELi2ELb0EN4cute5tupleIJNS5_1CILi128EEENS7_ILi64EEENS7_ILi192EEEEEELi192ENS_6half_tEfNS_4arch4Sm80ELb0ELb0ELb0ELb1ELb1ELb1ELb1ELb0EEENS1_21CollectiveEpilogueFwdINS6_IJS8_SA_S9_EEENS6_IJNS7_ILi1EEESI_SI_EEESC_SE_Li256ELb1ELb1ELb0ELb0EEENS1_19SingleTileSchedulerILb1ELb0ELb1ELi128EEEEEEEEEvNT_6ParamsE --------------------------
	.section	.text._ZN7cutlass13device_kernelIN5flash19enable_sm80_to_sm89INS1_16FlashAttnFwdSm80INS1_25CollectiveMainloopFwdSm80ILi8ELi2ELb0EN4cute5tupleIJNS5_1CILi128EEENS7_ILi64EEENS7_ILi192EEEEEELi192ENS_6half_tEfNS_4arch4Sm80ELb0ELb0ELb0ELb1ELb1ELb1ELb1ELb0EEENS1_21CollectiveEpilogueFwdINS6_IJS8_SA_S9_EEENS6_IJNS7_ILi1EEESI_SI_EEESC_SE_Li256ELb1ELb1ELb0ELb0EEENS1_19SingleTileSchedulerILb1ELb0ELb1ELi128EEEEEEEEEvNT_6ParamsE,"ax",@progbits
	.sectioninfo	@"SHI_REGISTERS=223"
	.align	128
.text._ZN7cutlass13device_kernelIN5flash19enable_sm80_to_sm89INS1_16FlashAttnFwdSm80INS1_25CollectiveMainloopFwdSm80ILi8ELi2ELb0EN4cute5tupleIJNS5_1CILi128EEENS7_ILi64EEENS7_ILi192EEEEEELi192ENS_6half_tEfNS_4arch4Sm80ELb0ELb0ELb0ELb1ELb1ELb1ELb1ELb0EEENS1_21CollectiveEpilogueFwdINS6_IJS8_SA_S9_EEENS6_IJNS7_ILi1EEESI_SI_EEESC_SE_Li256ELb1ELb1ELb0ELb0EEENS1_19SingleTileSchedulerILb1ELb0ELb1ELi128EEEEEEEEEvNT_6ParamsE:
        .type           _ZN7cutlass13device_kernelIN5flash19enable_sm80_to_sm89INS1_16FlashAttnFwdSm80INS1_25CollectiveMainloopFwdSm80ILi8ELi2ELb0EN4cute5tupleIJNS5_1CILi128EEENS7_ILi64EEENS7_ILi192EEEEEELi192ENS_6half_tEfNS_4arch4Sm80ELb0ELb0ELb0ELb1ELb1ELb1ELb1ELb0EEENS1_21CollectiveEpilogueFwdINS6_IJS8_SA_S9_EEENS6_IJNS7_ILi1EEESI_SI_EEESC_SE_Li256ELb1ELb1ELb0ELb0EEENS1_19SingleTileSchedulerILb1ELb0ELb1ELi128EEEEEEEEEvNT_6ParamsE,@function
        .size           _ZN7cutlass13device_kernelIN5flash19enable_sm80_to_sm89INS1_16FlashAttnFwdSm80INS1_25CollectiveMainloopFwdSm80ILi8ELi2ELb0EN4cute5tupleIJNS5_1CILi128EEENS7_ILi64EEENS7_ILi192EEEEEELi192ENS_6half_tEfNS_4arch4Sm80ELb0ELb0ELb0ELb1ELb1ELb1ELb1ELb0EEENS1_21CollectiveEpilogueFwdINS6_IJS8_SA_S9_EEENS6_IJNS7_ILi1EEESI_SI_EEESC_SE_Li256ELb1ELb1ELb0ELb0EEENS1_19SingleTileSchedulerILb1ELb0ELb1ELi128EEEEEEEEEvNT_6ParamsE,(.L_x_1507 - _ZN7cutlass13device_kernelIN5flash19enable_sm80_to_sm89INS1_16FlashAttnFwdSm80INS1_25CollectiveMainloopFwdSm80ILi8ELi2ELb0EN4cute5tupleIJNS5_1CILi128EEENS7_ILi64EEENS7_ILi192EEEEEELi192ENS_6half_tEfNS_4arch4Sm80ELb0ELb0ELb0ELb1ELb1ELb1ELb1ELb0EEENS1_21CollectiveEpilogueFwdINS6_IJS8_SA_S9_EEENS6_IJNS7_ILi1EEESI_SI_EEESC_SE_Li256ELb1ELb1ELb0ELb0EEENS1_19SingleTileSchedulerILb1ELb0ELb1ELi128EEEEEEEEEvNT_6ParamsE)
        .other          _ZN7cutlass13device_kernelIN5flash19enable_sm80_to_sm89INS1_16FlashAttnFwdSm80INS1_25CollectiveMainloopFwdSm80ILi8ELi2ELb0EN4cute5tupleIJNS5_1CILi128EEENS7_ILi64EEENS7_ILi192EEEEEELi192ENS_6half_tEfNS_4arch4Sm80ELb0ELb0ELb0ELb1ELb1ELb1ELb1ELb0EEENS1_21CollectiveEpilogueFwdINS6_IJS8_SA_S9_EEENS6_IJNS7_ILi1EEESI_SI_EEESC_SE_Li256ELb1ELb1ELb0ELb0EEENS1_19SingleTileSchedulerILb1ELb0ELb1ELi128EEEEEEEEEvNT_6ParamsE,@"STO_CUDA_ENTRY STV_DEFAULT"
_ZN7cutlass13device_kernelIN5flash19enable_sm80_to_sm89INS1_16FlashAttnFwdSm80INS1_25CollectiveMainloopFwdSm80ILi8ELi2ELb0EN4cute5tupleIJNS5_1CILi128EEENS7_ILi64EEENS7_ILi192EEEEEELi192ENS_6half_tEfNS_4arch4Sm80ELb0ELb0ELb0ELb1ELb1ELb1ELb1ELb0EEENS1_21CollectiveEpilogueFwdINS6_IJS8_SA_S9_EEENS6_IJNS7_ILi1EEESI_SI_EEESC_SE_Li256ELb1ELb1ELb0ELb0EEENS1_19SingleTileSchedulerILb1ELb0ELb1ELi128EEEEEEEEEvNT_6ParamsE:
        /* <DEDUP_REMOVED lines=16> */
.L_x_792:
        /* <DEDUP_REMOVED lines=8> */
.L_x_794:
[----:B------:R-:W-:-:S05]  /*0180*/  MOV R5, c[0x0][0x54c] ;  /* 0x0001530000057a02 */ /* 0x000fca0000000f00 */
.L_x_793:
[----:B-----5:R-:W-:Y:S01]  /*0190*/  IMAD R5, R5, c[0x0][0x548], RZ ;  /* 0x0001520005057a24 */ /* 0x020fe200078e02ff */
[----:B------:R-:W-:-:S04]  /*01a0*/  SHF.L.U32 R0, R83, 0x7, RZ ;  /* 0x0000000753007819 */ /* 0x000fc800000006ff */
[----:B------:R-:W-:-:S04]  /*01b0*/  ISETP.GE.AND P0, PT, R0, R5, PT ;  /* 0x000000050000720c */ /* 0x000fc80003f06270 */
[----:B------:R-:W-:Y:S01]  /*01c0*/  SEL R186, R186, 0xffffffff, !P0 ;  /* 0xffffffffbaba7807 */ /* 0x000fe20004000000 */
[----:B------:R-:W-:Y:S05]  /*01d0*/  BRA `(.L_x_795) ;  /* 0x0000012000007947 */ /* 0x000fea0003800000 */
.L_x_791:
[----:B---3--:R-:W-:-:S04]  /*01e0*/  ISETP.NE.U32.AND P0, PT, RZ, c[0x0][0x568], PT ;  /* 0x00015a00ff007a0c */ /* 0x008fc80003f05070 */
[----:B------:R-:W-:-:S13]  /*01f0*/  ISETP.NE.AND.EX P0, PT, RZ, c[0x0][0x56c], PT, P0 ;  /* 0x00015b00ff007a0c */ /* 0x000fda0003f05300 */
[----:B------:R-:W-:Y:S05]  /*0200*/  @!P0 BRA `(.L_x_796) ;  /* 0x0000002000008947 */ /* 0x000fea0003800000 */
[----:B------:R1:W5:Y:S01]  /*0210*/  LDG.E R5, [R4.64] ;  /* 0x0000000604057981 */ /* 0x000362000c1e1900 */
[----:B------:R-:W-:Y:S05]  /*0220*/  BRA `(.L_x_797) ;  /* 0x0000009000007947 */ /* 0x000fea0003800000 */
.L_x_796:
        /* <DEDUP_REMOVED lines=8> */
.L_x_798:
[----:B------:R-:W-:-:S05]  /*02b0*/  MOV R5, c[0x0][0x54c] ;  /* 0x0001530000057a02 */ /* 0x000fca0000000f00 */
.L_x_797:
[----:B-----5:R-:W-:Y:S01]  /*02c0*/  IMAD R5, R5, c[0x0][0x548], RZ ;  /* 0x0001520005057a24 */ /* 0x020fe200078e02ff */
[----:B------:R-:W-:-:S04]  /*02d0*/  SHF.L.U32 R0, R83, 0x7, RZ ;  /* 0x0000000753007819 */ /* 0x000fc800000006ff */
[----:B------:R-:W-:-:S04]  /*02e0*/  ISETP.GE.AND P0, PT, R0, R5, PT ;  /* 0x000000050000720c */ /* 0x000fc80003f06270 */
[----:B------:R-:W-:-:S04]  /*02f0*/  SEL R186, R186, 0xffffffff, !P0 ;  /* 0xffffffffbaba7807 */ /* 0x000fc80004000000 */
.L_x_795:
        /* <DEDUP_REMOVED lines=15> */
[CC--:B-1----:R-:W-:Y:S01]  /*03f0*/  IMAD.WIDE R4, R186.reuse, R3.reuse, c[0x0][0x358] ;  /* 0x0000d600ba047625 */ /* 0x0c2fe200078e0203 */
        /* <DEDUP_REMOVED lines=23> */
.L_x_799:
[----:B--2---:R-:W-:-:S04]  /*0570*/  ISETP.NE.U32.AND P0, PT, RZ, c[0x0][0x368], PT ;  /* 0x0000da00ff007a0c */ /* 0x004fc80003f05070 */
[----:B------:R-:W-:-:S13]  /*0580*/  ISETP.NE.AND.EX P0, PT, RZ, c[0x0][0x36c], PT, P0 ;  /* 0x0000db00ff007a0c */ /* 0x000fda0003f05300 */
[----:B------:R-:W-:Y:S05]  /*0590*/  @!P0 BRA `(.L_x_800) ;  /* 0x0000003000008947 */ /* 0x000fea0003800000 */
[----:B------:R-:W-:-:S06]  /*05a0*/  IMAD.WIDE R6, R186, R3, c[0x0][0x368] ;  /* 0x0000da00ba067625 */ /* 0x000fcc00078e0203 */
[----:B------:R1:W5:Y:S01]  /*05b0*/  LDG.E R6, [R6.64] ;  /* 0x0000000606067981 */ /* 0x000362000c1e1900 */
[----:B------:R-:W-:Y:S05]  /*05c0*/  BRA `(.L_x_801) ;  /* 0x0000004000007947 */ /* 0x000fea0003800000 */
.L_x_800:
[----:B------:R-:W-:Y:S05]  /*05d0*/  @!P3 BRA `(.L_x_801) ;  /* 0x000000300000b947 */ /* 0x000fea0003800000 */
[----:B------:R-:W2:Y:S04]  /*05e0*/  LDG.E R6, [R8.64] ;  /* 0x0000000608067981 */ /* 0x000ea8000c1e1900 */
[----:B------:R-:W2:Y:S02]  /*05f0*/  LDG.E R7, [R8.64+0x4] ;  /* 0x0000040608077981 */ /* 0x000ea4000c1e1900 */
[----:B--2---:R-:W-:Y:S02]  /*0600*/  IADD3 R6, -R6, R7, RZ ;  /* 0x0000000706067210 */ /* 0x004fe40007ffe1ff */
.L_x_801:
[----:B------:R-:W2:Y:S04]  /*0610*/  @P4 LDG.E R0, [R4.64] ;  /* 0x0000000604004981 */ /* 0x000ea8000c1e1900 */
[----:B-1----:R-:W2:Y:S01]  /*0620*/  @P4 LDG.E R7, [R4.64+0x4] ;  /* 0x0000040604074981 */ /* 0x002ea2000c1e1900 */
        /* <DEDUP_REMOVED lines=26> */
[----:B------:R-:W-:Y:S02]  /*07d0*/  ISETP.NE.AND.EX P1, PT, RZ, c[0x0][0x344], PT, P0 ;  /* 0x0000d100ff007a0c */ /* 0x000fe40003f25300 */
[----:B------:R-:W-:Y:S02]  /*07e0*/  SHF.R.S32.HI R5, RZ, 0x1f, R82 ;  /* 0x0000001fff057819 */ /* 0x000fe40000011452 */
[----:B------:R-:W-:-:S09]  /*07f0*/  IADD3 R18, R0, -0x1, RZ ;  /* 0xffffffff00127810 */ /* 0x000fd20007ffe0ff */
[C---:B------:R-:W-:Y:S01]  /*0800*/  @P1 IMAD.WIDE R168, R186.reuse, R3, c[0x0][0x340] ;  /* 0x0000d000baa81625 */ /* 0x040fe200078e0203 */
[----:B------:R-:W-:Y:S02]  /*0810*/  SEL R154, R186, RZ, !P4 ;  /* 0x000000ffba9a7207 */ /* 0x000fe40006000000 */
[----:B------:R-:W-:-:S03]  /*0820*/  P2R R4, PR, RZ, 0x2 ;  /* 0x00000002ff047803 */ /* 0x000fc60000000000 */
[----:B------:R-:W2:Y:S01]  /*0830*/  @P1 LDG.E R168, [R168.64] ;  /* 0x00000006a8a81981 */ /* 0x000ea2000c1e1900 */
[----:B------:R-:W-:Y:S01]  /*0840*/  LEA.HI R7, R5, R82, RZ, 0x3 ;  /* 0x0000005205077211 */ /* 0x000fe200078f18ff */
[----:B------:R-:W-:Y:S01]  /*0850*/  IMAD.IADD R90, R90, 0x1, R6 ;  /* 0x000000015a5a7824 */ /* 0x000fe200078e0206 */
[----:B------:R-:W-:Y:S01]  /*0860*/  SHF.R.S32.HI R3, RZ, 0x1f, R25 ;  /* 0x0000001fff037819 */ /* 0x000fe20000011419 */
[----:B------:R-:W-:Y:S01]  /*0870*/  IMAD.MOV.U32 R6, RZ, RZ, c[0x0][0x238] ;  /* 0x00008e00ff067624 */ /* 0x000fe200078e00ff */
[----:B------:R-:W-:Y:S01]  /*0880*/  SHF.R.S32.HI R2, RZ, 0x3, R7 ;  /* 0x00000003ff027819 */ /* 0x000fe20000011407 */
[----:B------:R-:W-:Y:S01]  /*0890*/  IMAD.MOV.U32 R105, RZ, RZ, 0x6 ;  /* 0x00000006ff697424 */ /* 0x000fe200078e00ff */
[----:B------:R-:W-:Y:S01]  /*08a0*/  LOP3.LUT R7, R7, 0x1ffffff8, RZ, 0xc0, !PT ;  /* 0x1ffffff807077812 */ /* 0x000fe200078ec0ff */
[----:B------:R-:W-:Y:S01]  /*08b0*/  IMAD.SHL.U32 R93, R6, 0x40, RZ ;  /* 0x00000040065d7824 */ /* 0x000fe200078e00ff */
[----:B------:R-:W-:Y:S01]  /*08c0*/  IADD3 R25, P0, R2, R25, RZ ;  /* 0x0000001902197210 */ /* 0x000fe20007f1e0ff */
[C---:B------:R-:W-:Y:S01]  /*08d0*/  IMAD.SHL.U32 R96, R6.reuse, 0x20, RZ ;  /* 0x0000002006607824 */ /* 0x040fe200078e00ff */
[----:B------:R-:W-:Y:S01]  /*08e0*/  SHF.L.U64.HI R91, R6, R105, c[0x0][0x23c] ;  /* 0x00008f00065b7619 */ /* 0x000fe20000010269 */
[----:B------:R-:W-:Y:S01]  /*08f0*/  IMAD.IADD R8, R82, 0x1, -R7 ;  /* 0x0000000152087824 */ /* 0x000fe200078e0a07 */
[----:B------:R-:W-:Y:S01]  /*0900*/  LEA.HI.X.SX32 R22, R2, R3, 0x1, P0 ;  /* 0x0000000302167211 */ /* 0x000fe200000f0eff */
[----:B------:R-:W-:Y:S01]  /*0910*/  IMAD R7, R86, c[0x0][0x240], RZ ;  /* 0x0000900056077a24 */ /* 0x000fe200078e02ff */
[----:B------:R-:W-:Y:S01]  /*0920*/  LOP3.LUT R135, R135, 0xfffffffe, RZ, 0xc0, !PT ;  /* 0xfffffffe87877812 */ /* 0x000fe200078ec0ff */
[----:B------:R-:W-:Y:S01]  /*0930*/  IMAD.SHL.U32 R8, R8, 0x8, RZ ;  /* 0x0000000808087824 */ /* 0x000fe200078e00ff */
[----:B------:R-:W-:Y:S01]  /*0940*/  ULDC.U8 UR4, c[0x0][0x298] ;  /* 0x0000a60000047ab9 */ /* 0x000fe20000000000 */
[----:B------:R-:W-:-:S02]  /*0950*/  IMAD R14, R22, c[0x0][0x238], RZ ;  /* 0x00008e00160e7a24 */ /* 0x000fc400078e02ff */
[----:B------:R-:W-:Y:S01]  /*0960*/  IMAD.IADD R3, R89, 0x1, -R2 ;  /* 0x0000000159037824 */ /* 0x000fe200078e0a02 */
[----:B------:R-:W-:Y:S01]  /*0970*/  SHF.R.S32.HI R9, RZ, 0x1f, R8 ;  /* 0x0000001fff097819 */ /* 0x000fe20000011408 */
[C---:B------:R-:W-:Y:S01]  /*0980*/  IMAD R14, R25.reuse, c[0x0][0x23c], R14 ;  /* 0x00008f00190e7a24 */ /* 0x040fe200078e020e */
[----:B------:R-:W-:Y:S01]  /*0990*/  ISETP.GE.AND P6, PT, R8, c[0x0][0x1d4], PT ;  /* 0x0000750008007a0c */ /* 0x000fe20003fc6270 */
[----:B------:R-:W-:Y:S01]  /*09a0*/  IMAD R156, R184, c[0x0][0x244], R7 ;  /* 0x00009100b89c7a24 */ /* 0x000fe200078e0207 */
[----:B------:R-:W-:Y:S01]  /*09b0*/  IADD3 R7, R8, 0x40, RZ ;  /* 0x0000004008077810 */ /* 0x000fe20007ffe0ff */
[----:B------:R-:W-:-:S04]  /*09c0*/  IMAD.WIDE.U32 R12, R25, c[0x0][0x238], R8 ;  /* 0x00008e00190c7a25 */ /* 0x000fc800078e0008 */
[----:B------:R-:W-:Y:S01]  /*09d0*/  IMAD.IADD R15, R13, 0x1, R14 ;  /* 0x000000010d0f7824 */ /* 0x000fe200078e020e */
[----:B------:R-:W-:Y:S01]  /*09e0*/  SHF.R.S32.HI R13, RZ, 0x1f, R186 ;  /* 0x0000001fff0d7819 */ /* 0x000fe200000114ba */
[----:B------:R-:W-:Y:S02]  /*09f0*/  IMAD.MOV.U32 R14, RZ, RZ, R12 ;  /* 0x000000ffff0e7224 */ /* 0x000fe400078e000c */
[----:B------:R-:W-:Y:S01]  /*0a00*/  IMAD R3, R18, -0x40, R3 ;  /* 0xffffffc012037824 */ /* 0x000fe200078e0203 */
[----:B------:R-:W-:Y:S01]  /*0a10*/  SEL R175, R13, RZ, !P4 ;  /* 0x000000ff0daf7207 */ /* 0x000fe20006000000 */
[----:B------:R-:W-:Y:S01]  /*0a20*/  IMAD.WIDE.U32 R14, R184, c[0x0][0x240], R14 ;  /* 0x00009000b80e7a25 */ /* 0x000fe200078e000e */
[----:B------:R-:W-:Y:S02]  /*0a30*/  ISETP.GE.AND P4, PT, R7, c[0x0][0x1d4], PT ;  /* 0x0000750007007a0c */ /* 0x000fe40003f86270 */
[----:B------:R-:W-:Y:S01]  /*0a40*/  ISETP.GE.AND P2, PT, R3, 0x1, PT ;  /* 0x000000010300780c */ /* 0x000fe20003f46270 */
[----:B------:R-:W-:Y:S01]  /*0a50*/  IMAD.IADD R157, R15, 0x1, R156 ;  /* 0x000000010f9d7824 */ /* 0x000fe200078e029c */
[----:B------:R-:W-:Y:S01]  /*0a60*/  ISETP.GE.AND P1, PT, R3, 0x21, PT ;  /* 0x000000210300780c */ /* 0x000fe20003f26270 */
[----:B------:R-:W-:Y:S01]  /*0a70*/  IMAD.MOV.U32 R156, RZ, RZ, R14 ;  /* 0x000000ffff9c7224 */ /* 0x000fe200078e000e */
[----:B------:R-:W-:Y:S01]  /*0a80*/  SHF.R.S32.HI R14, RZ, 0x1f, R18 ;  /* 0x0000001fff0e7819 */ /* 0x000fe20000011412 */
[----:B------:R-:W-:-:S02]  /*0a90*/  IMAD R159, R175, c[0x0][0x248], RZ ;  /* 0x00009200af9f7a24 */ /* 0x000fc400078e02ff */
[----:B------:R-:W-:-:S04]  /*0aa0*/  IMAD.WIDE.U32 R156, R154, c[0x0][0x248], R156 ;  /* 0x000092009a9c7a25 */ /* 0x000fc800078e009c */
[----:B------:R-:W-:Y:S01]  /*0ab0*/  IMAD R159, R154, c[0x0][0x24c], R159 ;  /* 0x000093009a9f7a24 */ /* 0x000fe200078e029f */
[----:B------:R-:W-:Y:S01]  /*0ac0*/  @P4 LOP3.LUT R135, R135, 0x1, RZ, 0xfc, !PT ;  /* 0x0000000187874812 */ /* 0x000fe200078efcff */
[----:B------:R-:W-:Y:S02]  /*0ad0*/  IMAD R22, R22, c[0x0][0x258], RZ ;  /* 0x0000960016167a24 */ /* 0x000fe400078e02ff */
[----:B------:R-:W-:Y:S01]  /*0ae0*/  IMAD.SHL.U32 R3, R2, 0x40, RZ ;  /* 0x0000004002037824 */ /* 0x000fe200078e00ff */
[----:B------:R-:W-:Y:S01]  /*0af0*/  LOP3.LUT R135, R135, 0xfffffffb, RZ, 0xc0, !PT ;  /* 0xfffffffb87877812 */ /* 0x000fe200078ec0ff */
[----:B------:R-:W-:Y:S02]  /*0b00*/  IMAD R2, R91, R18, RZ ;  /* 0x000000125b027224 */ /* 0x000fe400078e02ff */
[----:B------:R-:W-:Y:S01]  /*0b10*/  IMAD.IADD R159, R157, 0x1, R159 ;  /* 0x000000019d9f7824 */ /* 0x000fe200078e029f */
[----:B------:R-:W-:Y:S01]  /*0b20*/  LOP3.LUT R3, R3, 0x1c0, RZ, 0xc0, !PT ;  /* 0x000001c003037812 */ /* 0x000fe200078ec0ff */
[----:B------:R-:W-:-:S02]  /*0b30*/  IMAD.MOV.U32 R158, RZ, RZ, R156 ;  /* 0x000000ffff9e7224 */ /* 0x000fc400078e009c */
[----:B------:R-:W-:Y:S01]  /*0b40*/  IMAD R22, R25, c[0x0][0x25c], R22 ;  /* 0x0000970019167a24 */ /* 0x000fe200078e0216 */
[--C-:B------:R-:W-:Y:S01]  /*0b50*/  LOP3.LUT R10, R3, 0x38, R8.reuse, 0xf8, !PT ;  /* 0x00000038030a7812 */ /* 0x100fe200078ef808 */
[----:B------:R-:W-:Y:S01]  /*0b60*/  IMAD.WIDE.U32 R24, R25, c[0x0][0x258], R8 ;  /* 0x0000960019187a25 */ /* 0x000fe200078e0008 */
[----:B------:R-:W-:-:S03]  /*0b70*/  SHF.R.U32.HI R3, RZ, 0x3, R3 ;  /* 0x00000003ff037819 */ /* 0x000fc60000011603 */
[----:B------:R-:W-:Y:S01]  /*0b80*/  IMAD R2, R14, R93, R2 ;  /* 0x0000005d0e027224 */ /* 0x000fe200078e0202 */
[----:B------:R-:W-:Y:S01]  /*0b90*/  LOP3.LUT R3, R10, R3, RZ, 0x3c, !PT ;  /* 0x000000030a037212 */ /* 0x000fe200078e3cff */
[----:B------:R-:W-:Y:S01]  /*0ba0*/  IMAD.WIDE.U32 R16, R18, R93, R158 ;  /* 0x0000005d12107225 */ /* 0x000fe200078e009e */
[----:B------:R-:W-:-:S03]  /*0bb0*/  LEA.HI R10, R5, R82, RZ, 0x6 ;  /* 0x00000052050a7211 */ /* 0x000fc600078f30ff */
[----:B------:R-:W-:Y:S01]  /*0bc0*/  IMAD.MOV.U32 R9, RZ, RZ, 0x5 ;  /* 0x00000005ff097424 */ /* 0x000fe200078e00ff */
[----:B------:R-:W-:Y:S01]  /*0bd0*/  @P2 LEA R20, P0, R16, c[0x0][0x220], 0x1 ;  /* 0x0000880010142a11 */ /* 0x000fe200078008ff */
[----:B------:R-:W-:Y:S01]  /*0be0*/  IMAD.IADD R2, R17, 0x1, R2 ;  /* 0x0000000111027824 */ /* 0x000fe200078e0202 */
[----:B------:R-:W-:Y:S01]  /*0bf0*/  @P1 IADD3 R7, P3, R96, R16, RZ ;  /* 0x0000001060071210 */ /* 0x000fe20007f7e0ff */
[----:B------:R-:W-:Y:S01]  /*0c00*/  IMAD R15, R86, c[0x0][0x260], RZ ;  /* 0x00009800560f7a24 */ /* 0x000fe200078e02ff */
[----:B------:R-:W-:Y:S01]  /*0c10*/  SHF.L.U64.HI R95, R6, R9, c[0x0][0x23c] ;  /* 0x00008f00065f7619 */ /* 0x000fe20000010209 */
[----:B------:R-:W-:Y:S01]  /*0c20*/  IMAD.SHL.U32 R10, R10, 0x8, RZ ;  /* 0x000000080a0a7824 */ /* 0x000fe200078e00ff */
[----:B------:R-:W-:Y:S01]  /*0c30*/  @P2 LEA.HI.X R21, R16, c[0x0][0x224], R2, 0x1, P0 ;  /* 0x0000890010152a11 */ /* 0x000fe200000f0c02 */
[----:B------:R-:W-:Y:S01]  /*0c40*/  IMAD.IADD R23, R25, 0x1, R22 ;  /* 0x0000000119177824 */ /* 0x000fe200078e0216 */
[----:B------:R-:W-:Y:S01]  /*0c50*/  @P1 LEA R16, P0, R7, c[0x0][0x220], 0x1 ;  /* 0x0000880007101a11 */ /* 0x000fe200078008ff */
[----:B------:R-:W-:Y:S01]  /*0c60*/  @P1 IMAD.X R2, R95, 0x1, R2, P3 ;  /* 0x000000015f021824 */ /* 0x000fe200018e0602 */
[----:B------:R-:W-:Y:S01]  /*0c70*/  IADD3 R6, R8, 0x80, RZ ;  /* 0x0000008008067810 */ /* 0x000fe20007ffe0ff */
[----:B------:R-:W-:Y:S01]  /*0c80*/  IMAD.MOV.U32 R8, RZ, RZ, c[0x0][0x258] ;  /* 0x00009600ff087624 */ /* 0x000fe200078e00ff */
[----:B------:R-:W-:Y:S01]  /*0c90*/  ISETP.NE.AND P3, PT, R4, RZ, PT ;  /* 0x000000ff0400720c */ /* 0x000fe20003f65270 */
[----:B------:R-:W-:Y:S01]  /*0ca0*/  IMAD R4, R184, c[0x0][0x264], R15 ;  /* 0x00009900b8047a24 */ /* 0x000fe200078e020f */
[----:B------:R-:W-:Y:S01]  /*0cb0*/  @P1 LEA.HI.X R17, R7, c[0x0][0x224], R2, 0x1, P0 ;  /* 0x0000890007111a11 */ /* 0x000fe200000f0c02 */
[----:B------:R-:W-:Y:S01]  /*0cc0*/  IMAD.SHL.U32 R94, R8, 0x40, RZ ;  /* 0x00000040085e7824 */ /* 0x000fe200078e00ff */
[----:B------:R-:W-:Y:S01]  /*0cd0*/  ISETP.GT.AND P0, PT, R18, R11, PT ;  /* 0x0000000b1200720c */ /* 0x000fe20003f04270 */
[----:B------:R-:W-:Y:S01]  /*0ce0*/  IMAD.MOV.U32 R22, RZ, RZ, R24 ;  /* 0x000000ffff167224 */ /* 0x000fe200078e0018 */
[----:B------:R-:W-:Y:S01]  /*0cf0*/  SHF.L.U64.HI R92, R8, R105, c[0x0][0x25c] ;  /* 0x00009700085c7619 */ /* 0x000fe20000010269 */
[----:B------:R-:W-:Y:S01]  /*0d00*/  IMAD R175, R175, c[0x0][0x268], RZ ;  /* 0x00009a00afaf7a24 */ /* 0x000fe200078e02ff */
[----:B------:R-:W-:Y:S01]  /*0d10*/  ISETP.GE.AND P5, PT, R6, c[0x0][0x1d4], PT ;  /* 0x0000750006007a0c */ /* 0x000fe20003fa6270 */
[----:B------:R-:W-:Y:S01]  /*0d20*/  IMAD.WIDE.U32 R22, R184, c[0x0][0x260], R22 ;  /* 0x00009800b8167a25 */ /* 0x000fe200078e0016 */
[----:B------:R-:W-:-:S02]  /*0d30*/  LOP3.LUT R10, R3, 0xfffffe00, R10, 0xf8, !PT ;  /* 0xfffffe00030a7812 */ /* 0x000fc400078ef80a */
[----:B------:R-:W-:Y:S01]  /*0d40*/  LEA.HI R2, R5, R82, RZ, 0x2 ;  /* 0x0000005205027211 */ /* 0x000fe200078f10ff */
[----:B------:R-:W-:Y:S01]  /*0d50*/  IMAD R15, R92, R18, RZ ;  /* 0x000000125c0f7224 */ /* 0x000fe200078e02ff */
[----:B------:R-:W-:Y:S01]  /*0d60*/  SHF.L.U64.HI R100, R8, R9, c[0x0][0x25c] ;  /* 0x0000970008647619 */ /* 0x000fe20000010209 */
[----:B------:R-:W-:Y:S01]  /*0d70*/  IMAD.IADD R23, R23, 0x1, R4 ;  /* 0x0000000117177824 */ /* 0x000fe200078e0204 */
[----:B------:R-:W-:Y:S01]  /*0d80*/  LOP3.LUT R7, R2, 0xfffffffc, RZ, 0xc0, !PT ;  /* 0xfffffffc02077812 */ /* 0x000fe200078ec0ff */
[----:B------:R-:W-:Y:S01]  /*0d90*/  IMAD R3, R14, R94, R15 ;  /* 0x0000005e0e037224 */ /* 0x000fe200078e020f */
[----:B------:R-:W-:Y:S01]  /*0da0*/  @P0 IADD3 R0, R0, -0x2, RZ ;  /* 0xfffffffe00000810 */ /* 0x000fe20007ffe0ff */
[----:B------:R-:W-:Y:S01]  /*0db0*/  @P2 IMAD.SHL.U32 R14, R10, 0x2, RZ ;  /* 0x000000020a0e2824 */ /* 0x000fe200078e00ff */
[----:B------:R-:W-:Y:S01]  /*0dc0*/  SHF.R.S32.HI R97, RZ, 0x2, R2 ;  /* 0x00000002ff617819 */ /* 0x000fe20000011402 */
[C---:B------:R-:W-:Y:S01]  /*0dd0*/  IMAD R175, R154.reuse, c[0x0][0x26c], R175 ;  /* 0x00009b009aaf7a24 */ /* 0x040fe200078e02af */
[----:B------:R-:W-:Y:S01]  /*0de0*/  @P0 SHF.R.S32.HI R12, RZ, 0x1f, R0 ;  /* 0x0000001fff0c0819 */ /* 0x000fe20000011400 */
[----:B------:R-:W-:Y:S01]  /*0df0*/  @P0 IMAD R6, R91, R0, RZ ;  /* 0x000000005b060224 */ /* 0x000fe200078e02ff */
[----:B------:R-:W-:Y:S01]  /*0e00*/  @!PT LDS RZ, [RZ] ;  /* 0x00000000fffff984 */ /* 0x000fe20000000800 */
[----:B------:R-:W-:Y:S01]  /*0e10*/  @!PT LDS RZ, [RZ] ;  /* 0x00000000fffff984 */ /* 0x000fe20000000800 */
[----:B------:R-:W-:Y:S01]  /*0e20*/  @!PT LDS RZ, [RZ] ;  /* 0x00000000fffff984 */ /* 0x000fe20000000800 */
[----:B------:R1:W-:Y:S01]  /*0e30*/  @P2 LDGSTS.E.BYPASS.LTC128B.128 [R14+0xc100], [R20.64], !P6 ;  /* 0x0c100000140e2fae */ /* 0x0003e2000f101d46 */
[----:B------:R-:W-:Y:S01]  /*0e40*/  IMAD.WIDE.U32 R154, R154, c[0x0][0x268], R22 ;  /* 0x00009a009a9a7a25 */ /* 0x000fe200078e0016 */
[----:B------:R-:W-:-:S02]  /*0e50*/  SHF.R.S32.HI R2, RZ, 0x1f, R2 ;  /* 0x0000001fff027819 */ /* 0x000fc40000011402 */
[----:B------:R1:W-:Y:S01]  /*0e60*/  @P2 LDGSTS.E.BYPASS.LTC128B.128 [R14+0xe100], [R20.64+0x80], !P4 ;  /* 0x0e100080140e2fae */ /* 0x0003e2000e101d46 */
[----:B------:R-:W-:Y:S01]  /*0e70*/  @P0 IMAD R6, R12, R93, R6 ;  /* 0x0000005d0c060224 */ /* 0x000fe200078e0206 */
[----:B------:R-:W-:Y:S01]  /*0e80*/  LEA.HI R2, R2, R97, RZ, 0x3 ;  /* 0x0000006102027211 */ /* 0x000fe200078f18ff */
[----:B------:R-:W-:Y:S01]  /*0e90*/  @P1 IMAD.SHL.U32 R12, R10, 0x2, RZ ;  /* 0x000000020a0c1824 */ /* 0x000fe200078e00ff */
[----:B------:R1:W-:Y:S01]  /*0ea0*/  @P2 LDGSTS.E.BYPASS.LTC128B.128 [R14+0x10100], [R20.64+0x100], !P5 ;  /* 0x10100100140e2fae */ /* 0x0003e2000e901d46 */
[----:B------:R-:W-:Y:S01]  /*0eb0*/  IMAD.IADD R175, R155, 0x1, R175 ;  /* 0x000000019baf7824 */ /* 0x000fe200078e02af */
[----:B------:R-:W-:Y:S01]  /*0ec0*/  LOP3.LUT R122, R2, 0xfffffff8, RZ, 0xc0, !PT ;  /* 0xfffffff8027a7812 */ /* 0x000fe200078ec0ff */
[----:B------:R-:W-:Y:S01]  /*0ed0*/  IMAD.MOV.U32 R174, RZ, RZ, R154 ;  /* 0x000000ffffae7224 */ /* 0x000fe200078e009a */
[----:B------:R3:W-:Y:S01]  /*0ee0*/  @P1 LDGSTS.E.BYPASS.LTC128B.128 [R12+0xd100], [R16.64], !P6 ;  /* 0x0d100000100c1fae */ /* 0x0007e2000f101d46 */
[----:B------:R-:W-:Y:S01]  /*0ef0*/  IMAD.IADD R4, R82, 0x1, -R7 ;  /* 0x0000000152047824 */ /* 0x000fe200078e0a07 */
[----:B------:R-:W-:Y:S01]  /*0f00*/  SHF.R.S32.HI R7, RZ, 0x1f, R97 ;  /* 0x0000001fff077819 */ /* 0x000fe20000011461 */
[----:B------:R-:W-:Y:S01]  /*0f10*/  IMAD.WIDE.U32 R26, R18, R94, R174 ;  /* 0x0000005e121a7225 */ /* 0x000fe200078e00ae */
[----:B------:R3:W-:Y:S03]  /*0f20*/  @P1 LDGSTS.E.BYPASS.LTC128B.128 [R12+0xf100], [R16.64+0x80], !P4 ;  /* 0x0f100080100c1fae */ /* 0x0007e6000e101d46 */
[----:B------:R-:W-:Y:S01]  /*0f30*/  IMAD.IADD R3, R27, 0x1, R3 ;  /* 0x000000011b037824 */ /* 0x000fe200078e0203 */
[----:B------:R3:W-:Y:S01]  /*0f40*/  @P1 LDGSTS.E.BYPASS.LTC128B.128 [R12+0x11100], [R16.64+0x100], !P5 ;  /* 0x11100100100c1fae */ /* 0x0007e2000e901d46 */
[----:B------:R-:W-:-:S02]  /*0f50*/  IMAD.SHL.U32 R109, R8, 0x20, RZ ;  /* 0x00000020086d7824 */ /* 0x000fc400078e00ff */
[C---:B------:R-:W-:Y:S01]  /*0f60*/  IMAD.SHL.U32 R22, R4.reuse, 0x4, RZ ;  /* 0x0000000404167824 */ /* 0x040fe200078e00ff */
[----:B------:R-:W0:Y:S01]  /*0f70*/  LDGDEPBAR ;  /* 0x00000000000079af */ /* 0x000e220000000000 */
[----:B------:R-:W-:Y:S02]  /*0f80*/  IMAD.SHL.U32 R24, R4, 0x8, RZ ;  /* 0x0000000804187824 */ /* 0x000fe400078e00ff */
[C---:B------:R-:W-:Y:S01]  /*0f90*/  IMAD R162, R7.reuse, c[0x0][0x290], RZ ;  /* 0x0000a40007a27a24 */ /* 0x040fe200078e02ff */
[----:B------:R-:W-:Y:S01]  /*0fa0*/  SHF.R.S32.HI R23, RZ, 0x1f, R22 ;  /* 0x0000001fff177819 */ /* 0x000fe20000011416 */
[----:B------:R-:W-:Y:S01]  /*0fb0*/  IMAD R160, R7, c[0x0][0x280], RZ ;  /* 0x0000a00007a07a24 */ /* 0x000fe200078e02ff */
[----:B------:R-:W-:Y:S01]  /*0fc0*/  IADD3 R19, R22, 0x40, RZ ;  /* 0x0000004016137810 */ /* 0x000fe20007ffe0ff */
[C---:B------:R-:W-:Y:S01]  /*0fd0*/  IMAD R162, R97.reuse, c[0x0][0x294], R162 ;  /* 0x0000a50061a27a24 */ /* 0x040fe200078e02a2 */
[----:B------:R-:W-:Y:S01]  /*0fe0*/  SHF.R.S32.HI R25, RZ, 0x1f, R24 ;  /* 0x0000001fff197819 */ /* 0x000fe20000011418 */
[----:B------:R-:W-:Y:S01]  /*0ff0*/  IMAD.IADD R122, R97, 0x1, -R122 ;  /* 0x00000001617a7824 */ /* 0x000fe200078e0a7a */
[----:B------:R-:W-:Y:S01]  /*1000*/  IADD3 R125, R24, 0x80, RZ ;  /* 0x00000080187d7810 */ /* 0x000fe20007ffe0ff */
[----:B-1----:R-:W-:Y:S01]  /*1010*/  @P0 IMAD.WIDE.U32 R14, R0, R93, R158 ;  /* 0x0000005d000e0225 */ /* 0x002fe200078e009e */
[----:B------:R-:W-:-:S02]  /*1020*/  IADD3 R126, R24, 0x60, RZ ;  /* 0x00000060187e7810 */ /* 0x000fc40007ffe0ff */
[----:B------:R-:W-:Y:S01]  /*1030*/  IADD3 R124, R24, 0xa0, RZ ;  /* 0x000000a0187c7810 */ /* 0x000fe20007ffe0ff */
[----:B------:R-:W-:Y:S01]  /*1040*/  @P0 IMAD.IADD R6, R15, 0x1, R6 ;  /* 0x000000010f060824 */ /* 0x000fe200078e0206 */
[----:B------:R-:W-:Y:S01]  /*1050*/  SHF.R.S32.HI R117, RZ, 0x1f, R126 ;  /* 0x0000001fff757819 */ /* 0x000fe2000001147e */
[----:B------:R-:W-:Y:S01]  /*1060*/  IMAD.IADD R15, R22, 0x1, R19 ;  /* 0x00000001160f7824 */ /* 0x000fe200078e0213 */
[----:B------:R-:W-:Y:S01]  /*1070*/  SHF.R.S32.HI R113, RZ, 0x1f, R124 ;  /* 0x0000001fff717819 */ /* 0x000fe2000001147c */
[----:B------:R-:W-:Y:S01]  /*1080*/  IMAD.SHL.U32 R123, R122, 0x40, RZ ;  /* 0x000000407a7b7824 */ /* 0x000fe200078e00ff */
[----:B------:R-:W-:Y:S01]  /*1090*/  LEA.HI R117, R117, R126, RZ, 0x3 ;  /* 0x0000007e75757211 */ /* 0x000fe200078f18ff */
[----:B------:R-:W-:Y:S01]  /*10a0*/  IMAD.WIDE.U32 R166, R97, c[0x0][0x290], R24 ;  /* 0x0000a40061a67a25 */ /* 0x000fe200078e0018 */
[----:B------:R-:W-:Y:S02]  /*10b0*/  LEA.HI R113, R113, R124, RZ, 0x3 ;  /* 0x0000007c71717211 */ /* 0x000fe400078f18ff */
[----:B------:R-:W-:Y:S01]  /*10c0*/  LOP3.LUT R123, R123, 0x1c0, RZ, 0xc0, !PT ;  /* 0x000001c07b7b7812 */ /* 0x000fe200078ec0ff */
[----:B---3--:R-:W-:Y:S01]  /*10d0*/  @P2 IMAD.SHL.U32 R12, R10, 0x2, RZ ;  /* 0x000000020a0c2824 */ /* 0x008fe200078e00ff */
[----:B------:R-:W-:Y:S01]  /*10e0*/  LOP3.LUT R117, R117, 0xfffffff8, RZ, 0xc0, !PT ;  /* 0xfffffff875757812 */ /* 0x000fe200078ec0ff */
[----:B------:R-:W-:Y:S01]  /*10f0*/  IMAD.WIDE.U32 R16, R97, c[0x0][0x290], R22 ;  /* 0x0000a40061107a25 */ /* 0x000fe200078e0016 */
[----:B------:R-:W-:-:S02]  /*1100*/  SHF.R.U32.HI R111, RZ, 0x3, R123 ;  /* 0x00000003ff6f7819 */ /* 0x000fc4000001167b */
[----:B------:R-:W-:Y:S01]  /*1110*/  LOP3.LUT R113, R113, 0xfffffff8, RZ, 0xc0, !PT ;  /* 0xfffffff871717812 */ /* 0x000fe200078ec0ff */
[----:B------:R-:W-:Y:S01]  /*1120*/  IMAD.IADD R163, R162, 0x1, R17 ;  /* 0x00000001a2a37824 */ /* 0x000fe200078e0211 */
[----:B------:R-:W-:Y:S01]  /*1130*/  SHF.R.S32.HI R108, RZ, 0x1f, R117 ;  /* 0x0000001fff6c7819 */ /* 0x000fe20000011475 */
[----:B------:R-:W-:Y:S01]  /*1140*/  IMAD.IADD R167, R167, 0x1, R162 ;  /* 0x00000001a7a77824 */ /* 0x000fe200078e02a2 */
[----:B------:R-:W-:Y:S01]  /*1150*/  SHF.R.S32.HI R104, RZ, 0x1f, R113 ;  /* 0x0000001fff687819 */ /* 0x000fe20000011471 */
[----:B------:R-:W-:Y:S01]  /*1160*/  IMAD.MOV.U32 R162, RZ, RZ, R16 ;  /* 0x000000ffffa27224 */ /* 0x000fe200078e0010 */
[----:B------:R-:W-:Y:S01]  /*1170*/  LEA.HI R16, R5, R82, RZ, 0x5 ;  /* 0x0000005205107211 */ /* 0x000fe200078f28ff */
[----:B------:R-:W-:Y:S02]  /*1180*/  IMAD.MOV.U32 R132, RZ, RZ, 0x1 ;  /* 0x00000001ff847424 */ /* 0x000fe400078e00ff */
[----:B------:R-:W-:Y:S01]  /*1190*/  IMAD R121, R4, 0x40, R97 ;  /* 0x0000004004797824 */ /* 0x000fe200078e0261 */
[----:B------:R-:W-:Y:S01]  /*11a0*/  SHF.R.S32.HI R4, RZ, 0x1f, R125 ;  /* 0x0000001fff047819 */ /* 0x000fe2000001147d */
[----:B------:R-:W-:-:S02]  /*11b0*/  IMAD.SHL.U32 R16, R16, 0x10, RZ ;  /* 0x0000001010107824 */ /* 0x000fc400078e00ff */
[----:B------:R-:W-:Y:S01]  /*11c0*/  IMAD.MOV.U32 R127, RZ, RZ, c[0x0][0x27c] ;  /* 0x00009f00ff7f7624 */ /* 0x000fe200078e00ff */
[----:B------:R-:W-:Y:S01]  /*11d0*/  LEA.HI R115, R4, R125, RZ, 0x3 ;  /* 0x0000007d04737211 */ /* 0x000fe200078f18ff */
[C---:B------:R-:W-:Y:S01]  /*11e0*/  IMAD R160, R97.reuse, c[0x0][0x284], R160 ;  /* 0x0000a10061a07a24 */ /* 0x040fe200078e02a0 */
[----:B------:R-:W-:Y:S01]  /*11f0*/  LOP3.LUT R16, R16, 0xfffffe00, RZ, 0xc0, !PT ;  /* 0xfffffe0010107812 */ /* 0x000fe200078ec0ff */
[----:B------:R-:W-:Y:S01]  /*1200*/  IMAD.WIDE.U32 R164, R97, c[0x0][0x280], R24 ;  /* 0x0000a00061a47a25 */ /* 0x000fe200078e0018 */
[----:B------:R-:W-:Y:S02]  /*1210*/  SHF.R.S32.HI R4, RZ, 0x1f, R15 ;  /* 0x0000001fff047819 */ /* 0x000fe4000001140f */
[----:B------:R-:W-:Y:S01]  /*1220*/  LOP3.LUT R115, R115, 0xfffffff8, RZ, 0xc0, !PT ;  /* 0xfffffff873737812 */ /* 0x000fe200078ec0ff */
[----:B------:R-:W-:Y:S01]  /*1230*/  IMAD.WIDE.U32 R170, R184, c[0x0][0x1e8], RZ ;  /* 0x00007a00b8aa7a25 */ /* 0x000fe200078e00ff */
[----:B------:R-:W-:Y:S02]  /*1240*/  LEA.HI R119, R4, R15, RZ, 0x3 ;  /* 0x0000000f04777211 */ /* 0x000fe400078f18ff */
[----:B------:R-:W-:Y:S01]  /*1250*/  LOP3.LUT R4, R123, 0x18, R24, 0xf8, !PT ;  /* 0x000000187b047812 */ /* 0x000fe200078ef818 */
[----:B------:R-:W-:Y:S01]  /*1260*/  IMAD.IADD R165, R165, 0x1, R160 ;  /* 0x00000001a5a57824 */ /* 0x000fe200078e02a0 */
[----:B------:R-:W-:Y:S01]  /*1270*/  LOP3.LUT R119, R119, 0xfffffff8, RZ, 0xc0, !PT ;  /* 0xfffffff877777812 */ /* 0x000fe200078ec0ff */
[----:B------:R-:W-:Y:S01]  /*1280*/  IMAD R99, R86, c[0x0][0x210], RZ ;  /* 0x0000840056637a24 */ /* 0x000fe200078e02ff */
[----:B------:R-:W-:Y:S01]  /*1290*/  SHF.R.S32.HI R106, RZ, 0x1f, R115 ;  /* 0x0000001fff6a7819 */ /* 0x000fe20000011473 */
[----:B-----5:R-:W-:Y:S01]  /*12a0*/  IMAD.WIDE.U32 R166, R84, c[0x0][0x290], R166 ;  /* 0x0000a40054a67a25 */ /* 0x020fe200078e00a6 */
[----:B------:R-:W-:-:S03]  /*12b0*/  SHF.R.S32.HI R142, RZ, 0x1f, R119 ;  /* 0x0000001fff8e7819 */ /* 0x000fc60000011477 */
[----:B------:R-:W-:Y:S02]  /*12c0*/  IMAD.MOV.U32 R110, RZ, RZ, c[0x0][0x27c] ;  /* 0x00009f00ff6e7624 */ /* 0x000fe400078e00ff */
[----:B------:R-:W-:-:S04]  /*12d0*/  IMAD.WIDE.U32 R172, R184, c[0x0][0x210], RZ ;  /* 0x00008400b8ac7a25 */ /* 0x000fc800078e00ff */
[----:B------:R-:W-:Y:S02]  /*12e0*/  IMAD R99, R184, c[0x0][0x214], R99 ;  /* 0x00008500b8637a24 */ /* 0x000fe400078e0263 */
[----:B------:R-:W-:-:S04]  /*12f0*/  IMAD.WIDE.U32 R164, R84, c[0x0][0x280], R164 ;  /* 0x0000a00054a47a25 */ /* 0x000fc800078e00a4 */
[----:B------:R-:W-:-:S04]  /*1300*/  IMAD.WIDE.U32 R162, R84, c[0x0][0x290], R162 ;  /* 0x0000a40054a27a25 */ /* 0x000fc800078e00a2 */
[----:B------:R-:W-:Y:S02]  /*1310*/  IMAD.MOV.U32 R53, RZ, RZ, RZ ;  /* 0x000000ffff357224 */ /* 0x000fe400078e00ff */
[----:B------:R-:W-:Y:S02]  /*1320*/  IMAD.MOV.U32 R67, RZ, RZ, 0x1 ;  /* 0x00000001ff437424 */ /* 0x000fe400078e00ff */
[----:B------:R-:W-:Y:S02]  /*1330*/  IMAD.SHL.U32 R110, R110, 0x2, RZ ;  /* 0x000000026e6e7824 */ /* 0x000fe400078e00ff */
[----:B------:R-:W-:Y:S01]  /*1340*/  IMAD.IADD R99, R173, 0x1, R99 ;  /* 0x00000001ad637824 */ /* 0x000fe200078e0263 */
[----:B--2---:R-:W-:Y:S01]  /*1350*/  @P3 SHF.R.S32.HI R169, RZ, 0x1f, R168 ;  /* 0x0000001fffa93819 */ /* 0x004fe200000114a8 */
[----:B------:R-:W-:Y:S02]  /*1360*/  @!P3 IMAD.MOV.U32 R168, RZ, RZ, R186 ;  /* 0x000000ffffa8b224 */ /* 0x000fe400078e00ba */
[----:B------:R-:W-:Y:S01]  /*1370*/  @!P3 IMAD.MOV.U32 R169, RZ, RZ, R13 ;  /* 0x000000ffffa9b224 */ /* 0x000fe200078e000d */
[----:B------:R-:W-:Y:S01]  /*1380*/  BAR.SYNC.DEFER_BLOCKING 0x0 ;  /* 0x0000000000007b1d */ /* 0x000fe20000010000 */
[----:B------:R-:W-:-:S04]  /*1390*/  @P2 LEA R20, P3, R26, c[0x0][0x250], 0x1 ;  /* 0x000094001a142a11 */ /* 0x000fc800078608ff */
[----:B------:R-:W-:Y:S02]  /*13a0*/  @P2 LEA.HI.X R21, R26, c[0x0][0x254], R3, 0x1, P3 ;  /* 0x000095001a152a11 */ /* 0x000fe400018f0c03 */
[----:B------:R-:W-:-:S04]  /*13b0*/  ISETP.GE.AND P3, PT, R24, c[0x0][0x27c], PT ;  /* 0x00009f0018007a0c */ /* 0x000fc80003f66270 */
[----:B------:R-:W-:-:S05]  /*13c0*/  SEL R9, RZ, c[0x0][0x27c], !P3 ;  /* 0x00009f00ff097a07 */ /* 0x000fca0005800000 */
[----:B------:R-:W-:-:S04]  /*13d0*/  IMAD.IADD R9, R24, 0x1, R9 ;  /* 0x0000000118097824 */ /* 0x000fc800078e0209 */
[----:B------:R-:W-:Y:S02]  /*13e0*/  @P3 LOP3.LUT R135, R135, 0x4, RZ, 0xfc, !PT ;  /* 0x0000000487873812 */ /* 0x000fe400078efcff */
[----:B------:R-:W-:Y:S01]  /*13f0*/  ISETP.GE.AND P3, PT, R15, c[0x0][0x27c], PT ;  /* 0x00009f000f007a0c */ /* 0x000fe20003f66270 */
[----:B------:R-:W-:Y:S01]  /*1400*/  @!PT LDS RZ, [RZ] ;  /* 0x00000000fffff984 */ /* 0x000fe20000000800 */
[----:B------:R-:W-:Y:S01]  /*1410*/  @!PT LDS RZ, [RZ] ;  /* 0x00000000fffff984 */ /* 0x000fe20000000800 */
[----:B------:R-:W-:Y:S01]  /*1420*/  @!PT LDS RZ, [RZ] ;  /* 0x00000000fffff984 */ /* 0x000fe20000000800 */
[----:B------:R1:W-:Y:S01]  /*1430*/  @P2 LDGSTS.E.BYPASS.LTC128B.128 [R12+0x100], [R20.64], !P6 ;  /* 0x00100000140c2fae */ /* 0x0003e2000f101d46 */
[----:B------:R-:W-:Y:S02]  /*1440*/  SHF.R.S32.HI R116, RZ, 0x1f, R9 ;  /* 0x0000001fff747819 */ /* 0x000fe40000011409 */
[----:B------:R-:W-:Y:S01]  /*1450*/  SEL R2, RZ, c[0x0][0x27c], !P3 ;  /* 0x00009f00ff027a07 */ /* 0x000fe20005800000 */
[----:B------:R1:W-:Y:S01]  /*1460*/  @P2 LDGSTS.E.BYPASS.LTC128B.128 [R12+0x2100], [R20.64+0x80], !P4 ;  /* 0x02100080140c2fae */ /* 0x0003e2000e101d46 */
[----:B------:R-:W-:Y:S02]  /*1470*/  LOP3.LUT R135, R135, 0xfffffffd, RZ, 0xc0, !PT ;  /* 0xfffffffd87877812 */ /* 0x000fe400078ec0ff */
[----:B------:R-:W-:Y:S01]  /*1480*/  LEA.HI R0, R116, R9, RZ, 0x3 ;  /* 0x0000000974007211 */ /* 0x000fe200078f18ff */
[----:B------:R1:W-:Y:S01]  /*1490*/  @P2 LDGSTS.E.BYPASS.LTC128B.128 [R12+0x4100], [R20.64+0x100], !P5 ;  /* 0x04100100140c2fae */ /* 0x0003e2000e901d46 */
[----:B------:R-:W-:-:S02]  /*14a0*/  @P1 IADD3 R7, P2, R109, R26, RZ ;  /* 0x0000001a6d071210 */ /* 0x000fc40007f5e0ff */
[----:B------:R-:W-:Y:S02]  /*14b0*/  LEA.HI R116, R116, R9, RZ, 0x6 ;  /* 0x0000000974747211 */ /* 0x000fe400078f30ff */
[----:B------:R-:W-:Y:S01]  /*14c0*/  LOP3.LUT R137, R0, 0xfffffff8, RZ, 0xc0, !PT ;  /* 0xfffffff800897812 */ /* 0x000fe200078ec0ff */
[----:B------:R-:W-:Y:S01]  /*14d0*/  @P1 IMAD.X R8, R100, 0x1, R3, P2 ;  /* 0x0000000164081824 */ /* 0x000fe200010e0603 */
[C---:B------:R-:W-:Y:S01]  /*14e0*/  @P1 LEA R26, P2, R7.reuse, c[0x0][0x250], 0x1 ;  /* 0x00009400071a1a11 */ /* 0x040fe200078408ff */
[----:B------:R-:W-:Y:S01]  /*14f0*/  @P1 IMAD.SHL.U32 R3, R10, 0x2, RZ ;  /* 0x000000020a031824 */ /* 0x000fe200078e00ff */
[----:B------:R-:W-:Y:S01]  /*1500*/  SHF.R.S32.HI R136, RZ, 0x1f, R137 ;  /* 0x0000001fff887819 */ /* 0x000fe20000011489 */
[----:B------:R-:W-:Y:S01]  /*1510*/  IMAD.SHL.U32 R116, R116, 0x40, RZ ;  /* 0x0000004074747824 */ /* 0x000fe200078e00ff */
[----:B------:R-:W-:Y:S02]  /*1520*/  @P1 LEA.HI.X R27, R7, c[0x0][0x254], R8, 0x1, P2 ;  /* 0x00009500071b1a11 */ /* 0x000fe400010f0c08 */
[----:B------:R-:W-:-:S02]  /*1530*/  SHF.R.S32.HI R118, RZ, 0x3, R0 ;  /* 0x00000003ff767819 */ /* 0x000fc40000011400 */
[----:B------:R-:W-:Y:S01]  /*1540*/  LOP3.LUT R116, R116, 0xfffff000, RZ, 0xc0, !PT ;  /* 0xfffff00074747812 */ /* 0x000fe200078ec0ff */
[----:B------:R2:W-:Y:S01]  /*1550*/  @P1 LDGSTS.E.BYPASS.LTC128B.128 [R3+0x1100], [R26.64], !P6 ;  /* 0x011000001a031fae */ /* 0x0005e2000f101d46 */
[C---:B------:R-:W-:Y:S01]  /*1560*/  SHF.L.U64.HI R136, R137.reuse, 0x1, R136 ;  /* 0x0000000189887819 */ /* 0x040fe20000010288 */
[----:B------:R-:W-:Y:S02]  /*1570*/  IMAD.SHL.U32 R137, R137, 0x2, RZ ;  /* 0x0000000289897824 */ /* 0x000fe400078e00ff */
[----:B------:R2:W-:Y:S04]  /*1580*/  @P1 LDGSTS.E.BYPASS.LTC128B.128 [R3+0x3100], [R26.64+0x80], !P4 ;  /* 0x031000801a031fae */ /* 0x0005e8000e101d46 */
[----:B------:R2:W-:Y:S01]  /*1590*/  @P1 LDGSTS.E.BYPASS.LTC128B.128 [R3+0x5100], [R26.64+0x100], !P5 ;  /* 0x051001001a031fae */ /* 0x0005e2000e901d46 */
[----:B-1----:R-:W-:-:S03]  /*15a0*/  IADD3 R20, R22, 0x20, RZ ;  /* 0x0000002016147810 */ /* 0x002fc60007ffe0ff */
[----:B------:R-:W0:Y:S01]  /*15b0*/  LDGDEPBAR ;  /* 0x00000000000079af */ /* 0x000e220000000000 */
[----:B------:R-:W-:Y:S01]  /*15c0*/  @P0 LEA R12, P2, R14, c[0x0][0x220], 0x1 ;  /* 0x000088000e0c0a11 */ /* 0x000fe200078408ff */
[----:B------:R-:W-:-:S03]  /*15d0*/  IMAD.IADD R17, R22, 0x1, R20 ;  /* 0x0000000116117824 */ /* 0x000fc600078e0214 */
[----:B------:R-:W-:Y:S01]  /*15e0*/  @P0 LEA.HI.X R13, R14, c[0x0][0x224], R6, 0x1, P2 ;  /* 0x000089000e0d0a11 */ /* 0x000fe200010f0c06 */
[----:B------:R-:W-:Y:S01]  /*15f0*/  @P0 IMAD.SHL.U32 R6, R10, 0x2, RZ ;  /* 0x000000020a060824 */ /* 0x000fe200078e00ff */
[C---:B------:R-:W-:Y:S02]  /*1600*/  @P0 LEA R28, P1, R96.reuse, R12, 0x1 ;  /* 0x0000000c601c0211 */ /* 0x040fe400078208ff */
[----:B------:R-:W-:Y:S02]  /*1610*/  ISETP.GE.AND P2, PT, R17, c[0x0][0x27c], PT ;  /* 0x00009f0011007a0c */ /* 0x000fe40003f46270 */
[----:B------:R-:W-:Y:S01]  /*1620*/  @P0 LEA.HI.X R29, R96, R13, R95, 0x1, P1 ;  /* 0x0000000d601d0211 */ /* 0x000fe200008f0c5f */
[----:B------:R1:W-:Y:S01]  /*1630*/  @P0 LDGSTS.E.BYPASS.LTC128B.128 [R6+0x12100], [R12.64], !P6 ;  /* 0x121000000c060fae */ /* 0x0003e2000f101d46 */
[----:B------:R-:W-:Y:S02]  /*1640*/  SEL R8, RZ, c[0x0][0x27c], !P2 ;  /* 0x00009f00ff087a07 */ /* 0x000fe40005000000 */
[----:B------:R-:W-:Y:S01]  /*1650*/  ISETP.NE.AND P1, PT, R132, c[0x0][0x2b8], PT ;  /* 0x0000ae0084007a0c */ /* 0x000fe20003f25270 */
[----:B------:R1:W-:Y:S01]  /*1660*/  @P0 LDGSTS.E.BYPASS.LTC128B.128 [R6+0x14100], [R12.64+0x80], !P4 ;  /* 0x141000800c060fae */ /* 0x0003e2000e101d46 */
[--C-:B------:R-:W-:Y:S01]  /*1670*/  SHF.R.S32.HI R120, RZ, 0x1f, R17.reuse ;  /* 0x0000001fff787819 */ /* 0x100fe20000011411 */
[----:B------:R-:W-:Y:S01]  /*1680*/  IMAD.IADD R7, R8, 0x1, R17 ;  /* 0x0000000108077824 */ /* 0x000fe200078e0211 */
[----:B------:R-:W-:Y:S01]  /*1690*/  IADD3 R14, R22, 0x50, RZ ;  /* 0x00000050160e7810 */ /* 0x000fe20007ffe0ff */
[----:B------:R1:W-:Y:S01]  /*16a0*/  @P0 LDGSTS.E.BYPASS.LTC128B.128 [R6+0x16100], [R12.64+0x100], !P5 ;  /* 0x161001000c060fae */ /* 0x0003e2000e901d46 */
[----:B------:R-:W-:Y:S01]  /*16b0*/  LEA.HI R120, R120, R17, RZ, 0x3 ;  /* 0x0000001178787211 */ /* 0x000fe200078f18ff */
[----:B--2---:R-:W-:Y:S01]  /*16c0*/  IMAD.IADD R3, R2, 0x1, R15 ;  /* 0x0000000102037824 */ /* 0x004fe200078e020f */
[----:B------:R-:W-:Y:S01]  /*16d0*/  SHF.R.S32.HI R114, RZ, 0x1f, R7 ;  /* 0x0000001fff727819 */ /* 0x000fe20000011407 */
[----:B------:R2:W-:Y:S01]  /*16e0*/  @P0 LDGSTS.E.BYPASS.LTC128B.128 [R6+0x13100], [R28.64], !P6 ;  /* 0x131000001c060fae */ /* 0x0005e2000f101d46 */
[----:B------:R-:W-:-:S02]  /*16f0*/  @P2 LOP3.LUT R135, R135, 0x2, RZ, 0xfc, !PT ;  /* 0x0000000287872812 */ /* 0x000fc400078efcff */
[----:B------:R-:W-:Y:S01]  /*1700*/  SHF.R.S32.HI R112, RZ, 0x1f, R3 ;  /* 0x0000001fff707819 */ /* 0x000fe20000011403 */
[----:B------:R2:W-:Y:S01]  /*1710*/  @P0 LDGSTS.E.BYPASS.LTC128B.128 [R6+0x15100], [R28.64+0x80], !P4 ;  /* 0x151000801c060fae */ /* 0x0005e2000e101d46 */
[----:B------:R-:W-:Y:S02]  /*1720*/  LEA.HI R2, R114, R7, RZ, 0x3 ;  /* 0x0000000772027211 */ /* 0x000fe400078f18ff */
[----:B------:R-:W-:Y:S01]  /*1730*/  LEA.HI R144, R112, R3, RZ, 0x3 ;  /* 0x0000000370907211 */ /* 0x000fe200078f18ff */
[----:B------:R2:W-:Y:S01]  /*1740*/  @P0 LDGSTS.E.BYPASS.LTC128B.128 [R6+0x17100], [R28.64+0x100], !P5 ;  /* 0x171001001c060fae */ /* 0x0005e2000e901d46 */
[----:B------:R-:W-:Y:S02]  /*1750*/  LOP3.LUT P0, RZ, R122, 0x4, RZ, 0xc0, !PT ;  /* 0x000000047aff7812 */ /* 0x000fe4000780c0ff */
[----:B------:R-:W-:Y:S01]  /*1760*/  LEA.HI R114, R114, R7, RZ, 0x6 ;  /* 0x0000000772727211 */ /* 0x000fe200078f30ff */
[----:B------:R-:W0:Y:S01]  /*1770*/  LDGDEPBAR ;  /* 0x00000000000079af */ /* 0x000e220000000000 */
[----:B------:R-:W-:-:S02]  /*1780*/  LEA.HI R112, R112, R3, RZ, 0x6 ;  /* 0x0000000370707211 */ /* 0x000fc400078f30ff */
[----:B------:R-:W-:Y:S01]  /*1790*/  LOP3.LUT R135, R135, 0xfffffff7, RZ, 0xc0, !PT ;  /* 0xfffffff787877812 */ /* 0x000fe200078ec0ff */
[----:B------:R-:W-:Y:S01]  /*17a0*/  IMAD.SHL.U32 R114, R114, 0x40, RZ ;  /* 0x0000004072727824 */ /* 0x000fe200078e00ff */
[----:B------:R-:W-:Y:S01]  /*17b0*/  LOP3.LUT R8, R123, 0x38, R2, 0xf8, !PT ;  /* 0x000000387b087812 */ /* 0x000fe200078ef802 */
[----:B------:R-:W-:Y:S01]  /*17c0*/  IMAD.SHL.U32 R112, R112, 0x40, RZ ;  /* 0x0000004070707824 */ /* 0x000fe200078e00ff */
[----:B------:R-:W-:Y:S02]  /*17d0*/  @P3 LOP3.LUT R135, R135, 0x8, RZ, 0xfc, !PT ;  /* 0x0000000887873812 */ /* 0x000fe400078efcff */
[----:B------:R-:W-:Y:S01]  /*17e0*/  LOP3.LUT R114, R114, 0xfffff000, RZ, 0xc0, !PT ;  /* 0xfffff00072727812 */ /* 0x000fe200078ec0ff */
[----:B-1----:R-:W-:Y:S01]  /*17f0*/  IMAD.WIDE.U32 R12, R97, c[0x0][0x280], R22 ;  /* 0x0000a000610c7a25 */ /* 0x002fe200078e0016 */
[----:B------:R-:W-:Y:S02]  /*1800*/  LOP3.LUT R135, R135, 0xffffffef, RZ, 0xc0, !PT ;  /* 0xffffffef87877812 */ /* 0x000fe400078ec0ff */
[----:B------:R-:W-:Y:S01]  /*1810*/  LOP3.LUT R5, R8, R111, RZ, 0x3c, !PT ;  /* 0x0000006f08057212 */ /* 0x000fe200078e3cff */
[----:B------:R-:W-:Y:S01]  /*1820*/  IMAD.IADD R161, R160, 0x1, R13 ;  /* 0x00000001a0a17824 */ /* 0x000fe200078e020d */
[----:B------:R-:W-:Y:S01]  /*1830*/  LOP3.LUT R112, R112, 0xfffff000, RZ, 0xc0, !PT ;  /* 0xfffff00070707812 */ /* 0x000fe200078ec0ff */
[----:B------:R-:W-:Y:S01]  /*1840*/  IMAD.MOV.U32 R160, RZ, RZ, R12 ;  /* 0x000000ffffa07224 */ /* 0x000fe200078e000c */
[----:B------:R-:W-:Y:S01]  /*1850*/  @P0 LOP3.LUT R135, R135, 0x10, RZ, 0xfc, !PT ;  /* 0x0000001087870812 */ /* 0x000fe200078efcff */
[----:B------:R-:W-:Y:S01]  /*1860*/  IMAD.MOV.U32 R8, RZ, RZ, c[0x0][0x290] ;  /* 0x0000a400ff087624 */ /* 0x000fe200078e00ff */
[----:B------:R-:W-:Y:S01]  /*1870*/  IADD3 R114, R5, R114, R16 ;  /* 0x0000007205727210 */ /* 0x000fe20007ffe010 */
[----:B------:R-:W-:Y:S01]  /*1880*/  IMAD.WIDE.U32 R160, R84, c[0x0][0x280], R160 ;  /* 0x0000a00054a07a25 */ /* 0x000fe200078e00a0 */
[----:B------:R-:W-:-:S02]  /*1890*/  SHF.R.S32.HI R5, RZ, 0x1f, R84 ;  /* 0x0000001fff057819 */ /* 0x000fc40000011454 */
[----:B--2---:R-:W-:Y:S01]  /*18a0*/  LOP3.LUT R6, R123, 0x38, R0, 0xf8, !PT ;  /* 0x000000387b067812 */ /* 0x004fe200078ef800 */
[----:B------:R-:W-:Y:S01]  /*18b0*/  IMAD.SHL.U32 R103, R8, 0x40, RZ ;  /* 0x0000004008677824 */ /* 0x000fe200078e00ff */
[----:B------:R-:W-:Y:S01]  /*18c0*/  ISETP.GE.AND P0, PT, R127, 0x1, PT ;  /* 0x000000017f00780c */ /* 0x000fe20003f06270 */
[C---:B------:R-:W-:Y:S01]  /*18d0*/  IMAD R129, R5.reuse, c[0x0][0x290], RZ ;  /* 0x0000a40005817a24 */ /* 0x040fe200078e02ff */
[-C--:B------:R-:W-:Y:S01]  /*18e0*/  LOP3.LUT R7, R6, R111.reuse, RZ, 0x3c, !PT ;  /* 0x0000006f06077212 */ /* 0x080fe200078e3cff */
[----:B------:R-:W-:Y:S01]  /*18f0*/  IMAD R5, R5, c[0x0][0x280], RZ ;  /* 0x0000a00005057a24 */ /* 0x000fe200078e02ff */
[----:B------:R-:W-:Y:S01]  /*1900*/  LOP3.LUT R6, R123, 0x38, R144, 0xf8, !PT ;  /* 0x000000387b067812 */ /* 0x000fe200078ef890 */
[C---:B------:R-:W-:Y:S01]  /*1910*/  IMAD R129, R84.reuse, c[0x0][0x294], R129 ;  /* 0x0000a50054817a24 */ /* 0x040fe200078e0281 */
[----:B------:R-:W-:Y:S01]  /*1920*/  LOP3.LUT R135, R135, 0xffffffbf, RZ, 0xc0, !PT ;  /* 0xffffffbf87877812 */ /* 0x000fe200078ec0ff */
[----:B------:R-:W-:Y:S01]  /*1930*/  IMAD R5, R84, c[0x0][0x284], R5 ;  /* 0x0000a10054057a24 */ /* 0x000fe200078e0205 */
[----:B------:R-:W-:Y:S01]  /*1940*/  LOP3.LUT R3, R6, R111, RZ, 0x3c, !PT ;  /* 0x0000006f06037212 */ /* 0x000fe200078e3cff */
[----:B------:R-:W-:Y:S01]  /*1950*/  IMAD.MOV.U32 R6, RZ, RZ, c[0x0][0x280] ;  /* 0x0000a000ff067624 */ /* 0x000fe200078e00ff */
[--C-:B------:R-:W-:Y:S01]  /*1960*/  IADD3 R116, R7, R116, R16.reuse ;  /* 0x0000007407747210 */ /* 0x100fe20007ffe010 */
[----:B------:R-:W-:Y:S01]  /*1970*/  IMAD R7, R169, c[0x0][0x2b0], RZ ;  /* 0x0000ac00a9077a24 */ /* 0x000fe200078e02ff */
[----:B------:R-:W-:Y:S01]  /*1980*/  IADD3 R112, R3, R112, R16 ;  /* 0x0000007003707210 */ /* 0x000fe20007ffe010 */
[----:B------:R-:W-:Y:S01]  /*1990*/  IMAD R3, R86, c[0x0][0x1e8], RZ ;  /* 0x00007a0056037a24 */ /* 0x000fe200078e02ff */
[----:B------:R-:W-:Y:S01]  /*19a0*/  LOP3.LUT R139, R2, 0xfffffff8, RZ, 0xc0, !PT ;  /* 0xfffffff8028b7812 */ /* 0x000fe200078ec0ff */
[----:B------:R-:W-:Y:S01]  /*19b0*/  IMAD R7, R168, c[0x0][0x2b4], R7 ;  /* 0x0000ad00a8077a24 */ /* 0x000fe200078e0207 */
[----:B------:R-:W-:Y:S01]  /*19c0*/  LOP3.LUT R141, R144, 0xfffffff8, RZ, 0xc0, !PT ;  /* 0xfffffff8908d7812 */ /* 0x000fe200078ec0ff */
[----:B------:R-:W-:Y:S01]  /*19d0*/  IMAD R3, R184, c[0x0][0x1ec], R3 ;  /* 0x00007b00b8037a24 */ /* 0x000fe200078e0203 */
[----:B------:R-:W-:Y:S01]  /*19e0*/  LOP3.LUT R135, R135, 0xffffffdf, RZ, 0xc0, !PT ;  /* 0xffffffdf87877812 */ /* 0x000fe200078ec0ff */
[----:B------:R-:W-:Y:S01]  /*19f0*/  IMAD.WIDE.U32 R168, R168, c[0x0][0x2b0], RZ ;  /* 0x0000ac00a8a87a25 */ /* 0x000fe200078e00ff */
[----:B------:R-:W-:-:S02]  /*1a00*/  SHF.R.S32.HI R138, RZ, 0x1f, R139 ;  /* 0x0000001fff8a7819 */ /* 0x000fc4000001148b */
[----:B------:R-:W-:Y:S01]  /*1a10*/  SHF.R.S32.HI R140, RZ, 0x1f, R141 ;  /* 0x0000001fff8c7819 */ /* 0x000fe2000001148d */
[----:B------:R-:W-:Y:S01]  /*1a20*/  IMAD.IADD R102, R171, 0x1, R3 ;  /* 0x00000001ab667824 */ /* 0x000fe200078e0203 */
[----:B------:R-:W-:Y:S01]  /*1a30*/  LOP3.LUT R3, R4, R111, RZ, 0x3c, !PT ;  /* 0x0000006f04037212 */ /* 0x000fe200078e3cff */
[----:B------:R-:W-:Y:S01]  /*1a40*/  IMAD.IADD R131, R167, 0x1, R129 ;  /* 0x00000001a7837824 */ /* 0x000fe200078e0281 */
[----:B------:R-:W-:Y:S01]  /*1a50*/  LOP3.LUT R120, R120, 0xfffffff8, RZ, 0xc0, !PT ;  /* 0xfffffff878787812 */ /* 0x000fe200078ec0ff */
[----:B------:R-:W-:Y:S01]  /*1a60*/  IMAD.SHL.U32 R107, R6, 0x40, RZ ;  /* 0x00000040066b7824 */ /* 0x000fe200078e00ff */
[----:B------:R-:W-:Y:S01]  /*1a70*/  @P1 LOP3.LUT R135, R135, 0x20, RZ, 0xfc, !PT ;  /* 0x0000002087871812 */ /* 0x000fe200078efcff */
[----:B------:R-:W-:Y:S01]  /*1a80*/  IMAD.IADD R98, R169, 0x1, R7 ;  /* 0x00000001a9627824 */ /* 0x000fe200078e0207 */
[-C--:B------:R-:W-:Y:S01]  /*1a90*/  SHF.L.U64.HI R101, R8, R105.reuse, c[0x0][0x294] ;  /* 0x0000a50008657619 */ /* 0x080fe20000010269 */
[----:B------:R-:W-:Y:S01]  /*1aa0*/  IMAD.IADD R0, R3, 0x1, R16 ;  /* 0x0000000103007824 */ /* 0x000fe200078e0210 */
[----:B------:R-:W-:Y:S01]  /*1ab0*/  SHF.L.U64.HI R138, R139, 0x1, R138 ;  /* 0x000000018b8a7819 */ /* 0x000fe2000001028a */
[----:B------:R-:W-:Y:S01]  /*1ac0*/  IMAD.IADD R129, R129, 0x1, R163 ;  /* 0x0000000181817824 */ /* 0x000fe200078e02a3 */
[----:B------:R-:W-:Y:S01]  /*1ad0*/  SHF.L.U64.HI R140, R141, 0x1, R140 ;  /* 0x000000018d8c7819 */ /* 0x000fe2000001028c */
[----:B------:R-:W-:Y:S01]  /*1ae0*/  IMAD.IADD R130, R165, 0x1, R5 ;  /* 0x00000001a5827824 */ /* 0x000fe200078e0205 */
[----:B------:R-:W-:Y:S01]  /*1af0*/  SHF.L.U64.HI R105, R6, R105, c[0x0][0x284] ;  /* 0x0000a10006697619 */ /* 0x000fe20000010269 */
[----:B------:R-:W-:Y:S01]  /*1b00*/  IMAD.IADD R128, R5, 0x1, R161 ;  /* 0x0000000105807824 */ /* 0x000fe200078e02a1 */
[C---:B------:R-:W-:Y:S01]  /*1b10*/  IADD3 R13, R22.reuse, 0x30, RZ ;  /* 0x00000030160d7810 */ /* 0x040fe20007ffe0ff */
[----:B------:R-:W-:Y:S01]  /*1b20*/  IMAD.SHL.U32 R139, R139, 0x2, RZ ;  /* 0x000000028b8b7824 */ /* 0x000fe200078e00ff */
[----:B------:R-:W-:Y:S01]  /*1b30*/  IADD3 R12, R22, 0x10, RZ ;  /* 0x00000010160c7810 */ /* 0x000fe20007ffe0ff */
[----:B------:R-:W-:Y:S01]  /*1b40*/  IMAD.SHL.U32 R141, R141, 0x2, RZ ;  /* 0x000000028d8d7824 */ /* 0x000fe200078e00ff */
[----:B------:R-:W-:-:S02]  /*1b50*/  SHF.R.S32.HI R143, RZ, 0x1f, R120 ;  /* 0x0000001fff8f7819 */ /* 0x000fc40000011478 */
[----:B------:R-:W-:Y:S02]  /*1b60*/  SHF.R.S32.HI R145, RZ, 0x3, R2 ;  /* 0x00000003ff917819 */ /* 0x000fe40000011402 */
[----:B------:R-:W-:Y:S02]  /*1b70*/  SHF.R.S32.HI R144, RZ, 0x3, R144 ;  /* 0x00000003ff907819 */ /* 0x000fe40000011490 */
[----:B------:R-:W-:Y:S02]  /*1b80*/  @P0 LOP3.LUT R135, R135, 0x40, RZ, 0xfc, !PT ;  /* 0x0000004087870812 */ /* 0x000fe400078efcff */
.L_x_827:
[----:B------:R-:W-:Y:S01]  /*1b90*/  ISETP.NE.AND P1, PT, R132, c[0x0][0x2b8], PT ;  /* 0x0000ae0084007a0c */ /* 0x000fe20003f25270 */
[----:B------:R-:W-:Y:S01]  /*1ba0*/  IMAD.SHL.U32 R148, R18, 0x40, RZ ;  /* 0x0000004012947824 */ /* 0x000fe200078e00ff */
[----:B------:R-:W-:Y:S01]  /*1bb0*/  LOP3.LUT P2, RZ, R122, 0x4, RZ, 0xc0, !PT ;  /* 0x000000047aff7812 */ /* 0x000fe2000784c0ff */
[----:B------:R-:W-:Y:S01]  /*1bc0*/  IMAD.MOV.U32 R147, RZ, RZ, RZ ;  /* 0x000000ffff937224 */ /* 0x000fe200078e00ff */
[----:B------:R-:W-:Y:S04]  /*1bd0*/  DEPBAR.LE SB0, 0x2 ;  /* 0x000080800000791a */ /* 0x000fe80000000000 */
[----:B------:R-:W-:Y:S01]  /*1be0*/  IMAD.IADD R3, R121, 0x1, R148 ;  /* 0x0000000179037824 */ /* 0x000fe200078e0294 */
[----:B------:R-:W-:Y:S01]  /*1bf0*/  BSSY B1, `(.L_x_803) ;  /* 0x00003f5000017945 */ /* 0x000fe20003800000 */
[----:B------:R-:W-:Y:S02]  /*1c00*/  IMAD R2, R53, 0x3000, R0 ;  /* 0x0000300035027824 */ /* 0x000fe400078e0200 */
[----:B------:R-:W-:Y:S01]  /*1c10*/  IMAD.IADD R146, R90, 0x1, R3 ;  /* 0x000000015a927824 */ /* 0x000fe200078e0203 */
[----:B------:R-:W-:Y:S02]  /*1c20*/  ISETP.GE.AND P0, PT, R3, R89, PT ;  /* 0x000000590300720c */ /* 0x000fe40003f06270 */
[----:B------:R-:W-:Y:S01]  /*1c30*/  IADD3 R149, R2, 0x20, RZ ;  /* 0x0000002002957810 */ /* 0x000fe20007ffe0ff */
[----:B------:R-:W-:Y:S01]  /*1c40*/  @P1 IMAD.HI.U32 R4, R146, c[0x0][0x2bc], RZ ;  /* 0x0000af0092041a27 */ /* 0x000fe200078e00ff */
[----:B------:R-:W-:Y:S02]  /*1c50*/  ISETP.GT.OR P0, PT, R121, 0x3f, P0 ;  /* 0x0000003f7900780c */ /* 0x000fe40000704670 */
[C---:B------:R-:W-:Y:S01]  /*1c60*/  @P2 IADD3 R149, R2.reuse, -0x20, RZ ;  /* 0xffffffe002952810 */ /* 0x040fe20007ffe0ff */
[----:B------:R-:W-:Y:S01]  /*1c70*/  IMAD.MOV.U32 R3, RZ, RZ, R146 ;  /* 0x000000ffff037224 */ /* 0x000fe200078e0092 */
[----:B------:R-:W-:Y:S02]  /*1c80*/  @P1 SHF.R.U32.HI R3, RZ, c[0x0][0x2c0], R4 ;  /* 0x0000b000ff031a19 */ /* 0x000fe40000011604 */
[----:B------:R-:W-:Y:S02]  /*1c90*/  ISETP.GE.AND P2, PT, R127, 0x1, PT ;  /* 0x000000017f00780c */ /* 0x000fe40003f46270 */
[----:B------:R-:W-:Y:S02]  /*1ca0*/  LEA R150, R2, 0x100, 0x1 ;  /* 0x0000010002967811 */ /* 0x000fe400078e08ff */
[----:B------:R-:W-:Y:S03]  /*1cb0*/  LEA R149, R149, 0x100, 0x1 ;  /* 0x0000010095957811 */ /* 0x000fe600078e08ff */
[C---:B-1----:R-:W-:Y:S04]  /*1cc0*/  @!P0 IADD3 R5, P1, R3.reuse, R168, RZ ;  /* 0x000000a803058210 */ /* 0x042fe80007f3e0ff */
[----:B------:R-:W-:Y:S01]  /*1cd0*/  @!P0 LEA.HI.X.SX32 R4, R3, R98, 0x1, P1 ;  /* 0x0000006203048211 */ /* 0x000fe200008f0eff */
[----:B------:R-:W-:Y:S01]  /*1ce0*/  IMAD.MOV R3, RZ, RZ, -R3 ;  /* 0x000000ffff037224 */ /* 0x000fe200078e0a03 */
[----:B------:R-:W-:Y:S03]  /*1cf0*/  @!P0 LEA R6, P1, R5, c[0x0][0x2a0], 0x2 ;  /* 0x0000a80005068a11 */ /* 0x000fe600078210ff */
[----:B------:R-:W-:Y:S01]  /*1d00*/  IMAD R146, R3, c[0x0][0x2b8], R146 ;  /* 0x0000ae0003927a24 */ /* 0x000fe200078e0292 */
[----:B------:R-:W-:Y:S05]  /*1d10*/  @!P0 LEA.HI.X R7, R5, c[0x0][0x2a4], R4, 0x2, P1 ;  /* 0x0000a90005078a11 */ /* 0x000fea00008f1404 */
[----:B------:R1:W5:Y:S04]  /*1d20*/  @!P0 LDG.E R147, [R6.64] ;  /* 0x0000000606938981 */ /* 0x000368000c1e1900 */
[----:B------:R-:W-:Y:S06]  /*1d30*/  BAR.SYNC.DEFER_BLOCKING 0x0 ;  /* 0x0000000000007b1d */ /* 0x000fec0000010000 */
[----:B---3--:R-:W-:-:S05]  /*1d40*/  @!P2 BRA `(.L_x_804) ;  /* 0x00003ad00000a947 */ /* 0x008fca0003800000 */
[----:B-1----:R-:W-:Y:S01]  /*1d50*/  IMAD.WIDE.U32 R6, R146, c[0x0][0x1e0], RZ ;  /* 0x0000780092067a25 */ /* 0x002fe200078e00ff */
[----:B------:R-:W-:Y:S02]  /*1d60*/  SHF.R.S32.HI R152, RZ, 0x1f, R146 ;  /* 0x0000001fff987819 */ /* 0x000fe40000011492 */
[----:B-----5:R-:W-:Y:S01]  /*1d70*/  SHF.R.S32.HI R151, RZ, 0x1f, R147 ;  /* 0x0000001fff977819 */ /* 0x020fe20000011493 */
[----:B------:R-:W-:Y:S01]  /*1d80*/  IMAD.WIDE.U32 R8, R107, R18, RZ ;  /* 0x000000126b087225 */ /* 0x000fe200078e00ff */
[----:B------:R-:W-:Y:S03]  /*1d90*/  IADD3 R148, -R148, R89, RZ ;  /* 0x0000005994947210 */ /* 0x000fe60007ffe1ff */
[----:B------:R-:W-:Y:S01]  /*1da0*/  IMAD R2, R152, c[0x0][0x1e0], RZ ;  /* 0x0000780098027a24 */ /* 0x000fe200078e02ff */
[----:B------:R-:W-:Y:S01]  /*1db0*/  IMNMX R148, R148, 0x40, PT ;  /* 0x0000004094947817 */ /* 0x000fe20003800200 */
[----:B------:R-:W-:Y:S02]  /*1dc0*/  IMAD R5, R151, c[0x0][0x1f0], RZ ;  /* 0x00007c0097057a24 */ /* 0x000fe400078e02ff */
[----:B------:R-:W-:Y:S02]  /*1dd0*/  IMAD R2, R146, c[0x0][0x1e4], R2 ;  /* 0x0000790092027a24 */ /* 0x000fe400078e0202 */
[----:B------:R-:W-:Y:S03]  /*1de0*/  IMAD R5, R147, c[0x0][0x1f4], R5 ;  /* 0x00007d0093057a24 */ /* 0x000fe600078e0205 */
[----:B------:R-:W-:Y:S02]  /*1df0*/  IADD3 R7, R7, R2, RZ ;  /* 0x0000000207077210 */ /* 0x000fe40007ffe0ff */
[----:B------:R-:W-:Y:S03]  /*1e00*/  SHF.R.S32.HI R2, RZ, 0x1f, R18 ;  /* 0x0000001fff027819 */ /* 0x000fe60000011412 */
[----:B------:R-:W-:Y:S05]  /*1e10*/  IMAD.WIDE.U32 R6, R147, c[0x0][0x1f0], R6 ;  /* 0x00007c0093067a25 */ /* 0x000fea00078e0006 */
[----:B------:R-:W-:Y:S04]  /*1e20*/  IADD3 R3, P0, R170, R6, RZ ;  /* 0x00000006aa037210 */ /* 0x000fe80007f1e0ff */
[----:B------:R-:W-:Y:S01]  /*1e30*/  IADD3.X R4, R102, R7, R5, P0, !PT ;  /* 0x0000000766047210 */ /* 0x000fe200007fe405 */
[-C--:B------:R-:W-:Y:S01]  /*1e40*/  IMAD R5, R101, R18.reuse, RZ ;  /* 0x0000001265057224 */ /* 0x080fe200078e02ff */
[----:B------:R-:W-:Y:S01]  /*1e50*/  LEA R66, P0, R3, c[0x0][0x1c8], 0x1 ;  /* 0x0000720003427a11 */ /* 0x000fe200078008ff */
[-C--:B------:R-:W-:Y:S03]  /*1e60*/  IMAD.WIDE.U32 R6, R103, R18.reuse, RZ ;  /* 0x0000001267067225 */ /* 0x080fe600078e00ff */
[----:B------:R-:W-:Y:S01]  /*1e70*/  LEA.HI.X R4, R3, c[0x0][0x1cc], R4, 0x1, P0 ;  /* 0x0000730003047a11 */ /* 0x000fe200000f0c04 */
[----:B------:R-:W-:Y:S01]  /*1e80*/  IMAD R3, R105, R18, RZ ;  /* 0x0000001269037224 */ /* 0x000fe200078e02ff */
[----:B------:R-:W-:Y:S01]  /*1e90*/  ISETP.NE.AND P0, PT, RZ, UR4, PT ;  /* 0x00000004ff007c0c */ /* 0x000fe2000bf05270 */
[C---:B------:R-:W-:Y:S02]  /*1ea0*/  IMAD R5, R2.reuse, R103, R5 ;  /* 0x0000006702057224 */ /* 0x040fe400078e0205 */
[----:B------:R-:W-:Y:S03]  /*1eb0*/  IMAD R3, R2, R107, R3 ;  /* 0x0000006b02037224 */ /* 0x000fe600078e0203 */
[----:B------:R-:W-:Y:S02]  /*1ec0*/  IADD3 R2, R7, R5, RZ ;  /* 0x0000000507027210 */ /* 0x000fe40007ffe0ff */
[----:B------:R-:W-:Y:S05]  /*1ed0*/  IADD3 R3, R9, R3, RZ ;  /* 0x0000000309037210 */ /* 0x000fea0007ffe0ff */
        /* <DEDUP_REMOVED lines=60> */
.L_x_807:
[----:B------:R-:W-:Y:S05]  /*22a0*/  BSYNC B0 ;  /* 0x0000000000007941 */ /* 0x000fea0003800000 */
.L_x_806:
[----:B------:R2:W3:Y:S04]  /*22b0*/  SHFL.IDX PT, R73, R4, RZ, 0x1c1f ;  /* 0x001c1fff04497589 */ /* 0x0004e800000e0000 */
[----:B------:R-:W4:Y:S01]  /*22c0*/  SHFL.IDX PT, R66, R66, RZ, 0x1c1f ;  /* 0x001c1fff42427589 */ /* 0x000f2200000e0000 */
[----:B------:R-:W-:-:S05]  /*22d0*/  @P1 BRA `(.L_x_808) ;  /* 0x0000386000001947 */ /* 0x000fca0003800000 */
[----:B------:R-:W-:Y:S01]  /*22e0*/  ISETP.GE.AND P0, PT, R24, c[0x0][0x1d4], PT ;  /* 0x0000750018007a0c */ /* 0x000fe20003f06270 */
[----:B-1---5:R-:W-:Y:S01]  /*22f0*/  IMAD.MOV.U32 R29, RZ, RZ, R58 ;  /* 0x000000ffff1d7224 */ /* 0x022fe200078e003a */
[----:B------:R-:W-:Y:S01]  /*2300*/  MOV R28, R59 ;  /* 0x0000003b001c7202 */ /* 0x000fe20000000f00 */
        /* <DEDUP_REMOVED lines=10> */
[----:B--2---:R-:W-:Y:S01]  /*23b0*/  IMAD.MOV.U32 R4, RZ, RZ, R33 ;  /* 0x000000ffff047224 */ /* 0x004fe200078e0021 */
        /* <DEDUP_REMOVED lines=27> */
[----:B------:R-:W-:Y:S01]  /*2570*/  @!P0 SHF.R.U64 R45, R38, 0x10, R39 ;  /* 0x00000010262d8819 */ /* 0x000fe20000001227 */
[----:B------:R-:W-:Y:S01]  /*2580*/  @!P0 HADD2.F32 R47, -RZ, R40.H0_H0 ;  /* 0x20000028ff2f8230 */ /* 0x000fe20000004100 */
[--C-:B------:R-:W-:Y:S01]  /*2590*/  @!P0 SHF.R.U64 R51, R48, 0x10, R49.reuse ;  /* 0x0000001030338819 */ /* 0x100fe20000001231 */
        /* <DEDUP_REMOVED lines=19> */
[C---:B------:R-:W-:Y:S02]  /*26d0*/  @!P0 FMUL.FTZ R3, R38.reuse, R45 ;  /* 0x0000002d26038220 */ /* 0x040fe40000410000 */
[----:B------:R-:W-:Y:S01]  /*26e0*/  @!P0 FFMA.FTZ R70, R38, R51, -R70 ;  /* 0x0000003326468223 */ /* 0x000fe20000010846 */
[----:B------:R-:W-:Y:S01]  /*26f0*/  @!P0 MOV R38, R31 ;  /* 0x0000001f00268202 */ /* 0x000fe20000000f00 */
[----:B------:R-:W-:Y:S01]  /*2700*/  @!P0 FFMA.FTZ R2, R44, R49, R2 ;  /* 0x000000312c028223 */ /* 0x000fe20000010002 */
[--C-:B------:R-:W-:Y:S01]  /*2710*/  @!P0 HADD2.F32 R44, -RZ, R40.reuse.H1_H1 ;  /* 0x30000028ff2c8230 */ /* 0x100fe20000004100 */
[----:B------:R-:W-:Y:S01]  /*2720*/  @!P0 FFMA.FTZ R3, R46, R51, R3 ;  /* 0x000000332e038223 */ /* 0x000fe20000010003 */
[----:B------:R-:W-:Y:S02]  /*2730*/  @!P0 HADD2.F32 R40, -RZ, R40.H0_H0 ;  /* 0x20000028ff288230 */ /* 0x000fe40000004100 */
[--C-:B------:R-:W-:Y:S01]  /*2740*/  @!P0 HADD2.F32 R48, -RZ, R38.reuse.H1_H1 ;  /* 0x30000026ff308230 */ /* 0x100fe20000004100 */
[-C--:B------:R-:W-:Y:S01]  /*2750*/  @!P0 FMUL.FTZ R77, R44, R41.reuse ;  /* 0x000000292c4d8220 */ /* 0x080fe20000410000 */
[----:B------:R-:W-:Y:S01]  /*2760*/  @!P0 HADD2.F32 R38, -RZ, R38.H0_H0 ;  /* 0x20000026ff268230 */ /* 0x000fe20000004100 */
[----:B------:R-:W-:Y:S01]  /*2770*/  @!P0 FMUL.FTZ R4, R40, R41 ;  /* 0x0000002928048220 */ /* 0x000fe20000410000 */
[----:B------:R-:W-:Y:S01]  /*2780*/  @!P0 F2FP.PACK_AB R70, R3, R70 ;  /* 0x000000460346823e */ /* 0x000fe200000000ff */
[----:B------:R-:W-:Y:S01]  /*2790*/  @!P0 FMUL.FTZ R72, R48, R39 ;  /* 0x0000002730488220 */ /* 0x000fe20000410000 */
[----:B------:R-:W-:Y:S01]  /*27a0*/  @!P0 F2FP.PACK_AB R75, R2, R75 ;  /* 0x0000004b024b823e */ /* 0x000fe200000000ff */
[C---:B------:R-:W-:Y:S01]  /*27b0*/  @!P0 FMUL.FTZ R5, R38.reuse, R39 ;  /* 0x0000002726058220 */ /* 0x040fe20000410000 */
[----:B------:R-:W-:Y:S01]  /*27c0*/  @!P0 HADD2.F32 R49, -RZ, R71.H0_H0 ;  /* 0x20000047ff318230 */ /* 0x000fe20000004100 */
[----:B------:R-:W-:Y:S01]  /*27d0*/  @!P0 FFMA.FTZ R72, R38, R55, -R72 ;  /* 0x0000003726488223 */ /* 0x000fe20000010848 */
[----:B------:R-:W-:Y:S01]  /*27e0*/  @!P0 MOV R28, R75 ;  /* 0x0000004b001c8202 */ /* 0x000fe20000000f00 */
[----:B------:R-:W-:Y:S02]  /*27f0*/  @!P0 IMAD.MOV.U32 R29, RZ, RZ, R70 ;  /* 0x000000ffff1d8224 */ /* 0x000fe400078e0046 */
        /* <DEDUP_REMOVED lines=8> */
.L_x_810:
[----:B------:R-:W-:Y:S05]  /*2880*/  BSYNC B0 ;  /* 0x0000000000007941 */ /* 0x000fea0003800000 */
.L_x_809:
        /* <DEDUP_REMOVED lines=25> */
[CC--:B------:R-:W-:Y:S02]  /*2a20*/  @!P0 FMUL.FTZ R51, R45.reuse, R41.reuse ;  /* 0x000000292d338220 */ /* 0x0c0fe40000410000 */
[----:B------:R-:W-:Y:S01]  /*2a30*/  @!P0 FMUL.FTZ R2, R44, R41 ;  /* 0x000000292c028220 */ /* 0x000fe20000410000 */
[----:B------:R-:W-:Y:S01]  /*2a40*/  @!P0 HADD2.F32 R41, -RZ, R40.H0_H0 ;  /* 0x20000028ff298230 */ /* 0x000fe20000004100 */
[-C--:B------:R-:W-:Y:S01]  /*2a50*/  @!P0 FMUL.FTZ R70, R46, R38.reuse ;  /* 0x000000262e468220 */ /* 0x080fe20000410000 */
[--C-:B------:R-:W-:Y:S01]  /*2a60*/  @!P0 HADD2.F32 R40, -RZ, R39.reuse.H0_H0 ;  /* 0x20000027ff288230 */ /* 0x100fe20000004100 */
[----:B------:R-:W-:Y:S01]  /*2a70*/  @!P0 FFMA.FTZ R2, R45, R47, R2 ;  /* 0x0000002f2d028223 */ /* 0x000fe20000010002 */
[----:B------:R-:W-:Y:S01]  /*2a80*/  @!P0 HADD2.F32 R45, -RZ, R39.H1_H1 ;  /* 0x30000027ff2d8230 */ /* 0x000fe20000004100 */
[----:B------:R-:W-:Y:S01]  /*2a90*/  @!P0 FMUL.FTZ R3, R41, R38 ;  /* 0x0000002629038220 */ /* 0x000fe20000410000 */
[----:B------:R-:W-:Y:S01]  /*2aa0*/  @!P0 MOV R38, R31 ;  /* 0x0000001f00268202 */ /* 0x000fe20000000f00 */
[----:B------:R-:W-:Y:S01]  /*2ab0*/  @!P0 FFMA.FTZ R51, R44, R47, -R51 ;  /* 0x0000002f2c338223 */ /* 0x000fe20000010833 */
[----:B------:R-:W-:Y:S01]  /*2ac0*/  @!P0 HADD2.F32 R47, -RZ, R50.H0_H0 ;  /* 0x20000032ff2f8230 */ /* 0x000fe20000004100 */
[-C--:B------:R-:W-:Y:S01]  /*2ad0*/  @!P0 FMUL.FTZ R4, R40, R21.reuse ;  /* 0x0000001528048220 */ /* 0x080fe20000410000 */
[----:B------:R-:W-:Y:S01]  /*2ae0*/  @!P0 HADD2.F32 R50, -RZ, R68.H0_H0 ;  /* 0x20000044ff328230 */ /* 0x000fe20000004100 */
[C---:B------:R-:W-:Y:S01]  /*2af0*/  @!P0 FMUL.FTZ R55, R45.reuse, R21 ;  /* 0x000000152d378220 */ /* 0x040fe20000410000 */
        /* <DEDUP_REMOVED lines=19> */
.L_x_812:
[----:B------:R-:W-:Y:S05]  /*2c30*/  BSYNC B0 ;  /* 0x0000000000007941 */ /* 0x000fea0003800000 */
.L_x_811:
        /* <DEDUP_REMOVED lines=29> */
[----:B------:R-:W-:Y:S01]  /*2e10*/  @!P0 FMUL.FTZ R48, R42, R21 ;  /* 0x000000152a308220 */ /* 0x000fe20000410000 */
[----:B------:R-:W-:Y:S01]  /*2e20*/  @!P0 MOV R37, R30 ;  /* 0x0000001e00258202 */ /* 0x000fe20000000f00 */
[----:B------:R-:W-:Y:S01]  /*2e30*/  @!P0 FFMA.FTZ R2, R40, R41, R2 ;  /* 0x0000002928028223 */ /* 0x000fe20000010002 */
[----:B------:R-:W-:Y:S01]  /*2e40*/  @!P0 HADD2.F32 R41, -RZ, R61.H0_H0 ;  /* 0x2000003dff298230 */ /* 0x000fe20000004100 */
[C---:B------:R-:W-:Y:S01]  /*2e50*/  @!P0 FMUL.FTZ R3, R38.reuse, R21 ;  /* 0x0000001526038220 */ /* 0x040fe20000410000 */
[----:B------:R-:W-:Y:S01]  /*2e60*/  @!P0 MOV R21, R31 ;  /* 0x0000001f00158202 */ /* 0x000fe20000000f00 */
[-C--:B------:R-:W-:Y:S01]  /*2e70*/  @!P0 FFMA.FTZ R48, R38, R43.reuse, -R48 ;  /* 0x0000002b26308223 */ /* 0x080fe20000010830 */
[--C-:B------:R-:W-:Y:S01]  /*2e80*/  @!P0 HADD2.F32 R38, -RZ, R37.reuse.H0_H0 ;  /* 0x20000025ff268230 */ /* 0x100fe20000004100 */
[----:B------:R-:W-:Y:S01]  /*2e90*/  @!P0 FFMA.FTZ R3, R42, R43, R3 ;  /* 0x0000002b2a038223 */ /* 0x000fe20000010003 */
[----:B------:R-:W-:Y:S01]  /*2ea0*/  @!P0 F2FP.PACK_AB R45, R2, R45 ;  /* 0x0000002d022d823e */ /* 0x000fe200000000ff */
[----:B------:R-:W-:Y:S02]  /*2eb0*/  @!P0 HADD2.F32 R40, -RZ, R37.H1_H1 ;  /* 0x30000025ff288230 */ /* 0x000fe40000004100 */
[-C--:B------:R-:W-:Y:S01]  /*2ec0*/  @!P0 FMUL.FTZ R4, R38, R9.reuse ;  /* 0x0000000926048220 */ /* 0x080fe20000410000 */
[----:B------:R-:W-:Y:S01]  /*2ed0*/  @!P0 F2FP.PACK_AB R48, R3, R48 ;  /* 0x000000300330823e */ /* 0x000fe200000000ff */
[--C-:B------:R-:W-:Y:S01]  /*2ee0*/  @!P0 HADD2.F32 R44, -RZ, R21.reuse.H1_H1 ;  /* 0x30000015ff2c8230 */ /* 0x100fe20000004100 */
[C---:B------:R-:W-:Y:S01]  /*2ef0*/  @!P0 FMUL.FTZ R47, R40.reuse, R9 ;  /* 0x00000009282f8220 */ /* 0x040fe20000410000 */
[----:B------:R-:W-:Y:S01]  /*2f00*/  @!P0 MOV R28, R45 ;  /* 0x0000002d001c8202 */ /* 0x000fe20000000f00 */
[-C--:B------:R-:W-:Y:S01]  /*2f10*/  @!P0 FFMA.FTZ R4, R40, R41.reuse, R4 ;  /* 0x0000002928048223 */ /* 0x080fe20000010004 */
[----:B------:R-:W-:Y:S01]  /*2f20*/  @!P0 MOV R29, R48 ;  /* 0x00000030001d8202 */ /* 0x000fe20000000f00 */
[-C--:B------:R-:W-:Y:S01]  /*2f30*/  @!P0 FMUL.FTZ R49, R44, R36.reuse ;  /* 0x000000242c318220 */ /* 0x080fe20000410000 */
[----:B------:R-:W-:Y:S01]  /*2f40*/  @!P0 HADD2.F32 R21, -RZ, R21.H0_H0 ;  /* 0x20000015ff158230 */ /* 0x000fe20000004100 */
[----:B------:R-:W-:Y:S04]  /*2f50*/  @!P0 FFMA.FTZ R47, R38, R41, -R47 ;  /* 0x00000029262f8223 */ /* 0x000fe8000001082f */
[C---:B------:R-:W-:Y:S01]  /*2f60*/  @!P0 FMUL.FTZ R5, R21.reuse, R36 ;  /* 0x0000002415058220 */ /* 0x040fe20000410000 */
[----:B------:R-:W-:Y:S01]  /*2f70*/  @!P0 F2FP.PACK_AB R47, R4, R47 ;  /* 0x0000002f042f823e */ /* 0x000fe200000000ff */
[-C--:B------:R-:W-:Y:S02]  /*2f80*/  @!P0 FFMA.FTZ R49, R21, R46.reuse, -R49 ;  /* 0x0000002e15318223 */ /* 0x080fe40000010831 */
[----:B------:R-:W-:Y:S01]  /*2f90*/  @!P0 FFMA.FTZ R5, R44, R46, R5 ;  /* 0x0000002e2c058223 */ /* 0x000fe20000010005 */
[----:B------:R-:W-:Y:S04]  /*2fa0*/  @!P0 MOV R30, R47 ;  /* 0x0000002f001e8202 */ /* 0x000fe80000000f00 */
[----:B------:R-:W-:Y:S04]  /*2fb0*/  @!P0 F2FP.PACK_AB R68, R5, R49 ;  /* 0x000000310544823e */ /* 0x000fe800000000ff */
[----:B------:R-:W-:Y:S05]  /*2fc0*/  @!P0 MOV R31, R68 ;  /* 0x00000044001f8202 */ /* 0x000fea0000000f00 */
[----:B------:R1:W-:Y:S02]  /*2fd0*/  ST.E.128 [R50.64], R28 ;  /* 0x0000001c32007985 */ /* 0x0003e4000c101d06 */
.L_x_814:
[----:B------:R-:W-:Y:S05]  /*2fe0*/  BSYNC B0 ;  /* 0x0000000000007941 */ /* 0x000fea0003800000 */
.L_x_813:
        /* <DEDUP_REMOVED lines=28> */
[----:B------:R-:W-:Y:S01]  /*31b0*/  @!P0 FFMA.FTZ R43, R21, R38, -R43 ;  /* 0x00000026152b8223 */ /* 0x000fe2000001082b */
[----:B------:R-:W-:Y:S01]  /*31c0*/  @!P0 MOV R21, R30 ;  /* 0x0000001e00158202 */ /* 0x000fe20000000f00 */
[-C--:B------:R-:W-:Y:S02]  /*31d0*/  @!P0 FMUL.FTZ R44, R40, R9.reuse ;  /* 0x00000009282c8220 */ /* 0x080fe40000410000 */
[----:B------:R-:W-:Y:S01]  /*31e0*/  @!P0 FMUL.FTZ R3, R36, R9 ;  /* 0x0000000924038220 */ /* 0x000fe20000410000 */
[----:B------:R-:W-:Y:S01]  /*31f0*/  @!P0 MOV R9, R31 ;  /* 0x0000001f00098202 */ /* 0x000fe20000000f00 */
[----:B------:R-:W-:Y:S01]  /*3200*/  @!P0 FFMA.FTZ R2, R37, R38, R2 ;  /* 0x0000002625028223 */ /* 0x000fe20000010002 */
[--C-:B------:R-:W-:Y:S01]  /*3210*/  @!P0 HADD2.F32 R37, -RZ, R21.reuse.H1_H1 ;  /* 0x30000015ff258230 */ /* 0x100fe20000004100 */
[-C--:B------:R-:W-:Y:S01]  /*3220*/  @!P0 FFMA.FTZ R3, R40, R39.reuse, R3 ;  /* 0x0000002728038223 */ /* 0x080fe20000010003 */
[----:B------:R-:W-:Y:S01]  /*3230*/  @!P0 HADD2.F32 R21, -RZ, R21.H0_H0 ;  /* 0x20000015ff158230 */ /* 0x000fe20000004100 */
        /* <DEDUP_REMOVED lines=12> */
[----:B------:R-:W-:Y:S02]  /*3300*/  @!P0 FFMA.FTZ R48, R9, R42, -R48 ;  /* 0x0000002a09308223 */ /* 0x000fe40000010830 */
        /* <DEDUP_REMOVED lines=8> */
.L_x_816:
[----:B------:R-:W-:Y:S05]  /*3390*/  BSYNC B0 ;  /* 0x0000000000007941 */ /* 0x000fea0003800000 */
.L_x_815:
        /* <DEDUP_REMOVED lines=22> */
[----:B------:R-:W-:Y:S02]  /*3500*/  @!P0 HADD2.F32 R35, -RZ, R9.H1_H1 ;  /* 0x30000009ff238230 */ /* 0x000fe40000004100 */
[--C-:B------:R-:W-:Y:S02]  /*3510*/  @!P0 HADD2.F32 R36, -RZ, R21.reuse.H1_H1 ;  /* 0x30000015ff248230 */ /* 0x100fe40000004100 */
[----:B------:R-:W-:Y:S01]  /*3520*/  @!P0 HADD2.F32 R21, -RZ, R21.H0_H0 ;  /* 0x20000015ff158230 */ /* 0x000fe20000004100 */
[----:B------:R-:W-:Y:S01]  /*3530*/  @!P0 FMUL.FTZ R41, R35, R33 ;  /* 0x0000002123298220 */ /* 0x000fe20000410000 */
[----:B------:R-:W-:Y:S01]  /*3540*/  @!P0 HADD2.F32 R34, -RZ, R9.H0_H0 ;  /* 0x20000009ff228230 */ /* 0x000fe20000004100 */
[----:B------:R-:W-:Y:S01]  /*3550*/  @!P0 FMUL.FTZ R42, R36, R8 ;  /* 0x00000008242a8220 */ /* 0x000fe20000410000 */
[----:B------:R-:W-:Y:S01]  /*3560*/  @!P0 MOV R9, R30 ;  /* 0x0000001e00098202 */ /* 0x000fe20000000f00 */
[----:B------:R-:W-:Y:S01]  /*3570*/  @!P0 FMUL.FTZ R3, R21, R8 ;  /* 0x0000000815038220 */ /* 0x000fe20000410000 */
[----:B------:R-:W-:Y:S01]  /*3580*/  @!P0 MOV R8, R31 ;  /* 0x0000001f00088202 */ /* 0x000fe20000000f00 */
[C---:B------:R-:W-:Y:S02]  /*3590*/  @!P0 FMUL.FTZ R2, R34.reuse, R33 ;  /* 0x0000002122028220 */ /* 0x040fe40000410000 */
[-C--:B------:R-:W-:Y:S01]  /*35a0*/  @!P0 FFMA.FTZ R41, R34, R37.reuse, -R41 ;  /* 0x0000002522298223 */ /* 0x080fe20000010829 */
[--C-:B------:R-:W-:Y:S01]  /*35b0*/  @!P0 HADD2.F32 R34, -RZ, R9.reuse.H0_H0 ;  /* 0x20000009ff228230 */ /* 0x100fe20000004100 */
[----:B------:R-:W-:Y:S01]  /*35c0*/  @!P0 FFMA.FTZ R2, R35, R37, R2 ;  /* 0x0000002523028223 */ /* 0x000fe20000010002 */
[----:B------:R-:W-:Y:S01]  /*35d0*/  @!P0 HADD2.F32 R35, -RZ, R9.H1_H1 ;  /* 0x30000009ff238230 */ /* 0x000fe20000004100 */
[----:B------:R-:W-:Y:S01]  /*35e0*/  @!P0 FFMA.FTZ R3, R36, R38, R3 ;  /* 0x0000002624038223 */ /* 0x000fe20000010003 */
[--C-:B------:R-:W-:Y:S01]  /*35f0*/  @!P0 HADD2.F32 R39, -RZ, R8.reuse.H1_H1 ;  /* 0x30000008ff278230 */ /* 0x100fe20000004100 */
[----:B------:R-:W-:Y:S01]  /*3600*/  @!P0 FMUL.FTZ R4, R34, R7 ;  /* 0x0000000722048220 */ /* 0x000fe20000410000 */
[----:B------:R-:W-:Y:S01]  /*3610*/  @!P0 F2FP.PACK_AB R41, R2, R41 ;  /* 0x000000290229823e */ /* 0x000fe200000000ff */
[----:B------:R-:W-:Y:S01]  /*3620*/  @!P0 FMUL.FTZ R43, R35, R7 ;  /* 0x00000007232b8220 */ /* 0x000fe20000410000 */
[----:B------:R-:W-:Y:S01]  /*3630*/  @!P0 HADD2.F32 R9, -RZ, R8.H0_H0 ;  /* 0x20000008ff098230 */ /* 0x000fe20000004100 */
[----:B------:R-:W-:Y:S01]  /*3640*/  @!P0 FMUL.FTZ R46, R39, R32 ;  /* 0x00000020272e8220 */ /* 0x000fe20000410000 */
[----:B------:R-:W-:Y:S01]  /*3650*/  @!P0 MOV R28, R41 ;  /* 0x00000029001c8202 */ /* 0x000fe20000000f00 */
[----:B------:R-:W-:Y:S01]  /*3660*/  @!P0 HADD2.F32 R37, -RZ, R54.H0_H0 ;  /* 0x20000036ff258230 */ /* 0x000fe20000004100 */
[----:B------:R-:W-:Y:S02]  /*3670*/  @!P0 FFMA.FTZ R42, R21, R38, -R42 ;  /* 0x00000026152a8223 */ /* 0x000fe4000001082a */
[----:B------:R-:W-:Y:S02]  /*3680*/  @!P0 FMUL.FTZ R5, R9, R32 ;  /* 0x0000002009058220 */ /* 0x000fe40000410000 */
[-C--:B------:R-:W-:Y:S01]  /*3690*/  @!P0 FFMA.FTZ R4, R35, R37.reuse, R4 ;  /* 0x0000002523048223 */ /* 0x080fe20000010004 */
        /* <DEDUP_REMOVED lines=10> */
.L_x_818:
[----:B------:R-:W-:Y:S05]  /*3740*/  BSYNC B0 ;  /* 0x0000000000007941 */ /* 0x000fea0003800000 */
.L_x_817:
        /* <DEDUP_REMOVED lines=25> */
[CC--:B------:R-:W-:Y:S01]  /*38e0*/  @!P0 FMUL.FTZ R39, R33.reuse, R21.reuse ;  /* 0x0000001521278220 */ /* 0x0c0fe20000410000 */
[----:B------:R-:W-:Y:S01]  /*38f0*/  @!P0 HADD2.F32 R32, -RZ, R9.H0_H0 ;  /* 0x20000009ff208230 */ /* 0x000fe20000004100 */
[C---:B------:R-:W-:Y:S02]  /*3900*/  @!P0 FMUL.FTZ R2, R8.reuse, R21 ;  /* 0x0000001508028220 */ /* 0x040fe40000410000 */
[----:B------:R-:W-:Y:S01]  /*3910*/  @!P0 FFMA.FTZ R39, R8, R35, -R39 ;  /* 0x0000002308278223 */ /* 0x000fe20000010827 */
[----:B------:R-:W-:Y:S01]  /*3920*/  @!P0 MOV R8, R30 ;  /* 0x0000001e00088202 */ /* 0x000fe20000000f00 */
[-C--:B------:R-:W-:Y:S02]  /*3930*/  @!P0 FMUL.FTZ R42, R34, R7.reuse ;  /* 0x00000007222a8220 */ /* 0x080fe40000410000 */
        /* <DEDUP_REMOVED lines=16> */
[----:B------:R-:W-:Y:S02]  /*3a40*/  @!P0 FFMA.FTZ R4, R33, R36, R4 ;  /* 0x0000002421048223 */ /* 0x000fe40000010004 */
[----:B------:R-:W-:Y:S02]  /*3a50*/  @!P0 FMUL.FTZ R5, R7, R26 ;  /* 0x0000001a07058220 */ /* 0x000fe40000410000 */
[----:B------:R-:W-:Y:S02]  /*3a60*/  @!P0 FFMA.FTZ R43, R9, R36, -R43 ;  /* 0x00000024092b8223 */ /* 0x000fe4000001082b */
[-C--:B------:R-:W-:Y:S02]  /*3a70*/  @!P0 FFMA.FTZ R44, R7, R38.reuse, -R44 ;  /* 0x00000026072c8223 */ /* 0x080fe4000001082c */
[----:B------:R-:W-:Y:S01]  /*3a80*/  @!P0 FFMA.FTZ R5, R35, R38, R5 ;  /* 0x0000002623058223 */ /* 0x000fe20000010005 */
[----:B------:R-:W-:Y:S04]  /*3a90*/  @!P0 F2FP.PACK_AB R43, R4, R43 ;  /* 0x0000002b042b823e */ /* 0x000fe800000000ff */
[----:B------:R-:W-:Y:S02]  /*3aa0*/  @!P0 F2FP.PACK_AB R44, R5, R44 ;  /* 0x0000002c052c823e */ /* 0x000fe400000000ff */
[----:B------:R-:W-:Y:S02]  /*3ab0*/  @!P0 MOV R30, R43 ;  /* 0x0000002b001e8202 */ /* 0x000fe40000000f00 */
[----:B------:R-:W-:Y:S05]  /*3ac0*/  @!P0 MOV R31, R44 ;  /* 0x0000002c001f8202 */ /* 0x000fea0000000f00 */
[----:B------:R1:W-:Y:S01]  /*3ad0*/  ST.E.128 [R40.64], R28 ;  /* 0x0000001c28007985 */ /* 0x0003e2000c101d06 */
[----:B------:R-:W-:-:S05]  /*3ae0*/  BRA `(.L_x_808) ;  /* 0x0000205000007947 */ /* 0x000fca0003800000 */
.L_x_805:
        /* <DEDUP_REMOVED lines=47> */
.L_x_820:
[----:B------:R-:W-:Y:S05]  /*3de0*/  BSYNC B0 ;  /* 0x0000000000007941 */ /* 0x000fea0003800000 */
.L_x_819:
        /* <DEDUP_REMOVED lines=9> */
[----:B------:R-:W-:Y:S01]  /*3e80*/  IADD3 R179, -R110, c[0x0][0x1d4], RZ ;  /* 0x000075006eb37a10 */ /* 0x000fe20007ffe1ff */
        /* <DEDUP_REMOVED lines=16> */
[----:B------:R-:W-:Y:S01]  /*3f90*/  BSSY B0, `(.L_x_821) ;  /* 0x0000088000007945 */ /* 0x000fe20003800000 */
[----:B------:R-:W-:Y:S01]  /*3fa0*/  PRMT R81, R6, 0x5410, R7 ;  /* 0x0000541006517816 */ /* 0x000fe20000000007 */
[----:B------:R-:W-:Y:S01]  /*3fb0*/  IMAD R153, R53, 0x3000, RZ ;  /* 0x0000300035997824 */ /* 0x000fe200078e02ff */
[----:B------:R-:W-:Y:S02]  /*3fc0*/  PRMT R27, R5, 0x5410, R4 ;  /* 0x00005410051b7816 */ /* 0x000fe40000000004 */
[----:B------:R-:W-:Y:S01]  /*3fd0*/  PRMT R44, R2, 0x5410, R3 ;  /* 0x00005410022c7816 */ /* 0x000fe20000000003 */
[----:B------:R-:W-:-:S05]  /*3fe0*/  @P0 BRA `(.L_x_822) ;  /* 0x0000082000000947 */ /* 0x000fca0003800000 */
[----:B------:R-:W-:Y:S01]  /*3ff0*/  IMAD.MOV.U32 R45, RZ, RZ, R41 ;  /* 0x000000ffff2d7224 */ /* 0x000fe200078e0029 */
[----:B------:R-:W-:Y:S01]  /*4000*/  LOP3.LUT P2, RZ, R135, 0x4, RZ, 0xc0, !PT ;  /* 0x0000000487ff7812 */ /* 0x000fe2000784c0ff */
[----:B------:R-:W-:Y:S01]  /*4010*/  IMAD.MOV.U32 R62, RZ, RZ, R57 ;  /* 0x000000ffff3e7224 */ /* 0x000fe200078e0039 */
[----:B------:R-:W-:Y:S01]  /*4020*/  ISETP.GE.AND P0, PT, R24, c[0x0][0x27c], PT ;  /* 0x00009f0018007a0c */ /* 0x000fe20003f06270 */
[----:B------:R-:W-:Y:S01]  /*4030*/  IMAD.MOV.U32 R63, RZ, RZ, R59 ;  /* 0x000000ffff3f7224 */ /* 0x000fe200078e003b */
[----:B------:R-:W-:Y:S02]  /*4040*/  SEL R181, R110, R179, !P2 ;  /* 0x000000b36eb57207 */ /* 0x000fe40005000000 */
[----:B------:R-:W-:Y:S02]  /*4050*/  MOV R46, R40 ;  /* 0x00000028002e7202 */ /* 0x000fe40000000f00 */
[----:B------:R-:W-:Y:S02]  /*4060*/  SHF.R.S32.HI R178, RZ, 0x1f, R181 ;  /* 0x0000001fffb27819 */ /* 0x000fe400000114b5 */
[----:B------:R-:W-:Y:S02]  /*4070*/  MOV R55, R56 ;  /* 0x0000003800377202 */ /* 0x000fe40000000f00 */
[----:B------:R-:W-:Y:S03]  /*4080*/  LEA.HI R181, R178, R181, RZ, 0x4 ;  /* 0x000000b5b2b57211 */ /* 0x000fe600078f20ff */
[----:B------:R-:W-:Y:S01]  /*4090*/  @!P0 SHF.R.U64 R47, R40, 0x10, R41 ;  /* 0x00000010282f8819 */ /* 0x000fe20000001229 */
[----:B------:R-:W-:Y:S01]  /*40a0*/  IMAD.MOV.U32 R40, RZ, RZ, R43 ;  /* 0x000000ffff287224 */ /* 0x000fe200078e002b */
[----:B------:R-:W-:Y:S01]  /*40b0*/  LEA.HI.SX32 R181, R181, R118, 0x1c ;  /* 0x00000076b5b57211 */ /* 0x000fe200078fe2ff */
[----:B------:R-:W-:Y:S01]  /*40c0*/  @!P0 HADD2.F32 R49, -RZ, R46.H0_H0 ;  /* 0x2000002eff318230 */ /* 0x000fe20000004100 */
[----:B------:R-:W-:Y:S01]  /*40d0*/  @!P0 SHF.R.U64 R56, R56, 0x10, R57 ;  /* 0x0000001038388819 */ /* 0x000fe20000001239 */
[----:B------:R-:W-:Y:S01]  /*40e0*/  @!P0 HADD2.F32 R50, -RZ, R47.H0_H0 ;  /* 0x2000002fff328230 */ /* 0x000fe20000004100 */
[----:B------:R-:W-:Y:S01]  /*40f0*/  SHF.R.S32.HI R182, RZ, 0x1f, R181 ;  /* 0x0000001fffb67819 */ /* 0x000fe200000114b5 */
[----:B------:R-:W-:Y:S01]  /*4100*/  @!P0 HADD2.F32 R55, -RZ, R55.H0_H0 ;  /* 0x20000037ff378230 */ /* 0x000fe20000004100 */
[----:B------:R-:W-:Y:S01]  /*4110*/  SHF.L.U32 R178, R181, 0x3, RZ ;  /* 0x00000003b5b27819 */ /* 0x000fe200000006ff */
[----:B------:R-:W-:Y:S01]  /*4120*/  @!P0 HADD2.F32 R56, -RZ, R56.H0_H0 ;  /* 0x20000038ff388230 */ /* 0x000fe20000004100 */
[----:B------:R-:W-:Y:S01]  /*4130*/  LEA.HI R182, R182, R181, RZ, 0x3 ;  /* 0x000000b5b6b67211 */ /* 0x000fe200078f18ff */
[----:B------:R-:W-:Y:S01]  /*4140*/  @!P0 HADD2.F32 R63, -RZ, R63.H0_H0 ;  /* 0x2000003fff3f8230 */ /* 0x000fe20000004100 */
[----:B------:R-:W-:Y:S02]  /*4150*/  @!P0 SHF.R.U32.HI R48, RZ, 0x10, R41 ;  /* 0x00000010ff308819 */ /* 0x000fe40000011629 */
[----:B------:R-:W-:Y:S01]  /*4160*/  @!P0 SHF.R.U32.HI R61, RZ, 0x10, R57 ;  /* 0x00000010ff3d8819 */ /* 0x000fe20000011639 */
[----:B------:R-:W-:Y:S01]  /*4170*/  IMAD.SHL.U32 R182, R182, 0x200, RZ ;  /* 0x00000200b6b67824 */ /* 0x000fe200078e00ff */
[----:B------:R-:W-:Y:S02]  /*4180*/  LOP3.LUT R188, R123, 0x38, R178, 0xf8, !PT ;  /* 0x000000387bbc7812 */ /* 0x000fe400078ef8b2 */
[--C-:B------:R-:W-:Y:S02]  /*4190*/  @!P0 SHF.R.U64 R60, R58, 0x10, R59.reuse ;  /* 0x000000103a3c8819 */ /* 0x100fe4000000123b */
[----:B------:R-:W-:Y:S02]  /*41a0*/  LOP3.LUT R183, R188, R111, RZ, 0x3c, !PT ;  /* 0x0000006fbcb77212 */ /* 0x000fe400078e3cff */
[----:B------:R-:W-:Y:S01]  /*41b0*/  LOP3.LUT R182, R182, 0x7ffff000, RZ, 0xc0, !PT ;  /* 0x7ffff000b6b67812 */ /* 0x000fe200078ec0ff */
[----:B------:R-:W-:Y:S01]  /*41c0*/  @!P0 HADD2.F32 R60, -RZ, R60.H0_H0 ;  /* 0x2000003cff3c8230 */ /* 0x000fe20000004100 */
[----:B------:R-:W-:Y:S02]  /*41d0*/  MOV R57, R58 ;  /* 0x0000003a00397202 */ /* 0x000fe40000000f00 */
[----:B------:R-:W-:Y:S02]  /*41e0*/  IADD3 R182, R183, R182, R16 ;  /* 0x000000b6b7b67210 */ /* 0x000fe40007ffe010 */
[----:B------:R-:W-:Y:S02]  /*41f0*/  IADD3 R183, R116, R153, RZ ;  /* 0x0000009974b77210 */ /* 0x000fe40007ffe0ff */
[----:B------:R-:W-:Y:S01]  /*4200*/  @!P0 SHF.R.U32.HI R65, RZ, 0x10, R59 ;  /* 0x00000010ff418819 */ /* 0x000fe2000001163b */
[----:B------:R-:W-:Y:S01]  /*4210*/  IMAD.IADD R182, R153, 0x1, R182 ;  /* 0x0000000199b67824 */ /* 0x000fe200078e02b6 */
[----:B------:R-:W-:Y:S01]  /*4220*/  SHF.L.U32 R181, R183, 0x1, RZ ;  /* 0x00000001b7b57819 */ /* 0x000fe200000006ff */
[----:B------:R-:W-:Y:S01]  /*4230*/  @!P0 HADD2.F32 R59, -RZ, R57.H0_H0 ;  /* 0x20000039ff3b8230 */ /* 0x000fe20000004100 */
[----:B------:R-:W-:Y:S01]  /*4240*/  MOV R41, R42 ;  /* 0x0000002a00297202 */ /* 0x000fe20000000f00 */
[----:B------:R-:W-:Y:S01]  /*4250*/  IMAD.SHL.U32 R180, R182, 0x2, RZ ;  /* 0x00000002b6b47824 */ /* 0x000fe200078e00ff */
[--C-:B------:R-:W-:Y:S01]  /*4260*/  @!P0 SHF.R.U64 R42, R42, 0x10, R43.reuse ;  /* 0x000000102a2a8819 */ /* 0x100fe2000000122b */
[----:B------:R-:W-:Y:S01]  /*4270*/  LDS.128 R32, [R181+0xc100] ;  /* 0x00c10000b5207984 */ /* 0x000fe20000000c00 */
[----:B------:R-:W-:Y:S01]  /*4280*/  @!P0 SHF.R.U32.HI R43, RZ, 0x10, R43 ;  /* 0x00000010ff2b8819 */ /* 0x000fe2000001162b */
[----:B------:R-:W-:Y:S02]  /*4290*/  @!P0 HADD2.F32 R65, -RZ, R65.H0_H0 ;  /* 0x20000041ff418230 */ /* 0x000fe40000004100 */
[----:B------:R-:W-:Y:S02]  /*42a0*/  @!P0 HADD2.F32 R42, -RZ, R42.H0_H0 ;  /* 0x2000002aff2a8230 */ /* 0x000fe40000004100 */
[----:B------:R-:W-:Y:S02]  /*42b0*/  @!P0 HADD2.F32 R43, -RZ, R43.H0_H0 ;  /* 0x2000002bff2b8230 */ /* 0x000fe40000004100 */
[----:B------:R-:W1:Y:S02]  /*42c0*/  LDS.128 R76, [R180+0xc100] ;  /* 0x00c10000b44c7984 */ /* 0x000e640000000c00 */
[----:B-1----:R-:W-:Y:S01]  /*42d0*/  @!P0 IMAD.MOV.U32 R54, RZ, RZ, R76 ;  /* 0x000000ffff368224 */ /* 0x002fe200078e004c */
[----:B------:R-:W-:Y:S02]  /*42e0*/  @!P0 MOV R51, R32 ;  /* 0x0000002000338202 */ /* 0x000fe40000000f00 */
[----:B------:R-:W-:Y:S02]  /*42f0*/  @!P0 MOV R58, R77 ;  /* 0x0000004d003a8202 */ /* 0x000fe40000000f00 */
[--C-:B------:R-:W-:Y:S02]  /*4300*/  @!P0 HADD2.F32 R52, -RZ, R54.reuse.H0_H0 ;  /* 0x20000036ff348230 */ /* 0x100fe40000004100 */
[--C-:B------:R-:W-:Y:S02]  /*4310*/  @!P0 HADD2.F32 R46, -RZ, R51.reuse.H0_H0 ;  /* 0x20000033ff2e8230 */ /* 0x100fe40000004100 */
[----:B------:R-:W-:Y:S01]  /*4320*/  @!P0 HADD2.F32 R54, -RZ, R54.H1_H1 ;  /* 0x30000036ff368230 */ /* 0x000fe20000004100 */
[-C--:B------:R-:W-:Y:S01]  /*4330*/  @!P0 FMUL.FTZ R180, R52, R49.reuse ;  /* 0x0000003134b48220 */ /* 0x080fe20000410000 */
[----:B------:R-:W-:Y:S01]  /*4340*/  @!P0 HADD2.F32 R47, -RZ, R51.H1_H1 ;  /* 0x30000033ff2f8230 */ /* 0x000fe20000004100 */
[----:B------:R-:W-:Y:S02]  /*4350*/  @!P0 FMUL.FTZ R2, R46, R49 ;  /* 0x000000312e028220 */ /* 0x000fe40000410000 */
[----:B------:R-:W-:Y:S02]  /*4360*/  @!P0 IMAD.MOV.U32 R49, RZ, RZ, R33 ;  /* 0x000000ffff318224 */ /* 0x000fe400078e0021 */
[-C--:B------:R-:W-:Y:S02]  /*4370*/  @!P0 FMUL.FTZ R181, R54, R50.reuse ;  /* 0x0000003236b58220 */ /* 0x080fe40000410000 */
[C---:B------:R-:W-:Y:S02]  /*4380*/  @!P0 FMUL.FTZ R3, R47.reuse, R50 ;  /* 0x000000322f038220 */ /* 0x040fe40000410000 */
[-C--:B------:R-:W-:Y:S01]  /*4390*/  @!P0 FFMA.FTZ R2, R52, R55.reuse, R2 ;  /* 0x0000003734028223 */ /* 0x080fe20000010002 */
[----:B------:R-:W-:Y:S01]  /*43a0*/  @!P0 HADD2.F32 R52, -RZ, R58.H0_H0 ;  /* 0x2000003aff348230 */ /* 0x000fe20000004100 */
[----:B------:R-:W-:Y:S01]  /*43b0*/  @!P0 FFMA.FTZ R180, R46, R55, -R180 ;  /* 0x000000372eb48223 */ /* 0x000fe200000108b4 */
[----:B------:R-:W-:Y:S01]  /*43c0*/  @!P0 HADD2.F32 R46, -RZ, R48.H0_H0 ;  /* 0x20000030ff2e8230 */ /* 0x000fe20000004100 */
[-C--:B------:R-:W-:Y:S01]  /*43d0*/  @!P0 FFMA.FTZ R181, R47, R56.reuse, -R181 ;  /* 0x000000382fb58223 */ /* 0x080fe200000108b5 */
[----:B------:R-:W-:Y:S01]  /*43e0*/  @!P0 HADD2.F32 R47, -RZ, R45.H0_H0 ;  /* 0x2000002dff2f8230 */ /* 0x000fe20000004100 */
[----:B------:R-:W-:Y:S01]  /*43f0*/  @!P0 FFMA.FTZ R3, R54, R56, R3 ;  /* 0x0000003836038223 */ /* 0x000fe20000010003 */
[--C-:B------:R-:W-:Y:S02]  /*4400*/  @!P0 HADD2.F32 R48, -RZ, R49.reuse.H0_H0 ;  /* 0x20000031ff308230 */ /* 0x100fe40000004100 */
[----:B------:R-:W-:Y:S01]  /*4410*/  @!P0 HADD2.F32 R54, -RZ, R58.H1_H1 ;  /* 0x3000003aff368230 */ /* 0x000fe20000004100 */
[-C--:B------:R-:W-:Y:S01]  /*4420*/  @!P0 FMUL.FTZ R182, R52, R47.reuse ;  /* 0x0000002f34b68220 */ /* 0x080fe20000410000 */
[----:B------:R-:W-:Y:S01]  /*4430*/  @!P0 MOV R58, R78 ;  /* 0x0000004e003a8202 */ /* 0x000fe20000000f00 */
[----:B------:R-:W-:Y:S01]  /*4440*/  @!P0 FMUL.FTZ R4, R48, R47 ;  /* 0x0000002f30048220 */ /* 0x000fe20000410000 */
[----:B------:R-:W-:Y:S01]  /*4450*/  @!P0 HADD2.F32 R45, -RZ, R49.H1_H1 ;  /* 0x30000031ff2d8230 */ /* 0x000fe20000004100 */
[----:B------:R-:W-:Y:S01]  /*4460*/  @!P0 IMAD.MOV.U32 R47, RZ, RZ, R34 ;  /* 0x000000ffff2f8224 */ /* 0x000fe200078e0022 */
[----:B------:R-:W-:Y:S01]  /*4470*/  @!P0 HADD2.F32 R56, -RZ, R61.H0_H0 ;  /* 0x2000003dff388230 */ /* 0x000fe20000004100 */
[-C--:B------:R-:W-:Y:S01]  /*4480*/  @!P0 FMUL.FTZ R183, R54, R46.reuse ;  /* 0x0000002e36b78220 */ /* 0x080fe20000410000 */
[--C-:B------:R-:W-:Y:S01]  /*4490*/  @!P0 HADD2.F32 R57, -RZ, R58.reuse.H0_H0 ;  /* 0x2000003aff398230 */ /* 0x100fe20000004100 */
[C---:B------:R-:W-:Y:S01]  /*44a0*/  @!P0 FMUL.FTZ R5, R45.reuse, R46 ;  /* 0x0000002e2d058220 */ /* 0x040fe20000410000 */
[----:B------:R-:W-:Y:S01]  /*44b0*/  @!P0 HADD2.F32 R58, -RZ, R58.H1_H1 ;  /* 0x3000003aff3a8230 */ /* 0x000fe20000004100 */
[----:B------:R-:W-:Y:S01]  /*44c0*/  @!P0 FFMA.FTZ R183, R45, R56, -R183 ;  /* 0x000000382db78223 */ /* 0x000fe200000108b7 */
[----:B------:R-:W-:Y:S01]  /*44d0*/  @!P0 HADD2.F32 R45, -RZ, R41.H0_H0 ;  /* 0x20000029ff2d8230 */ /* 0x000fe20000004100 */
[----:B------:R-:W-:Y:S01]  /*44e0*/  @!P0 F2FP.PACK_AB R181, R181, R180 ;  /* 0x000000b4b5b5823e */ /* 0x000fe200000000ff */
[--C-:B------:R-:W-:Y:S01]  /*44f0*/  @!P0 HADD2.F32 R41, -RZ, R47.reuse.H1_H1 ;  /* 0x3000002fff298230 */ /* 0x100fe20000004100 */
[-C--:B------:R-:W-:Y:S01]  /*4500*/  @!P0 FMUL.FTZ R188, R58, R42.reuse ;  /* 0x0000002a3abc8220 */ /* 0x080fe20000410000 */
[----:B------:R-:W-:Y:S01]  /*4510*/  @!P0 HADD2.F32 R55, -RZ, R62.H0_H0 ;  /* 0x2000003eff378230 */ /* 0x000fe20000004100 */
[----:B------:R-:W-:Y:S01]  /*4520*/  @!P0 FMUL.FTZ R187, R57, R45 ;  /* 0x0000002d39bb8220 */ /* 0x000fe20000410000 */
[----:B------:R-:W-:Y:S01]  /*4530*/  @!P0 MOV R32, R181 ;  /* 0x000000b500208202 */ /* 0x000fe20000000f00 */
[C---:B------:R-:W-:Y:S01]  /*4540*/  @!P0 FMUL.FTZ R7, R41.reuse, R42 ;  /* 0x0000002a29078220 */ /* 0x040fe20000410000 */
[----:B------:R-:W-:Y:S01]  /*4550*/  @!P0 HADD2.F32 R46, -RZ, R47.H0_H0 ;  /* 0x2000002fff2e8230 */ /* 0x000fe20000004100 */
[----:B------:R-:W-:Y:S01]  /*4560*/  @!P0 FFMA.FTZ R188, R41, R60, -R188 ;  /* 0x0000003c29bc8223 */ /* 0x000fe200000108bc */
[----:B------:R-:W-:Y:S01]  /*4570*/  @!P0 HADD2.F32 R41, -RZ, R40.H0_H0 ;  /* 0x20000028ff298230 */ /* 0x000fe20000004100 */
[----:B------:R-:W-:Y:S01]  /*4580*/  @!P0 IMAD.MOV.U32 R40, RZ, RZ, R35 ;  /* 0x000000ffff288224 */ /* 0x000fe200078e0023 */
[----:B------:R-:W-:Y:S01]  /*4590*/  @!P0 MOV R62, R79 ;  /* 0x0000004f003e8202 */ /* 0x000fe20000000f00 */
[----:B------:R-:W-:Y:S01]  /*45a0*/  @!P0 FMUL.FTZ R6, R46, R45 ;  /* 0x0000002d2e068220 */ /* 0x000fe20000410000 */
[----:B------:R-:W-:Y:S01]  /*45b0*/  @!P0 F2FP.PACK_AB R180, R3, R2 ;  /* 0x0000000203b4823e */ /* 0x000fe200000000ff */
[----:B------:R-:W-:Y:S01]  /*45c0*/  @!P0 FFMA.FTZ R4, R52, R55, R4 ;  /* 0x0000003734048223 */ /* 0x000fe20000010004 */
[----:B------:R-:W-:Y:S01]  /*45d0*/  @!P0 HADD2.F32 R42, -RZ, R40.H0_H0 ;  /* 0x20000028ff2a8230 */ /* 0x000fe20000004100 */
[----:B------:R-:W-:Y:S01]  /*45e0*/  @!P0 FFMA.FTZ R5, R54, R56, R5 ;  /* 0x0000003836058223 */ /* 0x000fe20000010005 */
[--C-:B------:R-:W-:Y:S01]  /*45f0*/  @!P0 HADD2.F32 R61, -RZ, R62.reuse.H0_H0 ;  /* 0x2000003eff3d8230 */ /* 0x100fe20000004100 */
[----:B------:R-:W-:Y:S01]  /*4600*/  @!P0 FFMA.FTZ R6, R57, R59, R6 ;  /* 0x0000003b39068223 */ /* 0x000fe20000010006 */
[----:B------:R-:W-:Y:S01]  /*4610*/  @!P0 HADD2.F32 R62, -RZ, R62.H1_H1 ;  /* 0x3000003eff3e8230 */ /* 0x000fe20000004100 */
[-C--:B------:R-:W-:Y:S01]  /*4620*/  @!P0 FMUL.FTZ R8, R42, R41.reuse ;  /* 0x000000292a088220 */ /* 0x080fe20000410000 */
[----:B------:R-:W-:Y:S01]  /*4630*/  @!P0 HADD2.F32 R40, -RZ, R40.H1_H1 ;  /* 0x30000028ff288230 */ /* 0x000fe20000004100 */
[C---:B------:R-:W-:Y:S01]  /*4640*/  @!P0 FMUL.FTZ R189, R61.reuse, R41 ;  /* 0x000000293dbd8220 */ /* 0x040fe20000410000 */
[----:B------:R-:W-:Y:S01]  /*4650*/  @!P0 MOV R76, R180 ;  /* 0x000000b4004c8202 */ /* 0x000fe20000000f00 */
[-C--:B------:R-:W-:Y:S02]  /*4660*/  @!P0 FMUL.FTZ R190, R62, R43.reuse ;  /* 0x0000002b3ebe8220 */ /* 0x080fe40000410000 */
[----:B------:R-:W-:Y:S02]  /*4670*/  @!P0 FMUL.FTZ R9, R40, R43 ;  /* 0x0000002b28098220 */ /* 0x000fe40000410000 */
[----:B------:R-:W-:Y:S02]  /*4680*/  @!P0 FFMA.FTZ R7, R58, R60, R7 ;  /* 0x0000003c3a078223 */ /* 0x000fe40000010007 */
[----:B------:R-:W-:Y:S02]  /*4690*/  @!P0 FFMA.FTZ R8, R61, R63, R8 ;  /* 0x0000003f3d088223 */ /* 0x000fe40000010008 */
[----:B------:R-:W-:Y:S02]  /*46a0*/  @!P0 FFMA.FTZ R182, R48, R55, -R182 ;  /* 0x0000003730b68223 */ /* 0x000fe400000108b6 */
[----:B------:R-:W-:Y:S02]  /*46b0*/  @!P0 FFMA.FTZ R187, R46, R59, -R187 ;  /* 0x0000003b2ebb8223 */ /* 0x000fe400000108bb */
[----:B------:R-:W-:Y:S01]  /*46c0*/  @!P0 FFMA.FTZ R189, R42, R63, -R189 ;  /* 0x0000003f2abd8223 */ /* 0x000fe200000108bd */
[----:B------:R-:W-:Y:S01]  /*46d0*/  @!P0 F2FP.PACK_AB R182, R183, R182 ;  /* 0x000000b6b7b6823e */ /* 0x000fe200000000ff */
[----:B------:R-:W-:Y:S01]  /*46e0*/  @!P0 FFMA.FTZ R190, R40, R65, -R190 ;  /* 0x0000004128be8223 */ /* 0x000fe200000108be */
[----:B------:R-:W-:Y:S01]  /*46f0*/  @!P0 F2FP.PACK_AB R187, R188, R187 ;  /* 0x000000bbbcbb823e */ /* 0x000fe200000000ff */
[----:B------:R-:W-:Y:S01]  /*4700*/  @!P0 FFMA.FTZ R9, R62, R65, R9 ;  /* 0x000000413e098223 */ /* 0x000fe20000010009 */
[----:B------:R-:W-:Y:S01]  /*4710*/  @!P0 F2FP.PACK_AB R188, R7, R6 ;  /* 0x0000000607bc823e */ /* 0x000fe200000000ff */
[----:B------:R-:W-:Y:S01]  /*4720*/  @!P0 IMAD.MOV.U32 R33, RZ, RZ, R182 ;  /* 0x000000ffff218224 */ /* 0x000fe200078e00b6 */
[----:B------:R-:W-:Y:S02]  /*4730*/  @!P0 F2FP.PACK_AB R190, R190, R189 ;  /* 0x000000bdbebe823e */ /* 0x000fe400000000ff */
[----:B------:R-:W-:Y:S01]  /*4740*/  @!P0 F2FP.PACK_AB R183, R5, R4 ;  /* 0x0000000405b7823e */ /* 0x000fe200000000ff */
[----:B------:R-:W-:Y:S01]  /*4750*/  @!P0 IMAD.MOV.U32 R78, RZ, RZ, R188 ;  /* 0x000000ffff4e8224 */ /* 0x000fe200078e00bc */
[----:B------:R-:W-:Y:S01]  /*4760*/  @!P0 F2FP.PACK_AB R189, R9, R8 ;  /* 0x0000000809bd823e */ /* 0x000fe200000000ff */
[----:B------:R-:W-:Y:S01]  /*4770*/  @!P0 IMAD.MOV.U32 R35, RZ, RZ, R190 ;  /* 0x000000ffff238224 */ /* 0x000fe200078e00be */
[----:B------:R-:W-:Y:S02]  /*4780*/  @!P0 MOV R34, R187 ;  /* 0x000000bb00228202 */ /* 0x000fe40000000f00 */
[----:B------:R-:W-:Y:S02]  /*4790*/  @!P0 MOV R77, R183 ;  /* 0x000000b7004d8202 */ /* 0x000fe40000000f00 */
[----:B------:R-:W-:Y:S02]  /*47a0*/  @!P0 MOV R79, R189 ;  /* 0x000000bd004f8202 */ /* 0x000fe40000000f00 */
[----:B----4-:R-:W-:Y:S04]  /*47b0*/  IADD3 R180, P0, R176, R137, RZ ;  /* 0x00000089b0b47210 */ /* 0x010fe80007f1e0ff */
[----:B---3--:R-:W-:Y:S02]  /*47c0*/  IADD3.X R181, R177, R136, RZ, P0, !PT ;  /* 0x00000088b1b57210 */ /* 0x008fe400007fe4ff */
[C---:B------:R-:W-:Y:S03]  /*47d0*/  ISETP.GE.AND P0, PT, R178.reuse, c[0x0][0x1d4], PT ;  /* 0x00007500b2007a0c */ /* 0x040fe60003f06270 */
[----:B------:R1:W-:Y:S10]  /*47e0*/  ST.E.128 [R180.64], R32 ;  /* 0x00000020b4007985 */ /* 0x0003f4000c101d06 */
[----:B------:R-:W-:Y:S05]  /*47f0*/  @!P0 IMAD.WIDE R182, R178, 0x2, R176 ;  /* 0x00000002b2b68825 */ /* 0x000fea00078e02b0 */
[----:B------:R1:W-:Y:S02]  /*4800*/  @!P0 ST.E.128 [R182.64], R76 ;  /* 0x0000004cb6008985 */ /* 0x0003e4000c101d06 */
.L_x_822:
[----:B------:R-:W-:Y:S05]  /*4810*/  BSYNC B0 ;  /* 0x0000000000007941 */ /* 0x000fea0003800000 */
.L_x_821:
[----:B------:R-:W-:Y:S01]  /*4820*/  ISETP.GE.AND P0, PT, R17, c[0x0][0x1d4], PT ;  /* 0x0000750011007a0c */ /* 0x000fe20003f06270 */
[----:B------:R-:W-:Y:S01]  /*4830*/  @!UPT UIADD3 URZ, URZ, URZ, URZ ;  /* 0x0000003f3f3ff290 */ /* 0x000fe2000fffe03f */
[----:B------:R-:W-:Y:S11]  /*4840*/  BSSY B0, `(.L_x_823) ;  /* 0x000007c000007945 */ /* 0x000ff60003800000 */
[----:B------:R-:W-:-:S05]  /*4850*/  @P0 BRA `(.L_x_824) ;  /* 0x000007a000000947 */ /* 0x000fca0003800000 */
[----:B------:R-:W-:Y:S02]  /*4860*/  LOP3.LUT P1, RZ, R135, 0x2, RZ, 0xc0, !PT ;  /* 0x0000000287ff7812 */ /* 0x000fe4000782c0ff */
        /* <DEDUP_REMOVED lines=10> */
[----:B-1----:R-:W-:Y:S01]  /*4910*/  SHF.R.S32.HI R76, RZ, 0x1f, R59 ;  /* 0x0000001fff4c7819 */ /* 0x002fe2000001143b */
        /* <DEDUP_REMOVED lines=8> */
[----:B------:R-:W-:Y:S01]  /*49a0*/  @!P0 SHF.R.U64 R47, R72, 0x10, R73 ;  /* 0x00000010482f8819 */ /* 0x000fe20000001249 */
[----:B------:R-:W-:Y:S01]  /*49b0*/  @!P0 HADD2.F32 R38, -RZ, R38.H0_H0 ;  /* 0x20000026ff268230 */ /* 0x000fe20000004100 */
[----:B------:R-:W-:Y:S02]  /*49c0*/  LOP3.LUT R76, R76, 0x7ffff000, RZ, 0xc0, !PT ;  /* 0x7ffff0004c4c7812 */ /* 0x000fe400078ec0ff */
[----:B------:R-:W-:Y:S01]  /*49d0*/  @!P0 SHF.R.U32.HI R37, RZ, 0x10, R37 ;  /* 0x00000010ff258819 */ /* 0x000fe20000011625 */
[----:B------:R-:W-:Y:S01]  /*49e0*/  @!P0 HADD2.F32 R47, -RZ, R47.H0_H0 ;  /* 0x2000002fff2f8230 */ /* 0x000fe20000004100 */
[----:B------:R-:W-:Y:S02]  /*49f0*/  IADD3 R76, R77, R76, R16 ;  /* 0x0000004c4d4c7210 */ /* 0x000fe40007ffe010 */
[----:B------:R-:W-:Y:S02]  /*4a00*/  IADD3 R77, R114, R153, RZ ;  /* 0x00000099724d7210 */ /* 0x000fe40007ffe0ff */
[----:B------:R-:W-:Y:S01]  /*4a10*/  @!P0 SHF.R.U32.HI R72, RZ, 0x10, R73 ;  /* 0x00000010ff488819 */ /* 0x000fe20000011649 */
[----:B------:R-:W-:Y:S01]  /*4a20*/  IMAD.IADD R76, R153, 0x1, R76 ;  /* 0x00000001994c7824 */ /* 0x000fe200078e024c */
[----:B------:R-:W-:Y:S02]  /*4a30*/  SHF.L.U32 R65, R77, 0x1, RZ ;  /* 0x000000014d417819 */ /* 0x000fe400000006ff */
[--C-:B------:R-:W-:Y:S01]  /*4a40*/  @!P0 SHF.R.U32.HI R57, RZ, 0x10, R75.reuse ;  /* 0x00000010ff398819 */ /* 0x100fe2000001164b */
[----:B------:R-:W-:Y:S01]  /*4a50*/  IMAD.SHL.U32 R59, R76, 0x2, RZ ;  /* 0x000000024c3b7824 */ /* 0x000fe200078e00ff */
[----:B------:R-:W-:Y:S01]  /*4a60*/  @!P0 SHF.R.U64 R52, R74, 0x10, R75 ;  /* 0x000000104a348819 */ /* 0x000fe2000000124b */
[----:B------:R-:W-:Y:S02]  /*4a70*/  LDS.128 R32, [R65+0xc100] ;  /* 0x00c1000041207984 */ /* 0x000fe40000000c00 */
[----:B------:R-:W-:Y:S02]  /*4a80*/  @!P0 HADD2.F32 R57, -RZ, R57.H0_H0 ;  /* 0x20000039ff398230 */ /* 0x000fe40000004100 */
[----:B------:R-:W-:Y:S04]  /*4a90*/  @!P0 HADD2.F32 R52, -RZ, R52.H0_H0 ;  /* 0x20000034ff348230 */ /* 0x000fe80000004100 */
[----:B------:R-:W1:Y:S02]  /*4aa0*/  LDS.128 R60, [R59+0xc100] ;  /* 0x00c100003b3c7984 */ /* 0x000e640000000c00 */
[----:B-1----:R-:W-:Y:S01]  /*4ab0*/  @!P0 IMAD.MOV.U32 R48, RZ, RZ, R60 ;  /* 0x000000ffff308224 */ /* 0x002fe200078e003c */
[----:B------:R-:W-:Y:S02]  /*4ac0*/  @!P0 MOV R43, R32 ;  /* 0x00000020002b8202 */ /* 0x000fe40000000f00 */
[----:B------:R-:W-:Y:S02]  /*4ad0*/  @!P0 MOV R49, R63 ;  /* 0x0000003f00318202 */ /* 0x000fe40000000f00 */
[--C-:B------:R-:W-:Y:S01]  /*4ae0*/  @!P0 HADD2.F32 R45, -RZ, R48.reuse.H0_H0 ;  /* 0x20000030ff2d8230 */ /* 0x100fe20000004100 */
[----:B------:R-:W-:Y:S01]  /*4af0*/  @!P0 MOV R51, R62 ;  /* 0x0000003e00338202 */ /* 0x000fe20000000f00 */
[--C-:B------:R-:W-:Y:S02]  /*4b00*/  @!P0 HADD2.F32 R39, -RZ, R43.reuse.H0_H0 ;  /* 0x2000002bff278230 */ /* 0x100fe40000004100 */
[----:B------:R-:W-:Y:S01]  /*4b10*/  @!P0 HADD2.F32 R48, -RZ, R48.H1_H1 ;  /* 0x30000030ff308230 */ /* 0x000fe20000004100 */
[-C--:B------:R-:W-:Y:S01]  /*4b20*/  @!P0 FMUL.FTZ R59, R45, R42.reuse ;  /* 0x0000002a2d3b8220 */ /* 0x080fe20000410000 */
[----:B------:R-:W-:Y:S01]  /*4b30*/  @!P0 HADD2.F32 R40, -RZ, R43.H1_H1 ;  /* 0x3000002bff288230 */ /* 0x000fe20000004100 */
[C---:B------:R-:W-:Y:S01]  /*4b40*/  @!P0 FMUL.FTZ R2, R39.reuse, R42 ;  /* 0x0000002a27028220 */ /* 0x040fe20000410000 */
[--C-:B------:R-:W-:Y:S01]  /*4b50*/  @!P0 HADD2.F32 R56, -RZ, R49.reuse.H1_H1 ;  /* 0x30000031ff388230 */ /* 0x100fe20000004100 */
[-C--:B------:R-:W-:Y:S01]  /*4b60*/  @!P0 FFMA.FTZ R59, R39, R46.reuse, -R59 ;  /* 0x0000002e273b8223 */ /* 0x080fe2000001083b */
[----:B------:R-:W-:Y:S01]  /*4b70*/  @!P0 HADD2.F32 R39, -RZ, R44.H0_H0 ;  /* 0x2000002cff278230 */ /* 0x000fe20000004100 */
[----:B------:R-:W-:Y:S01]  /*4b80*/  @!P0 FFMA.FTZ R2, R45, R46, R2 ;  /* 0x0000002e2d028223 */ /* 0x000fe20000010002 */
[----:B------:R-:W-:Y:S01]  /*4b90*/  @!P0 MOV R46, R61 ;  /* 0x0000003d002e8202 */ /* 0x000fe20000000f00 */
[-C--:B------:R-:W-:Y:S01]  /*4ba0*/  @!P0 FMUL.FTZ R76, R48, R41.reuse ;  /* 0x00000029304c8220 */ /* 0x080fe20000410000 */
[----:B------:R-:W-:Y:S01]  /*4bb0*/  @!P0 HADD2.F32 R54, -RZ, R49.H0_H0 ;  /* 0x20000031ff368230 */ /* 0x000fe20000004100 */
[C---:B------:R-:W-:Y:S01]  /*4bc0*/  @!P0 FMUL.FTZ R3, R40.reuse, R41 ;  /* 0x0000002928038220 */ /* 0x040fe20000410000 */
[----:B------:R-:W-:Y:S01]  /*4bd0*/  @!P0 HADD2.F32 R49, -RZ, R51.H0_H0 ;  /* 0x20000033ff318230 */ /* 0x000fe20000004100 */
[----:B------:R-:W-:Y:S01]  /*4be0*/  @!P0 IMAD.MOV.U32 R41, RZ, RZ, R33 ;  /* 0x000000ffff298224 */ /* 0x000fe200078e0021 */
[--C-:B------:R-:W-:Y:S01]  /*4bf0*/  @!P0 HADD2.F32 R45, -RZ, R46.reuse.H0_H0 ;  /* 0x2000002eff2d8230 */ /* 0x100fe20000004100 */
[-C--:B------:R-:W-:Y:S01]  /*4c00*/  @!P0 FFMA.FTZ R76, R40, R47.reuse, -R76 ;  /* 0x0000002f284c8223 */ /* 0x080fe2000001084c */
[----:B------:R-:W-:Y:S01]  /*4c10*/  @!P0 HADD2.F32 R40, -RZ, R37.H0_H0 ;  /* 0x20000025ff288230 */ /* 0x000fe20000004100 */
[----:B------:R-:W-:Y:S01]  /*4c20*/  @!P0 FFMA.FTZ R3, R48, R47, R3 ;  /* 0x0000002f30038223 */ /* 0x000fe20000010003 */
[----:B------:R-:W-:Y:S01]  /*4c30*/  @!P0 HADD2.F32 R46, -RZ, R46.H1_H1 ;  /* 0x3000002eff2e8230 */ /* 0x000fe20000004100 */
[----:B------:R-:W-:Y:S01]  /*4c40*/  @!P0 FMUL.FTZ R65, R45, R39 ;  /* 0x000000272d418220 */ /* 0x000fe20000410000 */
[--C-:B------:R-:W-:Y:S01]  /*4c50*/  @!P0 HADD2.F32 R37, -RZ, R41.reuse.H1_H1 ;  /* 0x30000029ff258230 */ /* 0x100fe20000004100 */
[----:B------:R-:W-:Y:S01]  /*4c60*/  @!P0 F2FP.PACK_AB R76, R76, R59 ;  /* 0x0000003b4c4c823e */ /* 0x000fe200000000ff */
[----:B------:R-:W-:Y:S01]  /*4c70*/  @!P0 HADD2.F32 R48, -RZ, R72.H0_H0 ;  /* 0x20000048ff308230 */ /* 0x000fe20000004100 */
[----:B------:R-:W-:Y:S01]  /*4c80*/  @!P0 FMUL.FTZ R78, R46, R40 ;  /* 0x000000282e4e8220 */ /* 0x000fe20000410000 */
[----:B------:R-:W-:Y:S01]  /*4c90*/  @!P0 HADD2.F32 R42, -RZ, R41.H0_H0 ;  /* 0x20000029ff2a8230 */ /* 0x000fe20000004100 */
[----:B------:R-:W-:Y:S01]  /*4ca0*/  @!P0 IMAD.MOV.U32 R41, RZ, RZ, R35 ;  /* 0x000000ffff298224 */ /* 0x000fe200078e0023 */
[----:B------:R-:W-:Y:S01]  /*4cb0*/  @!P0 MOV R32, R76 ;  /* 0x0000004c00208202 */ /* 0x000fe20000000f00 */
[C---:B------:R-:W-:Y:S01]  /*4cc0*/  @!P0 FMUL.FTZ R5, R37.reuse, R40 ;  /* 0x0000002825058220 */ /* 0x040fe20000410000 */
[----:B------:R-:W-:Y:S01]  /*4cd0*/  @!P0 HADD2.F32 R47, -RZ, R81.H0_H0 ;  /* 0x20000051ff2f8230 */ /* 0x000fe20000004100 */
[----:B------:R-:W-:Y:S01]  /*4ce0*/  @!P0 FFMA.FTZ R78, R37, R48, -R78 ;  /* 0x00000030254e8223 */ /* 0x000fe2000001084e */
[----:B------:R-:W-:Y:S01]  /*4cf0*/  @!P0 HADD2.F32 R37, -RZ, R36.H0_H0 ;  /* 0x20000024ff258230 */ /* 0x000fe20000004100 */
[C---:B------:R-:W-:Y:S01]  /*4d00*/  @!P0 FMUL.FTZ R4, R42.reuse, R39 ;  /* 0x000000272a048220 */ /* 0x040fe20000410000 */
[----:B------:R-:W-:Y:S01]  /*4d10*/  @!P0 HADD2.F32 R36, -RZ, R41.H1_H1 ;  /* 0x30000029ff248230 */ /* 0x000fe20000004100 */
[----:B------:R-:W-:Y:S01]  /*4d20*/  @!P0 FFMA.FTZ R65, R42, R47, -R65 ;  /* 0x0000002f2a418223 */ /* 0x000fe20000010841 */
[----:B------:R-:W-:Y:S01]  /*4d30*/  @!P0 HADD2.F32 R39, -RZ, R27.H1_H1 ;  /* 0x3000001bff278230 */ /* 0x000fe20000004100 */
[-C--:B------:R-:W-:Y:S01]  /*4d40*/  @!P0 FMUL.FTZ R178, R56, R37.reuse ;  /* 0x0000002538b28220 */ /* 0x080fe20000410000 */
[----:B------:R-:W-:Y:S01]  /*4d50*/  @!P0 HADD2.F32 R40, -RZ, R41.H0_H0 ;  /* 0x20000029ff288230 */ /* 0x000fe20000004100 */
[C---:B------:R-:W-:Y:S01]  /*4d60*/  @!P0 FMUL.FTZ R9, R36.reuse, R37 ;  /* 0x0000002524098220 */ /* 0x040fe20000410000 */
[----:B------:R-:W-:Y:S01]  /*4d70*/  @!P0 HADD2.F32 R51, -RZ, R51.H1_H1 ;  /* 0x30000033ff338230 */ /* 0x000fe20000004100 */
[----:B------:R-:W-:Y:S01]  /*4d80*/  @!P0 FFMA.FTZ R178, R36, R57, -R178 ;  /* 0x0000003924b28223 */ /* 0x000fe200000108b2 */
[----:B------:R-:W-:Y:S01]  /*4d90*/  @!P0 HADD2.F32 R36, -RZ, R27.H0_H0 ;  /* 0x2000001bff248230 */ /* 0x000fe20000004100 */
[----:B------:R-:W-:Y:S01]  /*4da0*/  @!P0 IMAD.MOV.U32 R27, RZ, RZ, R34 ;  /* 0x000000ffff1b8224 */ /* 0x000fe200078e0022 */
[----:B------:R-:W-:Y:S01]  /*4db0*/  @!P0 F2FP.PACK_AB R65, R78, R65 ;  /* 0x000000414e41823e */ /* 0x000fe200000000ff */
[----:B------:R-:W-:Y:S01]  /*4dc0*/  @!P0 FFMA.FTZ R4, R45, R47, R4 ;  /* 0x0000002f2d048223 */ /* 0x000fe20000010004 */
[----:B------:R-:W-:Y:S01]  /*4dd0*/  @!P0 F2FP.PACK_AB R59, R3, R2 ;  /* 0x00000002033b823e */ /* 0x000fe200000000ff */
[----:B------:R-:W-:Y:S01]  /*4de0*/  @!P0 FFMA.FTZ R5, R46, R48, R5 ;  /* 0x000000302e058223 */ /* 0x000fe20000010005 */
[--C-:B------:R-:W-:Y:S01]  /*4df0*/  @!P0 HADD2.F32 R37, -RZ, R27.reuse.H0_H0 ;  /* 0x2000001bff258230 */ /* 0x100fe20000004100 */
[-C--:B------:R-:W-:Y:S01]  /*4e00*/  @!P0 FMUL.FTZ R8, R40, R39.reuse ;  /* 0x0000002728088220 */ /* 0x080fe20000410000 */
[----:B------:R-:W-:Y:S01]  /*4e10*/  @!P0 HADD2.F32 R27, -RZ, R27.H1_H1 ;  /* 0x3000001bff1b8230 */ /* 0x000fe20000004100 */
[C---:B------:R-:W-:Y:S01]  /*4e20*/  @!P0 FMUL.FTZ R77, R54.reuse, R39 ;  /* 0x00000027364d8220 */ /* 0x040fe20000410000 */
[----:B------:R-:W-:Y:S01]  /*4e30*/  @!P0 MOV R60, R59 ;  /* 0x0000003b003c8202 */ /* 0x000fe20000000f00 */
[----:B------:R-:W-:Y:S01]  /*4e40*/  @!P0 FMUL.FTZ R6, R37, R36 ;  /* 0x0000002425068220 */ /* 0x000fe20000410000 */
[----:B------:R-:W-:Y:S01]  /*4e50*/  @!P0 F2FP.PACK_AB R78, R5, R4 ;  /* 0x00000004054e823e */ /* 0x000fe200000000ff */
[----:B------:R-:W-:Y:S02]  /*4e60*/  @!P0 FMUL.FTZ R7, R27, R38 ;  /* 0x000000261b078220 */ /* 0x000fe40000410000 */
[C---:B------:R-:W-:Y:S01]  /*4e70*/  @!P0 FFMA.FTZ R6, R49.reuse, R50, R6 ;  /* 0x0000003231068223 */ /* 0x040fe20000010006 */
[----:B------:R-:W-:Y:S01]  /*4e80*/  @!P0 MOV R61, R78 ;  /* 0x0000004e003d8202 */ /* 0x000fe20000000f00 */
[----:B------:R-:W-:Y:S02]  /*4e90*/  @!P0 FMUL.FTZ R79, R49, R36 ;  /* 0x00000024314f8220 */ /* 0x000fe40000410000 */
[C---:B------:R-:W-:Y:S02]  /*4ea0*/  @!P0 FMUL.FTZ R180, R51.reuse, R38 ;  /* 0x0000002633b48220 */ /* 0x040fe40000410000 */
[----:B------:R-:W-:Y:S02]  /*4eb0*/  @!P0 FFMA.FTZ R7, R51, R52, R7 ;  /* 0x0000003433078223 */ /* 0x000fe40000010007 */
[-C--:B------:R-:W-:Y:S02]  /*4ec0*/  @!P0 FFMA.FTZ R8, R54, R55.reuse, R8 ;  /* 0x0000003736088223 */ /* 0x080fe40000010008 */
[----:B------:R-:W-:Y:S02]  /*4ed0*/  @!P0 FFMA.FTZ R77, R40, R55, -R77 ;  /* 0x00000037284d8223 */ /* 0x000fe4000001084d */
[----:B------:R-:W-:Y:S02]  /*4ee0*/  @!P0 FFMA.FTZ R79, R37, R50, -R79 ;  /* 0x00000032254f8223 */ /* 0x000fe4000001084f */
[----:B------:R-:W-:Y:S01]  /*4ef0*/  @!P0 FFMA.FTZ R180, R27, R52, -R180 ;  /* 0x000000341bb48223 */ /* 0x000fe200000108b4 */
[----:B------:R-:W-:Y:S01]  /*4f00*/  @!P0 F2FP.PACK_AB R77, R178, R77 ;  /* 0x0000004db24d823e */ /* 0x000fe200000000ff */
[----:B------:R-:W-:Y:S02]  /*4f10*/  @!P0 FFMA.FTZ R9, R56, R57, R9 ;  /* 0x0000003938098223 */ /* 0x000fe40000010009 */
[----:B------:R-:W-:Y:S01]  /*4f20*/  @!P0 IMAD.MOV.U32 R33, RZ, RZ, R65 ;  /* 0x000000ffff218224 */ /* 0x000fe200078e0041 */
[----:B------:R-:W-:Y:S01]  /*4f30*/  @!P0 F2FP.PACK_AB R180, R180, R79 ;  /* 0x0000004fb4b4823e */ /* 0x000fe200000000ff */
[----:B------:R-:W-:Y:S01]  /*4f40*/  @!P0 IMAD.MOV.U32 R35, RZ, RZ, R77 ;  /* 0x000000ffff238224 */ /* 0x000fe200078e004d */
        /* <DEDUP_REMOVED lines=11> */
.L_x_824:
[----:B------:R-:W-:Y:S05]  /*5000*/  BSYNC B0 ;  /* 0x0000000000007941 */ /* 0x000fea0003800000 */
.L_x_823:
[----:B------:R-:W-:Y:S11]  /*5010*/  ISETP.GE.AND P0, PT, R15, c[0x0][0x1d4], PT ;  /* 0x000075000f007a0c */ /* 0x000ff60003f06270 */
[----:B------:R-:W-:Y:S02]  /*5020*/  @!UPT UIADD3 URZ, URZ, URZ, URZ ;  /* 0x0000003f3f3ff290 */ /* 0x000fe4000fffe03f */
[----:B------:R-:W-:-:S05]  /*5030*/  @P0 BRA `(.L_x_808) ;  /* 0x00000b0000000947 */ /* 0x000fca0003800000 */
[----:B------:R-:W-:Y:S02]  /*5040*/  LOP3.LUT P1, RZ, R135, 0x8, RZ, 0xc0, !PT ;  /* 0x0000000887ff7812 */ /* 0x000fe4000782c0ff */
[----:B----4-:R-:W-:Y:S02]  /*5050*/  IADD3 R54, P0, R176, R141, RZ ;  /* 0x0000008db0367210 */ /* 0x010fe40007f1e0ff */
[----:B------:R-:W-:Y:S02]  /*5060*/  SEL R52, R110, R179, !P1 ;  /* 0x000000b36e347207 */ /* 0x000fe40004800000 */
[----:B---3--:R-:W-:Y:S02]  /*5070*/  IADD3.X R55, R177, R140, RZ, P0, !PT ;  /* 0x0000008cb1377210 */ /* 0x008fe400007fe4ff */
[----:B------:R-:W-:Y:S02]  /*5080*/  SHF.R.S32.HI R51, RZ, 0x1f, R52 ;  /* 0x0000001fff337819 */ /* 0x000fe40000011434 */
[----:B------:R-:W-:Y:S02]  /*5090*/  ISETP.GE.AND P0, PT, R15, c[0x0][0x27c], PT ;  /* 0x00009f000f007a0c */ /* 0x000fe40003f06270 */
[----:B------:R-:W-:Y:S04]  /*50a0*/  LEA.HI R51, R51, R52, RZ, 0x4 ;  /* 0x0000003433337211 */ /* 0x000fe800078f20ff */
[----:B-1----:R-:W-:Y:S04]  /*50b0*/  LEA.HI.SX32 R61, R51, R144, 0x1c ;  /* 0x00000090333d7211 */ /* 0x002fe800078fe2ff */
[----:B------:R-:W-:Y:S01]  /*50c0*/  SHF.R.S32.HI R62, RZ, 0x1f, R61 ;  /* 0x0000001fff3e7819 */ /* 0x000fe2000001143d */
[----:B------:R-:W-:Y:S02]  /*50d0*/  IMAD.SHL.U32 R51, R61, 0x8, RZ ;  /* 0x000000083d337824 */ /* 0x000fe400078e00ff */
[----:B------:R-:W-:Y:S01]  /*50e0*/  @!P0 SHF.R.U64 R36, R28, 0x10, R29 ;  /* 0x000000101c248819 */ /* 0x000fe2000000121d */
[----:B------:R-:W-:Y:S01]  /*50f0*/  @!P0 HADD2.F32 R41, -RZ, R66.H1_H1 ;  /* 0x30000042ff298230 */ /* 0x000fe20000004100 */
[----:B------:R-:W-:Y:S01]  /*5100*/  LEA.HI R62, R62, R61, RZ, 0x3 ;  /* 0x0000003d3e3e7211 */ /* 0x000fe200078f18ff */
[----:B------:R-:W-:Y:S01]  /*5110*/  @!P0 HADD2.F32 R44, -RZ, R64.H0_H0 ;  /* 0x20000040ff2c8230 */ /* 0x000fe20000004100 */
[----:B------:R-:W-:Y:S01]  /*5120*/  LOP3.LUT R72, R123, 0x38, R51, 0xf8, !PT ;  /* 0x000000387b487812 */ /* 0x000fe200078ef833 */
[----:B------:R-:W-:Y:S01]  /*5130*/  @!P0 HADD2.F32 R37, -RZ, R36.H0_H0 ;  /* 0x20000024ff258230 */ /* 0x000fe20000004100 */
[----:B------:R-:W-:Y:S01]  /*5140*/  SHF.L.U32 R62, R62, 0x9, RZ ;  /* 0x000000093e3e7819 */ /* 0x000fe200000006ff */
[----:B------:R-:W-:Y:S01]  /*5150*/  @!P0 HADD2.F32 R48, -RZ, R64.H1_H1 ;  /* 0x30000040ff308230 */ /* 0x000fe20000004100 */
[----:B------:R-:W-:Y:S02]  /*5160*/  LOP3.LUT R61, R72, R111, RZ, 0x3c, !PT ;  /* 0x0000006f483d7212 */ /* 0x000fe400078e3cff */
[----:B------:R-:W-:Y:S02]  /*5170*/  LOP3.LUT R62, R62, 0x7ffff000, RZ, 0xc0, !PT ;  /* 0x7ffff0003e3e7812 */ /* 0x000fe400078ec0ff */
[----:B------:R-:W-:Y:S02]  /*5180*/  @!P0 SHF.R.U32.HI R28, RZ, 0x10, R31 ;  /* 0x00000010ff1c8819 */ /* 0x000fe4000001161f */
[----:B------:R-:W-:Y:S01]  /*5190*/  IADD3 R62, R61, R62, R16 ;  /* 0x0000003e3d3e7210 */ /* 0x000fe20007ffe010 */
[----:B------:R-:W-:Y:S01]  /*51a0*/  IMAD.IADD R61, R112, 0x1, R153 ;  /* 0x00000001703d7824 */ /* 0x000fe200078e0299 */
[----:B------:R-:W-:Y:S01]  /*51b0*/  @!P0 SHF.R.U64 R27, R30, 0x10, R31 ;  /* 0x000000101e1b8819 */ /* 0x000fe2000000121f */
[----:B------:R-:W-:Y:S01]  /*51c0*/  @!P0 HADD2.F32 R31, -RZ, R26.H1_H1 ;  /* 0x3000001aff1f8230 */ /* 0x000fe20000004100 */
[----:B------:R-:W-:Y:S01]  /*51d0*/  IADD3 R153, R153, R62, RZ ;  /* 0x0000003e99997210 */ /* 0x000fe20007ffe0ff */
[----:B------:R-:W-:Y:S01]  /*51e0*/  IMAD.SHL.U32 R60, R61, 0x2, RZ ;  /* 0x000000023d3c7824 */ /* 0x000fe200078e00ff */
[----:B------:R-:W-:Y:S02]  /*51f0*/  @!P0 SHF.R.U64 R43, R68, 0x10, R69 ;  /* 0x00000010442b8819 */ /* 0x000fe40000001245 */
[----:B------:R-:W-:Y:S02]  /*5200*/  SHF.L.U32 R52, R153, 0x1, RZ ;  /* 0x0000000199347819 */ /* 0x000fe400000006ff */
[----:B------:R-:W1:Y:S01]  /*5210*/  LDS.128 R32, [R60+0xc100] ;  /* 0x00c100003c207984 */ /* 0x000e620000000c00 */
[----:B------:R-:W-:Y:S01]  /*5220*/  @!P0 HADD2.F32 R43, -RZ, R43.H0_H0 ;  /* 0x2000002bff2b8230 */ /* 0x000fe20000004100 */
[----:B------:R-:W-:Y:S02]  /*5230*/  @!P0 SHF.R.U32.HI R29, RZ, 0x10, R29 ;  /* 0x00000010ff1d8819 */ /* 0x000fe4000001161d */
[----:B------:R-:W-:Y:S02]  /*5240*/  @!P0 SHF.R.U32.HI R68, RZ, 0x10, R69 ;  /* 0x00000010ff448819 */ /* 0x000fe40000011645 */
[--C-:B------:R-:W-:Y:S01]  /*5250*/  @!P0 SHF.R.U32.HI R49, RZ, 0x10, R71.reuse ;  /* 0x00000010ff318819 */ /* 0x100fe20000011647 */
[----:B------:R-:W-:Y:S01]  /*5260*/  @!P0 HADD2.F32 R29, -RZ, R29.H0_H0 ;  /* 0x2000001dff1d8230 */ /* 0x000fe20000004100 */
[----:B------:R-:W2:Y:S01]  /*5270*/  LDS.128 R56, [R52+0xc100] ;  /* 0x00c1000034387984 */ /* 0x000ea20000000c00 */
[----:B------:R-:W-:Y:S02]  /*5280*/  @!P0 SHF.R.U64 R46, R70, 0x10, R71 ;  /* 0x00000010462e8819 */ /* 0x000fe40000001247 */
[----:B------:R-:W-:Y:S03]  /*5290*/  @!P0 HADD2.F32 R49, -RZ, R49.H0_H0 ;  /* 0x20000031ff318230 */ /* 0x000fe60000004100 */
[----:B------:R-:W-:Y:S01]  /*52a0*/  @!P0 HADD2.F32 R46, -RZ, R46.H0_H0 ;  /* 0x2000002eff2e8230 */ /* 0x000fe20000004100 */
[----:B-1----:R-:W-:Y:S05]  /*52b0*/  @!P0 IMAD.MOV.U32 R38, RZ, RZ, R32 ;  /* 0x000000ffff268224 */ /* 0x002fea00078e0020 */
[--C-:B------:R-:W-:Y:S02]  /*52c0*/  @!P0 HADD2.F32 R30, -RZ, R38.reuse.H0_H0 ;  /* 0x20000026ff1e8230 */ /* 0x100fe40000004100 */
[----:B------:R-:W-:Y:S01]  /*52d0*/  @!P0 HADD2.F32 R36, -RZ, R38.H1_H1 ;  /* 0x30000026ff248230 */ /* 0x000fe20000004100 */
[----:B--2---:R-:W-:Y:S01]  /*52e0*/  @!P0 IMAD.MOV.U32 R45, RZ, RZ, R58 ;  /* 0x000000ffff2d8224 */ /* 0x004fe200078e003a */
[----:B------:R-:W-:Y:S01]  /*52f0*/  @!P0 MOV R40, R56 ;  /* 0x0000003800288202 */ /* 0x000fe20000000f00 */
[----:B------:R-:W-:Y:S02]  /*5300*/  @!P0 FMUL.FTZ R2, R30, R31 ;  /* 0x0000001f1e028220 */ /* 0x000fe40000410000 */
[----:B------:R-:W-:Y:S02]  /*5310*/  @!P0 FMUL.FTZ R3, R36, R37 ;  /* 0x0000002524038220 */ /* 0x000fe40000410000 */
[--C-:B------:R-:W-:Y:S02]  /*5320*/  @!P0 HADD2.F32 R39, -RZ, R40.reuse.H0_H0 ;  /* 0x20000028ff278230 */ /* 0x100fe40000004100 */
[----:B------:R-:W-:Y:S03]  /*5330*/  @!P0 HADD2.F32 R40, -RZ, R40.H1_H1 ;  /* 0x30000028ff288230 */ /* 0x000fe60000004100 */
[C---:B------:R-:W-:Y:S02]  /*5340*/  @!P0 FMUL.FTZ R52, R39.reuse, R31 ;  /* 0x0000001f27348220 */ /* 0x040fe40000410000 */
[----:B------:R-:W-:Y:S02]  /*5350*/  @!P0 FMUL.FTZ R61, R40, R37 ;  /* 0x00000025283d8220 */ /* 0x000fe40000410000 */
[-C--:B------:R-:W-:Y:S02]  /*5360*/  @!P0 FFMA.FTZ R2, R39, R41.reuse, R2 ;  /* 0x0000002927028223 */ /* 0x080fe40000010002 */
[----:B------:R-:W-:Y:S01]  /*5370*/  @!P0 FFMA.FTZ R52, R30, R41, -R52 ;  /* 0x000000291e348223 */ /* 0x000fe20000010834 */
[----:B------:R-:W-:Y:S01]  /*5380*/  @!P0 HADD2.F32 R30, -RZ, R26.H0_H0 ;  /* 0x2000001aff1e8230 */ /* 0x000fe20000004100 */
[----:B------:R-:W-:Y:S02]  /*5390*/  @!P0 IMAD.MOV.U32 R41, RZ, RZ, R57 ;  /* 0x000000ffff298224 */ /* 0x000fe400078e0039 */
[----:B------:R-:W-:Y:S01]  /*53a0*/  @!P0 FFMA.FTZ R61, R36, R43, -R61 ;  /* 0x0000002b243d8223 */ /* 0x000fe2000001083d */
[----:B------:R-:W-:Y:S01]  /*53b0*/  @!P0 MOV R36, R33 ;  /* 0x0000002100248202 */ /* 0x000fe20000000f00 */
[----:B------:R-:W-:Y:S01]  /*53c0*/  @!P0 FFMA.FTZ R3, R40, R43, R3 ;  /* 0x0000002b28038223 */ /* 0x000fe20000010003 */
[--C-:B------:R-:W-:Y:S01]  /*53d0*/  @!P0 HADD2.F32 R42, -RZ, R41.reuse.H1_H1 ;  /* 0x30000029ff2a8230 */ /* 0x100fe20000004100 */
[----:B------:R-:W-:Y:S01]  /*53e0*/  @!P0 IMAD.MOV.U32 R43, RZ, RZ, R59 ;  /* 0x000000ffff2b8224 */ /* 0x000fe200078e003b */
[----:B------:R-:W-:Y:S01]  /*53f0*/  @!P0 HADD2.F32 R39, -RZ, R41.H0_H0 ;  /* 0x20000029ff278230 */ /* 0x000fe20000004100 */
[----:B------:R-:W-:Y:S01]  /*5400*/  @!P0 F2FP.PACK_AB R52, R61, R52 ;  /* 0x000000343d34823e */ /* 0x000fe200000000ff */
[----:B------:R-:W-:Y:S01]  /*5410*/  @!P0 HADD2.F32 R26, -RZ, R36.H1_H1 ;  /* 0x30000024ff1a8230 */ /* 0x000fe20000004100 */
[-C--:B------:R-:W-:Y:S01]  /*5420*/  @!P0 FMUL.FTZ R63, R42, R29.reuse ;  /* 0x0000001d2a3f8220 */ /* 0x080fe20000410000 */
[----:B------:R-:W-:Y:S01]  /*5430*/  @!P0 HADD2.F32 R41, -RZ, R68.H0_H0 ;  /* 0x20000044ff298230 */ /* 0x000fe20000004100 */
[-C--:B------:R-:W-:Y:S01]  /*5440*/  @!P0 FMUL.FTZ R60, R39, R30.reuse ;  /* 0x0000001e273c8220 */ /* 0x080fe20000410000 */
[----:B------:R-:W-:Y:S01]  /*5450*/  @!P0 HADD2.F32 R40, -RZ, R66.H0_H0 ;  /* 0x20000042ff288230 */ /* 0x000fe20000004100 */
[C---:B------:R-:W-:Y:S01]  /*5460*/  @!P0 FMUL.FTZ R5, R26.reuse, R29 ;  /* 0x0000001d1a058220 */ /* 0x040fe20000410000 */
[----:B------:R-:W-:Y:S01]  /*5470*/  @!P0 HADD2.F32 R31, -RZ, R36.H0_H0 ;  /* 0x20000024ff1f8230 */ /* 0x000fe20000004100 */
[----:B------:R-:W-:Y:S01]  /*5480*/  @!P0 FFMA.FTZ R63, R26, R41, -R63 ;  /* 0x000000291a3f8223 */ /* 0x000fe2000001083f */
[----:B------:R-:W-:Y:S01]  /*5490*/  @!P0 MOV R26, R35 ;  /* 0x00000023001a8202 */ /* 0x000fe20000000f00 */
[----:B------:R-:W-:Y:S01]  /*54a0*/  @!P0 IMAD.MOV.U32 R32, RZ, RZ, R52 ;  /* 0x000000ffff208224 */ /* 0x000fe200078e0034 */
[----:B------:R-:W-:Y:S01]  /*54b0*/  @!P0 HADD2.F32 R29, -RZ, R28.H0_H0 ;  /* 0x2000001cff1d8230 */ /* 0x000fe20000004100 */
[C---:B------:R-:W-:Y:S01]  /*54c0*/  @!P0 FMUL.FTZ R4, R31.reuse, R30 ;  /* 0x0000001e1f048220 */ /* 0x040fe20000410000 */
[----:B------:R-:W-:Y:S01]  /*54d0*/  @!P0 HADD2.F32 R50, -RZ, R43.H1_H1 ;  /* 0x3000002bff328230 */ /* 0x000fe20000004100 */
[-C--:B------:R-:W-:Y:S01]  /*54e0*/  @!P0 FFMA.FTZ R60, R31, R40.reuse, -R60 ;  /* 0x000000281f3c8223 */ /* 0x080fe2000001083c */
[--C-:B------:R-:W-:Y:S01]  /*54f0*/  @!P0 HADD2.F32 R31, -RZ, R26.reuse.H0_H0 ;  /* 0x2000001aff1f8230 */ /* 0x100fe20000004100 */
[----:B------:R-:W-:Y:S01]  /*5500*/  @!P0 FFMA.FTZ R4, R39, R40, R4 ;  /* 0x0000002827048223 */ /* 0x000fe20000010004 */
[----:B------:R-:W-:Y:S01]  /*5510*/  @!P0 HADD2.F32 R26, -RZ, R26.H1_H1 ;  /* 0x3000001aff1a8230 */ /* 0x000fe20000004100 */
[----:B------:R-:W-:Y:S01]  /*5520*/  @!P0 FMUL.FTZ R65, R50, R29 ;  /* 0x0000001d32418220 */ /* 0x000fe20000410000 */
[--C-:B------:R-:W-:Y:S01]  /*5530*/  @!P0 HADD2.F32 R30, -RZ, R21.reuse.H1_H1 ;  /* 0x30000015ff1e8230 */ /* 0x100fe20000004100 */
[----:B------:R-:W-:Y:S01]  /*5540*/  @!P0 FFMA.FTZ R5, R42, R41, R5 ;  /* 0x000000292a058223 */ /* 0x000fe20000010005 */
[----:B------:R-:W-:Y:S01]  /*5550*/  @!P0 HADD2.F32 R28, -RZ, R21.H0_H0 ;  /* 0x20000015ff1c8230 */ /* 0x000fe20000004100 */
[C---:B------:R-:W-:Y:S01]  /*5560*/  @!P0 FMUL.FTZ R9, R26.reuse, R29 ;  /* 0x0000001d1a098220 */ /* 0x040fe20000410000 */
[----:B------:R-:W-:Y:S01]  /*5570*/  @!P0 MOV R21, R34 ;  /* 0x0000002200158202 */ /* 0x000fe20000000f00 */
[----:B------:R-:W-:Y:S01]  /*5580*/  @!P0 FFMA.FTZ R65, R26, R49, -R65 ;  /* 0x000000311a418223 */ /* 0x000fe20000010841 */
[----:B------:R-:W-:Y:S01]  /*5590*/  @!P0 HADD2.F32 R47, -RZ, R43.H0_H0 ;  /* 0x2000002bff2f8230 */ /* 0x000fe20000004100 */
[----:B------:R-:W-:Y:S01]  /*55a0*/  @!P0 FMUL.FTZ R8, R31, R30 ;  /* 0x0000001e1f088220 */ /* 0x000fe20000410000 */
[----:B------:R-:W-:Y:S01]  /*55b0*/  @!P0 HADD2.F32 R43, -RZ, R45.H0_H0 ;  /* 0x2000002dff2b8230 */ /* 0x000fe20000004100 */
[----:B------:R-:W-:Y:S01]  /*55c0*/  @!P0 F2FP.PACK_AB R63, R63, R60 ;  /* 0x0000003c3f3f823e */ /* 0x000fe200000000ff */
[----:B------:R-:W-:Y:S01]  /*55d0*/  @!P0 HADD2.F32 R26, -RZ, R27.H0_H0 ;  /* 0x2000001bff1a8230 */ /* 0x000fe20000004100 */
[----:B------:R-:W-:Y:S01]  /*55e0*/  @!P0 FMUL.FTZ R62, R47, R30 ;  /* 0x0000001e2f3e8220 */ /* 0x000fe20000410000 */
[----:B------:R-:W-:Y:S01]  /*55f0*/  @!P0 HADD2.F32 R45, -RZ, R45.H1_H1 ;  /* 0x3000002dff2d8230 */ /* 0x000fe20000004100 */
[----:B------:R-:W-:Y:S01]  /*5600*/  @!P0 FMUL.FTZ R72, R43, R28 ;  /* 0x0000001c2b488220 */ /* 0x000fe20000410000 */
[----:B------:R-:W-:Y:S01]  /*5610*/  @!P0 MOV R33, R63 ;  /* 0x0000003f00218202 */ /* 0x000fe20000000f00 */
[----:B------:R-:W-:Y:S01]  /*5620*/  @!P0 FFMA.FTZ R62, R31, R48, -R62 ;  /* 0x000000301f3e8223 */ /* 0x000fe2000001083e */
[----:B------:R-:W-:Y:S01]  /*5630*/  @!P0 F2FP.PACK_AB R61, R5, R4 ;  /* 0x00000004053d823e */ /* 0x000fe200000000ff */
[----:B------:R-:W-:Y:S01]  /*5640*/  @!P0 FMUL.FTZ R73, R45, R26 ;  /* 0x0000001a2d498220 */ /* 0x000fe20000410000 */
[----:B------:R-:W-:Y:S01]  /*5650*/  @!P0 F2FP.PACK_AB R60, R3, R2 ;  /* 0x00000002033c823e */ /* 0x000fe200000000ff */
[--C-:B------:R-:W-:Y:S01]  /*5660*/  @!P0 HADD2.F32 R27, -RZ, R21.reuse.H0_H0 ;  /* 0x20000015ff1b8230 */ /* 0x100fe20000004100 */
[----:B------:R-:W-:Y:S01]  /*5670*/  @!P0 F2FP.PACK_AB R62, R65, R62 ;  /* 0x0000003e413e823e */ /* 0x000fe200000000ff */
[----:B------:R-:W-:Y:S01]  /*5680*/  @!P0 IMAD.MOV.U32 R57, RZ, RZ, R61 ;  /* 0x000000ffff398224 */ /* 0x000fe200078e003d */
[----:B------:R-:W-:Y:S01]  /*5690*/  @!P0 HADD2.F32 R21, -RZ, R21.H1_H1 ;  /* 0x30000015ff158230 */ /* 0x000fe20000004100 */
[----:B------:R-:W-:Y:S01]  /*56a0*/  @!P0 MOV R56, R60 ;  /* 0x0000003c00388202 */ /* 0x000fe20000000f00 */
[C---:B------:R-:W-:Y:S01]  /*56b0*/  @!P0 FFMA.FTZ R72, R27.reuse, R44, -R72 ;  /* 0x0000002c1b488223 */ /* 0x040fe20000010848 */
[----:B------:R-:W-:Y:S01]  /*56c0*/  @!P0 MOV R35, R62 ;  /* 0x0000003e00238202 */ /* 0x000fe20000000f00 */
[----:B------:R-:W-:Y:S02]  /*56d0*/  @!P0 FMUL.FTZ R6, R27, R28 ;  /* 0x0000001c1b068220 */ /* 0x000fe40000410000 */
[C---:B------:R-:W-:Y:S02]  /*56e0*/  @!P0 FFMA.FTZ R73, R21.reuse, R46, -R73 ;  /* 0x0000002e15498223 */ /* 0x040fe40000010849 */
[----:B------:R-:W-:Y:S02]  /*56f0*/  @!P0 FMUL.FTZ R7, R21, R26 ;  /* 0x0000001a15078220 */ /* 0x000fe40000410000 */
[----:B------:R-:W-:Y:S01]  /*5700*/  @!P0 FFMA.FTZ R6, R43, R44, R6 ;  /* 0x0000002c2b068223 */ /* 0x000fe20000010006 */
[----:B------:R-:W-:Y:S01]  /*5710*/  @!P0 F2FP.PACK_AB R73, R73, R72 ;  /* 0x000000484949823e */ /* 0x000fe200000000ff */
[----:B------:R-:W-:Y:S02]  /*5720*/  @!P0 FFMA.FTZ R7, R45, R46, R7 ;  /* 0x0000002e2d078223 */ /* 0x000fe40000010007 */
[----:B------:R-:W-:Y:S02]  /*5730*/  @!P0 FFMA.FTZ R8, R47, R48, R8 ;  /* 0x000000302f088223 */ /* 0x000fe40000010008 */
[----:B------:R-:W-:Y:S01]  /*5740*/  @!P0 IMAD.MOV.U32 R34, RZ, RZ, R73 ;  /* 0x000000ffff228224 */ /* 0x000fe200078e0049 */
[----:B------:R-:W-:Y:S01]  /*5750*/  @!P0 F2FP.PACK_AB R65, R7, R6 ;  /* 0x000000060741823e */ /* 0x000fe200000000ff */
[----:B------:R-:W-:Y:S03]  /*5760*/  @!P0 FFMA.FTZ R9, R50, R49, R9 ;  /* 0x0000003132098223 */ /* 0x000fe60000010009 */
[----:B------:R1:W-:Y:S01]  /*5770*/  ST.E.128 [R54.64], R32 ;  /* 0x0000002036007985 */ /* 0x0003e2000c101d06 */
[----:B------:R-:W-:Y:S02]  /*5780*/  @!P0 MOV R58, R65 ;  /* 0x00000041003a8202 */ /* 0x000fe40000000f00 */
        /* <DEDUP_REMOVED lines=9> */
.L_x_804:
[----:B------:R-:W-:Y:S01]  /*5820*/  IMAD.WIDE.U32 R8, R146, c[0x0][0x1e0], RZ ;  /* 0x0000780092087a25 */ /* 0x000fe200078e00ff */
[----:B------:R-:W-:Y:S02]  /*5830*/  SHF.R.S32.HI R152, RZ, 0x1f, R146 ;  /* 0x0000001fff987819 */ /* 0x000fe40000011492 */
[----:B-----5:R-:W-:Y:S01]  /*5840*/  SHF.R.S32.HI R151, RZ, 0x1f, R147 ;  /* 0x0000001fff977819 */ /* 0x020fe20000011493 */
[----:B------:R-:W-:Y:S02]  /*5850*/  IMAD.IADD R148, R89, 0x1, -R148 ;  /* 0x0000000159947824 */ /* 0x000fe400078e0a94 */
[----:B------:R-:W-:Y:S02]  /*5860*/  IMAD R2, R152, c[0x0][0x1e0], RZ ;  /* 0x0000780098027a24 */ /* 0x000fe400078e02ff */
[----:B-1----:R-:W-:Y:S01]  /*5870*/  IMAD R7, R151, c[0x0][0x1f0], RZ ;  /* 0x00007c0097077a24 */ /* 0x002fe200078e02ff */
[----:B------:R-:W-:Y:S01]  /*5880*/  IMNMX R148, R148, 0x40, PT ;  /* 0x0000004094947817 */ /* 0x000fe20003800200 */
[----:B------:R-:W-:Y:S02]  /*5890*/  IMAD R2, R146, c[0x0][0x1e4], R2 ;  /* 0x0000790092027a24 */ /* 0x000fe400078e0202 */
[----:B------:R-:W-:Y:S02]  /*58a0*/  IMAD R7, R147, c[0x0][0x1f4], R7 ;  /* 0x00007d0093077a24 */ /* 0x000fe400078e0207 */
[----:B------:R-:W-:Y:S04]  /*58b0*/  IMAD.IADD R9, R9, 0x1, R2 ;  /* 0x0000000109097824 */ /* 0x000fe800078e0202 */
[----:B------:R-:W-:Y:S05]  /*58c0*/  IMAD.WIDE.U32 R8, R147, c[0x0][0x1f0], R8 ;  /* 0x00007c0093087a25 */ /* 0x000fea00078e0008 */
[----:B------:R-:W-:Y:S04]  /*58d0*/  IADD3 R5, P0, R170, R8, RZ ;  /* 0x00000008aa057210 */ /* 0x000fe80007f1e0ff */
[----:B------:R-:W-:Y:S02]  /*58e0*/  IADD3.X R4, R102, R9, R7, P0, !PT ;  /* 0x0000000966047210 */ /* 0x000fe400007fe407 */
[C---:B------:R-:W-:Y:S04]  /*58f0*/  LEA R2, P0, R5.reuse, c[0x0][0x1c8], 0x1 ;  /* 0x0000720005027a11 */ /* 0x040fe800078008ff */
[----:B------:R-:W-:Y:S02]  /*5900*/  LEA.HI.X R3, R5, c[0x0][0x1cc], R4, 0x1, P0 ;  /* 0x0000730005037a11 */ /* 0x000fe400000f0c04 */
[----:B------:R-:W1:Y:S01]  /*5910*/  SHFL.IDX PT, R2, R2, RZ, 0x1c1f ;  /* 0x001c1fff02027589 */ /* 0x000e6200000e0000 */
[----:B------:R-:W-:Y:S07]  /*5920*/  ISETP.GT.AND P0, PT, R148, R97, PT ;  /* 0x000000619400720c */ /* 0x000fee0003f04270 */
[----:B------:R-:W2:Y:S06]  /*5930*/  SHFL.IDX PT, R3, R3, RZ, 0x1c1f ;  /* 0x001c1fff03037589 */ /* 0x000eac00000e0000 */
[----:B------:R-:W-:-:S05]  /*5940*/  @!P0 BRA `(.L_x_808) ;  /* 0x000001f000008947 */ /* 0x000fca0003800000 */
[----:B------:R-:W-:Y:S02]  /*5950*/  ISETP.GE.AND P2, PT, R24, c[0x0][0x1d4], PT ;  /* 0x0000750018007a0c */ /* 0x000fe40003f46270 */
[----:B------:R-:W-:Y:S02]  /*5960*/  ISETP.GE.AND P1, PT, R17, c[0x0][0x1d4], PT ;  /* 0x0000750011007a0c */ /* 0x000fe40003f26270 */
[----:B------:R-:W-:Y:S02]  /*5970*/  ISETP.GE.AND P4, PT, R15, c[0x0][0x1d4], PT ;  /* 0x000075000f007a0c */ /* 0x000fe40003f86270 */
[----:B------:R-:W-:Y:S07]  /*5980*/  ISETP.GE.AND P3, PT, R126, c[0x0][0x1d4], PT ;  /* 0x000075007e007a0c */ /* 0x000fee0003f66270 */
[----:B------:R-:W3:Y:S01]  /*5990*/  @!P2 LDS.128 R28, [R150+0xc000] ;  /* 0x00c00000961ca984 */ /* 0x000ee20000000c00 */
[CC--:B-1----:R-:W-:Y:S04]  /*59a0*/  @!P2 LEA R32, P0, R24.reuse, R2.reuse, 0x1 ;  /* 0x000000021820a211 */ /* 0x0c2fe800078008ff */
[-C--:B--2---:R-:W-:Y:S02]  /*59b0*/  @!P2 LEA.HI.X R33, R24, R3.reuse, R25, 0x1, P0 ;  /* 0x000000031821a211 */ /* 0x084fe400000f0c19 */
[CC--:B------:R-:W-:Y:S04]  /*59c0*/  @!P1 LEA R42, P0, R120.reuse, R2.reuse, 0x1 ;  /* 0x00000002782a9211 */ /* 0x0c0fe800078008ff */
[-C--:B------:R-:W-:Y:S02]  /*59d0*/  @!P1 LEA.HI.X R43, R120, R3.reuse, R143, 0x1, P0 ;  /* 0x00000003782b9211 */ /* 0x080fe400000f0c8f */
[CC--:B------:R-:W-:Y:S04]  /*59e0*/  @!P4 LEA R40, P0, R119.reuse, R2.reuse, 0x1 ;  /* 0x000000027728c211 */ /* 0x0c0fe800078008ff */
[-C--:B------:R-:W-:Y:S02]  /*59f0*/  @!P4 LEA.HI.X R41, R119, R3.reuse, R142, 0x1, P0 ;  /* 0x000000037729c211 */ /* 0x080fe400000f0c8e */
[CC--:B------:R-:W-:Y:S04]  /*5a00*/  @!P3 LEA R26, P0, R117.reuse, R2.reuse, 0x1 ;  /* 0x00000002751ab211 */ /* 0x0c0fe800078008ff */
[-C--:B------:R-:W-:Y:S01]  /*5a10*/  @!P3 LEA.HI.X R27, R117, R3.reuse, R108, 0x1, P0 ;  /* 0x00000003751bb211 */ /* 0x080fe200000f0c6c */
[----:B---3--:R-:W-:Y:S04]  /*5a20*/  @!P2 ST.E.128 [R32.64], R28 ;  /* 0x0000001c2000a985 */ /* 0x008fe8000c101d06 */
[----:B------:R-:W1:Y:S04]  /*5a30*/  @!P1 LDS.128 R4, [R149+0xc000] ;  /* 0x00c0000095049984 */ /* 0x000e680000000c00 */
        /* <DEDUP_REMOVED lines=16> */
.L_x_808:
[----:B------:R-:W-:Y:S05]  /*5b40*/  BSYNC B1 ;  /* 0x0000000000017941 */ /* 0x000fea0003800000 */
.L_x_803:
[----:B------:R-:W-:Y:S01]  /*5b50*/  ISETP.GT.AND P0, PT, R18, R11, PT ;  /* 0x0000000b1200720c */ /* 0x000fe20003f04270 */
[----:B-1----:R-:W-:Y:S01]  /*5b60*/  IMAD.WIDE.U32 R8, R146, c[0x0][0x208], RZ ;  /* 0x0000820092087a25 */ /* 0x002fe200078e00ff */
[C---:B------:R-:W-:Y:S01]  /*5b70*/  ISETP.GE.AND P1, PT, R67.reuse, 0x1, PT ;  /* 0x000000014300780c */ /* 0x040fe20003f26270 */
[----:B------:R-:W-:Y:S01]  /*5b80*/  BSSY B0, `(.L_x_825) ;  /* 0x000004b000007945 */ /* 0x000fe20003800000 */
[----:B--2---:R-:W-:Y:S02]  /*5b90*/  IADD3 R3, R67, 0x1, RZ ;  /* 0x0000000143037810 */ /* 0x004fe40007ffe0ff */
[----:B------:R-:W-:Y:S07]  /*5ba0*/  LOP3.LUT P2, RZ, R135, 0x1, RZ, 0xc0, !PT ;  /* 0x0000000187ff7812 */ /* 0x000fee000784c0ff */
[----:B------:R-:W-:Y:S01]  /*5bb0*/  @P0 IADD3 R5, R18, -0x1, RZ ;  /* 0xffffffff12050810 */ /* 0x000fe20007ffe0ff */
[----:B------:R-:W-:Y:S01]  /*5bc0*/  @P0 IMAD R2, R67, 0x3000, R10 ;  /* 0x0000300043020824 */ /* 0x000fe200078e020a */
[----:B------:R-:W-:Y:S01]  /*5bd0*/  SEL R67, R3, RZ, !P1 ;  /* 0x000000ff03437207 */ /* 0x000fe20004800000 */
[----:B------:R-:W-:Y:S01]  /*5be0*/  @P0 IMAD.MOV.U32 R6, RZ, RZ, R154 ;  /* 0x000000ffff060224 */ /* 0x000fe200078e009a */
[----:B------:R-:W-:Y:S01]  /*5bf0*/  @P0 SHF.R.S32.HI R4, RZ, 0x1f, R5 ;  /* 0x0000001fff040819 */ /* 0x000fe20000011405 */
[----:B------:R-:W-:Y:S02]  /*5c00*/  @P0 IMAD R3, R92, R5, RZ ;  /* 0x000000055c030224 */ /* 0x000fe400078e02ff */
[----:B------:R-:W-:Y:S02]  /*5c10*/  @P0 IMAD.MOV.U32 R7, RZ, RZ, R175 ;  /* 0x000000ffff070224 */ /* 0x000fe400078e00af */
[-C--:B------:R-:W-:Y:S02]  /*5c20*/  @P0 IMAD R3, R4, R94.reuse, R3 ;  /* 0x0000005e04030224 */ /* 0x080fe400078e0203 */
[----:B------:R-:W-:Y:S04]  /*5c30*/  @P0 IMAD.WIDE.U32 R6, R5, R94, R6 ;  /* 0x0000005e05060225 */ /* 0x000fe800078e0006 */
[----:B------:R-:W-:Y:S01]  /*5c40*/  @P0 IMAD.IADD R3, R7, 0x1, R3 ;  /* 0x0000000107030824 */ /* 0x000fe200078e0203 */
[----:B-----5:R-:W-:Y:S01]  /*5c50*/  @P0 LEA R26, P1, R6, c[0x0][0x250], 0x1 ;  /* 0x00009400061a0a11 */ /* 0x020fe200078208ff */
[----:B------:R-:W-:Y:S03]  /*5c60*/  @P0 IMAD.SHL.U32 R5, R2, 0x2, RZ ;  /* 0x0000000202050824 */ /* 0x000fe600078e00ff */
[----:B------:R-:W-:Y:S01]  /*5c70*/  @P0 LEA.HI.X R27, R6, c[0x0][0x254], R3, 0x1, P1 ;  /* 0x00009500061b0a11 */ /* 0x000fe200008f0c03 */
[----:B------:R-:W-:Y:S02]  /*5c80*/  IMAD R3, R152, c[0x0][0x208], RZ ;  /* 0x0000820098037a24 */ /* 0x000fe400078e02ff */
[----:B------:R-:W-:Y:S02]  /*5c90*/  IMAD R6, R151, c[0x0][0x218], RZ ;  /* 0x0000860097067a24 */ /* 0x000fe400078e02ff */
[----:B------:R-:W-:Y:S01]  /*5ca0*/  @!PT LDS RZ, [RZ] ;  /* 0x00000000fffff984 */ /* 0x000fe20000000800 */
[----:B------:R-:W-:Y:S01]  /*5cb0*/  @!PT LDS RZ, [RZ] ;  /* 0x00000000fffff984 */ /* 0x000fe20000000800 */
[----:B------:R-:W-:Y:S01]  /*5cc0*/  @!PT LDS RZ, [RZ] ;  /* 0x00000000fffff984 */ /* 0x000fe20000000800 */
[----:B------:R1:W-:Y:S01]  /*5cd0*/  @P0 LDGSTS.E.BYPASS.LTC128B.128 [R5+0x100], [R26.64], !P6 ;  /* 0x001000001a050fae */ /* 0x0003e2000f101d46 */
[----:B------:R-:W-:Y:S02]  /*5ce0*/  IMAD R3, R146, c[0x0][0x20c], R3 ;  /* 0x0000830092037a24 */ /* 0x000fe400078e0203 */
[----:B------:R-:W-:Y:S01]  /*5cf0*/  IMAD R6, R147, c[0x0][0x21c], R6 ;  /* 0x0000870093067a24 */ /* 0x000fe200078e0206 */
[----:B------:R1:W-:Y:S01]  /*5d00*/  @P0 LDGSTS.E.BYPASS.LTC128B.128 [R5+0x2100], [R26.64+0x80], !P2 ;  /* 0x021000801a050fae */ /* 0x0003e2000d101d46 */
[----:B------:R-:W-:Y:S03]  /*5d10*/  IMAD.IADD R9, R9, 0x1, R3 ;  /* 0x0000000109097824 */ /* 0x000fe600078e0203 */
[----:B------:R1:W-:Y:S01]  /*5d20*/  @P0 LDGSTS.E.BYPASS.LTC128B.128 [R5+0x4100], [R26.64+0x100], !P5 ;  /* 0x041001001a050fae */ /* 0x0003e2000e901d46 */
[----:B------:R-:W-:Y:S05]  /*5d30*/  IMAD.WIDE.U32 R8, R147, c[0x0][0x218], R8 ;  /* 0x0000860093087a25 */ /* 0x000fea00078e0008 */
[----:B------:R-:W-:Y:S04]  /*5d40*/  IADD3 R4, P1, R172, R8, RZ ;  /* 0x00000008ac047210 */ /* 0x000fe80007f3e0ff */
[----:B------:R-:W-:Y:S02]  /*5d50*/  IADD3.X R3, R99, R9, R6, P1, !PT ;  /* 0x0000000963037210 */ /* 0x000fe40000ffe406 */
[C---:B------:R-:W-:Y:S04]  /*5d60*/  @P0 LEA R6, P1, R109.reuse, R26, 0x1 ;  /* 0x0000001a6d060211 */ /* 0x040fe800078208ff */
[----:B------:R-:W-:Y:S02]  /*5d70*/  @P0 LEA.HI.X R7, R109, R27, R100, 0x1, P1 ;  /* 0x0000001b6d070211 */ /* 0x000fe400008f0c64 */
[C---:B------:R-:W-:Y:S03]  /*5d80*/  LEA R8, P1, R4.reuse, c[0x0][0x1f8], 0x1 ;  /* 0x00007e0004087a11 */ /* 0x040fe600078208ff */
[----:B------:R1:W-:Y:S01]  /*5d90*/  @P0 LDGSTS.E.BYPASS.LTC128B.128 [R5+0x1100], [R6.64], !P6 ;  /* 0x0110000006050fae */ /* 0x0003e2000f101d46 */
[----:B------:R-:W-:Y:S03]  /*5da0*/  LEA.HI.X R3, R4, c[0x0][0x1fc], R3, 0x1, P1 ;  /* 0x00007f0004037a11 */ /* 0x000fe600008f0c03 */
[----:B------:R1:W-:Y:S04]  /*5db0*/  @P0 LDGSTS.E.BYPASS.LTC128B.128 [R5+0x3100], [R6.64+0x80], !P2 ;  /* 0x0310008006050fae */ /* 0x0003e8000d101d46 */
[----:B------:R1:W-:Y:S01]  /*5dc0*/  @P0 LDGSTS.E.BYPASS.LTC128B.128 [R5+0x5100], [R6.64+0x100], !P5 ;  /* 0x0510010006050fae */ /* 0x0003e2000e901d46 */
[----:B------:R-:W-:Y:S03]  /*5dd0*/  ISETP.GT.AND P0, PT, R148, R97, PT ;  /* 0x000000619400720c */ /* 0x000fe60003f04270 */
[----:B------:R-:W0:Y:S04]  /*5de0*/  LDGDEPBAR ;  /* 0x00000000000079af */ /* 0x000e280000000000 */
[----:B------:R-:W2:Y:S04]  /*5df0*/  SHFL.IDX PT, R8, R8, RZ, 0x1c1f ;  /* 0x001c1fff08087589 */ /* 0x000ea800000e0000 */
[----:B------:R-:W4:Y:S01]  /*5e00*/  SHFL.IDX PT, R3, R3, RZ, 0x1c1f ;  /* 0x001c1fff03037589 */ /* 0x000f2200000e0000 */
[----:B------:R-:W-:Y:S04]  /*5e10*/  DEPBAR.LE SB0, 0x2 ;  /* 0x000080800000791a */ /* 0x000fe80000000000 */
[----:B------:R-:W-:Y:S06]  /*5e20*/  BAR.SYNC.DEFER_BLOCKING 0x0 ;  /* 0x0000000000007b1d */ /* 0x000fec0000010000 */
[----:B------:R-:W-:-:S05]  /*5e30*/  @!P0 BRA `(.L_x_826) ;  /* 0x000001f000008947 */ /* 0x000fca0003800000 */
[----:B-12-4-:R-:W-:Y:S02]  /*5e40*/  ISETP.GE.AND P2, PT, R24, c[0x0][0x1d4], PT ;  /* 0x0000750018007a0c */ /* 0x016fe40003f46270 */
        /* <DEDUP_REMOVED lines=30> */
.L_x_826:
[----:B-12-4-:R-:W-:Y:S05]  /*6030*/  BSYNC B0 ;  /* 0x0000000000007941 */ /* 0x016fea0003800000 */
.L_x_825:
[C---:B------:R-:W-:Y:S02]  /*6040*/  ISETP.GE.AND P0, PT, R53.reuse, 0x1, PT ;  /* 0x000000013500780c */ /* 0x040fe40003f06270 */
[----:B------:R-:W-:Y:S02]  /*6050*/  IADD3 R2, R18, -0x2, RZ ;  /* 0xfffffffe12027810 */ /* 0x000fe40007ffe0ff */
[----:B------:R-:W-:Y:S02]  /*6060*/  IADD3 R4, R53, 0x1, RZ ;  /* 0x0000000135047810 */ /* 0x000fe40007ffe0ff */
[----:B------:R-:W-:Y:S02]  /*6070*/  LOP3.LUT P2, RZ, R135, 0x1, RZ, 0xc0, !PT ;  /* 0x0000000187ff7812 */ /* 0x000fe4000784c0ff */
[----:B------:R-:W-:Y:S02]  /*6080*/  SEL R53, R4, RZ, !P0 ;  /* 0x000000ff04357207 */ /* 0x000fe40004000000 */
[C---:B------:R-:W-:Y:S11]  /*6090*/  ISETP.GE.AND P0, PT, R2.reuse, R11, PT ;  /* 0x0000000b0200720c */ /* 0x040ff60003f06270 */
[----:B------:R-:W-:Y:S02]  /*60a0*/  @!UPT UIADD3 URZ, URZ, URZ, URZ ;  /* 0x0000003f3f3ff290 */ /* 0x000fe4000fffe03f */
[----:B------:R-:W-:Y:S01]  /*60b0*/  @P0 SHF.R.S32.HI R5, RZ, 0x1f, R2 ;  /* 0x0000001fff050819 */ /* 0x000fe20000011402 */
[----:B------:R-:W-:Y:S02]  /*60c0*/  @P0 IMAD R4, R91, R2, RZ ;  /* 0x000000025b040224 */ /* 0x000fe400078e02ff */
[----:B------:R-:W-:Y:S02]  /*60d0*/  @P0 IMAD.MOV.U32 R6, RZ, RZ, R156 ;  /* 0x000000ffff060224 */ /* 0x000fe400078e009c */
[----:B------:R-:W-:Y:S02]  /*60e0*/  @P0 IMAD.MOV.U32 R7, RZ, RZ, R159 ;  /* 0x000000ffff070224 */ /* 0x000fe400078e009f */
[-C--:B------:R-:W-:Y:S02]  /*60f0*/  @P0 IMAD R4, R5, R93.reuse, R4 ;  /* 0x0000005d05040224 */ /* 0x080fe400078e0204 */
[----:B------:R-:W-:Y:S04]  /*6100*/  @P0 IMAD.WIDE.U32 R6, R2, R93, R6 ;  /* 0x0000005d02060225 */ /* 0x000fe800078e0006 */
[----:B------:R-:W-:Y:S01]  /*6110*/  @P0 IMAD.IADD R4, R7, 0x1, R4 ;  /* 0x0000000107040824 */ /* 0x000fe200078e0204 */
[C---:B------:R-:W-:Y:S01]  /*6120*/  @P0 LEA R8, P1, R6.reuse, c[0x0][0x220], 0x1 ;  /* 0x0000880006080a11 */ /* 0x040fe200078208ff */
[----:B------:R-:W-:Y:S03]  /*6130*/  @P0 IMAD R3, R67, 0x3000, R10 ;  /* 0x0000300043030824 */ /* 0x000fe600078e020a */
[----:B------:R-:W-:Y:S01]  /*6140*/  @P0 LEA.HI.X R9, R6, c[0x0][0x224], R4, 0x1, P1 ;  /* 0x0000890006090a11 */ /* 0x000fe200008f0c04 */
[----:B------:R-:W-:Y:S01]  /*6150*/  @P0 IMAD.SHL.U32 R5, R3, 0x2, RZ ;  /* 0x0000000203050824 */ /* 0x000fe200078e00ff */
[C---:B------:R-:W-:Y:S04]  /*6160*/  @P0 LEA R6, P1, R96.reuse, R8, 0x1 ;  /* 0x0000000860060211 */ /* 0x040fe800078208ff */
        /* <DEDUP_REMOVED lines=9> */
[----:B------:R1:W-:Y:S01]  /*6200*/  @P0 LDGSTS.E.BYPASS.LTC128B.128 [R5+0x11100], [R6.64+0x100], !P5 ;  /* 0x1110010006050fae */ /* 0x0003e2000e901d46 */
[C---:B------:R-:W-:Y:S02]  /*6210*/  ISETP.GT.AND P0, PT, R18.reuse, R11, PT ;  /* 0x0000000b1200720c */ /* 0x040fe40003f04270 */
[----:B------:R-:W-:Y:S01]  /*6220*/  IADD3 R18, R18, -0x1, RZ ;  /* 0xffffffff12127810 */ /* 0x000fe20007ffe0ff */
[----:B------:R-:W0:Y:S10]  /*6230*/  LDGDEPBAR ;  /* 0x00000000000079af */ /* 0x000e340000000000 */
[----:B------:R-:W-:-:S05]  /*6240*/  @P0 BRA `(.L_x_827) ;  /* 0xffffb94000000947 */ /* 0x000fca000383ffff */
[----:B------:R-:W-:Y:S06]  /*6250*/  BAR.SYNC.DEFER_BLOCKING 0x0 ;  /* 0x0000000000007b1d */ /* 0x000fec0000010000 */
.L_x_802:
        /* <DEDUP_REMOVED lines=28> */
[----:B---3--:R-:W-:Y:S01]  /*6420*/  CS2R R72, SRZ ;  /* 0x0000000000487805 */ /* 0x008fe2000001ff00 */
        /* <DEDUP_REMOVED lines=45> */
[C---:B------:R-:W-:Y:S01]  /*6700*/  IMAD R9, R184.reuse, c[0x0][0x1bc], R9 ;  /* 0x00006f00b8097a24 */ /* 0x040fe200078e0209 */
[----:B------:R-:W-:Y:S01]  /*6710*/  SHF.R.S32.HI R3, RZ, 0x3, R3 ;  /* 0x00000003ff037819 */ /* 0x000fe20000011403 */
[----:B------:R-:W-:Y:S01]  /*6720*/  IMAD.WIDE.U32 R12, R184, c[0x0][0x1b8], R12 ;  /* 0x00006e00b80c7a25 */ /* 0x000fe200078e000c */
[----:B------:R-:W-:-:S02]  /*6730*/  SEL R11, R11, RZ, !P0 ;  /* 0x000000ff0b0b7207 */ /* 0x000fc40004000000 */
[----:B------:R-:W-:Y:S01]  /*6740*/  SEL R8, R186, RZ, !P0 ;  /* 0x000000ffba087207 */ /* 0x000fe20004000000 */
[----:B------:R-:W-:Y:S01]  /*6750*/  IMAD.IADD R36, R82, 0x1, -R7 ;  /* 0x0000000152247824 */ /* 0x000fe200078e0a07 */
[----:B------:R-:W-:Y:S01]  /*6760*/  LEA.HI R81, R5, R82, RZ, 0x5 ;  /* 0x0000005205517211 */ /* 0x000fe200078f28ff */
[----:B------:R-:W-:Y:S02]  /*6770*/  IMAD R11, R11, c[0x0][0x1c0], RZ ;  /* 0x000070000b0b7a24 */ /* 0x000fe400078e02ff */
[----:B------:R-:W-:Y:S02]  /*6780*/  IMAD R196, R36, 0x20, R3 ;  /* 0x0000002024c47824 */ /* 0x000fe400078e0203 */
[----:B------:R-:W-:Y:S02]  /*6790*/  IMAD.IADD R13, R13, 0x1, R9 ;  /* 0x000000010d0d7824 */ /* 0x000fe400078e0209 */
[----:B------:R-:W-:Y:S02]  /*67a0*/  IMAD R7, R83, 0x80, R196 ;  /* 0x0000008053077824 */ /* 0x000fe400078e02c4 */
[----:B------:R-:W-:-:S02]  /*67b0*/  IMAD R11, R8, c[0x0][0x1c4], R11 ;  /* 0x00007100080b7a24 */ /* 0x000fc400078e020b */
[----:B------:R-:W-:-:S04]  /*67c0*/  @P1 IMAD.HI.U32 R0, R7, c[0x0][0x2c8], RZ ;  /* 0x0000b20007001a27 */ /* 0x000fc800078e00ff */
[----:B------:R-:W-:Y:S01]  /*67d0*/  IMAD.MOV.U32 R4, RZ, RZ, R7 ;  /* 0x000000ffff047224 */ /* 0x000fe200078e0007 */
[----:B------:R-:W-:Y:S01]  /*67e0*/  @P1 SHF.R.U32.HI R4, RZ, c[0x0][0x2cc], R0 ;  /* 0x0000b300ff041a19 */ /* 0x000fe20000011600 */
[----:B------:R-:W-:Y:S01]  /*67f0*/  IMAD.WIDE.U32 R8, R8, c[0x0][0x1c0], R12 ;  /* 0x0000700008087a25 */ /* 0x000fe200078e000c */
[----:B------:R-:W-:Y:S02]  /*6800*/  LEA.HI R13, R5, R82, RZ, 0x4 ;  /* 0x00000052050d7211 */ /* 0x000fe400078f20ff */
[--C-:B------:R-:W-:Y:S01]  /*6810*/  SHF.R.S32.HI R2, RZ, 0x1f, R4.reuse ;  /* 0x0000001fff027819 */ /* 0x100fe20000011404 */
[----:B------:R-:W-:Y:S01]  /*6820*/  IMAD.MOV R0, RZ, RZ, -R4 ;  /* 0x000000ffff007224 */ /* 0x000fe200078e0a04 */
[----:B------:R-:W-:Y:S01]  /*6830*/  LOP3.LUT R37, R13, 0xfffffff0, RZ, 0xc0, !PT ;  /* 0xfffffff00d257812 */ /* 0x000fe200078ec0ff */
[----:B------:R-:W-:Y:S01]  /*6840*/  IMAD.IADD R9, R9, 0x1, R11 ;  /* 0x0000000109097824 */ /* 0x000fe200078e020b */
[----:B------:R-:W-:Y:S01]  /*6850*/  LOP3.LUT P1, RZ, R36, 0x2, RZ, 0xc0, !PT ;  /* 0x0000000224ff7812 */ /* 0x000fe2000782c0ff */
[----:B------:R-:W-:-:S02]  /*6860*/  IMAD R0, R0, c[0x0][0x2c4], R7 ;  /* 0x0000b10000007a24 */ /* 0x000fc400078e0207 */
[----:B------:R-:W-:Y:S02]  /*6870*/  IMAD R7, R2, c[0x0][0x1b0], RZ ;  /* 0x00006c0002077a24 */ /* 0x000fe400078e02ff */
[----:B------:R-:W-:Y:S01]  /*6880*/  IMAD.WIDE.U32 R8, R4, c[0x0][0x1b0], R8 ;  /* 0x00006c0004087a25 */ /* 0x000fe200078e0008 */
[----:B------:R-:W-:-:S03]  /*6890*/  SHF.R.S32.HI R2, RZ, 0x1f, R0 ;  /* 0x0000001fff027819 */ /* 0x000fc60000011400 */
[----:B------:R-:W-:Y:S02]  /*68a0*/  IMAD R7, R4, c[0x0][0x1b4], R7 ;  /* 0x00006d0004077a24 */ /* 0x000fe400078e0207 */
[----:B------:R-:W-:Y:S02]  /*68b0*/  IMAD R11, R2, c[0x0][0x1a8], RZ ;  /* 0x00006a00020b7a24 */ /* 0x000fe400078e02ff */
[----:B------:R-:W-:Y:S01]  /*68c0*/  IMAD.MOV.U32 R6, RZ, RZ, R8 ;  /* 0x000000ffff067224 */ /* 0x000fe200078e0008 */
[----:B------:R-:W-:Y:S01]  /*68d0*/  IADD3 R7, R9, R7, RZ ;  /* 0x0000000709077210 */ /* 0x000fe20007ffe0ff */
[----:B------:R-:W-:Y:S02]  /*68e0*/  IMAD R9, R0, c[0x0][0x1ac], R11 ;  /* 0x00006b0000097a24 */ /* 0x000fe400078e020b */
[----:B------:R-:W-:Y:S02]  /*68f0*/  IMAD.SHL.U32 R146, R36, 0x8, RZ ;  /* 0x0000000824927824 */ /* 0x000fe400078e00ff */
[----:B------:R-:W-:-:S03]  /*6900*/  IMAD.WIDE.U32 R10, R0, c[0x0][0x1a8], R6 ;  /* 0x00006a00000a7a25 */ /* 0x000fc600078e0006 */
[----:B------:R-:W-:Y:S01]  /*6910*/  IADD3 R4, R146, 0x40, RZ ;  /* 0x0000004092047810 */ /* 0x000fe20007ffe0ff */
[----:B------:R-:W-:Y:S01]  /*6920*/  IMAD.SHL.U32 R7, R3, 0x40, RZ ;  /* 0x0000004003077824 */ /* 0x000fe200078e00ff */
[----:B------:R-:W-:Y:S01]  /*6930*/  LEA R8, P0, R10, c[0x0][0x160], 0x1 ;  /* 0x000058000a087a11 */ /* 0x000fe200078008ff */
[----:B------:R-:W-:Y:S01]  /*6940*/  IMAD.IADD R6, R11, 0x1, R9 ;  /* 0x000000010b067824 */ /* 0x000fe200078e0209 */
[----:B------:R-:W-:Y:S01]  /*6950*/  LEA.HI R9, R5, R82, RZ, 0x6 ;  /* 0x0000005205097211 */ /* 0x000fe200078f30ff */
[----:B------:R-:W-:Y:S01]  /*6960*/  IMAD R44, R87, c[0x0][0x2c4], RZ ;  /* 0x0000b100572c7a24 */ /* 0x000fe200078e02ff */
[----:B------:R-:W-:Y:S01]  /*6970*/  LOP3.LUT R7, R7, 0x1c0, RZ, 0xc0, !PT ;  /* 0x000001c007077812 */ /* 0x000fe200078ec0ff */
[----:B------:R-:W-:Y:S01]  /*6980*/  IMAD.IADD R37, R82, 0x1, -R37 ;  /* 0x0000000152257824 */ /* 0x000fe200078e0a25 */
[----:B------:R-:W-:Y:S01]  /*6990*/  LEA.HI.X R6, R10, c[0x0][0x164], R6, 0x1, P0 ;  /* 0x000059000a067a11 */ /* 0x000fe200000f0c06 */
[----:B------:R-:W-:Y:S01]  /*69a0*/  IMAD.SHL.U32 R9, R9, 0x8, RZ ;  /* 0x0000000809097824 */ /* 0x000fe200078e00ff */
[----:B------:R-:W-:Y:S01]  /*69b0*/  SHF.R.U32.HI R194, RZ, 0x3, R7 ;  /* 0x00000003ffc27819 */ /* 0x000fe20000011607 */
[----:B------:R1:W2:Y:S01]  /*69c0*/  SHFL.IDX PT, R10, R8, RZ, 0x181f ;  /* 0x00181fff080a7589 */ /* 0x0002a200000e0000 */
[----:B------:R-:W-:-:S02]  /*69d0*/  LOP3.LUT R7, R7, 0x38, R146, 0xf8, !PT ;  /* 0x0000003807077812 */ /* 0x000fc400078ef892 */
[----:B------:R-:W-:Y:S01]  /*69e0*/  SHF.R.S32.HI R14, RZ, 0x1f, R37 ;  /* 0x0000001fff0e7819 */ /* 0x000fe20000011425 */
[----:B------:R1:W3:Y:S01]  /*69f0*/  SHFL.IDX PT, R11, R6, RZ, 0x181f ;  /* 0x00181fff060b7589 */ /* 0x0002e200000e0000 */
[----:B------:R-:W-:Y:S02]  /*6a00*/  LOP3.LUT R194, R7, R194, RZ, 0x3c, !PT ;  /* 0x000000c207c27212 */ /* 0x000fe400078e3cff */
[----:B------:R-:W-:Y:S02]  /*6a10*/  LEA R7, R83, R3, 0x7 ;  /* 0x0000000353077211 */ /* 0x000fe400078e38ff */
[----:B------:R-:W-:Y:S02]  /*6a20*/  LEA.HI R14, R14, R37, RZ, 0x3 ;  /* 0x000000250e0e7211 */ /* 0x000fe400078f18ff */
[----:B------:R-:W-:Y:S02]  /*6a30*/  ISETP.GE.AND P0, PT, R7, R44, PT ;  /* 0x0000002c0700720c */ /* 0x000fe40003f06270 */
[----:B------:R-:W-:-:S02]  /*6a40*/  LOP3.LUT R2, R14, 0xfffffff8, RZ, 0xc0, !PT ;  /* 0xfffffff80e027812 */ /* 0x000fc400078ec0ff */
[C---:B------:R-:W-:Y:S02]  /*6a50*/  IADD3 R0, R146.reuse, 0x80, RZ ;  /* 0x0000008092007810 */ /* 0x040fe40007ffe0ff */
[----:B------:R-:W-:Y:S01]  /*6a60*/  ISETP.GE.AND P3, PT, R146, c[0x0][0x198], PT ;  /* 0x0000660092007a0c */ /* 0x000fe20003f66270 */
[----:B------:R-:W-:Y:S01]  /*6a70*/  IMAD.IADD R37, R37, 0x1, -R2 ;  /* 0x0000000125257824 */ /* 0x000fe200078e0a02 */
[----:B------:R-:W-:Y:S02]  /*6a80*/  ISETP.GE.AND P5, PT, R4, c[0x0][0x198], PT ;  /* 0x0000660004007a0c */ /* 0x000fe40003fa6270 */
[----:B------:R-:W-:Y:S02]  /*6a90*/  ISETP.GE.AND P4, PT, R0, c[0x0][0x198], PT ;  /* 0x0000660000007a0c */ /* 0x000fe40003f86270 */
[----:B------:R-:W-:Y:S01]  /*6aa0*/  LOP3.LUT R194, R194, 0xfffffe00, R9, 0xf8, !PT ;  /* 0xfffffe00c2c27812 */ /* 0x000fe200078ef809 */
[----:B------:R-:W-:Y:S01]  /*6ab0*/  @!P2 IMAD.MOV.U32 R198, RZ, RZ, R186 ;  /* 0x000000ffffc6a224 */ /* 0x000fe200078e00ba */
[----:B------:R-:W-:Y:S05]  /*6ac0*/  @P0 BRA `(.L_x_830) ;  /* 0x000000e000000947 */ /* 0x000fea0003800000 */
[----:B-123--:R-:W-:Y:S01]  /*6ad0*/  SHF.R.S32.HI R15, RZ, 0x1f, R4 ;  /* 0x0000001fff0f7819 */ /* 0x00efe20000011404 */
[----:B------:R-:W-:Y:S01]  /*6ae0*/  IMAD.SHL.U32 R2, R194, 0x2, RZ ;  /* 0x00000002c2027824 */ /* 0x000fe200078e00ff */
[----:B------:R-:W-:Y:S01]  /*6af0*/  SHF.R.S32.HI R9, RZ, 0x1f, R0 ;  /* 0x0000001fff097819 */ /* 0x000fe20000011400 */
[----:B------:R-:W-:Y:S01]  /*6b00*/  IMAD.WIDE R16, R146, 0x2, R10 ;  /* 0x0000000292107825 */ /* 0x000fe200078e020a */
[----:B------:R-:W-:-:S02]  /*6b10*/  LEA.HI R15, R15, R4, RZ, 0x3 ;  /* 0x000000040f0f7211 */ /* 0x000fc400078f18ff */
        /* <DEDUP_REMOVED lines=9> */
.L_x_830:
[----:B-123--:R-:W-:Y:S05]  /*6bb0*/  BSYNC B0 ;  /* 0x0000000000007941 */ /* 0x00efea0003800000 */
.L_x_829:
[----:B------:R-:W-:Y:S01]  /*6bc0*/  IADD3 R9, R7, 0x20, RZ ;  /* 0x0000002007097810 */ /* 0x000fe20007ffe0ff */
[----:B------:R1:W2:Y:S01]  /*6bd0*/  SHFL.IDX PT, R17, R6, 0x1, 0x181f ;  /* 0x00381f0006117f89 */ /* 0x0002a200000e0000 */
[----:B------:R-:W-:Y:S02]  /*6be0*/  BSSY B0, `(.L_x_831) ;  /* 0x0000012000007945 */ /* 0x000fe40003800000 */
[----:B------:R-:W-:Y:S01]  /*6bf0*/  ISETP.GE.AND P0, PT, R9, R44, PT ;  /* 0x0000002c0900720c */ /* 0x000fe20003f06270 */
        /* <DEDUP_REMOVED lines=16> */
.L_x_832:
[----:B------:R-:W-:Y:S05]  /*6d00*/  BSYNC B0 ;  /* 0x0000000000007941 */ /* 0x000fea0003800000 */
.L_x_831:
[----:B------:R-:W-:Y:S01]  /*6d10*/  IADD3 R9, R7, 0x40, RZ ;  /* 0x0000004007097810 */ /* 0x000fe20007ffe0ff */
[----:B--2---:R2:W4:Y:S01]  /*6d20*/  SHFL.IDX PT, R17, R6, 0x2, 0x181f ;  /* 0x00581f0006117f89 */ /* 0x00452200000e0000 */
[----:B------:R-:W-:Y:S02]  /*6d30*/  BSSY B0, `(.L_x_833) ;  /* 0x0000012000007945 */ /* 0x000fe40003800000 */
[----:B------:R-:W-:Y:S01]  /*6d40*/  ISETP.GE.AND P0, PT, R9, R44, PT ;  /* 0x0000002c0900720c */ /* 0x000fe20003f06270 */
        /* <DEDUP_REMOVED lines=16> */
.L_x_834:
[----:B------:R-:W-:Y:S05]  /*6e50*/  BSYNC B0 ;  /* 0x0000000000007941 */ /* 0x000fea0003800000 */
.L_x_833:
[----:B---3--:R-:W-:Y:S01]  /*6e60*/  SHFL.IDX PT, R10, R8, 0x3, 0x181f ;  /* 0x00781f00080a7f89 */ /* 0x008fe200000e0000 */
[----:B------:R-:W-:Y:S01]  /*6e70*/  IADD3 R7, R7, 0x60, RZ ;  /* 0x0000006007077810 */ /* 0x000fe20007ffe0ff */
[----:B------:R-:W-:Y:S01]  /*6e80*/  IMAD.MOV.U32 R190, RZ, RZ, c[0x0][0x2b8] ;  /* 0x0000ae00ffbe7624 */ /* 0x000fe200078e00ff */
[----:B------:R-:W-:Y:S01]  /*6e90*/  SHF.R.S32.HI R145, RZ, 0x1f, R4 ;  /* 0x0000001fff917819 */ /* 0x000fe20000011404 */
[----:B------:R3:W1:Y:S01]  /*6ea0*/  SHFL.IDX PT, R11, R6, 0x3, 0x181f ;  /* 0x00781f00060b7f89 */ /* 0x00066200000e0000 */
[----:B------:R-:W-:Y:S01]  /*6eb0*/  ISETP.GE.AND P0, PT, R7, R44, PT ;  /* 0x0000002c0700720c */ /* 0x000fe20003f06270 */
[----:B------:R-:W-:Y:S01]  /*6ec0*/  IMAD.SHL.U32 R2, R194, 0x2, RZ ;  /* 0x00000002c2027824 */ /* 0x000fe200078e00ff */
[----:B------:R-:W-:Y:S01]  /*6ed0*/  SHF.R.S32.HI R7, RZ, 0x1f, R0 ;  /* 0x0000001fff077819 */ /* 0x000fe20000011400 */
[----:B------:R-:W-:Y:S01]  /*6ee0*/  IMAD.MOV.U32 R192, RZ, RZ, RZ ;  /* 0x000000ffffc07224 */ /* 0x000fe200078e00ff */
[----:B------:R-:W-:-:S02]  /*6ef0*/  IADD3 R9, R85, -0x40, RZ ;  /* 0xffffffc055097810 */ /* 0x000fc40007ffe0ff */
[----:B------:R-:W-:Y:S02]  /*6f00*/  LEA.HI R145, R145, R4, RZ, 0x3 ;  /* 0x0000000491917211 */ /* 0x000fe400078f18ff */
[----:B------:R-:W-:Y:S01]  /*6f10*/  LEA.HI R144, R7, R0, RZ, 0x3 ;  /* 0x0000000007907211 */ /* 0x000fe200078f18ff */
[----:B------:R-:W-:Y:S01]  /*6f20*/  IMAD.IADD R193, R196, 0x1, R9 ;  /* 0x00000001c4c17824 */ /* 0x000fe200078e0209 */
[----:B------:R-:W-:Y:S02]  /*6f30*/  LOP3.LUT R145, R145, 0xfffffff8, RZ, 0xc0, !PT ;  /* 0xfffffff891917812 */ /* 0x000fe400078ec0ff */
[----:B------:R-:W-:Y:S02]  /*6f40*/  ISETP.NE.AND P6, PT, R190, 0x1, PT ;  /* 0x00000001be00780c */ /* 0x000fe40003fc5270 */
[----:B------:R-:W-:Y:S02]  /*6f50*/  LOP3.LUT R144, R144, 0xfffffff8, RZ, 0xc0, !PT ;  /* 0xfffffff890907812 */ /* 0x000fe400078ec0ff */
[C---:B------:R-:W-:Y:S01]  /*6f60*/  ISETP.GE.AND P2, PT, R193.reuse, R134, PT ;  /* 0x00000086c100720c */ /* 0x040fe20003f46270 */
[----:B------:R-:W-:Y:S01]  /*6f70*/  IMAD.IADD R193, R193, 0x1, R185 ;  /* 0x00000001c1c17824 */ /* 0x000fe200078e02b9 */
[----:B-----5:R-:W-:-:S02]  /*6f80*/  SHF.R.S32.HI R189, RZ, 0x1f, R198 ;  /* 0x0000001fffbd7819 */ /* 0x020fc400000114c6 */
[----:B------:R-:W-:Y:S01]  /*6f90*/  ISETP.GT.OR P2, PT, R196, 0x3f, P2 ;  /* 0x0000003fc400780c */ /* 0x000fe20001744670 */
[----:B-123--:R-:W-:Y:S01]  /*6fa0*/  IMAD.MOV.U32 R6, RZ, RZ, R193 ;  /* 0x000000ffff067224 */ /* 0x00efe200078e00c1 */
[----:B------:R-:W-:Y:S01]  /*6fb0*/  LOP3.LUT R135, R135, 0xfffffffd, RZ, 0xc0, !PT ;  /* 0xfffffffd87877812 */ /* 0x000fe200078ec0ff */
[----:B------:R-:W-:-:S03]  /*6fc0*/  @!P0 IMAD.WIDE R20, R146, 0x2, R10 ;  /* 0x0000000292148825 */ /* 0x000fc600078e020a */
[----:B------:R-:W-:Y:S01]  /*6fd0*/  @P6 LOP3.LUT R135, R135, 0x2, RZ, 0xfc, !PT ;  /* 0x0000000287876812 */ /* 0x000fe200078efcff */
[--C-:B------:R-:W-:Y:S01]  /*6fe0*/  @!P0 IMAD.WIDE R18, R145, 0x2, R10.reuse ;  /* 0x0000000291128825 */ /* 0x100fe200078e020a */
[----:B------:R-:W-:Y:S01]  /*6ff0*/  @!PT LDS RZ, [RZ] ;  /* 0x00000000fffff984 */ /* 0x000fe20000000800 */
[----:B------:R1:W-:Y:S03]  /*7000*/  @!P0 LDGSTS.E.BYPASS.LTC128B.128 [R2+0x1b100], [R20.64], !P3 ;  /* 0x1b10000014028fae */ /* 0x0003e6000d901d46 */
[----:B------:R-:W-:Y:S01]  /*7010*/  @!P0 IMAD.WIDE R10, R144, 0x2, R10 ;  /* 0x00000002900a8825 */ /* 0x000fe200078e020a */
[----:B------:R2:W-:Y:S03]  /*7020*/  @!P0 LDGSTS.E.BYPASS.LTC128B.128 [R2+0x1f100], [R18.64], !P5 ;  /* 0x1f10000012028fae */ /* 0x0005e6000e901d46 */
[----:B------:R-:W-:Y:S01]  /*7030*/  IMAD R189, R189, c[0x0][0x2b0], RZ ;  /* 0x0000ac00bdbd7a24 */ /* 0x000fe200078e02ff */
[----:B------:R3:W-:Y:S01]  /*7040*/  @!P0 LDGSTS.E.BYPASS.LTC128B.128 [R2+0x23100], [R10.64], !P4 ;  /* 0x231000000a028fae */ /* 0x0007e2000e101d46 */
[----:B------:R-:W-:-:S03]  /*7050*/  @P6 IMAD.HI.U32 R8, R193, c[0x0][0x2bc], RZ ;  /* 0x0000af00c1086a27 */ /* 0x000fc600078e00ff */
[----:B------:R-:W0:Y:S01]  /*7060*/  LDGDEPBAR ;  /* 0x00000000000079af */ /* 0x000e220000000000 */
[C---:B------:R-:W-:Y:S01]  /*7070*/  IMAD R189, R198.reuse, c[0x0][0x2b4], R189 ;  /* 0x0000ad00c6bd7a24 */ /* 0x040fe200078e02bd */
[----:B------:R-:W-:Y:S01]  /*7080*/  @P6 SHF.R.U32.HI R6, RZ, c[0x0][0x2c0], R8 ;  /* 0x0000b000ff066a19 */ /* 0x000fe20000011608 */
[----:B------:R-:W-:-:S04]  /*7090*/  IMAD.WIDE.U32 R198, R198, c[0x0][0x2b0], RZ ;  /* 0x0000ac00c6c67a25 */ /* 0x000fc800078e00ff */
[----:B------:R-:W-:Y:S01]  /*70a0*/  IMAD.IADD R189, R199, 0x1, R189 ;  /* 0x00000001c7bd7824 */ /* 0x000fe200078e02bd */
[----:B------:R-:W-:-:S04]  /*70b0*/  @!P2 IADD3 R8, P3, R6, R198, RZ ;  /* 0x000000c60608a210 */ /* 0x000fc80007f7e0ff */
[----:B------:R-:W-:Y:S02]  /*70c0*/  @!P2 LEA.HI.X.SX32 R7, R6, R189, 0x1, P3 ;  /* 0x000000bd0607a211 */ /* 0x000fe400018f0eff */
[----:B------:R-:W-:-:S04]  /*70d0*/  @!P2 LEA R16, P3, R8, c[0x0][0x2a0], 0x2 ;  /* 0x0000a8000810aa11 */ /* 0x000fc800078610ff */
[----:B----4-:R-:W-:Y:S01]  /*70e0*/  @!P2 LEA.HI.X R17, R8, c[0x0][0x2a4], R7, 0x2, P3 ;  /* 0x0000a9000811aa11 */ /* 0x010fe200018f1407 */
[----:B------:R-:W-:Y:S06]  /*70f0*/  BAR.SYNC.DEFER_BLOCKING 0x0 ;  /* 0x0000000000007b1d */ /* 0x000fec0000010000 */
[----:B------:R2:W4:Y:S01]  /*7100*/  @!P2 LDG.E R192, [R16.64] ;  /* 0x0000000610c0a981 */ /* 0x000522000c1e1900 */
[----:B------:R-:W-:Y:S01]  /*7110*/  IMAD.MOV R6, RZ, RZ, -R6 ;  /* 0x000000ffff067224 */ /* 0x000fe200078e0a06 */
[----:B------:R-:W-:Y:S01]  /*7120*/  ISETP.GE.AND P5, PT, R146, c[0x0][0x1d4], PT ;  /* 0x0000750092007a0c */ /* 0x000fe20003fa6270 */
[----:B---3--:R-:W-:Y:S01]  /*7130*/  IMAD R11, R86, c[0x0][0x1e8], RZ ;  /* 0x00007a00560b7a24 */ /* 0x008fe200078e02ff */
[----:B------:R-:W-:Y:S01]  /*7140*/  ISETP.GE.AND P4, PT, R4, c[0x0][0x1d4], PT ;  /* 0x0000750004007a0c */ /* 0x000fe20003f86270 */
[----:B------:R-:W-:Y:S01]  /*7150*/  IMAD R193, R6, c[0x0][0x2b8], R193 ;  /* 0x0000ae0006c17a24 */ /* 0x000fe200078e02c1 */
[----:B------:R-:W-:Y:S01]  /*7160*/  ISETP.GE.AND P6, PT, R0, c[0x0][0x1d4], PT ;  /* 0x0000750000007a0c */ /* 0x000fe20003fc6270 */
[----:B------:R-:W-:Y:S01]  /*7170*/  IMAD.WIDE.U32 R150, R184, c[0x0][0x1e8], RZ ;  /* 0x00007a00b8967a25 */ /* 0x000fe200078e00ff */
[----:B------:R-:W-:-:S02]  /*7180*/  ISETP.GE.AND P3, PT, R146, c[0x0][0x1d4], PT ;  /* 0x0000750092007a0c */ /* 0x000fc40003f66270 */
[----:B-1----:R-:W-:Y:S01]  /*7190*/  SHF.R.S32.HI R20, RZ, 0x1f, R193 ;  /* 0x0000001fff147819 */ /* 0x002fe200000114c1 */
[----:B------:R-:W-:Y:S01]  /*71a0*/  IMAD.WIDE.U32 R6, R193, c[0x0][0x1e0], RZ ;  /* 0x00007800c1067a25 */ /* 0x000fe200078e00ff */
[----:B------:R-:W-:Y:S02]  /*71b0*/  LOP3.LUT R135, R135, 0xfffffffe, RZ, 0xc0, !PT ;  /* 0xfffffffe87877812 */ /* 0x000fe400078ec0ff */
[----:B------:R-:W-:Y:S01]  /*71c0*/  SHF.R.S32.HI R149, RZ, 0x1f, R146 ;  /* 0x0000001fff957819 */ /* 0x000fe20000011492 */
[----:B--2---:R-:W-:Y:S01]  /*71d0*/  IMAD R18, R20, c[0x0][0x1e0], RZ ;  /* 0x0000780014127a24 */ /* 0x004fe200078e02ff */
[----:B------:R-:W-:Y:S01]  /*71e0*/  SEL R38, RZ, 0x10, P6 ;  /* 0x00000010ff267807 */ /* 0x000fe20003000000 */
[----:B------:R-:W-:Y:S01]  /*71f0*/  IMAD R11, R184, c[0x0][0x1ec], R11 ;  /* 0x00007b00b80b7a24 */ /* 0x000fe200078e020b */
[----:B------:R-:W-:Y:S01]  /*7200*/  IADD3 R191, R2, 0x100, RZ ;  /* 0x0000010002bf7810 */ /* 0x000fe20007ffe0ff */
[----:B------:R-:W-:Y:S01]  /*7210*/  IMAD R18, R193, c[0x0][0x1e4], R18 ;  /* 0x00007900c1127a24 */ /* 0x000fe200078e0212 */
[----:B------:R-:W-:Y:S01]  /*7220*/  SHF.R.S32.HI R148, RZ, 0x1f, R145 ;  /* 0x0000001fff947819 */ /* 0x000fe20000011491 */
[----:B------:R-:W-:Y:S01]  /*7230*/  IMAD.IADD R188, R151, 0x1, R11 ;  /* 0x0000000197bc7824 */ /* 0x000fe200078e020b */
[----:B------:R-:W-:Y:S01]  /*7240*/  SHF.R.S32.HI R147, RZ, 0x1f, R144 ;  /* 0x0000001fff937819 */ /* 0x000fe20000011490 */
[----:B------:R-:W-:-:S02]  /*7250*/  IMAD.IADD R19, R7, 0x1, R18 ;  /* 0x0000000107137824 */ /* 0x000fc400078e0212 */
[----:B------:R-:W-:Y:S02]  /*7260*/  IMAD.MOV.U32 R18, RZ, RZ, R6 ;  /* 0x000000ffff127224 */ /* 0x000fe400078e0006 */
[----:B------:R-:W-:Y:S02]  /*7270*/  IMAD R20, R20, c[0x0][0x208], RZ ;  /* 0x0000820014147a24 */ /* 0x000fe400078e02ff */
[----:B------:R-:W-:-:S04]  /*7280*/  IMAD.WIDE.U32 R16, R193, c[0x0][0x208], RZ ;  /* 0x00008200c1107a25 */ /* 0x000fc800078e00ff */
[----:B------:R-:W-:Y:S02]  /*7290*/  IMAD R20, R193, c[0x0][0x20c], R20 ;  /* 0x00008300c1147a24 */ /* 0x000fe400078e0214 */
[----:B------:R-:W-:Y:S02]  /*72a0*/  IMAD R187, R86, c[0x0][0x210], RZ ;  /* 0x0000840056bb7a24 */ /* 0x000fe400078e02ff */
[----:B------:R-:W-:Y:S02]  /*72b0*/  IMAD.IADD R21, R17, 0x1, R20 ;  /* 0x0000000111157824 */ /* 0x000fe400078e0214 */
[----:B------:R-:W-:Y:S02]  /*72c0*/  IMAD.MOV.U32 R20, RZ, RZ, R16 ;  /* 0x000000ffff147224 */ /* 0x000fe400078e0010 */
[----:B------:R-:W-:-:S04]  /*72d0*/  IMAD.WIDE.U32 R40, R184, c[0x0][0x210], RZ ;  /* 0x00008400b8287a25 */ /* 0x000fc800078e00ff */
[----:B------:R-:W-:Y:S02]  /*72e0*/  IMAD R187, R184, c[0x0][0x214], R187 ;  /* 0x00008500b8bb7a24 */ /* 0x000fe400078e02bb */
[----:B------:R-:W-:Y:S02]  /*72f0*/  IMAD.IADD R80, R134, 0x1, -R9 ;  /* 0x0000000186507824 */ /* 0x000fe400078e0a09 */
[----:B------:R-:W-:Y:S02]  /*7300*/  IMAD.IADD R187, R41, 0x1, R187 ;  /* 0x0000000129bb7824 */ /* 0x000fe400078e02bb */
[----:B------:R-:W-:Y:S02]  /*7310*/  IMAD.IADD R6, R80, 0x1, -R3 ;  /* 0x0000000150067824 */ /* 0x000fe400078e0a03 */
[----:B------:R-:W-:-:S03]  /*7320*/  IMAD.WIDE R200, R146, 0x2, RZ ;  /* 0x0000000292c87825 */ /* 0x000fc600078e02ff */
[----:B------:R-:W-:Y:S02]  /*7330*/  ISETP.GE.AND P2, PT, R6, 0x1, PT ;  /* 0x000000010600780c */ /* 0x000fe40003f46270 */
[----:B----4-:R-:W-:Y:S01]  /*7340*/  SHF.R.S32.HI R7, RZ, 0x1f, R192 ;  /* 0x0000001fff077819 */ /* 0x010fe200000114c0 */
        /* <DEDUP_REMOVED lines=8> */
[----:B------:R-:W-:-:S04]  /*73d0*/  LEA R12, P0, R11, c[0x0][0x1c8], 0x1 ;  /* 0x000072000b0c7a11 */ /* 0x000fc800078008ff */
[----:B------:R-:W-:Y:S01]  /*73e0*/  LEA.HI.X R10, R11, c[0x0][0x1cc], R10, 0x1, P0 ;  /* 0x000073000b0a7a11 */ /* 0x000fe200000f0c0a */
[----:B------:R-:W-:Y:S01]  /*73f0*/  SHFL.IDX PT, R18, R12, RZ, 0x181f ;  /* 0x00181fff0c127589 */ /* 0x000fe200000e0000 */
[----:B------:R-:W-:-:S03]  /*7400*/  IADD3 R7, P0, R40, R20, RZ ;  /* 0x0000001428077210 */ /* 0x000fc60007f1e0ff */
[----:B------:R-:W1:Y:S01]  /*7410*/  SHFL.IDX PT, R19, R10, RZ, 0x181f ;  /* 0x00181fff0a137589 */ /* 0x000e6200000e0000 */
[----:B------:R-:W-:Y:S02]  /*7420*/  IADD3.X R20, R187, R21, R8, P0, !PT ;  /* 0x00000015bb147210 */ /* 0x000fe400007fe408 */
[C---:B------:R-:W-:Y:S01]  /*7430*/  LEA R8, P0, R7.reuse, c[0x0][0x1f8], 0x1 ;  /* 0x00007e0007087a11 */ /* 0x040fe200078008ff */
[----:B------:R-:W-:Y:S03]  /*7440*/  SHFL.IDX PT, R16, R12, 0x1, 0x181f ;  /* 0x00381f000c107f89 */ /* 0x000fe600000e0000 */
[----:B------:R-:W-:Y:S01]  /*7450*/  LEA.HI.X R7, R7, c[0x0][0x1fc], R20, 0x1, P0 ;  /* 0x00007f0007077a11 */ /* 0x000fe200000f0c14 */
[----:B------:R-:W2:Y:S01]  /*7460*/  SHFL.IDX PT, R17, R10, 0x1, 0x181f ;  /* 0x00381f000a117f89 */ /* 0x000ea200000e0000 */
[----:B------:R-:W-:-:S03]  /*7470*/  ISETP.GT.AND P0, PT, R6, 0x20, PT ;  /* 0x000000200600780c */ /* 0x000fc60003f04270 */
[----:B------:R-:W3:Y:S04]  /*7480*/  SHFL.IDX PT, R9, R8, RZ, 0x181f ;  /* 0x00181fff08097589 */ /* 0x000ee800000e0000 */
[----:B------:R-:W4:Y:S04]  /*7490*/  SHFL.IDX PT, R11, R7, RZ, 0x181f ;  /* 0x00181fff070b7589 */ /* 0x000f2800000e0000 */
[----:B------:R-:W4:Y:S01]  /*74a0*/  SHFL.IDX PT, R15, R8, 0x1, 0x181f ;  /* 0x00381f00080f7f89 */ /* 0x000f2200000e0000 */
[----:B-1----:R-:W-:-:S03]  /*74b0*/  @P2 IMAD.WIDE R28, R146, 0x2, R18 ;  /* 0x00000002921c2825 */ /* 0x002fc600078e0212 */
[----:B------:R-:W1:Y:S01]  /*74c0*/  SHFL.IDX PT, R7, R7, 0x1, 0x181f ;  /* 0x00381f0007077f89 */ /* 0x000e6200000e0000 */
[----:B------:R-:W-:-:S03]  /*74d0*/  @P2 IMAD.WIDE R26, R145, 0x2, R18 ;  /* 0x00000002911a2825 */ /* 0x000fc600078e0212 */
[----:B------:R1:W-:Y:S01]  /*74e0*/  @P2 LDGSTS.E.BYPASS.LTC128B.128 [R2+0xc100], [R28.64], !P5 ;  /* 0x0c1000001c022fae */ /* 0x0003e2000e901d46 */
[----:B------:R-:W-:-:S03]  /*74f0*/  @P2 IMAD.WIDE R22, R144, 0x2, R18 ;  /* 0x0000000290162825 */ /* 0x000fc600078e0212 */
[----:B------:R1:W-:Y:S01]  /*7500*/  @P2 LDGSTS.E.BYPASS.LTC128B.128 [R2+0xe100], [R26.64], !P4 ;  /* 0x0e1000001a022fae */ /* 0x0003e2000e101d46 */
[----:B--2---:R-:W-:-:S03]  /*7510*/  @P0 IMAD.WIDE R20, R146, 0x2, R16 ;  /* 0x0000000292140825 */ /* 0x004fc600078e0210 */
[----:B------:R2:W-:Y:S01]  /*7520*/  @P2 LDGSTS.E.BYPASS.LTC128B.128 [R2+0x10100], [R22.64], !P6 ;  /* 0x1010000016022fae */ /* 0x0005e2000f101d46 */
[----:B---3--:R-:W-:Y:S01]  /*7530*/  IADD3 R24, P2, R9, R200, RZ ;  /* 0x000000c809187210 */ /* 0x008fe20007f5e0ff */
[--C-:B------:R-:W-:Y:S02]  /*7540*/  @P0 IMAD.WIDE R18, R145, 0x2, R16.reuse ;  /* 0x0000000291120825 */ /* 0x100fe400078e0210 */
[----:B------:R3:W-:Y:S02]  /*7550*/  @P0 LDGSTS.E.BYPASS.LTC128B.128 [R2+0xd100], [R20.64], !P5 ;  /* 0x0d10000014020fae */ /* 0x0007e4000e901d46 */
[----:B------:R-:W-:Y:S02]  /*7560*/  @P0 IMAD.WIDE R16, R144, 0x2, R16 ;  /* 0x0000000290100825 */ /* 0x000fe400078e0210 */
[----:B------:R2:W-:Y:S02]  /*7570*/  @P0 LDGSTS.E.BYPASS.LTC128B.128 [R2+0xf100], [R18.64], !P4 ;  /* 0x0f10000012020fae */ /* 0x0005e4000e101d46 */
[----:B----4-:R-:W-:-:S02]  /*7580*/  IMAD.X R25, R11, 0x1, R201, P2 ;  /* 0x000000010b197824 */ /* 0x010fc400010e06c9 */
[----:B------:R4:W-:Y:S01]  /*7590*/  @P0 LDGSTS.E.BYPASS.LTC128B.128 [R2+0x11100], [R16.64], !P6 ;  /* 0x1110000010020fae */ /* 0x0009e2000f101d46 */
[----:B------:R-:W-:Y:S02]  /*75a0*/  ISETP.LT.OR P0, PT, R6, 0x1, P3 ;  /* 0x000000010600780c */ /* 0x000fe40001f01670 */
[----:B------:R-:W-:Y:S01]  /*75b0*/  ISETP.GE.AND P3, PT, R4, c[0x0][0x1d4], PT ;  /* 0x0000750004007a0c */ /* 0x000fe20003f66270 */
[----:B------:R-:W0:Y:S01]  /*75c0*/  LDGDEPBAR ;  /* 0x00000000000079af */ /* 0x000e220000000000 */
[----:B-1----:R-:W-:-:S09]  /*75d0*/  IMAD.WIDE R26, R145, 0x2, RZ ;  /* 0x00000002911a7825 */ /* 0x002fd200078e02ff */
        /* <DEDUP_REMOVED lines=25> */
[----:B------:R1:W-:Y:S04]  /*7770*/  LDGSTS.E.BYPASS.LTC128B.128 [R2+0x5100], [R8.64], !P0 ;  /* 0x0510000008027fae */ /* 0x0003e8000c101d46 */
[----:B------:R-:W0:Y:S06]  /*7780*/  LDGDEPBAR ;  /* 0x00000000000079af */ /* 0x000e2c0000000000 */
[----:B------:R-:W-:Y:S01]  /*7790*/  @P2 LOP3.LUT R135, R135, 0x1, RZ, 0xfc, !PT ;  /* 0x0000000187872812 */ /* 0x000fe200078efcff */
        /* <DEDUP_REMOVED lines=10> */
[----:B-1----:R-:W-:-:S04]  /*7840*/  @!P3 LEA R10, P0, R7, c[0x0][0x2a0], 0x2 ;  /* 0x0000a800070aba11 */ /* 0x002fc800078010ff */
[----:B------:R-:W-:-:S05]  /*7850*/  @!P3 LEA.HI.X R11, R7, c[0x0][0x2a4], R4, 0x2, P0 ;  /* 0x0000a900070bba11 */ /* 0x000fca00000f1404 */
[----:B------:R-:W2:Y:S01]  /*7860*/  @!P3 LDG.E R192, [R10.64] ;  /* 0x000000060ac0b981 */ /* 0x000ea2000c1e1900 */
        /* <DEDUP_REMOVED lines=15> */
[----:B------:R-:W-:Y:S01]  /*7960*/  IADD3 R7, P0, R150, R10, RZ ;  /* 0x0000000a96077210 */ /* 0x000fe20007f1e0ff */
[----:B------:R-:W-:Y:S01]  /*7970*/  IMAD.SHL.U32 R10, R146, 0x2, RZ ;  /* 0x00000002920a7824 */ /* 0x000fe200078e00ff */
[----:B------:R-:W-:Y:S01]  /*7980*/  IADD3 R20, -R6, 0x10, RZ ;  /* 0x0000001006147810 */ /* 0x000fe20007ffe1ff */
[----:B------:R-:W-:Y:S02]  /*7990*/  IMAD R9, R192, c[0x0][0x1f4], R9 ;  /* 0x00007d00c0097a24 */ /* 0x000fe400078e0209 */
[----:B------:R-:W-:Y:S01]  /*79a0*/  IMAD.SHL.U32 R0, R144, 0x2, RZ ;  /* 0x0000000290007824 */ /* 0x000fe200078e00ff */
[----:B------:R-:W-:Y:S02]  /*79b0*/  LOP3.LUT R20, R20, 0xf, RZ, 0xc0, !PT ;  /* 0x0000000f14147812 */ /* 0x000fe400078ec0ff */
[----:B------:R-:W-:Y:S02]  /*79c0*/  IADD3.X R12, R188, R11, R9, P0, !PT ;  /* 0x0000000bbc0c7210 */ /* 0x000fe400007fe409 */
[----:B------:R-:W-:-:S02]  /*79d0*/  LEA R15, P0, R7, c[0x0][0x1c8], 0x1 ;  /* 0x00007200070f7a11 */ /* 0x000fc400078008ff */
[----:B------:R-:W-:Y:S02]  /*79e0*/  SEL R9, RZ, 0x10, P5 ;  /* 0x00000010ff097807 */ /* 0x000fe40002800000 */
[----:B------:R-:W-:Y:S01]  /*79f0*/  LEA.HI.X R12, R7, c[0x0][0x1cc], R12, 0x1, P0 ;  /* 0x00007300070c7a11 */ /* 0x000fe200000f0c0c */
[----:B------:R-:W1:Y:S01]  /*7a00*/  SHFL.IDX PT, R16, R15, 0x1, 0x181f ;  /* 0x00381f000f107f89 */ /* 0x000e6200000e0000 */
[----:B------:R-:W-:Y:S01]  /*7a10*/  IADD3 R23, -R9, 0x10, RZ ;  /* 0x0000001009177810 */ /* 0x000fe20007ffe1ff */
[----:B------:R-:W-:Y:S01]  /*7a20*/  IMAD.SHL.U32 R7, R145, 0x2, RZ ;  /* 0x0000000291077824 */ /* 0x000fe200078e00ff */
[----:B------:R-:W-:Y:S01]  /*7a30*/  SHF.L.U64.HI R11, R146, 0x1, R149 ;  /* 0x00000001920b7819 */ /* 0x000fe20000010295 */
[----:B------:R-:W2:Y:S01]  /*7a40*/  SHFL.IDX PT, R19, R12, 0x1, 0x181f ;  /* 0x00381f000c137f89 */ /* 0x000ea200000e0000 */
[----:B------:R-:W-:-:S03]  /*7a50*/  LOP3.LUT R23, R23, 0xf, RZ, 0xc0, !PT ;  /* 0x0000000f17177812 */ /* 0x000fc600078ec0ff */
[----:B------:R-:W3:Y:S01]  /*7a60*/  SHFL.IDX PT, R15, R15, RZ, 0x181f ;  /* 0x00181fff0f0f7589 */ /* 0x000ee200000e0000 */
[----:B-1----:R-:W-:-:S04]  /*7a70*/  IADD3 R22, P2, P0, R23, R16, R10 ;  /* 0x0000001017167210 */ /* 0x002fc8000785e00a */
[----:B--2---:R-:W-:Y:S02]  /*7a80*/  IADD3.X R23, RZ, R19, R11, P2, P0 ;  /* 0x00000013ff177210 */ /* 0x004fe400017e040b */
[----:B------:R-:W-:-:S04]  /*7a90*/  IADD3 R20, P2, P0, R20, R16, R7 ;  /* 0x0000001014147210 */ /* 0x000fc8000785e007 */
[-C--:B------:R-:W-:Y:S02]  /*7aa0*/  IADD3.X R21, RZ, R19.reuse, R8, P2, P0 ;  /* 0x00000013ff157210 */ /* 0x080fe400017e0408 */
[----:B------:R-:W-:Y:S02]  /*7ab0*/  IADD3 R18, P2, P0, R17, R16, R0 ;  /* 0x0000001011127210 */ /* 0x000fe4000785e000 */
[----:B------:R-:W1:Y:S02]  /*7ac0*/  SHFL.IDX PT, R17, R12, RZ, 0x181f ;  /* 0x00181fff0c117589 */ /* 0x000e6400000e0000 */
[----:B------:R-:W-:Y:S02]  /*7ad0*/  IADD3.X R19, RZ, R19, R4, P2, P0 ;  /* 0x00000013ff137210 */ /* 0x000fe400017e0404 */
[----:B---3--:R-:W-:-:S05]  /*7ae0*/  IADD3 R10, P0, R15, R10, RZ ;  /* 0x0000000a0f0a7210 */ /* 0x008fca0007f1e0ff */
[----:B-1----:R-:W-:Y:S01]  /*7af0*/  IMAD.X R11, R17, 0x1, R11, P0 ;  /* 0x00000001110b7824 */ /* 0x002fe200000e060b */
        /* <DEDUP_REMOVED lines=13> */
.L_x_835:
[----:B------:R-:W-:Y:S01]  /*7bd0*/  IMAD.MOV.U32 R0, RZ, RZ, 0x10 ;  /* 0x00000010ff007424 */ /* 0x000fe200078e00ff */
[----:B------:R-:W-:Y:S01]  /*7be0*/  LOP3.LUT P0, RZ, R37, 0x2, RZ, 0xc0, !PT ;  /* 0x0000000225ff7812 */ /* 0x000fe2000780c0ff */
[----:B------:R-:W0:Y:S01]  /*7bf0*/  LDGDEPBAR ;  /* 0x00000000000079af */ /* 0x000e220000000000 */
[----:B------:R-:W-:Y:S02]  /*7c00*/  SHF.R.S32.HI R12, RZ, 0x5, R81 ;  /* 0x00000005ff0c7819 */ /* 0x000fe40000011451 */
[----:B------:R-:W-:Y:S02]  /*7c10*/  SEL R0, R0, 0xfffffff0, !P0 ;  /* 0xfffffff000007807 */ /* 0x000fe40004000000 */
[----:B------:R-:W-:-:S13]  /*7c20*/  ISETP.LT.AND P0, PT, RZ, c[0x0][0x27c], PT ;  /* 0x00009f00ff007a0c */ /* 0x000fda0003f01270 */
[----:B------:R-:W-:Y:S05]  /*7c30*/  @P0 BRA `(.L_x_836) ;  /* 0x0000002000000947 */ /* 0x000fea0003800000 */
[----:B------:R-:W-:-:S04]  /*7c40*/  DEPBAR.LE SB0, 0x3 ;  /* 0x000080c00000791a */ /* 0x000fc80000000000 */
[----:B------:R-:W-:Y:S05]  /*7c50*/  BRA `(.L_x_837) ;  /* 0x00005c9000007947 */ /* 0x000fea0003800000 */
.L_x_836:
[----:B------:R-:W-:Y:S01]  /*7c60*/  SHF.R.S32.HI R4, RZ, 0x1f, R84 ;  /* 0x0000001fff047819 */ /* 0x000fe20000011454 */
[----:B-1----:R-:W-:Y:S01]  /*7c70*/  IMAD.WIDE.U32 R8, R84, c[0x0][0x280], RZ ;  /* 0x0000a00054087a25 */ /* 0x002fe200078e00ff */
[----:B------:R-:W-:Y:S01]  /*7c80*/  ULDC.U8 UR4, c[0x0][0x298] ;  /* 0x0000a60000047ab9 */ /* 0x000fe20000000000 */
[-C--:B------:R-:W-:Y:S01]  /*7c90*/  LEA.HI R16, R5, R82.reuse, RZ, 0x2 ;  /* 0x0000005205107211 */ /* 0x080fe200078f10ff */
[----:B------:R-:W-:Y:S01]  /*7ca0*/  BSSY B2, `(.L_x_837) ;  /* 0x00005c4000027945 */ /* 0x000fe20003800000 */
[----:B------:R-:W-:Y:S01]  /*7cb0*/  IMAD R7, R4, c[0x0][0x280], RZ ;  /* 0x0000a00004077a24 */ /* 0x000fe200078e02ff */
[----:B------:R-:W-:Y:S02]  /*7cc0*/  LEA R18, P0, R8, c[0x0][0x270], 0x1 ;  /* 0x00009c0008127a11 */ /* 0x000fe400078008ff */
[----:B------:R-:W-:Y:S01]  /*7cd0*/  LOP3.LUT R5, R16, 0xfffffffc, RZ, 0xc0, !PT ;  /* 0xfffffffc10057812 */ /* 0x000fe200078ec0ff */
[----:B------:R-:W-:Y:S01]  /*7ce0*/  IMAD R6, R84, c[0x0][0x284], R7 ;  /* 0x0000a10054067a24 */ /* 0x000fe200078e0207 */
[----:B------:R-:W-:Y:S01]  /*7cf0*/  SHF.R.S32.HI R16, RZ, 0x2, R16 ;  /* 0x00000002ff107819 */ /* 0x000fe20000011410 */
[----:B------:R-:W-:Y:S01]  /*7d00*/  IMAD R7, R4, c[0x0][0x290], RZ ;  /* 0x0000a40004077a24 */ /* 0x000fe200078e02ff */
[----:B------:R-:W-:Y:S01]  /*7d10*/  IADD3 R46, -R5, R82, RZ ;  /* 0x00000052052e7210 */ /* 0x000fe20007ffe1ff */
[----:B------:R-:W-:-:S02]  /*7d20*/  IMAD.IADD R6, R6, 0x1, R9 ;  /* 0x0000000106067824 */ /* 0x000fc400078e0209 */
[----:B------:R-:W-:Y:S01]  /*7d30*/  IMAD R4, R84, c[0x0][0x294], R7 ;  /* 0x0000a50054047a24 */ /* 0x000fe200078e0207 */
[----:B------:R-:W-:Y:S01]  /*7d40*/  SHF.L.U32 R24, R46, 0x3, RZ ;  /* 0x000000032e187819 */ /* 0x000fe200000006ff */
[----:B------:R-:W-:Y:S01]  /*7d50*/  IMAD R15, R83, 0x80, R16 ;  /* 0x00000080530f7824 */ /* 0x000fe200078e0210 */
[----:B------:R-:W-:Y:S01]  /*7d60*/  LEA.HI.X R19, R8, c[0x0][0x274], R6, 0x1, P0 ;  /* 0x00009d0008137a11 */ /* 0x000fe200000f0c06 */
[----:B------:R-:W-:-:S04]  /*7d70*/  IMAD.WIDE.U32 R8, R84, c[0x0][0x290], RZ ;  /* 0x0000a40054087a25 */ /* 0x000fc800078e00ff */
[----:B------:R-:W-:Y:S01]  /*7d80*/  IMAD.IADD R4, R4, 0x1, R9 ;  /* 0x0000000104047824 */ /* 0x000fe200078e0209 */
[----:B------:R-:W-:-:S04]  /*7d90*/  LEA R32, P0, R8, c[0x0][0x288], 0x1 ;  /* 0x0000a20008207a11 */ /* 0x000fc800078008ff */
[----:B------:R-:W-:Y:S02]  /*7da0*/  LEA.HI.X R33, R8, c[0x0][0x28c], R4, 0x1, P0 ;  /* 0x0000a30008217a11 */ /* 0x000fe400000f0c04 */
[----:B------:R-:W-:-:S13]  /*7db0*/  ISETP.NE.AND P0, PT, RZ, UR4, PT ;  /* 0x00000004ff007c0c */ /* 0x000fda000bf05270 */
[----:B------:R-:W-:Y:S05]  /*7dc0*/  @!P0 BRA `(.L_x_838) ;  /* 0x00002b4000008947 */ /* 0x000fea0003800000 */
[----:B------:R-:W-:Y:S01]  /*7dd0*/  SHF.R.S32.HI R17, RZ, 0x1f, R82 ;  /* 0x0000001fff117819 */ /* 0x000fe20000011452 */
[----:B------:R-:W-:Y:S01]  /*7de0*/  BSSY B0, `(.L_x_839) ;  /* 0x0000051000007945 */ /* 0x000fe20003800000 */
[----:B------:R-:W-:Y:S01]  /*7df0*/  ISETP.GE.AND P0, PT, R15, R44, PT ;  /* 0x0000002c0f00720c */ /* 0x000fe20003f06270 */
[----:B------:R-:W-:Y:S01]  /*7e00*/  CS2R R10, SRZ ;  /* 0x00000000000a7805 */ /* 0x000fe2000001ff00 */
[----:B------:R-:W-:Y:S01]  /*7e10*/  LEA.HI R17, R17, R82, RZ, 0x2 ;  /* 0x0000005211117211 */ /* 0x000fe200078f10ff */
[----:B------:R-:W-:Y:S01]  /*7e20*/  CS2R R20, SRZ ;  /* 0x0000000000147805 */ /* 0x000fe2000001ff00 */
[----:B------:R-:W-:Y:S01]  /*7e30*/  CS2R R22, SRZ ;  /* 0x0000000000167805 */ /* 0x000fe2000001ff00 */
[----:B------:R-:W-:Y:S01]  /*7e40*/  CS2R R26, SRZ ;  /* 0x00000000001a7805 */ /* 0x000fe2000001ff00 */
[----:B------:R-:W-:Y:S01]  /*7e50*/  LOP3.LUT R17, R17, 0xfffffffc, RZ, 0xc0, !PT ;  /* 0xfffffffc11117812 */ /* 0x000fe200078ec0ff */
[----:B------:R-:W-:Y:S01]  /*7e60*/  CS2R R28, SRZ ;  /* 0x00000000001c7805 */ /* 0x000fe2000001ff00 */
[----:B------:R-:W-:Y:S01]  /*7e70*/  CS2R R30, SRZ ;  /* 0x00000000001e7805 */ /* 0x000fe2000001ff00 */
[----:B------:R-:W-:Y:S01]  /*7e80*/  CS2R R68, SRZ ;  /* 0x0000000000447805 */ /* 0x000fe2000001ff00 */
[----:B------:R-:W-:Y:S01]  /*7e90*/  CS2R R70, SRZ ;  /* 0x0000000000467805 */ /* 0x000fe2000001ff00 */
[----:B------:R-:W-:Y:S01]  /*7ea0*/  IMAD.IADD R17, R82, 0x1, -R17 ;  /* 0x0000000152117824 */ /* 0x000fe200078e0a11 */
[----:B------:R-:W-:Y:S01]  /*7eb0*/  CS2R R4, SRZ ;  /* 0x0000000000047805 */ /* 0x000fe2000001ff00 */
[----:B------:R-:W-:Y:S01]  /*7ec0*/  CS2R R6, SRZ ;  /* 0x0000000000067805 */ /* 0x000fe2000001ff00 */
[----:B------:R-:W-:Y:S01]  /*7ed0*/  CS2R R46, SRZ ;  /* 0x00000000002e7805 */ /* 0x000fe2000001ff00 */
[----:B------:R-:W-:Y:S01]  /*7ee0*/  CS2R R48, SRZ ;  /* 0x0000000000307805 */ /* 0x000fe2000001ff00 */
[----:B------:R-:W-:Y:S01]  /*7ef0*/  IMAD.SHL.U32 R17, R17, 0x4, RZ ;  /* 0x0000000411117824 */ /* 0x000fe200078e00ff */
[----:B------:R-:W-:Y:S05]  /*7f00*/  @P0 BRA `(.L_x_840) ;  /* 0x000003e000000947 */ /* 0x000fea0003800000 */
[C---:B------:R-:W-:Y:S01]  /*7f10*/  ISETP.GE.AND P0, PT, R17.reuse, c[0x0][0x27c], PT ;  /* 0x00009f0011007a0c */ /* 0x040fe20003f06270 */
[----:B------:R-:W-:Y:S01]  /*7f20*/  CS2R R30, SRZ ;  /* 0x00000000001e7805 */ /* 0x000fe2000001ff00 */
[----:B------:R-:W-:Y:S01]  /*7f30*/  CS2R R48, SRZ ;  /* 0x0000000000307805 */ /* 0x000fe2000001ff00 */
[----:B------:R-:W-:-:S10]  /*7f40*/  IADD3 R4, R17, 0x10, RZ ;  /* 0x0000001011047810 */ /* 0x000fd40007ffe0ff */
[----:B------:R-:W-:-:S04]  /*7f50*/  @!P0 IMAD.WIDE R20, R17, 0x2, R18 ;  /* 0x0000000211148825 */ /* 0x000fc800078e0212 */
[----:B------:R-:W-:Y:S01]  /*7f60*/  @!P0 IMAD.WIDE R6, R17, 0x2, R32 ;  /* 0x0000000211068825 */ /* 0x000fe200078e0220 */
[----:B------:R1:W5:Y:S04]  /*7f70*/  @!P0 LD.E.64 R30, [R20.64] ;  /* 0x00000006141e8980 */ /* 0x000368000c101b00 */
[----:B------:R2:W5:Y:S01]  /*7f80*/  @!P0 LD.E.64 R48, [R6.64] ;  /* 0x0000000606308980 */ /* 0x000562000c101b00 */
[----:B------:R-:W-:Y:S01]  /*7f90*/  ISETP.GE.AND P0, PT, R4, c[0x0][0x27c], PT ;  /* 0x00009f0004007a0c */ /* 0x000fe20003f06270 */
[----:B------:R-:W-:Y:S01]  /*7fa0*/  CS2R R28, SRZ ;  /* 0x00000000001c7805 */ /* 0x000fe2000001ff00 */
[----:B------:R-:W-:-:S11]  /*7fb0*/  CS2R R46, SRZ ;  /* 0x00000000002e7805 */ /* 0x000fd6000001ff00 */
[----:B------:R-:W-:-:S04]  /*7fc0*/  @!P0 SHF.R.S32.HI R5, RZ, 0x1f, R4 ;  /* 0x0000001fff058819 */ /* 0x000fc80000011404 */
[----:B------:R-:W-:-:S04]  /*7fd0*/  @!P0 LEA.HI R5, R5, R4, RZ, 0x2 ;  /* 0x0000000405058211 */ /* 0x000fc800078f10ff */
[----:B------:R-:W-:Y:S02]  /*7fe0*/  @!P0 LOP3.LUT R5, R5, 0xfffffffc, RZ, 0xc0, !PT ;  /* 0xfffffffc05058812 */ /* 0x000fe400078ec0ff */
[----:B------:R-:W-:-:S03]  /*7ff0*/  IADD3 R4, R17, 0x20, RZ ;  /* 0x0000002011047810 */ /* 0x000fc60007ffe0ff */
[----:B------:R-:W-:-:S04]  /*8000*/  @!P0 IMAD.WIDE R8, R5, 0x2, R18 ;  /* 0x0000000205088825 */ /* 0x000fc800078e0212 */
[----:B------:R-:W-:Y:S01]  /*8010*/  @!P0 IMAD.WIDE R10, R5, 0x2, R32 ;  /* 0x00000002050a8825 */ /* 0x000fe200078e0220 */
[----:B------:R3:W5:Y:S04]  /*8020*/  @!P0 LD.E.64 R28, [R8.64] ;  /* 0x00000006081c8980 */ /* 0x000768000c101b00 */
[----:B------:R4:W5:Y:S01]  /*8030*/  @!P0 LD.E.64 R46, [R10.64] ;  /* 0x000000060a2e8980 */ /* 0x000962000c101b00 */
[----:B------:R-:W-:Y:S01]  /*8040*/  ISETP.GE.AND P0, PT, R4, c[0x0][0x27c], PT ;  /* 0x00009f0004007a0c */ /* 0x000fe20003f06270 */
[----:B------:R-:W-:Y:S01]  /*8050*/  CS2R R26, SRZ ;  /* 0x00000000001a7805 */ /* 0x000fe2000001ff00 */
[----:B--2---:R-:W-:-:S11]  /*8060*/  CS2R R6, SRZ ;  /* 0x0000000000067805 */ /* 0x004fd6000001ff00 */
[----:B------:R-:W-:-:S04]  /*8070*/  @!P0 SHF.R.S32.HI R5, RZ, 0x1f, R4 ;  /* 0x0000001fff058819 */ /* 0x000fc80000011404 */
[----:B------:R-:W-:-:S04]  /*8080*/  @!P0 LEA.HI R5, R5, R4, RZ, 0x2 ;  /* 0x0000000405058211 */ /* 0x000fc800078f10ff */
[----:B------:R-:W-:Y:S02]  /*8090*/  @!P0 LOP3.LUT R5, R5, 0xfffffffc, RZ, 0xc0, !PT ;  /* 0xfffffffc05058812 */ /* 0x000fe400078ec0ff */
[----:B------:R-:W-:-:S03]  /*80a0*/  IADD3 R4, R17, 0x30, RZ ;  /* 0x0000003011047810 */ /* 0x000fc60007ffe0ff */
[----:B-1----:R-:W-:-:S04]  /*80b0*/  @!P0 IMAD.WIDE R20, R5, 0x2, R18 ;  /* 0x0000000205148825 */ /* 0x002fc800078e0212 */
[----:B------:R-:W-:Y:S01]  /*80c0*/  @!P0 IMAD.WIDE R34, R5, 0x2, R32 ;  /* 0x0000000205228825 */ /* 0x000fe200078e0220 */
[----:B------:R1:W5:Y:S04]  /*80d0*/  @!P0 LD.E.64 R26, [R20.64] ;  /* 0x00000006141a8980 */ /* 0x000368000c101b00 */
[----:B------:R2:W5:Y:S01]  /*80e0*/  @!P0 LD.E.64 R6, [R34.64] ;  /* 0x0000000622068980 */ /* 0x000562000c101b00 */
[----:B------:R-:W-:Y:S01]  /*80f0*/  ISETP.GE.AND P0, PT, R4, c[0x0][0x27c], PT ;  /* 0x00009f0004007a0c */ /* 0x000fe20003f06270 */
[----:B------:R-:W-:-:S12]  /*8100*/  CS2R R22, SRZ ;  /* 0x0000000000167805 */ /* 0x000fd8000001ff00 */
[----:B------:R-:W-:-:S04]  /*8110*/  @!P0 SHF.R.S32.HI R5, RZ, 0x1f, R4 ;  /* 0x0000001fff058819 */ /* 0x000fc80000011404 */
[----:B------:R-:W-:-:S04]  /*8120*/  @!P0 LEA.HI R5, R5, R4, RZ, 0x2 ;  /* 0x0000000405058211 */ /* 0x000fc800078f10ff */
[----:B---3--:R-:W-:Y:S02]  /*8130*/  @!P0 LOP3.LUT R9, R5, 0xfffffffc, RZ, 0xc0, !PT ;  /* 0xfffffffc05098812 */ /* 0x008fe400078ec0ff */
[----:B------:R-:W-:Y:S01]  /*8140*/  CS2R R4, SRZ ;  /* 0x0000000000047805 */ /* 0x000fe2000001ff00 */
[----:B------:R-:W-:Y:S02]  /*8150*/  IADD3 R8, R17, 0x40, RZ ;  /* 0x0000004011087810 */ /* 0x000fe40007ffe0ff */
[----:B----4-:R-:W-:-:S04]  /*8160*/  @!P0 IMAD.WIDE R10, R9, 0x2, R18 ;  /* 0x00000002090a8825 */ /* 0x010fc800078e0212 */
[----:B------:R-:W-:Y:S01]  /*8170*/  @!P0 IMAD.WIDE R50, R9, 0x2, R32 ;  /* 0x0000000209328825 */ /* 0x000fe200078e0220 */
[----:B------:R3:W5:Y:S04]  /*8180*/  @!P0 LD.E.64 R22, [R10.64] ;  /* 0x000000060a168980 */ /* 0x000768000c101b00 */
[----:B------:R4:W5:Y:S01]  /*8190*/  @!P0 LD.E.64 R4, [R50.64] ;  /* 0x0000000632048980 */ /* 0x000962000c101b00 */
[----:B------:R-:W-:Y:S01]  /*81a0*/  ISETP.GE.AND P0, PT, R8, c[0x0][0x27c], PT ;  /* 0x00009f0008007a0c */ /* 0x000fe20003f06270 */
[----:B-1----:R-:W-:Y:S01]  /*81b0*/  CS2R R20, SRZ ;  /* 0x0000000000147805 */ /* 0x002fe2000001ff00 */
[----:B------:R-:W-:-:S11]  /*81c0*/  CS2R R70, SRZ ;  /* 0x0000000000467805 */ /* 0x000fd6000001ff00 */
[----:B------:R-:W-:-:S04]  /*81d0*/  @!P0 SHF.R.S32.HI R9, RZ, 0x1f, R8 ;  /* 0x0000001fff098819 */ /* 0x000fc80000011408 */
[----:B------:R-:W-:-:S04]  /*81e0*/  @!P0 LEA.HI R8, R9, R8, RZ, 0x2 ;  /* 0x0000000809088211 */ /* 0x000fc800078f10ff */
[----:B------:R-:W-:-:S05]  /*81f0*/  @!P0 LOP3.LUT R8, R8, 0xfffffffc, RZ, 0xc0, !PT ;  /* 0xfffffffc08088812 */ /* 0x000fca00078ec0ff */
[----:B--2---:R-:W-:-:S04]  /*8200*/  @!P0 IMAD.WIDE R34, R8, 0x2, R18 ;  /* 0x0000000208228825 */ /* 0x004fc800078e0212 */
[----:B------:R-:W-:Y:S01]  /*8210*/  @!P0 IMAD.WIDE R42, R8, 0x2, R32 ;  /* 0x00000002082a8825 */ /* 0x000fe200078e0220 */
[----:B------:R-:W-:Y:S01]  /*8220*/  IADD3 R8, R17, 0x50, RZ ;  /* 0x0000005011087810 */ /* 0x000fe20007ffe0ff */
[----:B------:R4:W5:Y:S04]  /*8230*/  @!P0 LD.E.64 R20, [R34.64] ;  /* 0x0000000622148980 */ /* 0x000968000c101b00 */
[----:B------:R4:W5:Y:S01]  /*8240*/  @!P0 LD.E.64 R70, [R42.64] ;  /* 0x000000062a468980 */ /* 0x000962000c101b00 */
[----:B------:R-:W-:Y:S01]  /*8250*/  ISETP.GE.AND P0, PT, R8, c[0x0][0x27c], PT ;  /* 0x00009f0008007a0c */ /* 0x000fe20003f06270 */
[----:B---3--:R-:W-:Y:S01]  /*8260*/  CS2R R10, SRZ ;  /* 0x00000000000a7805 */ /* 0x008fe2000001ff00 */
[----:B------:R-:W-:-:S11]  /*8270*/  CS2R R68, SRZ ;  /* 0x0000000000447805 */ /* 0x000fd6000001ff00 */
[----:B------:R-:W-:-:S04]  /*8280*/  @!P0 SHF.R.S32.HI R9, RZ, 0x1f, R8 ;  /* 0x0000001fff098819 */ /* 0x000fc80000011408 */
[----:B------:R-:W-:-:S04]  /*8290*/  @!P0 LEA.HI R8, R9, R8, RZ, 0x2 ;  /* 0x0000000809088211 */ /* 0x000fc800078f10ff */
[----:B------:R-:W-:-:S05]  /*82a0*/  @!P0 LOP3.LUT R8, R8, 0xfffffffc, RZ, 0xc0, !PT ;  /* 0xfffffffc08088812 */ /* 0x000fca00078ec0ff */
[----:B------:R-:W-:-:S04]  /*82b0*/  @!P0 IMAD.WIDE R18, R8, 0x2, R18 ;  /* 0x0000000208128825 */ /* 0x000fc800078e0212 */
[----:B------:R-:W-:Y:S01]  /*82c0*/  @!P0 IMAD.WIDE R8, R8, 0x2, R32 ;  /* 0x0000000208088825 */ /* 0x000fe200078e0220 */
[----:B------:R4:W5:Y:S04]  /*82d0*/  @!P0 LD.E.64 R10, [R18.64] ;  /* 0x00000006120a8980 */ /* 0x000968000c101b00 */
[----:B------:R4:W5:Y:S02]  /*82e0*/  @!P0 LD.E.64 R68, [R8.64] ;  /* 0x0000000608448980 */ /* 0x000964000c101b00 */
.L_x_840:
[----:B------:R-:W-:Y:S05]  /*82f0*/  BSYNC B0 ;  /* 0x0000000000007941 */ /* 0x000fea0003800000 */
.L_x_839:
[----:B----4-:R-:W-:Y:S01]  /*8300*/  SHF.R.S32.HI R9, RZ, 0x1f, R16 ;  /* 0x0000001fff097819 */ /* 0x010fe20000011410 */
[----:B------:R-:W-:Y:S01]  /*8310*/  IMAD R45, R83, -0x80, R44 ;  /* 0xffffff80532d7824 */ /* 0x000fe200078e022c */
[--C-:B-----5:R-:W-:Y:S01]  /*8320*/  SHF.R.U64 R64, R30, 0x10, R31.reuse ;  /* 0x000000101e407819 */ /* 0x120fe2000000121f */
[----:B------:R-:W-:Y:S01]  /*8330*/  IMAD.MOV.U32 R66, RZ, RZ, R30 ;  /* 0x000000ffff427224 */ /* 0x000fe200078e001e */
[----:B------:R-:W-:Y:S01]  /*8340*/  LEA.HI R9, R9, R16, RZ, 0x3 ;  /* 0x0000001009097211 */ /* 0x000fe200078f18ff */
[----:B------:R-:W-:Y:S01]  /*8350*/  IMAD.MOV.U32 R30, RZ, RZ, R26 ;  /* 0x000000ffff1e7224 */ /* 0x000fe200078e001a */
[----:B------:R-:W-:Y:S01]  /*8360*/  IMNMX R45, R45, 0x80, PT ;  /* 0x000000802d2d7817 */ /* 0x000fe20003800200 */
[----:B------:R-:W-:Y:S01]  /*8370*/  IMAD.MOV.U32 R43, RZ, RZ, R31 ;  /* 0x000000ffff2b7224 */ /* 0x000fe200078e001f */
[----:B------:R-:W-:Y:S01]  /*8380*/  LOP3.LUT R9, R9, 0xfffffff8, RZ, 0xc0, !PT ;  /* 0xfffffff809097812 */ /* 0x000fe200078ec0ff */
[----:B------:R-:W-:Y:S01]  /*8390*/  IMAD.MOV.U32 R34, RZ, RZ, R28 ;  /* 0x000000ffff227224 */ /* 0x000fe200078e001c */
[----:B------:R-:W-:Y:S01]  /*83a0*/  SHF.R.U64 R60, R26, 0x10, R27 ;  /* 0x000000101a3c7819 */ /* 0x000fe2000000121b */
[----:B------:R-:W-:Y:S01]  /*83b0*/  IMAD.MOV.U32 R26, RZ, RZ, R22 ;  /* 0x000000ffff1a7224 */ /* 0x000fe200078e0016 */
[----:B------:R-:W-:Y:S01]  /*83c0*/  SHF.R.U32.HI R39, RZ, 0x10, R31 ;  /* 0x00000010ff277819 */ /* 0x000fe2000001161f */
[----:B------:R-:W-:Y:S01]  /*83d0*/  IMAD.IADD R9, R16, 0x1, -R9 ;  /* 0x0000000110097824 */ /* 0x000fe200078e0a09 */
[----:B------:R-:W-:Y:S01]  /*83e0*/  SHF.R.U64 R62, R28, 0x10, R29 ;  /* 0x000000101c3e7819 */ /* 0x000fe2000000121d */
[----:B------:R-:W-:Y:S01]  /*83f0*/  IMAD.MOV.U32 R53, RZ, RZ, R49 ;  /* 0x000000ffff357224 */ /* 0x000fe200078e0031 */
[----:B------:R-:W-:Y:S01]  /*8400*/  SHF.R.U64 R58, R22, 0x10, R23 ;  /* 0x00000010163a7819 */ /* 0x000fe20000001217 */
[C---:B------:R-:W-:Y:S01]  /*8410*/  IMAD.SHL.U32 R15, R9.reuse, 0x40, RZ ;  /* 0x00000040090f7824 */ /* 0x040fe200078e00ff */
[----:B------:R-:W-:Y:S01]  /*8420*/  LOP3.LUT P0, RZ, R9, 0x4, RZ, 0xc0, !PT ;  /* 0x0000000409ff7812 */ /* 0x000fe2000780c0ff */
[----:B------:R-:W-:Y:S01]  /*8430*/  IMAD.MOV.U32 R63, RZ, RZ, R29 ;  /* 0x000000ffff3f7224 */ /* 0x000fe200078e001d */
[----:B------:R-:W-:Y:S01]  /*8440*/  SHF.R.U64 R51, R48, 0x10, R49 ;  /* 0x0000001030337819 */ /* 0x000fe20000001231 */
[----:B------:R-:W-:Y:S01]  /*8450*/  IMAD.MOV.U32 R61, RZ, RZ, R27 ;  /* 0x000000ffff3d7224 */ /* 0x000fe200078e001b */
[----:B------:R-:W-:Y:S01]  /*8460*/  LOP3.LUT R15, R15, 0x1c0, RZ, 0xc0, !PT ;  /* 0x000001c00f0f7812 */ /* 0x000fe200078ec0ff */
[----:B------:R-:W-:Y:S01]  /*8470*/  IMAD.MOV.U32 R22, RZ, RZ, R20 ;  /* 0x000000ffff167224 */ /* 0x000fe200078e0014 */
[----:B------:R-:W-:Y:S01]  /*8480*/  SHF.R.U32.HI R35, RZ, 0x10, R49 ;  /* 0x00000010ff237819 */ /* 0x000fe20000011631 */
[----:B------:R-:W-:Y:S01]  /*8490*/  IMAD.MOV.U32 R56, RZ, RZ, R10 ;  /* 0x000000ffff387224 */ /* 0x000fe200078e000a */
[----:B------:R-:W-:Y:S01]  /*84a0*/  LOP3.LUT R24, R15, 0x18, R24, 0xf8, !PT ;  /* 0x000000180f187812 */ /* 0x000fe200078ef818 */
[----:B------:R-:W-:Y:S01]  /*84b0*/  IMAD.MOV.U32 R33, RZ, RZ, R47 ;  /* 0x000000ffff217224 */ /* 0x000fe200078e002f */
[----:B------:R-:W-:Y:S01]  /*84c0*/  SHF.R.U32.HI R15, RZ, 0x3, R15 ;  /* 0x00000003ff0f7819 */ /* 0x000fe2000001160f */
[----:B------:R-:W-:Y:S01]  /*84d0*/  IMAD.MOV.U32 R59, RZ, RZ, R23 ;  /* 0x000000ffff3b7224 */ /* 0x000fe200078e0017 */
[----:B------:R-:W-:Y:S01]  /*84e0*/  SHF.R.U32.HI R32, RZ, 0x10, R29 ;  /* 0x00000010ff207819 */ /* 0x000fe2000001161d */
[----:B------:R-:W-:Y:S01]  /*84f0*/  IMAD.MOV.U32 R57, RZ, RZ, R21 ;  /* 0x000000ffff397224 */ /* 0x000fe200078e0015 */
[----:B------:R-:W-:Y:S01]  /*8500*/  LOP3.LUT R15, R24, R15, RZ, 0x3c, !PT ;  /* 0x0000000f180f7212 */ /* 0x000fe200078e3cff */
[----:B------:R-:W-:Y:S01]  /*8510*/  IMAD.MOV.U32 R42, RZ, RZ, R48 ;  /* 0x000000ffff2a7224 */ /* 0x000fe200078e0030 */
[----:B------:R-:W-:Y:S01]  /*8520*/  SHF.R.U32.HI R28, RZ, 0x10, R27 ;  /* 0x00000010ff1c7819 */ /* 0x000fe2000001161b */
[----:B------:R-:W-:Y:S01]  /*8530*/  IMAD.MOV.U32 R52, RZ, RZ, R46 ;  /* 0x000000ffff347224 */ /* 0x000fe200078e002e */
[----:B------:R-:W-:Y:S01]  /*8540*/  SHF.R.U64 R55, R20, 0x10, R21 ;  /* 0x0000001014377819 */ /* 0x000fe20000001215 */
[----:B------:R-:W-:Y:S01]  /*8550*/  IMAD R18, R12, 0x200, R15 ;  /* 0x000002000c127824 */ /* 0x000fe200078e020f */
[--C-:B------:R-:W-:Y:S01]  /*8560*/  SHF.R.U64 R54, R10, 0x10, R11.reuse ;  /* 0x000000100a367819 */ /* 0x100fe2000000120b */
[----:B------:R-:W-:Y:S01]  /*8570*/  IMAD.MOV.U32 R15, RZ, RZ, R11 ;  /* 0x000000ffff0f7224 */ /* 0x000fe200078e000b */
[----:B------:R-:W-:Y:S01]  /*8580*/  SHF.R.U64 R49, R46, 0x10, R47 ;  /* 0x000000102e317819 */ /* 0x000fe2000000122f */
[----:B------:R-:W-:Y:S01]  /*8590*/  IMAD.MOV.U32 R50, RZ, RZ, R6 ;  /* 0x000000ffff327224 */ /* 0x000fe200078e0006 */
[C---:B------:R-:W-:Y:S01]  /*85a0*/  IADD3 R8, R18.reuse, 0x20, RZ ;  /* 0x0000002012087810 */ /* 0x040fe20007ffe0ff */
[----:B------:R-:W-:Y:S01]  /*85b0*/  IMAD.MOV.U32 R29, RZ, RZ, R7 ;  /* 0x000000ffff1d7224 */ /* 0x000fe200078e0007 */
[----:B------:R-:W-:Y:S01]  /*85c0*/  @P0 IADD3 R8, R18, -0x20, RZ ;  /* 0xffffffe012080810 */ /* 0x000fe20007ffe0ff */
[----:B------:R-:W-:Y:S01]  /*85d0*/  IMAD.MOV.U32 R48, RZ, RZ, R4 ;  /* 0x000000ffff307224 */ /* 0x000fe200078e0004 */
[----:B------:R-:W-:Y:S01]  /*85e0*/  ISETP.GE.AND P0, PT, R16, R45, PT ;  /* 0x0000002d1000720c */ /* 0x000fe20003f06270 */
[----:B------:R-:W-:Y:S01]  /*85f0*/  IMAD.MOV.U32 R25, RZ, RZ, R5 ;  /* 0x000000ffff197224 */ /* 0x000fe200078e0005 */
[----:B------:R-:W-:Y:S01]  /*8600*/  SHF.R.U32.HI R31, RZ, 0x10, R47 ;  /* 0x00000010ff1f7819 */ /* 0x000fe2000001162f */
[----:B------:R-:W-:Y:S01]  /*8610*/  IMAD.MOV.U32 R46, RZ, RZ, R70 ;  /* 0x000000ffff2e7224 */ /* 0x000fe200078e0046 */
[----:B------:R-:W-:Y:S01]  /*8620*/  SHF.R.U32.HI R24, RZ, 0x10, R23 ;  /* 0x00000010ff187819 */ /* 0x000fe20000011617 */
[----:B------:R-:W-:-:S04]  /*8630*/  DEPBAR.LE SB0, 0x3 ;  /* 0x000080c00000791a */ /* 0x000fc80000000000 */
[----:B------:R-:W-:Y:S01]  /*8640*/  SHF.R.U32.HI R20, RZ, 0x10, R21 ;  /* 0x00000010ff147819 */ /* 0x000fe20000011615 */
[----:B------:R-:W-:Y:S01]  /*8650*/  IMAD.MOV.U32 R21, RZ, RZ, R71 ;  /* 0x000000ffff157224 */ /* 0x000fe200078e0047 */
[----:B------:R-:W-:Y:S01]  /*8660*/  SHF.R.U32.HI R10, RZ, 0x10, R11 ;  /* 0x00000010ff0a7819 */ /* 0x000fe2000001160b */
[----:B------:R-:W-:Y:S01]  /*8670*/  IMAD.MOV.U32 R11, RZ, RZ, R69 ;  /* 0x000000ffff0b7224 */ /* 0x000fe200078e0045 */
[--C-:B------:R-:W-:Y:S01]  /*8680*/  SHF.R.U64 R47, R6, 0x10, R7.reuse ;  /* 0x00000010062f7819 */ /* 0x100fe20000001207 */
[----:B------:R-:W-:Y:S01]  /*8690*/  IMAD.MOV.U32 R6, RZ, RZ, R68 ;  /* 0x000000ffff067224 */ /* 0x000fe200078e0044 */
[----:B------:R-:W-:Y:S01]  /*86a0*/  SHF.R.U32.HI R27, RZ, 0x10, R7 ;  /* 0x00000010ff1b7819 */ /* 0x000fe20000011607 */
[----:B------:R-:W-:Y:S01]  /*86b0*/  BSSY B1, `(.L_x_841) ;  /* 0x0000122000017945 */ /* 0x000fe20003800000 */
[--C-:B------:R-:W-:Y:S02]  /*86c0*/  SHF.R.U64 R7, R4, 0x10, R5.reuse ;  /* 0x0000001004077819 */ /* 0x100fe40000001205 */
[----:B------:R-:W-:-:S02]  /*86d0*/  SHF.R.U32.HI R23, RZ, 0x10, R5 ;  /* 0x00000010ff177819 */ /* 0x000fc40000011605 */
[--C-:B------:R-:W-:Y:S02]  /*86e0*/  SHF.R.U64 R5, R70, 0x10, R71.reuse ;  /* 0x0000001046057819 */ /* 0x100fe40000001247 */
[----:B------:R-:W-:Y:S02]  /*86f0*/  SHF.R.U32.HI R19, RZ, 0x10, R71 ;  /* 0x00000010ff137819 */ /* 0x000fe40000011647 */
[--C-:B------:R-:W-:Y:S02]  /*8700*/  SHF.R.U64 R4, R68, 0x10, R69.reuse ;  /* 0x0000001044047819 */ /* 0x100fe40000001245 */
[----:B------:R-:W-:Y:S02]  /*8710*/  SHF.R.U32.HI R9, RZ, 0x10, R69 ;  /* 0x00000010ff097819 */ /* 0x000fe40000011645 */
        /* <DEDUP_REMOVED lines=32> */
[--C-:B------:R-:W-:Y:S02]  /*8920*/  HADD2.F32 R44, -RZ, R42.reuse.H1_H1 ;  /* 0x3000002aff2c7230 */ /* 0x100fe40000004100 */
[----:B------:R-:W-:Y:S02]  /*8930*/  HADD2.F32 R51, -RZ, R39.H1_H1 ;  /* 0x30000027ff337230 */ /* 0x000fe40000004100 */
[----:B------:R-:W-:Y:S02]  /*8940*/  HADD2.F32 R52, -RZ, R43.H1_H1 ;  /* 0x3000002bff347230 */ /* 0x000fe40000004100 */
[----:B------:R-:W-:Y:S02]  /*8950*/  HADD2.F32 R55, -RZ, R42.H0_H0 ;  /* 0x2000002aff377230 */ /* 0x000fe40000004100 */
[--C-:B-1----:R-:W-:Y:S02]  /*8960*/  HADD2.F32 R47, -RZ, R4.reuse.H0_H0 ;  /* 0x20000004ff2f7230 */ /* 0x102fe40000004100 */
[----:B------:R-:W-:-:S02]  /*8970*/  HADD2.F32 R49, -RZ, R4.H1_H1 ;  /* 0x30000004ff317230 */ /* 0x000fc40000004100 */
[--C-:B------:R-:W-:Y:S01]  /*8980*/  HADD2.F32 R4, -RZ, R5.reuse.H0_H0 ;  /* 0x20000005ff047230 */ /* 0x100fe20000004100 */
[-C--:B------:R-:W-:Y:S01]  /*8990*/  FMUL.FTZ R54, R47, R44.reuse ;  /* 0x0000002c2f367220 */ /* 0x080fe20000410000 */
[----:B------:R-:W-:Y:S01]  /*89a0*/  HADD2.F32 R46, -RZ, R5.H1_H1 ;  /* 0x30000005ff2e7230 */ /* 0x000fe20000004100 */
[C---:B------:R-:W-:Y:S01]  /*89b0*/  FMUL.FTZ R50, R49.reuse, R44 ;  /* 0x0000002c31327220 */ /* 0x040fe20000410000 */
[--C-:B------:R-:W-:Y:S01]  /*89c0*/  HADD2.F32 R5, -RZ, R6.reuse.H0_H0 ;  /* 0x20000006ff057230 */ /* 0x100fe20000004100 */
[-C--:B------:R-:W-:Y:S01]  /*89d0*/  FFMA.FTZ R49, R49, R52.reuse, R54 ;  /* 0x0000003431317223 */ /* 0x080fe20000010036 */
[----:B------:R-:W-:Y:S01]  /*89e0*/  HADD2.F32 R48, -RZ, R6.H1_H1 ;  /* 0x30000006ff307230 */ /* 0x000fe20000004100 */
[----:B------:R-:W-:Y:S01]  /*89f0*/  FFMA.FTZ R50, R47, R52, -R50 ;  /* 0x000000342f327223 */ /* 0x000fe20000010832 */
[--C-:B------:R-:W-:Y:S02]  /*8a00*/  HADD2.F32 R6, -RZ, R7.reuse.H0_H0 ;  /* 0x20000007ff067230 */ /* 0x100fe40000004100 */
[----:B------:R-:W-:-:S02]  /*8a10*/  HADD2.F32 R53, -RZ, R7.H1_H1 ;  /* 0x30000007ff357230 */ /* 0x000fc40000004100 */
[----:B------:R-:W-:Y:S02]  /*8a20*/  HADD2.F32 R7, -RZ, R35.H1_H1 ;  /* 0x30000023ff077230 */ /* 0x000fe40000004100 */
[----:B------:R-:W-:-:S03]  /*8a30*/  HADD2.F32 R52, -RZ, R43.H0_H0 ;  /* 0x2000002bff347230 */ /* 0x000fc60000004100 */
[-C--:B------:R-:W-:Y:S02]  /*8a40*/  FMUL.FTZ R44, R46, R7.reuse ;  /* 0x000000072e2c7220 */ /* 0x080fe40000410000 */
[C---:B------:R-:W-:Y:S02]  /*8a50*/  FMUL.FTZ R7, R4.reuse, R7 ;  /* 0x0000000704077220 */ /* 0x040fe40000410000 */
[-C--:B------:R-:W-:Y:S01]  /*8a60*/  FFMA.FTZ R44, R4, R51.reuse, -R44 ;  /* 0x00000033042c7223 */ /* 0x080fe2000001082c */
[----:B------:R-:W-:Y:S01]  /*8a70*/  HADD2.F32 R4, -RZ, R35.H0_H0 ;  /* 0x20000023ff047230 */ /* 0x000fe20000004100 */
[----:B------:R-:W-:Y:S01]  /*8a80*/  FFMA.FTZ R51, R46, R51, R7 ;  /* 0x000000332e337223 */ /* 0x000fe20000010007 */
[----:B------:R-:W-:Y:S01]  /*8a90*/  HADD2.F32 R46, -RZ, R39.H0_H0 ;  /* 0x20000027ff2e7230 */ /* 0x000fe20000004100 */
[-C--:B------:R-:W-:Y:S02]  /*8aa0*/  FMUL.FTZ R7, R48, R55.reuse ;  /* 0x0000003730077220 */ /* 0x080fe40000410000 */
[----:B------:R-:W-:-:S02]  /*8ab0*/  FMUL.FTZ R55, R5, R55 ;  /* 0x0000003705377220 */ /* 0x000fc40000410000 */
[-C--:B------:R-:W-:Y:S02]  /*8ac0*/  FMUL.FTZ R47, R53, R4.reuse ;  /* 0x00000004352f7220 */ /* 0x080fe40000410000 */
[----:B------:R-:W-:Y:S02]  /*8ad0*/  FMUL.FTZ R4, R6, R4 ;  /* 0x0000000406047220 */ /* 0x000fe40000410000 */
[----:B------:R-:W-:Y:S01]  /*8ae0*/  FFMA.FTZ R7, R5, R52, -R7 ;  /* 0x0000003405077223 */ /* 0x000fe20000010807 */
[----:B------:R-:W-:Y:S01]  /*8af0*/  F2FP.PACK_AB R5, R51, R44 ;  /* 0x0000002c3305723e */ /* 0x000fe200000000ff */
[----:B------:R-:W-:Y:S02]  /*8b00*/  FFMA.FTZ R48, R48, R52, R55 ;  /* 0x0000003430307223 */ /* 0x000fe40000010037 */
[-C--:B------:R-:W-:Y:S02]  /*8b10*/  FFMA.FTZ R47, R6, R46.reuse, -R47 ;  /* 0x0000002e062f7223 */ /* 0x080fe4000001082f */
[----:B------:R-:W-:Y:S01]  /*8b20*/  FFMA.FTZ R46, R53, R46, R4 ;  /* 0x0000002e352e7223 */ /* 0x000fe20000010004 */
[----:B------:R-:W-:-:S02]  /*8b30*/  F2FP.PACK_AB R6, R48, R7 ;  /* 0x000000073006723e */ /* 0x000fc400000000ff */
[----:B------:R-:W-:Y:S02]  /*8b40*/  F2FP.PACK_AB R4, R49, R50 ;  /* 0x000000323104723e */ /* 0x000fe400000000ff */
[----:B------:R-:W-:-:S05]  /*8b50*/  F2FP.PACK_AB R7, R46, R47 ;  /* 0x0000002f2e07723e */ /* 0x000fca00000000ff */
[----:B------:R1:W-:Y:S02]  /*8b60*/  STS.128 [R18], R4 ;  /* 0x0000000412007388 */ /* 0x0003e40000000c00 */
.L_x_844:
[----:B------:R-:W-:Y:S05]  /*8b70*/  BSYNC B0 ;  /* 0x0000000000007941 */ /* 0x000fea0003800000 */
.L_x_843:
[----:B-1----:R-:W-:Y:S01]  /*8b80*/  IADD3 R4, R17, 0x10, RZ ;  /* 0x0000001011047810 */ /* 0x002fe20007ffe0ff */
[----:B------:R-:W-:Y:S03]  /*8b90*/  BSSY B0, `(.L_x_845) ;  /* 0x0000029000007945 */ /* 0x000fe60003800000 */
[----:B------:R-:W-:-:S13]  /*8ba0*/  ISETP.GE.AND P0, PT, R4, c[0x0][0x27c], PT ;  /* 0x00009f0004007a0c */ /* 0x000fda0003f06270 */
        /* <DEDUP_REMOVED lines=39> */
.L_x_846:
[----:B------:R-:W-:Y:S05]  /*8e20*/  BSYNC B0 ;  /* 0x0000000000007941 */ /* 0x000fea0003800000 */
.L_x_845:
[----:B-1----:R-:W-:Y:S01]  /*8e30*/  IADD3 R4, R17, 0x20, RZ ;  /* 0x0000002011047810 */ /* 0x002fe20007ffe0ff */
[----:B------:R-:W-:Y:S03]  /*8e40*/  BSSY B0, `(.L_x_847) ;  /* 0x0000029000007945 */ /* 0x000fe60003800000 */
[----:B------:R-:W-:-:S13]  /*8e50*/  ISETP.GE.AND P0, PT, R4, c[0x0][0x27c], PT ;  /* 0x00009f0004007a0c */ /* 0x000fda0003f06270 */
[----:B------:R-:W-:Y:S05]  /*8e60*/  @P0 BRA `(.L_x_848) ;  /* 0x0000026000000947 */ /* 0x000fea0003800000 */
[----:B------:R-:W1:Y:S01]  /*8e70*/  LDS.128 R4, [R18+0x4000] ;  /* 0x0040000012047984 */ /* 0x000e620000000c00 */
        /* <DEDUP_REMOVED lines=36> */
[----:B------:R1:W-:Y:S02]  /*90c0*/  STS.128 [R18+0x4000], R4 ;  /* 0x0040000412007388 */ /* 0x0003e40000000c00 */
.L_x_848:
[----:B------:R-:W-:Y:S05]  /*90d0*/  BSYNC B0 ;  /* 0x0000000000007941 */ /* 0x000fea0003800000 */
.L_x_847:
        /* <DEDUP_REMOVED lines=42> */
.L_x_850:
[----:B------:R-:W-:Y:S05]  /*9380*/  BSYNC B0 ;  /* 0x0000000000007941 */ /* 0x000fea0003800000 */
.L_x_849:
        /* <DEDUP_REMOVED lines=42> */
.L_x_852:
[----:B------:R-:W-:Y:S05]  /*9630*/  BSYNC B0 ;  /* 0x0000000000007941 */ /* 0x000fea0003800000 */
.L_x_851:
[----:B-1----:R-:W-:-:S04]  /*9640*/  IADD3 R4, R17, 0x50, RZ ;  /* 0x0000005011047810 */ /* 0x002fc80007ffe0ff */
[----:B------:R-:W-:-:S13]  /*9650*/  ISETP.GE.AND P0, PT, R4, c[0x0][0x27c], PT ;  /* 0x00009f0004007a0c */ /* 0x000fda0003f06270 */
[----:B------:R-:W-:Y:S05]  /*9660*/  @P0 BRA `(.L_x_842) ;  /* 0x0000026000000947 */ /* 0x000fea0003800000 */
[----:B------:R-:W1:Y:S01]  /*9670*/  LDS.128 R4, [R8+0x8000] ;  /* 0x0080000008047984 */ /* 0x000e620000000c00 */
[----:B------:R-:W-:Y:S02]  /*9680*/  HADD2.F32 R44, -RZ, R11.H1_H1 ;  /* 0x3000000bff2c7230 */ /* 0x000fe40000004100 */
        /* <DEDUP_REMOVED lines=36> */
.L_x_842:
[----:B------:R-:W-:Y:S05]  /*98d0*/  BSYNC B1 ;  /* 0x0000000000017941 */ /* 0x000fea0003800000 */
.L_x_841:
[----:B------:R-:W-:-:S04]  /*98e0*/  IADD3 R16, R16, 0x40, RZ ;  /* 0x0000004010107810 */ /* 0x000fc80007ffe0ff */
[----:B------:R-:W-:-:S13]  /*98f0*/  ISETP.GE.AND P0, PT, R16, R45, PT ;  /* 0x0000002d1000720c */ /* 0x000fda0003f06270 */
[----:B------:R-:W-:Y:S05]  /*9900*/  @P0 BRA `(.L_x_853) ;  /* 0x00003fd000000947 */ /* 0x000fea0003800000 */
[----:B------:R-:W-:Y:S01]  /*9910*/  ISETP.GE.AND P0, PT, R17, c[0x0][0x27c], PT ;  /* 0x00009f0011007a0c */ /* 0x000fe20003f06270 */
[----:B------:R-:W-:-:S12]  /*9920*/  BSSY B0, `(.L_x_854) ;  /* 0x0000028000007945 */ /* 0x000fd80003800000 */
[----:B------:R-:W-:Y:S05]  /*9930*/  @P0 BRA `(.L_x_855) ;  /* 0x0000026000000947 */ /* 0x000fea0003800000 */
[----:B-1----:R-:W1:Y:S01]  /*9940*/  LDS.128 R4, [R18+0x2000] ;  /* 0x0020000012047984 */ /* 0x002e620000000c00 */
[--C-:B------:R-:W-:Y:S02]  /*9950*/  HADD2.F32 R16, -RZ, R42.reuse.H1_H1 ;  /* 0x3000002aff107230 */ /* 0x100fe40000004100 */
        /* <DEDUP_REMOVED lines=14> */
[C---:B------:R-:W-:Y:S01]  /*9a40*/  FMUL.FTZ R16, R49.reuse, R44 ;  /* 0x0000002c31107220 */ /* 0x040fe20000410000 */
[----:B------:R-:W-:Y:S01]  /*9a50*/  HADD2.F32 R46, -RZ, R6.H1_H1 ;  /* 0x30000006ff2e7230 */ /* 0x000fe20000004100 */
[-C--:B------:R-:W-:Y:S01]  /*9a60*/  FMUL.FTZ R49, R49, R4.reuse ;  /* 0x0000000431317220 */ /* 0x080fe20000410000 */
[--C-:B------:R-:W-:Y:S01]  /*9a70*/  HADD2.F32 R6, -RZ, R7.reuse.H0_H0 ;  /* 0x20000007ff067230 */ /* 0x100fe20000004100 */
[C---:B------:R-:W-:Y:S01]  /*9a80*/  FFMA.FTZ R16, R51.reuse, R4, -R16 ;  /* 0x0000000433107223 */ /* 0x040fe20000010810 */
[----:B------:R-:W-:Y:S01]  /*9a90*/  HADD2.F32 R7, -RZ, R7.H1_H1 ;  /* 0x30000007ff077230 */ /* 0x000fe20000004100 */
[----:B------:R-:W-:-:S02]  /*9aa0*/  FFMA.FTZ R49, R51, R44, R49 ;  /* 0x0000002c33317223 */ /* 0x000fc40000010031 */
[C---:B------:R-:W-:Y:S02]  /*9ab0*/  FFMA.FTZ R50, R48.reuse, R45, -R50 ;  /* 0x0000002d30327223 */ /* 0x040fe40000010832 */
[----:B------:R-:W-:Y:S02]  /*9ac0*/  FFMA.FTZ R47, R48, R47, R52 ;  /* 0x0000002f302f7223 */ /* 0x000fe40000010034 */
[C---:B------:R-:W-:Y:S02]  /*9ad0*/  FMUL.FTZ R4, R42.reuse, R46 ;  /* 0x0000002e2a047220 */ /* 0x040fe40000410000 */
[----:B------:R-:W-:Y:S02]  /*9ae0*/  FMUL.FTZ R44, R42, R5 ;  /* 0x000000052a2c7220 */ /* 0x000fe40000410000 */
[C---:B------:R-:W-:Y:S02]  /*9af0*/  FMUL.FTZ R42, R35.reuse, R7 ;  /* 0x00000007232a7220 */ /* 0x040fe40000410000 */
[----:B------:R-:W-:-:S02]  /*9b00*/  FMUL.FTZ R48, R35, R6 ;  /* 0x0000000623307220 */ /* 0x000fc40000410000 */
[----:B------:R-:W-:Y:S01]  /*9b10*/  FFMA.FTZ R35, R43, R5, -R4 ;  /* 0x000000052b237223 */ /* 0x000fe20000010804 */
[----:B------:R-:W-:Y:S01]  /*9b20*/  F2FP.PACK_AB R4, R47, R50 ;  /* 0x000000322f04723e */ /* 0x000fe200000000ff */
[----:B------:R-:W-:Y:S01]  /*9b30*/  FFMA.FTZ R44, R43, R46, R44 ;  /* 0x0000002e2b2c7223 */ /* 0x000fe2000001002c */
[----:B------:R-:W-:Y:S01]  /*9b40*/  F2FP.PACK_AB R5, R49, R16 ;  /* 0x000000103105723e */ /* 0x000fe200000000ff */
[C---:B------:R-:W-:Y:S02]  /*9b50*/  FFMA.FTZ R42, R39.reuse, R6, -R42 ;  /* 0x00000006272a7223 */ /* 0x040fe4000001082a */
[----:B------:R-:W-:Y:S01]  /*9b60*/  FFMA.FTZ R7, R39, R7, R48 ;  /* 0x0000000727077223 */ /* 0x000fe20000010030 */
[----:B------:R-:W-:-:S04]  /*9b70*/  F2FP.PACK_AB R6, R44, R35 ;  /* 0x000000232c06723e */ /* 0x000fc800000000ff */
[----:B------:R-:W-:-:S05]  /*9b80*/  F2FP.PACK_AB R7, R7, R42 ;  /* 0x0000002a0707723e */ /* 0x000fca00000000ff */
[----:B------:R1:W-:Y:S02]  /*9b90*/  STS.128 [R18+0x2000], R4 ;  /* 0x0020000412007388 */ /* 0x0003e40000000c00 */
.L_x_855:
[----:B------:R-:W-:Y:S05]  /*9ba0*/  BSYNC B0 ;  /* 0x0000000000007941 */ /* 0x000fea0003800000 */
.L_x_854:
[----:B-1----:R-:W-:Y:S01]  /*9bb0*/  IADD3 R4, R17, 0x10, RZ ;  /* 0x0000001011047810 */ /* 0x002fe20007ffe0ff */
[----:B------:R-:W-:Y:S03]  /*9bc0*/  BSSY B0, `(.L_x_856) ;  /* 0x0000029000007945 */ /* 0x000fe60003800000 */
[----:B------:R-:W-:-:S13]  /*9bd0*/  ISETP.GE.AND P0, PT, R4, c[0x0][0x27c], PT ;  /* 0x00009f0004007a0c */ /* 0x000fda0003f06270 */
[----:B------:R-:W-:Y:S05]  /*9be0*/  @P0 BRA `(.L_x_857) ;  /* 0x0000026000000947 */ /* 0x000fea0003800000 */
[----:B------:R-:W1:Y:S01]  /*9bf0*/  LDS.128 R4, [R8+0x2000] ;  /* 0x0020000008047984 */ /* 0x000e620000000c00 */
[----:B------:R-:W-:Y:S02]  /*9c00*/  HADD2.F32 R16, -RZ, R33.H1_H1 ;  /* 0x30000021ff107230 */ /* 0x000fe40000004100 */
[--C-:B------:R-:W-:Y:S02]  /*9c10*/  HADD2.F32 R45, -RZ, R31.reuse.H1_H1 ;  /* 0x3000001fff2d7230 */ /* 0x100fe40000004100 */
[----:B------:R-:W-:Y:S02]  /*9c20*/  HADD2.F32 R47, -RZ, R32.H1_H1 ;  /* 0x30000020ff2f7230 */ /* 0x000fe40000004100 */
[--C-:B------:R-:W-:Y:S02]  /*9c30*/  HADD2.F32 R44, -RZ, R34.reuse.H1_H1 ;  /* 0x30000022ff2c7230 */ /* 0x100fe40000004100 */
[----:B------:R-:W-:Y:S02]  /*9c40*/  HADD2.F32 R31, -RZ, R31.H0_H0 ;  /* 0x2000001fff1f7230 */ /* 0x000fe40000004100 */
[----:B------:R-:W-:-:S02]  /*9c50*/  HADD2.F32 R34, -RZ, R34.H0_H0 ;  /* 0x20000022ff227230 */ /* 0x000fc40000004100 */
        /* <DEDUP_REMOVED lines=12> */
[----:B------:R-:W-:Y:S01]  /*9d20*/  FFMA.FTZ R16, R47, R4, -R16 ;  /* 0x000000042f107223 */ /* 0x000fe20000010810 */
[----:B------:R-:W-:Y:S01]  /*9d30*/  HADD2.F32 R7, -RZ, R7.H1_H1 ;  /* 0x30000007ff077230 */ /* 0x000fe20000004100 */
[C---:B------:R-:W-:Y:S01]  /*9d40*/  FFMA.FTZ R46, R44.reuse, R35, -R46 ;  /* 0x000000232c2e7223 */ /* 0x040fe2000001082e */
[----:B------:R-:W-:Y:S01]  /*9d50*/  HADD2.F32 R4, -RZ, R33.H0_H0 ;  /* 0x20000021ff047230 */ /* 0x000fe20000004100 */
[----:B------:R-:W-:-:S02]  /*9d60*/  FFMA.FTZ R39, R44, R39, R48 ;  /* 0x000000272c277223 */ /* 0x000fc40000010030 */
[C---:B------:R-:W-:Y:S02]  /*9d70*/  FMUL.FTZ R35, R31.reuse, R7 ;  /* 0x000000071f237220 */ /* 0x040fe40000410000 */
[C---:B------:R-:W-:Y:S02]  /*9d80*/  FMUL.FTZ R33, R4.reuse, R43 ;  /* 0x0000002b04217220 */ /* 0x040fe40000410000 */
[-C--:B------:R-:W-:Y:S02]  /*9d90*/  FMUL.FTZ R4, R4, R5.reuse ;  /* 0x0000000504047220 */ /* 0x080fe40000410000 */
[-C--:B------:R-:W-:Y:S02]  /*9da0*/  FMUL.FTZ R31, R31, R6.reuse ;  /* 0x000000061f1f7220 */ /* 0x080fe40000410000 */
[----:B------:R-:W-:Y:S02]  /*9db0*/  FFMA.FTZ R33, R34, R5, -R33 ;  /* 0x0000000522217223 */ /* 0x000fe40000010821 */
[----:B------:R-:W-:-:S02]  /*9dc0*/  FFMA.FTZ R35, R32, R6, -R35 ;  /* 0x0000000620237223 */ /* 0x000fc40000010823 */
[----:B------:R-:W-:Y:S02]  /*9dd0*/  FFMA.FTZ R45, R47, R42, R45 ;  /* 0x0000002a2f2d7223 */ /* 0x000fe4000001002d */
[----:B------:R-:W-:Y:S01]  /*9de0*/  FFMA.FTZ R34, R34, R43, R4 ;  /* 0x0000002b22227223 */ /* 0x000fe20000010004 */
[----:B------:R-:W-:Y:S01]  /*9df0*/  F2FP.PACK_AB R4, R39, R46 ;  /* 0x0000002e2704723e */ /* 0x000fe200000000ff */
[----:B------:R-:W-:Y:S01]  /*9e00*/  FFMA.FTZ R32, R32, R7, R31 ;  /* 0x0000000720207223 */ /* 0x000fe2000001001f */
[----:B------:R-:W-:Y:S02]  /*9e10*/  F2FP.PACK_AB R5, R45, R16 ;  /* 0x000000102d05723e */ /* 0x000fe400000000ff */
[----:B------:R-:W-:Y:S02]  /*9e20*/  F2FP.PACK_AB R6, R34, R33 ;  /* 0x000000212206723e */ /* 0x000fe400000000ff */
[----:B------:R-:W-:-:S05]  /*9e30*/  F2FP.PACK_AB R7, R32, R35 ;  /* 0x000000232007723e */ /* 0x000fca00000000ff */
[----:B------:R1:W-:Y:S02]  /*9e40*/  STS.128 [R8+0x2000], R4 ;  /* 0x0020000408007388 */ /* 0x0003e40000000c00 */
.L_x_857:
[----:B------:R-:W-:Y:S05]  /*9e50*/  BSYNC B0 ;  /* 0x0000000000007941 */ /* 0x000fea0003800000 */
.L_x_856:
        /* <DEDUP_REMOVED lines=22> */
[----:B------:R-:W-:Y:S01]  /*9fc0*/  FFMA.FTZ R39, R42, R31, -R39 ;  /* 0x0000001f2a277223 */ /* 0x000fe20000010827 */
[--C-:B------:R-:W-:Y:S01]  /*9fd0*/  HADD2.F32 R6, -RZ, R7.reuse.H0_H0 ;  /* 0x20000007ff067230 */ /* 0x100fe20000004100 */
[-C--:B------:R-:W-:Y:S01]  /*9fe0*/  FMUL.FTZ R35, R35, R4.reuse ;  /* 0x0000000423237220 */ /* 0x080fe20000410000 */
[----:B------:R-:W-:Y:S01]  /*9ff0*/  HADD2.F32 R7, -RZ, R7.H1_H1 ;  /* 0x30000007ff077230 */ /* 0x000fe20000004100 */
[----:B------:R-:W-:-:S02]  /*a000*/  FFMA.FTZ R16, R43, R4, -R16 ;  /* 0x000000042b107223 */ /* 0x000fc40000010810 */
[C---:B------:R-:W-:Y:S02]  /*a010*/  FMUL.FTZ R4, R29.reuse, R34 ;  /* 0x000000221d047220 */ /* 0x040fe40000410000 */
[----:B------:R-:W-:Y:S02]  /*a020*/  FMUL.FTZ R31, R29, R5 ;  /* 0x000000051d1f7220 */ /* 0x000fe40000410000 */
[C---:B------:R-:W-:Y:S02]  /*a030*/  FMUL.FTZ R29, R27.reuse, R7 ;  /* 0x000000071b1d7220 */ /* 0x040fe40000410000 */
[----:B------:R-:W-:Y:S02]  /*a040*/  FMUL.FTZ R27, R27, R6 ;  /* 0x000000061b1b7220 */ /* 0x000fe40000410000 */
[----:B------:R-:W-:Y:S02]  /*a050*/  FFMA.FTZ R35, R43, R32, R35 ;  /* 0x000000202b237223 */ /* 0x000fe40000010023 */
[----:B------:R-:W-:-:S02]  /*a060*/  FFMA.FTZ R29, R28, R6, -R29 ;  /* 0x000000061c1d7223 */ /* 0x000fc4000001081d */
[----:B------:R-:W-:Y:S02]  /*a070*/  FFMA.FTZ R44, R42, R33, R44 ;  /* 0x000000212a2c7223 */ /* 0x000fe4000001002c */
[C---:B------:R-:W-:Y:S01]  /*a080*/  FFMA.FTZ R32, R30.reuse, R5, -R4 ;  /* 0x000000051e207223 */ /* 0x040fe20000010804 */
[----:B------:R-:W-:Y:S01]  /*a090*/  F2FP.PACK_AB R5, R35, R16 ;  /* 0x000000102305723e */ /* 0x000fe200000000ff */
[----:B------:R-:W-:Y:S01]  /*a0a0*/  FFMA.FTZ R31, R30, R34, R31 ;  /* 0x000000221e1f7223 */ /* 0x000fe2000001001f */
[----:B------:R-:W-:Y:S01]  /*a0b0*/  F2FP.PACK_AB R4, R44, R39 ;  /* 0x000000272c04723e */ /* 0x000fe200000000ff */
[----:B------:R-:W-:-:S03]  /*a0c0*/  FFMA.FTZ R28, R28, R7, R27 ;  /* 0x000000071c1c7223 */ /* 0x000fc6000001001b */
[----:B------:R-:W-:Y:S02]  /*a0d0*/  F2FP.PACK_AB R6, R31, R32 ;  /* 0x000000201f06723e */ /* 0x000fe400000000ff */
[----:B------:R-:W-:-:S05]  /*a0e0*/  F2FP.PACK_AB R7, R28, R29 ;  /* 0x0000001d1c07723e */ /* 0x000fca00000000ff */
[----:B------:R1:W-:Y:S02]  /*a0f0*/  STS.128 [R18+0x6000], R4 ;  /* 0x0060000412007388 */ /* 0x0003e40000000c00 */
.L_x_859:
[----:B------:R-:W-:Y:S05]  /*a100*/  BSYNC B0 ;  /* 0x0000000000007941 */ /* 0x000fea0003800000 */
.L_x_858:
        /* <DEDUP_REMOVED lines=42> */
.L_x_861:
[----:B------:R-:W-:Y:S05]  /*a3b0*/  BSYNC B0 ;  /* 0x0000000000007941 */ /* 0x000fea0003800000 */
.L_x_860:
        /* <DEDUP_REMOVED lines=42> */
.L_x_863:
[----:B------:R-:W-:Y:S05]  /*a660*/  BSYNC B0 ;  /* 0x0000000000007941 */ /* 0x000fea0003800000 */
.L_x_862:
        /* <DEDUP_REMOVED lines=33> */
[----:B------:R-:W-:Y:S01]  /*a880*/  FFMA.FTZ R18, R15, R5, -R4 ;  /* 0x000000050f127223 */ /* 0x000fe20000010804 */
[----:B------:R-:W-:Y:S01]  /*a890*/  F2FP.PACK_AB R5, R21, R16 ;  /* 0x000000101505723e */ /* 0x000fe200000000ff */
[----:B------:R-:W-:Y:S01]  /*a8a0*/  FFMA.FTZ R17, R15, R20, R17 ;  /* 0x000000140f117223 */ /* 0x000fe20000010011 */
[----:B------:R-:W-:Y:S01]  /*a8b0*/  F2FP.PACK_AB R4, R24, R23 ;  /* 0x000000171804723e */ /* 0x000fe200000000ff */
[----:B------:R-:W-:-:S03]  /*a8c0*/  FFMA.FTZ R10, R10, R7, R9 ;  /* 0x000000070a0a7223 */ /* 0x000fc60000010009 */
[----:B------:R-:W-:Y:S02]  /*a8d0*/  F2FP.PACK_AB R6, R17, R18 ;  /* 0x000000121106723e */ /* 0x000fe400000000ff */
[----:B------:R-:W-:-:S05]  /*a8e0*/  F2FP.PACK_AB R7, R10, R11 ;  /* 0x0000000b0a07723e */ /* 0x000fca00000000ff */
[----:B------:R1:W-:Y:S01]  /*a8f0*/  STS.128 [R8+0xa000], R4 ;  /* 0x00a0000408007388 */ /* 0x0003e20000000c00 */
[----:B------:R-:W-:Y:S05]  /*a900*/  BRA `(.L_x_853) ;  /* 0x00002fd000007947 */ /* 0x000fea0003800000 */
.L_x_838:
[----:B------:R-:W-:Y:S01]  /*a910*/  ISETP.GE.AND P0, PT, R15, R44, PT ;  /* 0x0000002c0f00720c */ /* 0x000fe20003f06270 */
[----:B------:R-:W-:Y:S01]  /*a920*/  BSSY B0, `(.L_x_864) ;  /* 0x0000035000007945 */ /* 0x000fe20003800000 */
[----:B------:R-:W-:Y:S01]  /*a930*/  MOV R42, R32 ;  /* 0x00000020002a7202 */ /* 0x000fe20000000f00 */
[----:B------:R-:W-:Y:S01]  /*a940*/  IMAD.MOV.U32 R26, RZ, RZ, R18 ;  /* 0x000000ffff1a7224 */ /* 0x000fe200078e0012 */
[----:B------:R-:W-:Y:S01]  /*a950*/  MOV R43, R33 ;  /* 0x00000021002b7202 */ /* 0x000fe20000000f00 */
[----:B------:R-:W-:Y:S01]  /*a960*/  IMAD.MOV.U32 R27, RZ, RZ, R19 ;  /* 0x000000ffff1b7224 */ /* 0x000fe200078e0013 */
        /* <DEDUP_REMOVED lines=18> */
[----:B------:R-:W-:-:S08]  /*aa90*/  IADD3 R5, R24, 0x20, RZ ;  /* 0x0000002018057810 */ /* 0x000fd00007ffe0ff */
[----:B------:R-:W-:-:S04]  /*aaa0*/  @!P0 IMAD.WIDE R20, R24, 0x2, R26 ;  /* 0x0000000218148825 */ /* 0x000fc800078e021a */
[----:B------:R-:W-:Y:S01]  /*aab0*/  @!P0 IMAD.WIDE R18, R24, 0x2, R42 ;  /* 0x0000000218128825 */ /* 0x000fe200078e022a */
[----:B------:R1:W5:Y:S04]  /*aac0*/  @!P0 LD.E.128 R32, [R20.64] ;  /* 0x0000000614208980 */ /* 0x000368000c101d00 */
[----:B------:R2:W5:Y:S01]  /*aad0*/  @!P0 LD.E.128 R8, [R18.64] ;  /* 0x0000000612088980 */ /* 0x000562000c101d00 */
[----:B------:R-:W-:Y:S01]  /*aae0*/  ISETP.GE.AND P0, PT, R5, c[0x0][0x27c], PT ;  /* 0x00009f0005007a0c */ /* 0x000fe20003f06270 */
[----:B------:R-:W-:Y:S01]  /*aaf0*/  CS2R R50, SRZ ;  /* 0x0000000000327805 */ /* 0x000fe2000001ff00 */
[----:B------:R-:W-:Y:S01]  /*ab00*/  CS2R R48, SRZ ;  /* 0x0000000000307805 */ /* 0x000fe2000001ff00 */
[----:B------:R-:W-:-:S10]  /*ab10*/  CS2R R6, SRZ ;  /* 0x0000000000067805 */ /* 0x000fd4000001ff00 */
[----:B------:R-:W-:-:S04]  /*ab20*/  @!P0 SHF.R.S32.HI R4, RZ, 0x1f, R5 ;  /* 0x0000001fff048819 */ /* 0x000fc80000011405 */
[----:B------:R-:W-:-:S04]  /*ab30*/  @!P0 LEA.HI R4, R4, R5, RZ, 0x3 ;  /* 0x0000000504048211 */ /* 0x000fc800078f18ff */
[----:B------:R-:W-:Y:S02]  /*ab40*/  @!P0 LOP3.LUT R15, R4, 0xfffffff8, RZ, 0xc0, !PT ;  /* 0xfffffff8040f8812 */ /* 0x000fe400078ec0ff */
[----:B------:R-:W-:Y:S01]  /*ab50*/  CS2R R4, SRZ ;  /* 0x0000000000047805 */ /* 0x000fe2000001ff00 */
[----:B--2---:R-:W-:Y:S02]  /*ab60*/  IADD3 R18, R24, 0x40, RZ ;  /* 0x0000004018127810 */ /* 0x004fe40007ffe0ff */
[----:B-1----:R-:W-:-:S04]  /*ab70*/  @!P0 IMAD.WIDE R20, R15, 0x2, R26 ;  /* 0x000000020f148825 */ /* 0x002fc800078e021a */
        /* <DEDUP_REMOVED lines=8> */
[----:B------:R-:W-:Y:S01]  /*ac00*/  @!P0 LEA.HI R15, R15, R18, RZ, 0x3 ;  /* 0x000000120f0f8211 */ /* 0x000fe200078f18ff */
[----:B-1----:R-:W-:-:S03]  /*ac10*/  CS2R R20, SRZ ;  /* 0x0000000000147805 */ /* 0x002fc6000001ff00 */
[----:B------:R-:W-:-:S05]  /*ac20*/  @!P0 LOP3.LUT R15, R15, 0xfffffff8, RZ, 0xc0, !PT ;  /* 0xfffffff80f0f8812 */ /* 0x000fca00078ec0ff */
[----:B------:R-:W-:-:S04]  /*ac30*/  @!P0 IMAD.WIDE R26, R15, 0x2, R26 ;  /* 0x000000020f1a8825 */ /* 0x000fc800078e021a */
[----:B------:R-:W-:Y:S01]  /*ac40*/  @!P0 IMAD.WIDE R42, R15, 0x2, R42 ;  /* 0x000000020f2a8825 */ /* 0x000fe200078e022a */
[----:B------:R2:W5:Y:S04]  /*ac50*/  @!P0 LD.E.128 R28, [R26.64] ;  /* 0x000000061a1c8980 */ /* 0x000568000c101d00 */
[----:B------:R2:W5:Y:S02]  /*ac60*/  @!P0 LD.E.128 R20, [R42.64] ;  /* 0x000000062a148980 */ /* 0x000564000c101d00 */
.L_x_865:
[----:B------:R-:W-:Y:S05]  /*ac70*/  BSYNC B0 ;  /* 0x0000000000007941 */ /* 0x000fea0003800000 */
.L_x_864:
[----:B------:R-:W-:Y:S01]  /*ac80*/  IMAD R47, R83, -0x80, R44 ;  /* 0xffffff80532f7824 */ /* 0x000fe200078e022c */
[--C-:B-----5:R-:W-:Y:S01]  /*ac90*/  SHF.R.U64 R67, R32, 0x10, R33.reuse ;  /* 0x0000001020437819 */ /* 0x120fe20000001221 */
[----:B------:R-:W-:Y:S01]  /*aca0*/  IMAD.MOV.U32 R68, RZ, RZ, R32 ;  /* 0x000000ffff447224 */ /* 0x000fe200078e0020 */
[--C-:B------:R-:W-:Y:S01]  /*acb0*/  SHF.R.U32.HI R39, RZ, 0x10, R33.reuse ;  /* 0x00000010ff277819 */ /* 0x100fe20000011621 */
[----:B------:R-:W-:Y:S01]  /*acc0*/  IMAD.MOV.U32 R69, RZ, RZ, R33 ;  /* 0x000000ffff457224 */ /* 0x000fe200078e0021 */
[----:B------:R-:W-:Y:S01]  /*acd0*/  IMNMX R47, R47, 0x80, PT ;  /* 0x000000802f2f7817 */ /* 0x000fe20003800200 */
[----:B------:R-:W-:Y:S01]  /*ace0*/  IMAD.MOV.U32 R66, RZ, RZ, R34 ;  /* 0x000000ffff427224 */ /* 0x000fe200078e0022 */
[----:B------:R-:W-:Y:S01]  /*acf0*/  SHF.R.U64 R65, R34, 0x10, R35 ;  /* 0x0000001022417819 */ /* 0x000fe20000001223 */
[--C-:B------:R-:W-:Y:S01]  /*ad00*/  IMAD.MOV.U32 R63, RZ, RZ, R49.reuse ;  /* 0x000000ffff3f7224 */ /* 0x100fe200078e0031 */
[----:B------:R-:W-:Y:S01]  /*ad10*/  ISETP.GE.AND P0, PT, R16, R47, PT ;  /* 0x0000002f1000720c */ /* 0x000fe20003f06270 */
[----:B------:R-:W-:Y:S01]  /*ad20*/  IMAD.MOV.U32 R32, RZ, RZ, R50 ;  /* 0x000000ffff207224 */ /* 0x000fe200078e0032 */
[----:B------:R-:W-:Y:S01]  /*ad30*/  SHF.R.U64 R62, R48, 0x10, R49 ;  /* 0x00000010303e7819 */ /* 0x000fe20000001231 */
[----:B------:R-:W-:Y:S01]  /*ad40*/  IMAD.MOV.U32 R61, RZ, RZ, R51 ;  /* 0x000000ffff3d7224 */ /* 0x000fe200078e0033 */
[----:B------:R-:W-:Y:S01]  /*ad50*/  SHF.R.U32.HI R60, RZ, 0x10, R49 ;  /* 0x00000010ff3c7819 */ /* 0x000fe20000011631 */
[----:B------:R-:W-:Y:S01]  /*ad60*/  IMAD.MOV.U32 R57, RZ, RZ, R29 ;  /* 0x000000ffff397224 */ /* 0x000fe200078e001d */
[----:B------:R-:W-:Y:S01]  /*ad70*/  SHF.R.U64 R59, R50, 0x10, R51 ;  /* 0x00000010323b7819 */ /* 0x000fe20000001233 */
[----:B--2---:R-:W-:Y:S01]  /*ad80*/  IMAD.MOV.U32 R53, RZ, RZ, R9 ;  /* 0x000000ffff357224 */ /* 0x004fe200078e0009 */
        /* <DEDUP_REMOVED lines=23> */
[--C-:B------:R-:W-:Y:S01]  /*af00*/  IMAD.MOV.U32 R7, RZ, RZ, R21.reuse ;  /* 0x000000ffff077224 */ /* 0x100fe200078e0015 */
[--C-:B------:R-:W-:Y:S01]  /*af10*/  SHF.R.U64 R5, R20, 0x10, R21.reuse ;  /* 0x0000001014057819 */ /* 0x100fe20000001215 */
        /* <DEDUP_REMOVED lines=45> */
[----:B------:R-:W-:Y:S01]  /*b1f0*/  HADD2.F32 R64, -RZ, R34.H1_H1 ;  /* 0x30000022ff407230 */ /* 0x000fe20000004100 */
[----:B------:R-:W-:Y:S01]  /*b200*/  LOP3.LUT R9, R9, 0x1c0, RZ, 0xc0, !PT ;  /* 0x000001c009097812 */ /* 0x000fe200078ec0ff */
[----:B------:R-:W-:Y:S01]  /*b210*/  HADD2.F32 R61, -RZ, R42.H0_H0 ;  /* 0x2000002aff3d7230 */ /* 0x000fe20000004100 */
[----:B------:R-:W-:Y:S01]  /*b220*/  SHF.R.S32.HI R5, RZ, 0x1f, R8 ;  /* 0x0000001fff057819 */ /* 0x000fe20000011408 */
[--C-:B------:R-:W-:Y:S01]  /*b230*/  HADD2.F32 R72, -RZ, R39.reuse.H1_H1 ;  /* 0x30000027ff487230 */ /* 0x100fe20000004100 */
[----:B------:R-:W-:Y:S01]  /*b240*/  SHF.L.U32 R4, R8, 0x3, RZ ;  /* 0x0000000308047819 */ /* 0x000fe200000006ff */
[----:B------:R-:W-:Y:S01]  /*b250*/  HADD2.F32 R71, -RZ, R44.H0_H0 ;  /* 0x2000002cff477230 */ /* 0x000fe20000004100 */
[----:B------:R-:W-:Y:S01]  /*b260*/  LEA.HI R5, R5, R8, RZ, 0x3 ;  /* 0x0000000805057211 */ /* 0x000fe200078f18ff */
[----:B------:R-:W-:Y:S01]  /*b270*/  HADD2.F32 R60, -RZ, R34.H0_H0 ;  /* 0x20000022ff3c7230 */ /* 0x000fe20000004100 */
[----:B------:R-:W-:Y:S01]  /*b280*/  SHF.L.U32 R6, R12, 0x9, RZ ;  /* 0x000000090c067819 */ /* 0x000fe200000006ff */
[----:B------:R-:W-:Y:S01]  /*b290*/  HADD2.F32 R70, -RZ, R39.H0_H0 ;  /* 0x20000027ff467230 */ /* 0x000fe20000004100 */
[C---:B------:R-:W-:Y:S01]  /*b2a0*/  LOP3.LUT R49, R9.reuse, 0x38, R24, 0xf8, !PT ;  /* 0x0000003809317812 */ /* 0x040fe200078ef818 */
[----:B------:R-:W-:Y:S01]  /*b2b0*/  HADD2.F32 R69, -RZ, R45.H1_H1 ;  /* 0x3000002dff457230 */ /* 0x000fe20000004100 */
[----:B------:R-:W-:Y:S01]  /*b2c0*/  SHF.R.U32.HI R7, RZ, 0x3, R9 ;  /* 0x00000003ff077819 */ /* 0x000fe20000011609 */
[----:B------:R-:W-:Y:S01]  /*b2d0*/  HADD2.F32 R59, -RZ, R33.H1_H1 ;  /* 0x30000021ff3b7230 */ /* 0x000fe20000004100 */
[----:B------:R-:W-:Y:S01]  /*b2e0*/  LOP3.LUT R4, R9, 0x38, R4, 0xf8, !PT ;  /* 0x0000003809047812 */ /* 0x000fe200078ef804 */
[----:B------:R-:W-:Y:S01]  /*b2f0*/  HADD2.F32 R68, -RZ, R35.H1_H1 ;  /* 0x30000023ff447230 */ /* 0x000fe20000004100 */
[----:B------:R-:W-:Y:S01]  /*b300*/  SHF.L.U32 R5, R5, 0xa, RZ ;  /* 0x0000000a05057819 */ /* 0x000fe200000006ff */
[----:B------:R-:W-:Y:S01]  /*b310*/  HADD2.F32 R57, -RZ, R43.H0_H0 ;  /* 0x2000002bff397230 */ /* 0x000fe20000004100 */
[----:B------:R-:W-:Y:S01]  /*b320*/  LOP3.LUT R49, R6, R49, R7, 0xf6, !PT ;  /* 0x0000003106317212 */ /* 0x000fe200078ef607 */
[----:B------:R-:W-:Y:S01]  /*b330*/  HADD2.F32 R66, -RZ, R35.H0_H0 ;  /* 0x20000023ff427230 */ /* 0x000fe20000004100 */
[----:B------:R-:W-:-:S02]  /*b340*/  LOP3.LUT R4, R4, R7, RZ, 0x3c, !PT ;  /* 0x0000000704047212 */ /* 0x000fc400078e3cff */
        /* <DEDUP_REMOVED lines=9> */
[-C--:B------:R-:W-:Y:S01]  /*b3e0*/  FMUL.FTZ R63, R50, R65.reuse ;  /* 0x00000041323f7220 */ /* 0x080fe20000410000 */
[--C-:B--2---:R-:W-:Y:S01]  /*b3f0*/  HADD2.F32 R58, -RZ, R4.reuse.H0_H0 ;  /* 0x20000004ff3a7230 */ /* 0x104fe20000004100 */
[-C--:B------:R-:W-:Y:S01]  /*b400*/  FMUL.FTZ R62, R51, R64.reuse ;  /* 0x00000040333e7220 */ /* 0x080fe20000410000 */
[----:B------:R-:W-:Y:S02]  /*b410*/  HADD2.F32 R55, -RZ, R4.H1_H1 ;  /* 0x30000004ff377230 */ /* 0x000fe40000004100 */
[----:B------:R-:W-:Y:S01]  /*b420*/  HADD2.F32 R56, -RZ, R5.H0_H0 ;  /* 0x20000005ff387230 */ /* 0x000fe20000004100 */
[C---:B------:R-:W-:Y:S01]  /*b430*/  FMUL.FTZ R65, R58.reuse, R65 ;  /* 0x000000413a417220 */ /* 0x040fe20000410000 */
[----:B------:R-:W-:Y:S01]  /*b440*/  HADD2.F32 R53, -RZ, R9.H1_H1 ;  /* 0x30000009ff357230 */ /* 0x000fe20000004100 */
[----:B------:R-:W-:Y:S01]  /*b450*/  FFMA.FTZ R63, R58, R73, R63 ;  /* 0x000000493a3f7223 */ /* 0x000fe2000001003f */
[--C-:B------:R-:W-:Y:S01]  /*b460*/  HADD2.F32 R4, -RZ, R6.reuse.H0_H0 ;  /* 0x20000006ff047230 */ /* 0x100fe20000004100 */
[C---:B------:R-:W-:Y:S01]  /*b470*/  FMUL.FTZ R64, R55.reuse, R64 ;  /* 0x0000004037407220 */ /* 0x040fe20000410000 */
[----:B------:R-:W-:Y:S01]  /*b480*/  HADD2.F32 R67, -RZ, R6.H1_H1 ;  /* 0x30000006ff437230 */ /* 0x000fe20000004100 */
[-C--:B------:R-:W-:Y:S01]  /*b490*/  FMUL.FTZ R6, R8, R61.reuse ;  /* 0x0000003d08067220 */ /* 0x080fe20000410000 */
[--C-:B------:R-:W-:Y:S01]  /*b4a0*/  HADD2.F32 R9, -RZ, R10.reuse.H0_H0 ;  /* 0x2000000aff097230 */ /* 0x100fe20000004100 */
[C---:B------:R-:W-:Y:S01]  /*b4b0*/  FMUL.FTZ R61, R56.reuse, R61 ;  /* 0x0000003d383d7220 */ /* 0x040fe20000410000 */
[----:B------:R-:W-:Y:S01]  /*b4c0*/  HADD2.F32 R58, -RZ, R43.H1_H1 ;  /* 0x3000002bff3a7230 */ /* 0x000fe20000004100 */
[----:B------:R-:W-:Y:S01]  /*b4d0*/  FFMA.FTZ R62, R55, R72, R62 ;  /* 0x00000048373e7223 */ /* 0x000fe2000001003e */
[----:B------:R-:W-:Y:S01]  /*b4e0*/  HADD2.F32 R5, -RZ, R5.H1_H1 ;  /* 0x30000005ff057230 */ /* 0x000fe20000004100 */
[----:B------:R-:W-:Y:S01]  /*b4f0*/  FFMA.FTZ R56, R56, R71, R6 ;  /* 0x0000004738387223 */ /* 0x000fe20000010006 */
[----:B------:R-:W-:Y:S01]  /*b500*/  HADD2.F32 R54, -RZ, R10.H1_H1 ;  /* 0x3000000aff367230 */ /* 0x000fe20000004100 */
[----:B------:R-:W-:Y:S01]  /*b510*/  FMUL.FTZ R6, R53, R60 ;  /* 0x0000003c35067220 */ /* 0x000fe20000410000 */
[--C-:B------:R-:W-:Y:S01]  /*b520*/  HADD2.F32 R10, -RZ, R11.reuse.H0_H0 ;  /* 0x2000000bff0a7230 */ /* 0x100fe20000004100 */
[----:B------:R-:W-:Y:S01]  /*b530*/  FMUL.FTZ R55, R9, R58 ;  /* 0x0000003a09377220 */ /* 0x000fe20000410000 */
[----:B------:R-:W-:Y:S01]  /*b540*/  HADD2.F32 R11, -RZ, R11.H1_H1 ;  /* 0x3000000bff0b7230 */ /* 0x000fe20000004100 */
[C---:B------:R-:W-:Y:S01]  /*b550*/  FMUL.FTZ R60, R5.reuse, R60 ;  /* 0x0000003c053c7220 */ /* 0x040fe20000410000 */
[--C-:B------:R-:W-:Y:S01]  /*b560*/  HADD2.F32 R52, -RZ, R7.reuse.H0_H0 ;  /* 0x20000007ff347230 */ /* 0x100fe20000004100 */
[----:B------:R-:W-:Y:S01]  /*b570*/  FFMA.FTZ R5, R5, R70, R6 ;  /* 0x0000004605057223 */ /* 0x000fe20000010006 */
[----:B------:R-:W-:Y:S01]  /*b580*/  HADD2.F32 R74, -RZ, R7.H1_H1 ;  /* 0x30000007ff4a7230 */ /* 0x000fe20000004100 */
[----:B------:R-:W-:-:S02]  /*b590*/  FMUL.FTZ R58, R4, R58 ;  /* 0x0000003a043a7220 */ /* 0x000fc40000410000 */
[----:B------:R-:W-:Y:S01]  /*b5a0*/  FFMA.FTZ R55, R4, R69, R55 ;  /* 0x0000004504377223 */ /* 0x000fe20000010037 */
[----:B------:R-:W-:Y:S01]  /*b5b0*/  HADD2.F32 R4, -RZ, R33.H0_H0 ;  /* 0x20000021ff047230 */ /* 0x000fe20000004100 */
[-C--:B------:R-:W-:Y:S01]  /*b5c0*/  FMUL.FTZ R6, R54, R59.reuse ;  /* 0x0000003b36067220 */ /* 0x080fe20000410000 */
[----:B------:R-:W-:Y:S01]  /*b5d0*/  F2FP.PACK_AB R5, R5, R56 ;  /* 0x000000380505723e */ /* 0x000fe200000000ff */
[C---:B------:R-:W-:Y:S02]  /*b5e0*/  FMUL.FTZ R59, R67.reuse, R59 ;  /* 0x0000003b433b7220 */ /* 0x040fe40000410000 */
[----:B------:R-:W-:Y:S01]  /*b5f0*/  FFMA.FTZ R6, R67, R68, R6 ;  /* 0x0000004443067223 */ /* 0x000fe20000010006 */
[----:B------:R-:W-:Y:S01]  /*b600*/  HADD2.F32 R67, -RZ, R45.H0_H0 ;  /* 0x2000002dff437230 */ /* 0x000fe20000004100 */
[----:B------:R-:W-:Y:S02]  /*b610*/  FMUL.FTZ R75, R10, R57 ;  /* 0x000000390a4b7220 */ /* 0x000fe40000410000 */
        /* <DEDUP_REMOVED lines=13> */
[-C--:B------:R-:W-:Y:S02]  /*b6f0*/  FFMA.FTZ R57, R10, R67.reuse, -R57 ;  /* 0x000000430a397223 */ /* 0x080fe40000010839 */
        /* <DEDUP_REMOVED lines=8> */
.L_x_869:
[----:B------:R-:W-:Y:S05]  /*b780*/  BSYNC B0 ;  /* 0x0000000000007941 */ /* 0x000fea0003800000 */
.L_x_868:
        /* <DEDUP_REMOVED lines=8> */
[CC--:B------:R-:W-:Y:S01]  /*b810*/  LEA.HI R6, R7.reuse, R8.reuse, RZ, 0x3 ;  /* 0x0000000807067211 */ /* 0x0c0fe200078f18ff */
[----:B------:R-:W-:Y:S01]  /*b820*/  HADD2.F32 R64, -RZ, R26.H1_H1 ;  /* 0x3000001aff407230 */ /* 0x000fe20000004100 */
[----:B------:R-:W-:Y:S01]  /*b830*/  LEA.HI R7, R7, R8, RZ, 0x6 ;  /* 0x0000000807077211 */ /* 0x000fe200078f30ff */
[----:B------:R-:W-:Y:S01]  /*b840*/  HADD2.F32 R61, -RZ, R29.H0_H0 ;  /* 0x2000001dff3d7230 */ /* 0x000fe20000004100 */
[----:B------:R-:W-:Y:S01]  /*b850*/  SHF.R.S32.HI R9, RZ, 0x3, R6 ;  /* 0x00000003ff097819 */ /* 0x000fe20000011406 */
[----:B------:R-:W-:Y:S01]  /*b860*/  HADD2.F32 R72, -RZ, R28.H1_H1 ;  /* 0x3000001cff487230 */ /* 0x000fe20000004100 */
[----:B------:R-:W-:Y:S01]  /*b870*/  SHF.L.U32 R5, R16, 0x6, RZ ;  /* 0x0000000610057819 */ /* 0x000fe200000006ff */
[----:B------:R-:W-:Y:S01]  /*b880*/  HADD2.F32 R71, -RZ, R31.H0_H0 ;  /* 0x2000001fff477230 */ /* 0x000fe20000004100 */
[----:B------:R-:W-:Y:S01]  /*b890*/  LEA.HI R4, R4, R9, RZ, 0x1d ;  /* 0x0000000904047211 */ /* 0x000fe200078fe8ff */
[----:B------:R-:W-:Y:S01]  /*b8a0*/  HADD2.F32 R60, -RZ, R26.H0_H0 ;  /* 0x2000001aff3c7230 */ /* 0x000fe20000004100 */
[----:B------:R-:W-:Y:S01]  /*b8b0*/  SHF.L.U32 R7, R7, 0x7, RZ ;  /* 0x0000000707077819 */ /* 0x000fe200000006ff */
[----:B------:R-:W-:Y:S01]  /*b8c0*/  HADD2.F32 R70, -RZ, R28.H0_H0 ;  /* 0x2000001cff467230 */ /* 0x000fe20000004100 */
[----:B------:R-:W-:Y:S01]  /*b8d0*/  SHF.R.S32.HI R9, RZ, 0x1f, R4 ;  /* 0x0000001fff097819 */ /* 0x000fe20000011404 */
[----:B------:R-:W-:Y:S01]  /*b8e0*/  HADD2.F32 R69, -RZ, R32.H1_H1 ;  /* 0x30000020ff457230 */ /* 0x000fe20000004100 */
[----:B------:R-:W-:Y:S01]  /*b8f0*/  LOP3.LUT R5, R5, 0x1c0, RZ, 0xc0, !PT ;  /* 0x000001c005057812 */ /* 0x000fe200078ec0ff */
[----:B------:R-:W-:Y:S01]  /*b900*/  HADD2.F32 R59, -RZ, R25.H1_H1 ;  /* 0x30000019ff3b7230 */ /* 0x000fe20000004100 */
[----:B------:R-:W-:Y:S01]  /*b910*/  LEA.HI R9, R9, R4, RZ, 0x3 ;  /* 0x0000000409097211 */ /* 0x000fe200078f18ff */
[--C-:B------:R-:W-:Y:S01]  /*b920*/  HADD2.F32 R68, -RZ, R27.reuse.H1_H1 ;  /* 0x3000001bff447230 */ /* 0x100fe20000004100 */
[----:B------:R-:W-:Y:S01]  /*b930*/  LOP3.LUT R7, R7, 0x7fffe000, RZ, 0xc0, !PT ;  /* 0x7fffe00007077812 */ /* 0x000fe200078ec0ff */
[----:B------:R-:W-:Y:S01]  /*b940*/  HADD2.F32 R57, -RZ, R30.H0_H0 ;  /* 0x2000001eff397230 */ /* 0x000fe20000004100 */
[----:B------:R-:W-:Y:S01]  /*b950*/  LOP3.LUT R11, R5, 0x38, R6, 0xf8, !PT ;  /* 0x00000038050b7812 */ /* 0x000fe200078ef806 */
[----:B------:R-:W-:Y:S01]  /*b960*/  HADD2.F32 R66, -RZ, R27.H0_H0 ;  /* 0x2000001bff427230 */ /* 0x000fe20000004100 */
[----:B------:R-:W-:-:S02]  /*b970*/  SHF.L.U32 R4, R4, 0x3, RZ ;  /* 0x0000000304047819 */ /* 0x000fc400000006ff */
[----:B------:R-:W-:Y:S02]  /*b980*/  SHF.R.U32.HI R6, RZ, 0x3, R5 ;  /* 0x00000003ff067819 */ /* 0x000fe40000011605 */
[----:B------:R-:W-:Y:S02]  /*b990*/  SHF.L.U32 R9, R9, 0xa, RZ ;  /* 0x0000000a09097819 */ /* 0x000fe400000006ff */
[----:B------:R-:W-:Y:S02]  /*b9a0*/  LEA R8, R12, R7, 0x9 ;  /* 0x000000070c087211 */ /* 0x000fe400078e48ff */
[----:B------:R-:W-:Y:S02]  /*b9b0*/  LOP3.LUT R7, R5, 0x38, R4, 0xf8, !PT ;  /* 0x0000003805077812 */ /* 0x000fe400078ef804 */
[----:B------:R-:W-:Y:S02]  /*b9c0*/  LOP3.LUT R11, R11, R6, RZ, 0x3c, !PT ;  /* 0x000000060b0b7212 */ /* 0x000fe400078e3cff */
[----:B------:R-:W-:-:S02]  /*b9d0*/  LOP3.LUT R5, R9, 0x7fffe000, RZ, 0xc0, !PT ;  /* 0x7fffe00009057812 */ /* 0x000fc400078ec0ff */
[----:B------:R-:W-:Y:S02]  /*b9e0*/  IADD3 R8, R8, R11, RZ ;  /* 0x0000000b08087210 */ /* 0x000fe40007ffe0ff */
[----:B------:R-:W-:Y:S02]  /*b9f0*/  LOP3.LUT R4, R7, R6, RZ, 0x3c, !PT ;  /* 0x0000000607047212 */ /* 0x000fe400078e3cff */
[----:B------:R-:W-:Y:S02]  /*ba00*/  LEA R5, R12, R5, 0x9 ;  /* 0x000000050c057211 */ /* 0x000fe400078e48ff */
[----:B------:R-:W-:Y:S02]  /*ba10*/  SHF.L.U32 R49, R8, 0x1, RZ ;  /* 0x0000000108317819 */ /* 0x000fe400000006ff */
[----:B------:R-:W-:-:S03]  /*ba20*/  IADD3 R4, R5, R4, RZ ;  /* 0x0000000405047210 */ /* 0x000fc60007ffe0ff */
        /* <DEDUP_REMOVED lines=18> */
[----:B------:R-:W-:Y:S01]  /*bb50*/  HADD2.F32 R9, -RZ, R10.H0_H0 ;  /* 0x2000000aff097230 */ /* 0x000fe20000004100 */
        /* <DEDUP_REMOVED lines=45> */
.L_x_871:
[----:B------:R-:W-:Y:S05]  /*be30*/  BSYNC B0 ;  /* 0x0000000000007941 */ /* 0x000fea0003800000 */
.L_x_870:
[----:B-1----:R-:W-:-:S04]  /*be40*/  IADD3 R8, R24, 0x40, RZ ;  /* 0x0000004018087810 */ /* 0x002fc80007ffe0ff */
        /* <DEDUP_REMOVED lines=104> */
.L_x_867:
[----:B------:R-:W-:Y:S05]  /*c4d0*/  BSYNC B1 ;  /* 0x0000000000017941 */ /* 0x000fea0003800000 */
.L_x_866:
        /* <DEDUP_REMOVED lines=9> */
[----:B------:R-:W-:Y:S01]  /*c570*/  HADD2.F32 R57, -RZ, R44.H1_H1 ;  /* 0x3000002cff397230 */ /* 0x000fe20000004100 */
[----:B------:R-:W-:Y:S01]  /*c580*/  LEA.HI R7, R7, R46, RZ, 0x1d ;  /* 0x0000002e07077211 */ /* 0x000fe200078fe8ff */
[----:B------:R-:W-:Y:S01]  /*c590*/  HADD2.F32 R58, -RZ, R34.H1_H1 ;  /* 0x30000022ff3a7230 */ /* 0x000fe20000004100 */
[----:B------:R-:W-:Y:S01]  /*c5a0*/  SHF.L.U32 R5, R16, 0x6, RZ ;  /* 0x0000000610057819 */ /* 0x000fe200000006ff */
[----:B------:R-:W-:Y:S01]  /*c5b0*/  HADD2.F32 R61, -RZ, R44.H0_H0 ;  /* 0x2000002cff3d7230 */ /* 0x000fe20000004100 */
[----:B------:R-:W-:Y:S01]  /*c5c0*/  LEA.HI R4, R9, R16, RZ, 0x3 ;  /* 0x0000001009047211 */ /* 0x000fe200078f18ff */
[----:B------:R-:W-:Y:S01]  /*c5d0*/  HADD2.F32 R53, -RZ, R42.H1_H1 ;  /* 0x3000002aff357230 */ /* 0x000fe20000004100 */
[----:B------:R-:W-:Y:S01]  /*c5e0*/  SHF.R.S32.HI R6, RZ, 0x1f, R7 ;  /* 0x0000001fff067819 */ /* 0x000fe20000011407 */
[--C-:B------:R-:W-:Y:S01]  /*c5f0*/  HADD2.F32 R42, -RZ, R39.reuse.H1_H1 ;  /* 0x30000027ff2a7230 */ /* 0x100fe20000004100 */
[----:B------:R-:W-:Y:S01]  /*c600*/  LOP3.LUT R5, R5, 0x1c0, RZ, 0xc0, !PT ;  /* 0x000001c005057812 */ /* 0x000fe200078ec0ff */
[----:B------:R-:W-:Y:S01]  /*c610*/  HADD2.F32 R34, -RZ, R34.H0_H0 ;  /* 0x20000022ff227230 */ /* 0x000fe20000004100 */
[----:B------:R-:W-:Y:S01]  /*c620*/  SHF.L.U32 R4, R4, 0x6, RZ ;  /* 0x0000000604047819 */ /* 0x000fe200000006ff */
[----:B------:R-:W-:Y:S01]  /*c630*/  HADD2.F32 R39, -RZ, R39.H0_H0 ;  /* 0x20000027ff277230 */ /* 0x000fe20000004100 */
[----:B------:R-:W-:Y:S01]  /*c640*/  SHF.L.U32 R8, R7, 0x3, RZ ;  /* 0x0000000307087819 */ /* 0x000fe200000006ff */
[----:B------:R-:W-:Y:S01]  /*c650*/  HADD2.F32 R66, -RZ, R35.H0_H0 ;  /* 0x20000023ff427230 */ /* 0x000fe20000004100 */
[----:B------:R-:W-:-:S02]  /*c660*/  LEA.HI R6, R6, R7, RZ, 0x3 ;  /* 0x0000000706067211 */ /* 0x000fc400078f18ff */
[C---:B------:R-:W-:Y:S02]  /*c670*/  LOP3.LUT R10, R5.reuse, 0x38, R24, 0xf8, !PT ;  /* 0x00000038050a7812 */ /* 0x040fe400078ef818 */
[----:B------:R-:W-:Y:S02]  /*c680*/  SHF.R.U32.HI R9, RZ, 0x3, R5 ;  /* 0x00000003ff097819 */ /* 0x000fe40000011605 */
[----:B------:R-:W-:Y:S02]  /*c690*/  LOP3.LUT R4, R4, 0xfffffe00, RZ, 0xc0, !PT ;  /* 0xfffffe0004047812 */ /* 0x000fe400078ec0ff */
[----:B------:R-:W-:Y:S02]  /*c6a0*/  LOP3.LUT R8, R5, 0x38, R8, 0xf8, !PT ;  /* 0x0000003805087812 */ /* 0x000fe400078ef808 */
[----:B------:R-:W-:Y:S02]  /*c6b0*/  SHF.L.U32 R6, R6, 0xa, RZ ;  /* 0x0000000a06067819 */ /* 0x000fe400000006ff */
[----:B------:R-:W-:-:S02]  /*c6c0*/  LOP3.LUT R10, R4, R10, R9, 0xf6, !PT ;  /* 0x0000000a040a7212 */ /* 0x000fc400078ef609 */
        /* <DEDUP_REMOVED lines=28> */
[----:B------:R-:W-:Y:S01]  /*c890*/  FMUL.FTZ R62, R4, R9 ;  /* 0x00000009043e7220 */ /* 0x000fe20000410000 */
[----:B------:R-:W-:Y:S01]  /*c8a0*/  HADD2.F32 R51, -RZ, R10.H1_H1 ;  /* 0x3000000aff337230 */ /* 0x000fe20000004100 */
        /* <DEDUP_REMOVED lines=18> */
[----:B------:R-:W-:Y:S01]  /*c9d0*/  FMUL.FTZ R33, R43, R10 ;  /* 0x0000000a2b217220 */ /* 0x000fe20000410000 */
[----:B------:R-:W-:Y:S01]  /*c9e0*/  HADD2.F32 R45, -RZ, R45.H0_H0 ;  /* 0x2000002dff2d7230 */ /* 0x000fe20000004100 */
[----:B------:R-:W-:-:S02]  /*c9f0*/  FMUL.FTZ R56, R64, R11 ;  /* 0x0000000b40387220 */ /* 0x000fc40000410000 */
[----:B------:R-:W-:Y:S02]  /*ca00*/  FMUL.FTZ R43, R43, R6 ;  /* 0x000000062b2b7220 */ /* 0x000fe40000410000 */
        /* <DEDUP_REMOVED lines=20> */
.L_x_873:
[----:B------:R-:W-:Y:S05]  /*cb50*/  BSYNC B0 ;  /* 0x0000000000007941 */ /* 0x000fea0003800000 */
.L_x_872:
        /* <DEDUP_REMOVED lines=8> */
[----:B------:R-:W-:Y:S01]  /*cbe0*/  LEA.HI R11, R8, R7, RZ, 0x3 ;  /* 0x00000007080b7211 */ /* 0x000fe200078f18ff */
[--C-:B------:R-:W-:Y:S01]  /*cbf0*/  HADD2.F32 R50, -RZ, R31.reuse.H1_H1 ;  /* 0x3000001fff327230 */ /* 0x100fe20000004100 */
[----:B------:R-:W-:Y:S01]  /*cc00*/  SHF.R.S32.HI R5, RZ, 0x1f, R16 ;  /* 0x0000001fff057819 */ /* 0x000fe20000011410 */
[----:B------:R-:W-:Y:S01]  /*cc10*/  HADD2.F32 R31, -RZ, R31.H0_H0 ;  /* 0x2000001fff1f7230 */ /* 0x000fe20000004100 */
[----:B------:R-:W-:Y:S01]  /*cc20*/  SHF.R.S32.HI R4, RZ, 0x3, R11 ;  /* 0x00000003ff047819 */ /* 0x000fe2000001140b */
[--C-:B------:R-:W-:Y:S01]  /*cc30*/  HADD2.F32 R49, -RZ, R26.reuse.H1_H1 ;  /* 0x3000001aff317230 */ /* 0x100fe20000004100 */
[----:B------:R-:W-:Y:S01]  /*cc40*/  SHF.L.U32 R10, R16, 0x6, RZ ;  /* 0x00000006100a7819 */ /* 0x000fe200000006ff */
[----:B------:R-:W-:Y:S01]  /*cc50*/  HADD2.F32 R26, -RZ, R26.H0_H0 ;  /* 0x2000001aff1a7230 */ /* 0x000fe20000004100 */
[----:B------:R-:W-:Y:S01]  /*cc60*/  LEA.HI R9, R9, R4, RZ, 0x1d ;  /* 0x0000000409097211 */ /* 0x000fe200078fe8ff */
[----:B------:R-:W-:Y:S01]  /*cc70*/  HADD2.F32 R56, -RZ, R32.H1_H1 ;  /* 0x30000020ff387230 */ /* 0x000fe20000004100 */
[----:B------:R-:W-:-:S02]  /*cc80*/  LEA.HI R5, R5, R16, RZ, 0x3 ;  /* 0x0000001005057211 */ /* 0x000fc400078f18ff */
[----:B------:R-:W-:Y:S02]  /*cc90*/  SHF.R.S32.HI R4, RZ, 0x1f, R9 ;  /* 0x0000001fff047819 */ /* 0x000fe40000011409 */
[----:B------:R-:W-:Y:S01]  /*cca0*/  LEA.HI R8, R8, R7, RZ, 0x6 ;  /* 0x0000000708087211 */ /* 0x000fe200078f30ff */
[----:B------:R-:W-:Y:S01]  /*ccb0*/  IMAD.SHL.U32 R5, R5, 0x40, RZ ;  /* 0x0000004005057824 */ /* 0x000fe200078e00ff */
[----:B------:R-:W-:Y:S02]  /*ccc0*/  LOP3.LUT R10, R10, 0x1c0, RZ, 0xc0, !PT ;  /* 0x000001c00a0a7812 */ /* 0x000fe400078ec0ff */
[----:B------:R-:W-:Y:S02]  /*ccd0*/  LEA.HI R4, R4, R9, RZ, 0x3 ;  /* 0x0000000904047211 */ /* 0x000fe400078f18ff */
[----:B------:R-:W-:Y:S02]  /*cce0*/  SHF.L.U32 R8, R8, 0x7, RZ ;  /* 0x0000000708087819 */ /* 0x000fe400000006ff */
[----:B------:R-:W-:Y:S01]  /*ccf0*/  LOP3.LUT R11, R10, 0x38, R11, 0xf8, !PT ;  /* 0x000000380a0b7812 */ /* 0x000fe200078ef80b */
[----:B------:R-:W-:Y:S01]  /*cd00*/  IMAD.SHL.U32 R4, R4, 0x400, RZ ;  /* 0x0000040004047824 */ /* 0x000fe200078e00ff */
[----:B------:R-:W-:-:S02]  /*cd10*/  SHF.R.U32.HI R6, RZ, 0x3, R10 ;  /* 0x00000003ff067819 */ /* 0x000fc4000001160a */
[----:B------:R-:W-:Y:S02]  /*cd20*/  SHF.L.U32 R7, R9, 0x3, RZ ;  /* 0x0000000309077819 */ /* 0x000fe400000006ff */
[----:B------:R-:W-:Y:S02]  /*cd30*/  LOP3.LUT R8, R8, 0x7fffe000, RZ, 0xc0, !PT ;  /* 0x7fffe00008087812 */ /* 0x000fe400078ec0ff */
[----:B------:R-:W-:Y:S02]  /*cd40*/  LOP3.LUT R11, R11, R6, RZ, 0x3c, !PT ;  /* 0x000000060b0b7212 */ /* 0x000fe400078e3cff */
[----:B------:R-:W-:Y:S02]  /*cd50*/  LOP3.LUT R5, R5, 0xfffffe00, RZ, 0xc0, !PT ;  /* 0xfffffe0005057812 */ /* 0x000fe400078ec0ff */
[----:B------:R-:W-:Y:S02]  /*cd60*/  LOP3.LUT R7, R10, 0x38, R7, 0xf8, !PT ;  /* 0x000000380a077812 */ /* 0x000fe400078ef807 */
[----:B------:R-:W-:-:S02]  /*cd70*/  IADD3 R8, R11, R8, R5 ;  /* 0x000000080b087210 */ /* 0x000fc40007ffe005 */
        /* <DEDUP_REMOVED lines=11> */
[--C-:B--2---:R-:W-:Y:S01]  /*ce30*/  HADD2.F32 R45, -RZ, R4.reuse.H0_H0 ;  /* 0x20000004ff2d7230 */ /* 0x104fe20000004100 */
[----:B------:R-:W-:Y:S01]  /*ce40*/  FMUL.FTZ R53, R49, R39 ;  /* 0x0000002731357220 */ /* 0x000fe20000410000 */
        /* <DEDUP_REMOVED lines=11> */
[----:B------:R-:W-:Y:S01]  /*cf00*/  FMUL.FTZ R54, R49, R46 ;  /* 0x0000002e31367220 */ /* 0x000fe20000410000 */
[----:B------:R-:W-:Y:S01]  /*cf10*/  HADD2.F32 R47, -RZ, R5.H1_H1 ;  /* 0x30000005ff2f7230 */ /* 0x000fe20000004100 */
[----:B------:R-:W-:Y:S01]  /*cf20*/  FMUL.FTZ R57, R26, R42 ;  /* 0x0000002a1a397220 */ /* 0x000fe20000410000 */
[----:B------:R-:W-:Y:S01]  /*cf30*/  HADD2.F32 R5, -RZ, R6.H0_H0 ;  /* 0x20000006ff057230 */ /* 0x000fe20000004100 */
[----:B------:R-:W-:Y:S01]  /*cf40*/  FMUL.FTZ R55, R4, R9 ;  /* 0x0000000904377220 */ /* 0x000fe20000410000 */
[----:B------:R-:W-:Y:S01]  /*cf50*/  HADD2.F32 R28, -RZ, R28.H0_H0 ;  /* 0x2000001cff1c7230 */ /* 0x000fe20000004100 */
[----:B------:R-:W-:Y:S01]  /*cf60*/  FFMA.FTZ R46, R51, R46, R53 ;  /* 0x0000002e332e7223 */ /* 0x000fe20000010035 */
[----:B------:R-:W-:Y:S01]  /*cf70*/  HADD2.F32 R43, -RZ, R10.H1_H1 ;  /* 0x3000000aff2b7230 */ /* 0x000fe20000004100 */
[----:B------:R-:W-:Y:S01]  /*cf80*/  FMUL.FTZ R53, R26, R47 ;  /* 0x0000002f1a357220 */ /* 0x000fe20000410000 */
[----:B------:R-:W-:Y:S01]  /*cf90*/  HADD2.F32 R49, -RZ, R25.H1_H1 ;  /* 0x30000019ff317230 */ /* 0x000fe20000004100 */
[-C--:B------:R-:W-:Y:S01]  /*cfa0*/  FMUL.FTZ R4, R4, R5.reuse ;  /* 0x0000000504047220 */ /* 0x080fe20000410000 */
[----:B------:R-:W-:Y:S01]  /*cfb0*/  HADD2.F32 R48, -RZ, R6.H1_H1 ;  /* 0x30000006ff307230 */ /* 0x000fe20000004100 */
[----:B------:R-:W-:Y:S01]  /*cfc0*/  FFMA.FTZ R26, R56, R5, R55 ;  /* 0x00000005381a7223 */ /* 0x000fe20000010037 */
[----:B------:R-:W-:Y:S01]  /*cfd0*/  HADD2.F32 R5, -RZ, R27.H1_H1 ;  /* 0x3000001bff057230 */ /* 0x000fe20000004100 */
[----:B------:R-:W-:Y:S01]  /*cfe0*/  FFMA.FTZ R47, R28, R47, R57 ;  /* 0x0000002f1c2f7223 */ /* 0x000fe20000010039 */
[--C-:B------:R-:W-:Y:S01]  /*cff0*/  HADD2.F32 R10, -RZ, R11.reuse.H0_H0 ;  /* 0x2000000bff0a7230 */ /* 0x100fe20000004100 */
[C---:B------:R-:W-:Y:S01]  /*d000*/  FMUL.FTZ R57, R49.reuse, R43 ;  /* 0x0000002b31397220 */ /* 0x040fe20000410000 */
[----:B------:R-:W-:Y:S01]  /*d010*/  HADD2.F32 R55, -RZ, R30.H0_H0 ;  /* 0x2000001eff377230 */ /* 0x000fe20000004100 */
[-C--:B------:R-:W-:Y:S01]  /*d020*/  FMUL.FTZ R58, R49, R48.reuse ;  /* 0x00000030313a7220 */ /* 0x080fe20000410000 */
[----:B------:R-:W-:Y:S01]  /*d030*/  HADD2.F32 R11, -RZ, R11.H1_H1 ;  /* 0x3000000bff0b7230 */ /* 0x000fe20000004100 */
[----:B------:R-:W-:Y:S01]  /*d040*/  FFMA.FTZ R49, R5, R48, R57 ;  /* 0x0000003005317223 */ /* 0x000fe20000010039 */
[----:B------:R-:W-:Y:S01]  /*d050*/  HADD2.F32 R6, -RZ, R7.H0_H0 ;  /* 0x20000007ff067230 */ /* 0x000fe20000004100 */
[----:B------:R-:W-:Y:S01]  /*d060*/  FFMA.FTZ R44, R50, R35, -R44 ;  /* 0x00000023322c7223 */ /* 0x000fe2000001082c */
        /* <DEDUP_REMOVED lines=27> */
.L_x_875:
[----:B------:R-:W-:Y:S05]  /*d220*/  BSYNC B0 ;  /* 0x0000000000007941 */ /* 0x000fea0003800000 */
.L_x_874:
        /* <DEDUP_REMOVED lines=16> */
[--C-:B------:R-:W-:Y:S01]  /*d330*/  HADD2.F32 R20, -RZ, R19.reuse.H1_H1 ;  /* 0x30000013ff147230 */ /* 0x100fe20000004100 */
[----:B------:R-:W-:Y:S01]  /*d340*/  LEA.HI R4, R11, R16, RZ, 0x3 ;  /* 0x000000100b047211 */ /* 0x000fe200078f18ff */
[----:B------:R-:W-:Y:S01]  /*d350*/  HADD2.F32 R19, -RZ, R19.H0_H0 ;  /* 0x20000013ff137230 */ /* 0x000fe20000004100 */
[----:B------:R-:W-:Y:S01]  /*d360*/  SHF.R.S32.HI R6, RZ, 0x1f, R7 ;  /* 0x0000001fff067819 */ /* 0x000fe20000011407 */
[----:B------:R-:W-:Y:S01]  /*d370*/  HADD2.F32 R44, -RZ, R23.H1_H1 ;  /* 0x30000017ff2c7230 */ /* 0x000fe20000004100 */
[----:B------:R-:W-:Y:S01]  /*d380*/  LOP3.LUT R8, R8, 0x1c0, RZ, 0xc0, !PT ;  /* 0x000001c008087812 */ /* 0x000fe200078ec0ff */
[----:B------:R-:W-:Y:S01]  /*d390*/  IMAD.SHL.U32 R4, R4, 0x40, RZ ;  /* 0x0000004004047824 */ /* 0x000fe200078e00ff */
[----:B------:R-:W-:Y:S01]  /*d3a0*/  LEA.HI R9, R9, R24, RZ, 0x6 ;  /* 0x0000001809097211 */ /* 0x000fe200078f30ff */
[----:B------:R-:W-:Y:S01]  /*d3b0*/  HADD2.F32 R48, -RZ, R15.H0_H0 ;  /* 0x2000000fff307230 */ /* 0x000fe20000004100 */
[----:B------:R-:W-:Y:S01]  /*d3c0*/  LEA.HI R6, R6, R7, RZ, 0x3 ;  /* 0x0000000706067211 */ /* 0x000fe200078f18ff */
[----:B------:R-:W-:Y:S01]  /*d3d0*/  HADD2.F32 R23, -RZ, R23.H0_H0 ;  /* 0x20000017ff177230 */ /* 0x000fe20000004100 */
[----:B------:R-:W-:-:S02]  /*d3e0*/  LOP3.LUT R10, R8, 0x38, R5, 0xf8, !PT ;  /* 0x00000038080a7812 */ /* 0x000fc400078ef805 */
[----:B------:R-:W-:Y:S01]  /*d3f0*/  SHF.L.U32 R11, R7, 0x3, RZ ;  /* 0x00000003070b7819 */ /* 0x000fe200000006ff */
[----:B------:R-:W-:Y:S01]  /*d400*/  IMAD.SHL.U32 R7, R6, 0x400, RZ ;  /* 0x0000040006077824 */ /* 0x000fe200078e00ff */
[----:B------:R-:W-:Y:S02]  /*d410*/  SHF.L.U32 R9, R9, 0x7, RZ ;  /* 0x0000000709097819 */ /* 0x000fe400000006ff */
[----:B------:R-:W-:Y:S02]  /*d420*/  SHF.R.U32.HI R5, RZ, 0x3, R8 ;  /* 0x00000003ff057819 */ /* 0x000fe40000011608 */
[----:B------:R-:W-:Y:S02]  /*d430*/  LOP3.LUT R8, R8, 0x38, R11, 0xf8, !PT ;  /* 0x0000003808087812 */ /* 0x000fe400078ef80b */
[----:B------:R-:W-:Y:S02]  /*d440*/  LOP3.LUT R9, R9, 0x7fffe000, RZ, 0xc0, !PT ;  /* 0x7fffe00009097812 */ /* 0x000fe400078ec0ff */
[----:B------:R-:W-:-:S02]  /*d450*/  LOP3.LUT R4, R4, 0xfffffe00, RZ, 0xc0, !PT ;  /* 0xfffffe0004047812 */ /* 0x000fc400078ec0ff */
[-C--:B------:R-:W-:Y:S02]  /*d460*/  LOP3.LUT R10, R10, R5.reuse, RZ, 0x3c, !PT ;  /* 0x000000050a0a7212 */ /* 0x080fe400078e3cff */
[----:B------:R-:W-:Y:S02]  /*d470*/  LOP3.LUT R6, R8, R5, RZ, 0x3c, !PT ;  /* 0x0000000508067212 */ /* 0x000fe400078e3cff */
        /* <DEDUP_REMOVED lines=24> */
[----:B------:R-:W-:Y:S01]  /*d600*/  HADD2.F32 R5, -RZ, R6.H0_H0 ;  /* 0x20000006ff057230 */ /* 0x000fe20000004100 */
[----:B------:R-:W-:Y:S01]  /*d610*/  FMUL.FTZ R47, R17, R27 ;  /* 0x0000001b112f7220 */ /* 0x000fe20000410000 */
[----:B------:R-:W-:Y:S01]  /*d620*/  HADD2.F32 R28, -RZ, R10.H1_H1 ;  /* 0x3000000aff1c7230 */ /* 0x000fe20000004100 */
[-C--:B------:R-:W-:Y:S01]  /*d630*/  FMUL.FTZ R35, R35, R31.reuse ;  /* 0x0000001f23237220 */ /* 0x080fe20000410000 */
[----:B------:R-:W-:Y:S01]  /*d640*/  HADD2.F32 R33, -RZ, R6.H1_H1 ;  /* 0x30000006ff217230 */ /* 0x000fe20000004100 */
[----:B------:R-:W-:Y:S01]  /*d650*/  FFMA.FTZ R42, R20, R31, R42 ;  /* 0x0000001f142a7223 */ /* 0x000fe2000001002a */
[----:B------:R-:W-:Y:S01]  /*d660*/  HADD2.F32 R31, -RZ, R15.H1_H1 ;  /* 0x3000000fff1f7230 */ /* 0x000fe20000004100 */
[C---:B------:R-:W-:Y:S01]  /*d670*/  FMUL.FTZ R45, R4.reuse, R9 ;  /* 0x00000009042d7220 */ /* 0x040fe20000410000 */
[--C-:B------:R-:W-:Y:S01]  /*d680*/  HADD2.F32 R10, -RZ, R11.reuse.H0_H0 ;  /* 0x2000000bff0a7230 */ /* 0x100fe20000004100 */
        /* <DEDUP_REMOVED lines=10> */
[----:B------:R-:W-:-:S02]  /*d730*/  FMUL.FTZ R31, R31, R33 ;  /* 0x000000211f1f7220 */ /* 0x000fc40000410000 */
[----:B------:R-:W-:Y:S01]  /*d740*/  FFMA.FTZ R33, R5, R33, R50 ;  /* 0x0000002105217223 */ /* 0x000fe20000010032 */
[----:B------:R-:W-:Y:S01]  /*d750*/  HADD2.F32 R50, -RZ, R18.H0_H0 ;  /* 0x20000012ff327230 */ /* 0x000fe20000004100 */
        /* <DEDUP_REMOVED lines=24> */
.L_x_853:
[----:B------:R-:W-:Y:S05]  /*d8e0*/  BSYNC B2 ;  /* 0x0000000000027941 */ /* 0x000fea0003800000 */
.L_x_837:
[----:B-1----:R-:W-:Y:S01]  /*d8f0*/  SHF.R.S32.HI R6, RZ, 0x4, R13 ;  /* 0x00000004ff067819 */ /* 0x002fe2000001140d */
[----:B------:R-:W-:Y:S01]  /*d900*/  IMAD.SHL.U32 R4, R36, 0x40, RZ ;  /* 0x0000004024047824 */ /* 0x000fe200078e00ff */
[----:B------:R-:W-:-:S04]  /*d910*/  DEPBAR.LE SB0, 0x2 ;  /* 0x000080800000791a */ /* 0x000fc80000000000 */
[----:B------:R-:W-:Y:S01]  /*d920*/  LEA.HI R183, R13, R6, RZ, 0x1 ;  /* 0x000000060db77211 */ /* 0x000fe200078f08ff */
[----:B------:R-:W-:Y:S01]  /*d930*/  IMAD.SHL.U32 R5, R37, 0x40, RZ ;  /* 0x0000004025057824 */ /* 0x000fe200078e00ff */
[----:B------:R-:W-:Y:S01]  /*d940*/  LOP3.LUT R4, R4, 0x1c0, RZ, 0xc0, !PT ;  /* 0x000001c004047812 */ /* 0x000fe200078ec0ff */
[----:B------:R-:W-:Y:S01]  /*d950*/  IMAD.SHL.U32 R3, R3, 0x8, RZ ;  /* 0x0000000803037824 */ /* 0x000fe200078e00ff */
[----:B------:R-:W-:Y:S01]  /*d960*/  LOP3.LUT R183, R183, 0xfffffffe, RZ, 0xc0, !PT ;  /* 0xfffffffeb7b77812 */ /* 0x000fe200078ec0ff */
[----:B------:R-:W-:Y:S01]  /*d970*/  IMAD.SHL.U32 R137, R14, 0x40, RZ ;  /* 0x000000400e897824 */ /* 0x000fe200078e00ff */
[----:B------:R-:W-:Y:S01]  /*d980*/  BAR.SYNC.DEFER_BLOCKING 0x0 ;  /* 0x0000000000007b1d */ /* 0x000fe20000010000 */
[----:B------:R-:W-:Y:S01]  /*d990*/  IMAD.SHL.U32 R181, R0, 0x2, RZ ;  /* 0x0000000200b57824 */ /* 0x000fe200078e00ff */
[----:B------:R-:W-:Y:S01]  /*d9a0*/  LOP3.LUT R3, R4, 0x8, R3, 0xf8, !PT ;  /* 0x0000000804037812 */ /* 0x000fe200078ef803 */
[----:B------:R-:W-:Y:S01]  /*d9b0*/  IMAD.IADD R183, R6, 0x1, -R183 ;  /* 0x0000000106b77824 */ /* 0x000fe200078e0ab7 */
[----:B------:R-:W-:-:S02]  /*d9c0*/  LOP3.LUT R6, R5, 0x1c0, RZ, 0xc0, !PT ;  /* 0x000001c005067812 */ /* 0x000fc400078ec0ff */
[----:B------:R-:W-:Y:S01]  /*d9d0*/  SHF.R.U32.HI R4, RZ, 0x3, R4 ;  /* 0x00000003ff047819 */ /* 0x000fe20000011604 */
[----:B------:R-:W-:Y:S01]  /*d9e0*/  IMAD.SHL.U32 R5, R183, 0x8, RZ ;  /* 0x00000008b7057824 */ /* 0x000fe200078e00ff */
[----:B------:R-:W-:Y:S02]  /*d9f0*/  SHF.R.U32.HI R136, RZ, 0x3, R6 ;  /* 0x00000003ff887819 */ /* 0x000fe40000011606 */
[----:B------:R-:W-:Y:S02]  /*da00*/  LOP3.LUT R137, R137, 0xfffffe00, RZ, 0xc0, !PT ;  /* 0xfffffe0089897812 */ /* 0x000fe400078ec0ff */
[----:B------:R-:W-:Y:S02]  /*da10*/  LOP3.LUT R5, R6, 0x8, R5, 0xf8, !PT ;  /* 0x0000000806057812 */ /* 0x000fe400078ef805 */
[----:B------:R-:W-:Y:S01]  /*da20*/  LOP3.LUT R4, R3, R4, RZ, 0x3c, !PT ;  /* 0x0000000403047212 */ /* 0x000fe200078e3cff */
[----:B------:R-:W-:Y:S01]  /*da30*/  IMAD R3, R12, 0x400, R137 ;  /* 0x000004000c037824 */ /* 0x000fe200078e0289 */
[----:B------:R-:W-:-:S02]  /*da40*/  LOP3.LUT R136, R5, R136, RZ, 0x3c, !PT ;  /* 0x0000008805887212 */ /* 0x000fc400078e3cff */
[----:B------:R-:W-:Y:S01]  /*da50*/  LOP3.LUT P0, RZ, R135, 0x1, RZ, 0xc0, !PT ;  /* 0x0000000187ff7812 */ /* 0x000fe2000780c0ff */
[----:B------:R-:W-:Y:S02]  /*da60*/  IMAD R183, R183, 0x200, R4 ;  /* 0x00000200b7b77824 */ /* 0x000fe400078e0204 */
[----:B------:R-:W-:Y:S02]  /*da70*/  IMAD.MOV.U32 R4, RZ, RZ, 0x20 ;  /* 0x00000020ff047424 */ /* 0x000fe400078e00ff */
[----:B------:R-:W-:Y:S02]  /*da80*/  IMAD.IADD R0, R136, 0x1, R3 ;  /* 0x0000000188007824 */ /* 0x000fe400078e0203 */
[----:B------:R-:W-:Y:S01]  /*da90*/  IMAD.SHL.U32 R183, R183, 0x2, RZ ;  /* 0x00000002b7b77824 */ /* 0x000fe200078e00ff */
[----:B------:R-:W-:Y:S01]  /*daa0*/  SEL R4, R4, 0xffffffe0, !P1 ;  /* 0xffffffe004047807 */ /* 0x000fe20004800000 */
[C---:B------:R-:W-:Y:S01]  /*dab0*/  IMAD.SHL.U32 R32, R0.reuse, 0x2, RZ ;  /* 0x0000000200207824 */ /* 0x040fe200078e00ff */
[----:B------:R-:W-:-:S02]  /*dac0*/  LEA R182, R0, 0x18100, 0x1 ;  /* 0x0001810000b67811 */ /* 0x000fc400078e08ff */
[----:B------:R1:W2:Y:S01]  /*dad0*/  LDSM.16.M88.4 R128, [R183+0xc100] ;  /* 0x00c10000b780783b */ /* 0x0002a20000000200 */
[----:B------:R-:W-:Y:S02]  /*dae0*/  IMAD.IADD R139, R183, 0x1, R4 ;  /* 0x00000001b78b7824 */ /* 0x000fe400078e0204 */
[----:B------:R-:W-:Y:S01]  /*daf0*/  IMAD.IADD R3, R182, 0x1, R181 ;  /* 0x00000001b6037824 */ /* 0x000fe200078e02b5 */
        /* <DEDUP_REMOVED lines=12> */
[----:B------:R-:W-:-:S02]  /*dbc0*/  SHF.L.U64.HI R45, R146, 0x1, R149 ;  /* 0x00000001922d7819 */ /* 0x000fc40000010295 */
[----:B------:R-:W-:Y:S01]  /*dbd0*/  IADD3 R49, -R38, 0x10, RZ ;  /* 0x0000001026317810 */ /* 0x000fe20007ffe1ff */
[----:B------:R-:W-:Y:S02]  /*dbe0*/  IMAD R0, R0, c[0x0][0x208], RZ ;  /* 0x0000820000007a24 */ /* 0x000fe400078e02ff */
[----:B------:R-:W-:Y:S01]  /*dbf0*/  IMAD.SHL.U32 R44, R146, 0x2, RZ ;  /* 0x00000002922c7824 */ /* 0x000fe200078e00ff */
[----:B------:R-:W-:Y:S01]  /*dc00*/  LOP3.LUT R49, R49, 0xf, RZ, 0xc0, !PT ;  /* 0x0000000f31317812 */ /* 0x000fe200078ec0ff */
[----:B------:R-:W-:Y:S01]  /*dc10*/  IMAD R39, R193, c[0x0][0x20c], R0 ;  /* 0x00008300c1277a24 */ /* 0x000fe200078e0200 */
[----:B------:R-:W-:Y:S01]  /*dc20*/  SHF.R.S32.HI R0, RZ, 0x1f, R192 ;  /* 0x0000001fff007819 */ /* 0x000fe200000114c0 */
[----:B------:R-:W-:Y:S02]  /*dc30*/  IMAD.SHL.U32 R41, R145, 0x2, RZ ;  /* 0x0000000291297824 */ /* 0x000fe400078e00ff */
[----:B------:R-:W-:Y:S02]  /*dc40*/  IMAD.IADD R43, R43, 0x1, R39 ;  /* 0x000000012b2b7824 */ /* 0x000fe400078e0227 */
[----:B------:R-:W-:-:S02]  /*dc50*/  IMAD R39, R0, c[0x0][0x218], RZ ;  /* 0x0000860000277a24 */ /* 0x000fc400078e02ff */
[----:B------:R-:W-:-:S04]  /*dc60*/  IMAD.WIDE.U32 R42, R192, c[0x0][0x218], R42 ;  /* 0x00008600c02a7a25 */ /* 0x000fc800078e002a */
[----:B------:R-:W-:Y:S01]  /*dc70*/  IMAD R0, R192, c[0x0][0x21c], R39 ;  /* 0x00008700c0007a24 */ /* 0x000fe200078e0227 */
[----:B------:R-:W-:Y:S02]  /*dc80*/  IADD3 R40, P0, R40, R42, RZ ;  /* 0x0000002a28287210 */ /* 0x000fe40007f1e0ff */
[----:B------:R-:W-:Y:S02]  /*dc90*/  SHF.L.U64.HI R42, R145, 0x1, R148 ;  /* 0x00000001912a7819 */ /* 0x000fe40000010294 */
[----:B------:R-:W-:Y:S01]  /*dca0*/  IADD3.X R39, R187, R43, R0, P0, !PT ;  /* 0x0000002bbb277210 */ /* 0x000fe200007fe400 */
[----:B------:R-:W-:Y:S01]  /*dcb0*/  IMAD.SHL.U32 R0, R144, 0x2, RZ ;  /* 0x0000000290007824 */ /* 0x000fe200078e00ff */
[C---:B------:R-:W-:Y:S02]  /*dcc0*/  LEA R47, P0, R40.reuse, c[0x0][0x1f8], 0x1 ;  /* 0x00007e00282f7a11 */ /* 0x040fe400078008ff */
[----:B------:R-:W-:Y:S02]  /*dcd0*/  SEL R43, RZ, 0x10, P5 ;  /* 0x00000010ff2b7807 */ /* 0x000fe40002800000 */
[----:B------:R-:W-:Y:S01]  /*dce0*/  LEA.HI.X R46, R40, c[0x0][0x1fc], R39, 0x1, P0 ;  /* 0x00007f00282e7a11 */ /* 0x000fe200000f0c27 */
[----:B------:R-:W5:Y:S01]  /*dcf0*/  SHFL.IDX PT, R48, R47, 0x1, 0x181f ;  /* 0x00381f002f307f89 */ /* 0x000f6200000e0000 */
[----:B------:R-:W-:-:S02]  /*dd00*/  IADD3 R55, -R43, 0x10, RZ ;  /* 0x000000102b377810 */ /* 0x000fc40007ffe1ff */
[----:B------:R-:W-:Y:S01]  /*dd10*/  SEL R40, RZ, 0x10, P4 ;  /* 0x00000010ff287807 */ /* 0x000fe20002000000 */
[----:B------:R-:W4:Y:S01]  /*dd20*/  SHFL.IDX PT, R50, R46, 0x1, 0x181f ;  /* 0x00381f002e327f89 */ /* 0x000f2200000e0000 */
[----:B------:R-:W-:Y:S02]  /*dd30*/  LOP3.LUT R55, R55, 0xf, RZ, 0xc0, !PT ;  /* 0x0000000f37377812 */ /* 0x000fe400078ec0ff */
[----:B------:R-:W-:Y:S01]  /*dd40*/  IADD3 R52, -R40, 0x10, RZ ;  /* 0x0000001028347810 */ /* 0x000fe20007ffe1ff */
[----:B------:R-:W3:Y:S01]  /*dd50*/  SHFL.IDX PT, R47, R47, RZ, 0x181f ;  /* 0x00181fff2f2f7589 */ /* 0x000ee200000e0000 */
[----:B------:R-:W-:Y:S02]  /*dd60*/  SHF.L.U64.HI R39, R144, 0x1, R147 ;  /* 0x0000000190277819 */ /* 0x000fe40000010293 */
[----:B------:R-:W-:Y:S01]  /*dd70*/  LOP3.LUT R52, R52, 0xf, RZ, 0xc0, !PT ;  /* 0x0000000f34347812 */ /* 0x000fe200078ec0ff */
[----:B------:R-:W2:Y:S01]  /*dd80*/  SHFL.IDX PT, R46, R46, RZ, 0x181f ;  /* 0x00181fff2e2e7589 */ /* 0x000ea200000e0000 */
[----:B-----5:R-:W-:-:S04]  /*dd90*/  IADD3 R54, P2, P0, R55, R48, R44 ;  /* 0x0000003037367210 */ /* 0x020fc8000785e02c */
[----:B----4-:R-:W-:Y:S02]  /*dda0*/  IADD3.X R55, RZ, R50, R45, P2, P0 ;  /* 0x00000032ff377210 */ /* 0x010fe400017e042d */
[----:B------:R-:W-:-:S04]  /*ddb0*/  IADD3 R52, P2, P0, R52, R48, R41 ;  /* 0x0000003034347210 */ /* 0x000fc8000785e029 */
[----:B------:R-:W-:Y:S02]  /*ddc0*/  IADD3.X R53, RZ, R50, R42, P2, P0 ;  /* 0x00000032ff357210 */ /* 0x000fe400017e042a */
[----:B------:R-:W-:-:S04]  /*ddd0*/  IADD3 R48, P2, P0, R49, R48, R0 ;  /* 0x0000003031307210 */ /* 0x000fc8000785e000 */
[----:B------:R-:W-:Y:S02]  /*dde0*/  IADD3.X R49, RZ, R50, R39, P2, P0 ;  /* 0x00000032ff317210 */ /* 0x000fe400017e0427 */
[----:B---3--:R-:W-:-:S05]  /*ddf0*/  IADD3 R44, P0, R47, R44, RZ ;  /* 0x0000002c2f2c7210 */ /* 0x008fca0007f1e0ff */
        /* <DEDUP_REMOVED lines=14> */
.L_x_876:
[----:B--2---:R-:W-:Y:S01]  /*dee0*/  IMAD.MOV.U32 R2, RZ, RZ, 0x40 ;  /* 0x00000040ff027424 */ /* 0x004fe200078e00ff */
[----:B------:R-:W-:Y:S01]  /*def0*/  LOP3.LUT P0, RZ, R37, 0x4, RZ, 0xc0, !PT ;  /* 0x0000000425ff7812 */ /* 0x000fe2000780c0ff */
[----:B------:R-:W-:Y:S01]  /*df00*/  LDSM.16.M88.4 R48, [R3+0x4000] ;  /* 0x004000000330783b */ /* 0x000fe20000000200 */
[----:B------:R-:W-:Y:S01]  /*df10*/  LOP3.LUT R81, R81, 0xffffffe0, RZ, 0xc0, !PT ;  /* 0xffffffe051517812 */ /* 0x000fe200078ec0ff */
[----:B-1----:R-:W-:Y:S01]  /*df20*/  HMMA.16816.F32 R84, R32, R128, RZ ;  /* 0x000000802054723c */ /* 0x002fe200000018ff */
[----:B------:R-:W-:Y:S01]  /*df30*/  SEL R0, R2, 0xffffffc0, !P0 ;  /* 0xffffffc002007807 */ /* 0x000fe20004000000 */
[----:B------:R1:W-:Y:S01]  /*df40*/  LDSM.16.M88.4 R72, [R3+0x8000] ;  /* 0x008000000348783b */ /* 0x0003e20000000200 */
[----:B------:R-:W-:Y:S01]  /*df50*/  LOP3.LUT P0, RZ, R36, 0x4, RZ, 0xc0, !PT ;  /* 0x0000000424ff7812 */ /* 0x000fe2000780c0ff */
[----:B------:R-:W-:Y:S02]  /*df60*/  IMAD.IADD R82, R82, 0x1, -R81 ;  /* 0x0000000152527824 */ /* 0x000fe400078e0a51 */
        /* <DEDUP_REMOVED lines=8> */
[----:B------:R-:W-:Y:S01]  /*dff0*/  IMAD.SHL.U32 R177, R177, 0x2, RZ ;  /* 0x00000002b1b17824 */ /* 0x000fe200078e00ff */
[----:B------:R-:W2:Y:S03]  /*e000*/  LDSM.16.M88.4 R120, [R128+0xc100] ;  /* 0x00c100008078783b */ /* 0x000ea60000000200 */
[--C-:B------:R-:W-:Y:S01]  /*e010*/  IMAD.IADD R176, R0, 0x1, R177.reuse ;  /* 0x0000000100b07824 */ /* 0x100fe200078e02b1 */
[----:B------:R-:W-:Y:S01]  /*e020*/  LDSM.16.M88.4 R56, [R178] ;  /* 0x00000000b238783b */ /* 0x000fe20000000200 */
[----:B------:R-:W-:-:S02]  /*e030*/  IMAD.IADD R175, R181, 0x1, R177 ;  /* 0x00000001b5af7824 */ /* 0x000fc400078e02b1 */
[----:B------:R-:W-:Y:S01]  /*e040*/  HMMA.16816.F32 R84, R28, R124, R84 ;  /* 0x0000007c1c54723c */ /* 0x000fe20000001854 */
[----:B-1----:R-:W-:Y:S01]  /*e050*/  SHF.R.S32.HI R3, RZ, 0x1f, R82 ;  /* 0x0000001fff037819 */ /* 0x002fe20000011452 */
[----:B------:R-:W1:Y:S01]  /*e060*/  LDSM.16.M88.4 R116, [R2+0xc100] ;  /* 0x00c100000274783b */ /* 0x000e620000000200 */
[----:B------:R-:W-:Y:S02]  /*e070*/  IMAD.IADD R0, R0, 0x1, R175 ;  /* 0x0000000100007824 */ /* 0x000fe400078e02af */
[----:B------:R-:W-:Y:S01]  /*e080*/  LEA.HI R3, R3, R82, RZ, 0x2 ;  /* 0x0000005203037211 */ /* 0x000fe200078f10ff */
[----:B------:R-:W5:Y:S01]  /*e090*/  LDSM.16.M88.4 R112, [R183+0xe100] ;  /* 0x00e10000b770783b */ /* 0x000f620000000200 */
[----:B------:R-:W-:Y:S02]  /*e0a0*/  IMAD.IADD R164, R181, 0x1, R176 ;  /* 0x00000001b5a47824 */ /* 0x000fe400078e02b0 */
[----:B------:R-:W-:Y:S01]  /*e0b0*/  LOP3.LUT R3, R3, 0x7ffffffc, RZ, 0xc0, !PT ;  /* 0x7ffffffc03037812 */ /* 0x000fe200078ec0ff */
[----:B------:R-:W4:Y:S04]  /*e0c0*/  LDSM.16.M88.4 R108, [R139+0xe100] ;  /* 0x00e100008b6c783b */ /* 0x000f280000000200 */
[----:B------:R-:W-:Y:S01]  /*e0d0*/  IMAD.IADD R3, R82, 0x1, -R3 ;  /* 0x0000000152037824 */ /* 0x000fe200078e0a03 */
[----:B------:R-:W-:Y:S03]  /*e0e0*/  LDSM.16.M88.4 R44, [R179+0x4000] ;  /* 0x00400000b32c783b */ /* 0x000fe60000000200 */
[----:B------:R-:W-:Y:S01]  /*e0f0*/  IMAD R3, R3, -0x2, R80 ;  /* 0xfffffffe03037824 */ /* 0x000fe200078e0250 */
[----:B------:R-:W3:Y:S01]  /*e100*/  LDSM.16.M88.4 R104, [R128+0xe100] ;  /* 0x00e100008068783b */ /* 0x000ee20000000200 */
[----:B------:R-:W-:Y:S03]  /*e110*/  HMMA.16816.F32 R80, R32, R130, RZ ;  /* 0x000000822050723c */ /* 0x000fe600000018ff */
[----:B------:R-:W-:Y:S01]  /*e120*/  LDSM.16.M88.4 R40, [R178+0x4000] ;  /* 0x00400000b228783b */ /* 0x000fe20000000200 */
[----:B------:R-:W-:-:S03]  /*e130*/  ISETP.GT.AND P0, PT, R3, RZ, PT ;  /* 0x000000ff0300720c */ /* 0x000fc60003f04270 */
[----:B------:R-:W3:Y:S04]  /*e140*/  LDSM.16.M88.4 R100, [R2+0xe100] ;  /* 0x00e100000264783b */ /* 0x000ee80000000200 */
[----:B------:R-:W-:Y:S01]  /*e150*/  LDSM.16.M88.4 R36, [R182+0x8000] ;  /* 0x00800000b624783b */ /* 0x000fe20000000200 */
[----:B--2---:R-:W-:Y:S03]  /*e160*/  HMMA.16816.F32 R84, R60, R120, R84 ;  /* 0x000000783c54723c */ /* 0x004fe60000001854 */
[----:B------:R-:W2:Y:S04]  /*e170*/  LDSM.16.M88.4 R96, [R183+0x10100] ;  /* 0x01010000b760783b */ /* 0x000ea80000000200 */
[----:B------:R-:W2:Y:S04]  /*e180*/  LDSM.16.M88.4 R92, [R139+0x10100] ;  /* 0x010100008b5c783b */ /* 0x000ea80000000200 */
[----:B------:R-:W-:Y:S01]  /*e190*/  LDSM.16.M88.4 R68, [R179+0x8000] ;  /* 0x00800000b344783b */ /* 0x000fe20000000200 */
[----:B------:R-:W-:Y:S03]  /*e1a0*/  HMMA.16816.F32 R80, R28, R126, R80 ;  /* 0x0000007e1c50723c */ /* 0x000fe60000001850 */
[----:B------:R-:W2:Y:S04]  /*e1b0*/  LDSM.16.M88.4 R88, [R128+0x10100] ;  /* 0x010100008058783b */ /* 0x000ea80000000200 */
[----:B------:R-:W-:Y:S04]  /*e1c0*/  LDSM.16.M88.4 R64, [R178+0x8000] ;  /* 0x00800000b240783b */ /* 0x000fe80000000200 */
[----:B------:R-:W2:Y:S01]  /*e1d0*/  LDSM.16.M88.4 R76, [R2+0x10100] ;  /* 0x01010000024c783b */ /* 0x000ea20000000200 */
[----:B-1----:R-:W-:Y:S03]  /*e1e0*/  HMMA.16816.F32 R84, R56, R116, R84 ;  /* 0x000000743854723c */ /* 0x002fe60000001854 */
[----:B------:R-:W0:Y:S09]  /*e1f0*/  LDGDEPBAR ;  /* 0x00000000000079af */ /* 0x000e320000000000 */
[----:B------:R-:W-:Y:S11]  /*e200*/  HMMA.16816.F32 R80, R60, R122, R80 ;  /* 0x0000007a3c50723c */ /* 0x000ff60000001850 */
[----:B------:R-:W-:Y:S01]  /*e210*/  @!UPT UIADD3 URZ, URZ, URZ, URZ ;  /* 0x0000003f3f3ff290 */ /* 0x000fe2000fffe03f */
[----:B-----5:R-:W-:Y:S11]  /*e220*/  HMMA.16816.F32 R84, R52, R112, R84 ;  /* 0x000000703454723c */ /* 0x020ff60000001854 */
[----:B------:R-:W-:Y:S01]  /*e230*/  @!UPT UIADD3 URZ, URZ, URZ, URZ ;  /* 0x0000003f3f3ff290 */ /* 0x000fe2000fffe03f */
[----:B------:R-:W-:Y:S01]  /*e240*/  HMMA.16816.F32 R80, R56, R118, R80 ;  /* 0x000000763850723c */ /* 0x000fe20000001850 */
[----:B------:R-:W1:Y:S11]  /*e250*/  LDSM.16.M88.4 R116, [R128+0xc900] ;  /* 0x00c900008074783b */ /* 0x000e760000000200 */
[----:B----4-:R-:W-:Y:S11]  /*e260*/  HMMA.16816.F32 R84, R48, R108, R84 ;  /* 0x0000006c3054723c */ /* 0x010ff60000001854 */
[----:B------:R-:W-:Y:S01]  /*e270*/  @!UPT UIADD3 URZ, URZ, URZ, URZ ;  /* 0x0000003f3f3ff290 */ /* 0x000fe2000fffe03f */
[----:B------:R-:W-:Y:S01]  /*e280*/  HMMA.16816.F32 R80, R52, R114, R80 ;  /* 0x000000723450723c */ /* 0x000fe20000001850 */
[----:B------:R-:W4:Y:S11]  /*e290*/  LDSM.16.M88.4 R112, [R2+0xc900] ;  /* 0x00c900000270783b */ /* 0x000f360000000200 */
[----:B---3--:R-:W-:Y:S11]  /*e2a0*/  HMMA.16816.F32 R84, R44, R104, R84 ;  /* 0x000000682c54723c */ /* 0x008ff60000001854 */
[----:B------:R-:W-:Y:S01]  /*e2b0*/  @!UPT UIADD3 URZ, URZ, URZ, URZ ;  /* 0x0000003f3f3ff290 */ /* 0x000fe2000fffe03f */
[----:B------:R-:W-:Y:S01]  /*e2c0*/  HMMA.16816.F32 R80, R48, R110, R80 ;  /* 0x0000006e3050723c */ /* 0x000fe20000001850 */
[----:B------:R-:W3:Y:S11]  /*e2d0*/  LDSM.16.M88.4 R108, [R183+0xe900] ;  /* 0x00e90000b76c783b */ /* 0x000ef60000000200 */
[----:B------:R-:W-:Y:S11]  /*e2e0*/  HMMA.16816.F32 R84, R40, R100, R84 ;  /* 0x000000642854723c */ /* 0x000ff60000001854 */
[----:B------:R-:W-:Y:S01]  /*e2f0*/  @!UPT UIADD3 URZ, URZ, URZ, URZ ;  /* 0x0000003f3f3ff290 */ /* 0x000fe2000fffe03f */
[----:B------:R-:W-:Y:S01]  /*e300*/  HMMA.16816.F32 R80, R44, R106, R80 ;  /* 0x0000006a2c50723c */ /* 0x000fe20000001850 */
[----:B------:R-:W5:Y:S11]  /*e310*/  LDSM.16.M88.4 R104, [R139+0xe900] ;  /* 0x00e900008b68783b */ /* 0x000f760000000200 */
[----:B--2---:R-:W-:Y:S11]  /*e320*/  HMMA.16816.F32 R84, R36, R96, R84 ;  /* 0x000000602454723c */ /* 0x004ff60000001854 */
[----:B------:R-:W-:Y:S01]  /*e330*/  @!UPT UIADD3 URZ, URZ, URZ, URZ ;  /* 0x0000003f3f3ff290 */ /* 0x000fe2000fffe03f */
[----:B------:R-:W-:Y:S01]  /*e340*/  HMMA.16816.F32 R80, R40, R102, R80 ;  /* 0x000000662850723c */ /* 0x000fe20000001850 */
[----:B------:R-:W2:Y:S11]  /*e350*/  LDSM.16.M88.4 R100, [R128+0xe900] ;  /* 0x00e900008064783b */ /* 0x000eb60000000200 */
[----:B------:R-:W-:Y:S11]  /*e360*/  HMMA.16816.F32 R84, R72, R92, R84 ;  /* 0x0000005c4854723c */ /* 0x000ff60000001854 */
[----:B------:R-:W-:Y:S01]  /*e370*/  @!UPT UIADD3 URZ, URZ, URZ, URZ ;  /* 0x0000003f3f3ff290 */ /* 0x000fe2000fffe03f */
[----:B------:R-:W-:Y:S01]  /*e380*/  HMMA.16816.F32 R80, R36, R98, R80 ;  /* 0x000000622450723c */ /* 0x000fe20000001850 */
[----:B------:R-:W-:Y:S11]  /*e390*/  LDSM.16.M88.4 R96, [R2+0xe900] ;  /* 0x00e900000260783b */ /* 0x000ff60000000200 */
        /* <DEDUP_REMOVED lines=8> */
[----:B------:R-:W-:-:S02]  /*e420*/  FSEL R121, R86, -INF , P0 ;  /* 0xff80000056797808 */ /* 0x000fc40000000000 */
[----:B------:R-:W-:Y:S02]  /*e430*/  FSEL R124, R84, -INF , P0 ;  /* 0xff800000547c7808 */ /* 0x000fe40000000000 */
[----:B------:R-:W-:-:S04]  /*e440*/  ISETP.GT.AND P0, PT, R3, 0x1, PT ;  /* 0x000000010300780c */ /* 0x000fc80003f04270 */
[----:B------:R-:W-:Y:S02]  /*e450*/  FSEL R120, R87, -INF , P0 ;  /* 0xff80000057787808 */ /* 0x000fe40000000000 */
[----:B------:R-:W-:Y:S02]  /*e460*/  FSEL R125, R85, -INF , P0 ;  /* 0xff800000557d7808 */ /* 0x000fe40000000000 */
[----:B------:R-:W-:Y:S01]  /*e470*/  HMMA.16816.F32 R80, R64, R78, R80 ;  /* 0x0000004e4050723c */ /* 0x000fe20000001850 */
[C---:B------:R-:W-:Y:S01]  /*e480*/  ISETP.GT.AND P0, PT, R3.reuse, 0x8, PT ;  /* 0x000000080300780c */ /* 0x040fe20003f04270 */
[----:B------:R-:W-:Y:S04]  /*e490*/  LDSM.16.M88.4 R84, [R128+0x10900] ;  /* 0x010900008054783b */ /* 0x000fe80000000200 */
[----:B------:R-:W-:Y:S11]  /*e4a0*/  LDSM.16.M88.4 R76, [R2+0x10900] ;  /* 0x01090000024c783b */ /* 0x000ff60000000200 */
[----:B------:R-:W-:Y:S07]  /*e4b0*/  @!UPT UIADD3 URZ, URZ, URZ, URZ ;  /* 0x0000003f3f3ff290 */ /* 0x000fee000fffe03f */
[----:B------:R-:W-:Y:S02]  /*e4c0*/  FSEL R130, R82, -INF , P0 ;  /* 0xff80000052827808 */ /* 0x000fe40000000000 */
[----:B------:R-:W-:Y:S02]  /*e4d0*/  FSEL R156, R80, -INF , P0 ;  /* 0xff800000509c7808 */ /* 0x000fe40000000000 */
[----:B------:R-:W-:-:S04]  /*e4e0*/  ISETP.GT.AND P0, PT, R3, 0x9, PT ;  /* 0x000000090300780c */ /* 0x000fc80003f04270 */
[----:B------:R-:W-:Y:S02]  /*e4f0*/  FSEL R126, R83, -INF , P0 ;  /* 0xff800000537e7808 */ /* 0x000fe40000000000 */
[----:B------:R-:W-:Y:S02]  /*e500*/  FSEL R154, R81, -INF , P0 ;  /* 0xff800000519a7808 */ /* 0x000fe40000000000 */
[----:B------:R-:W-:Y:S01]  /*e510*/  HMMA.16816.F32 R80, R32, R12, RZ ;  /* 0x0000000c2050723c */ /* 0x000fe200000018ff */
[----:B------:R-:W-:-:S07]  /*e520*/  ISETP.GT.AND P0, PT, R3, 0x10, PT ;  /* 0x000000100300780c */ /* 0x000fce0003f04270 */
[----:B------:R-:W-:Y:S11]  /*e530*/  HMMA.16816.F32 R12, R32, R14, RZ ;  /* 0x0000000e200c723c */ /* 0x000ff600000018ff */
[----:B------:R-:W-:Y:S05]  /*e540*/  @!UPT UIADD3 URZ, URZ, URZ, URZ ;  /* 0x0000003f3f3ff290 */ /* 0x000fea000fffe03f */
[C---:B------:R-:W-:Y:S08]  /*e550*/  HMMA.16816.F32 R80, R28.reuse, R24, R80 ;  /* 0x000000181c50723c */ /* 0x040ff00000001850 */
[----:B------:R-:W-:Y:S08]  /*e560*/  HMMA.16816.F32 R12, R28, R26, R12 ;  /* 0x0000001a1c0c723c */ /* 0x000ff0000000180c */
[----:B------:R-:W-:Y:S08]  /*e570*/  HMMA.16816.F32 R24, R32, R8, RZ ;  /* 0x000000082018723c */ /* 0x000ff000000018ff */
[C---:B-1----:R-:W-:Y:S08]  /*e580*/  HMMA.16816.F32 R80, R60.reuse, R116, R80 ;  /* 0x000000743c50723c */ /* 0x042ff00000001850 */
[----:B------:R-:W-:Y:S08]  /*e590*/  HMMA.16816.F32 R12, R60, R118, R12 ;  /* 0x000000763c0c723c */ /* 0x000ff0000000180c */
[----:B------:R-:W-:Y:S08]  /*e5a0*/  HMMA.16816.F32 R8, R32, R10, RZ ;  /* 0x0000000a2008723c */ /* 0x000ff000000018ff */
[C---:B----4-:R-:W-:Y:S08]  /*e5b0*/  HMMA.16816.F32 R80, R56.reuse, R112, R80 ;  /* 0x000000703850723c */ /* 0x050ff00000001850 */
[----:B------:R-:W-:Y:S08]  /*e5c0*/  HMMA.16816.F32 R12, R56, R114, R12 ;  /* 0x00000072380c723c */ /* 0x000ff0000000180c */
[----:B------:R-:W-:Y:S08]  /*e5d0*/  HMMA.16816.F32 R24, R28, R20, R24 ;  /* 0x000000141c18723c */ /* 0x000ff00000001818 */
[C---:B---3--:R-:W-:Y:S08]  /*e5e0*/  HMMA.16816.F32 R80, R52.reuse, R108, R80 ;  /* 0x0000006c3450723c */ /* 0x048ff00000001850 */
[----:B------:R-:W-:Y:S01]  /*e5f0*/  HMMA.16816.F32 R12, R52, R110, R12 ;  /* 0x0000006e340c723c */ /* 0x000fe2000000180c */
[----:B------:R-:W1:Y:S07]  /*e600*/  LDSM.16.M88.4 R108, [R128+0xd100] ;  /* 0x00d10000806c783b */ /* 0x000e6e0000000200 */
[----:B------:R-:W-:Y:S01]  /*e610*/  HMMA.16816.F32 R8, R28, R22, R8 ;  /* 0x000000161c08723c */ /* 0x000fe20000001808 */
[----:B------:R-:W-:Y:S07]  /*e620*/  LDSM.16.M88.4 R20, [R183+0xf900] ;  /* 0x00f90000b714783b */ /* 0x000fee0000000200 */
[C---:B-----5:R-:W-:Y:S08]  /*e630*/  HMMA.16816.F32 R80, R48.reuse, R104, R80 ;  /* 0x000000683050723c */ /* 0x060ff00000001850 */
[----:B------:R-:W-:Y:S01]  /*e640*/  HMMA.16816.F32 R12, R48, R106, R12 ;  /* 0x0000006a300c723c */ /* 0x000fe2000000180c */
[----:B------:R-:W3:Y:S11]  /*e650*/  LDSM.16.M88.4 R104, [R2+0xd100] ;  /* 0x00d100000268783b */ /* 0x000ef60000000200 */
[----:B------:R-:W-:Y:S04]  /*e660*/  @!UPT UIADD3 URZ, URZ, URZ, URZ ;  /* 0x0000003f3f3ff290 */ /* 0x000fe8000fffe03f */
[----:B--2---:R-:W-:Y:S08]  /*e670*/  HMMA.16816.F32 R80, R44, R100, R80 ;  /* 0x000000642c50723c */ /* 0x004ff00000001850 */
[----:B-1----:R-:W-:Y:S08]  /*e680*/  HMMA.16816.F32 R24, R60, R108, R24 ;  /* 0x0000006c3c18723c */ /* 0x002ff00000001818 */
[----:B------:R-:W-:Y:S01]  /*e690*/  HMMA.16816.F32 R12, R44, R102, R12 ;  /* 0x000000662c0c723c */ /* 0x000fe2000000180c */
[----:B------:R-:W1:Y:S07]  /*e6a0*/  LDSM.16.M88.4 R100, [R183+0xf100] ;  /* 0x00f10000b764783b */ /* 0x000e6e0000000200 */
[----:B------:R-:W-:Y:S08]  /*e6b0*/  HMMA.16816.F32 R80, R40, R96, R80 ;  /* 0x000000602850723c */ /* 0x000ff00000001850 */
[----:B------:R-:W-:Y:S08]  /*e6c0*/  HMMA.16816.F32 R8, R60, R110, R8 ;  /* 0x0000006e3c08723c */ /* 0x000ff00000001808 */
[----:B---3--:R-:W-:Y:S08]  /*e6d0*/  HMMA.16816.F32 R24, R56, R104, R24 ;  /* 0x000000683818723c */ /* 0x008ff00000001818 */
[----:B------:R-:W-:Y:S08]  /*e6e0*/  HMMA.16816.F32 R80, R36, R92, R80 ;  /* 0x0000005c2450723c */ /* 0x000ff00000001850 */
[----:B------:R-:W-:Y:S01]  /*e6f0*/  HMMA.16816.F32 R12, R40, R98, R12 ;  /* 0x00000062280c723c */ /* 0x000fe2000000180c */
[----:B------:R-:W2:Y:S07]  /*e700*/  LDSM.16.M88.4 R96, [R139+0xf100] ;  /* 0x00f100008b60783b */ /* 0x000eae0000000200 */
[----:B------:R-:W-:Y:S08]  /*e710*/  HMMA.16816.F32 R8, R56, R106, R8 ;  /* 0x0000006a3808723c */ /* 0x000ff00000001808 */
[----:B-1----:R-:W-:Y:S08]  /*e720*/  HMMA.16816.F32 R24, R52, R100, R24 ;  /* 0x000000643418723c */ /* 0x002ff00000001818 */
[----:B------:R-:W-:Y:S08]  /*e730*/  HMMA.16816.F32 R80, R72, R88, R80 ;  /* 0x000000584850723c */ /* 0x000ff00000001850 */
[----:B------:R-:W-:Y:S01]  /*e740*/  HMMA.16816.F32 R12, R36, R94, R12 ;  /* 0x0000005e240c723c */ /* 0x000fe2000000180c */
[----:B------:R-:W1:Y:S07]  /*e750*/  LDSM.16.M88.4 R92, [R128+0xf100] ;  /* 0x00f10000805c783b */ /* 0x000e6e0000000200 */
[----:B------:R-:W-:Y:S08]  /*e760*/  HMMA.16816.F32 R8, R52, R102, R8 ;  /* 0x000000663408723c */ /* 0x000ff00000001808 */
[----:B--2---:R-:W-:Y:S08]  /*e770*/  HMMA.16816.F32 R24, R48, R96, R24 ;  /* 0x000000603018723c */ /* 0x004ff00000001818 */
[----:B------:R-:W-:Y:S08]  /*e780*/  HMMA.16816.F32 R80, R68, R84, R80 ;  /* 0x000000544450723c */ /* 0x000ff00000001850 */
[----:B------:R-:W-:Y:S01]  /*e790*/  HMMA.16816.F32 R12, R72, R90, R12 ;  /* 0x0000005a480c723c */ /* 0x000fe2000000180c */
[----:B------:R-:W2:Y:S07]  /*e7a0*/  LDSM.16.M88.4 R88, [R2+0xf100] ;  /* 0x00f100000258783b */ /* 0x000eae0000000200 */
[----:B------:R-:W-:Y:S01]  /*e7b0*/  HMMA.16816.F32 R8, R48, R98, R8 ;  /* 0x000000623008723c */ /* 0x000fe20000001808 */
[----:B------:R-:W-:Y:S07]  /*e7c0*/  LDSM.16.M88.4 R96, [R2+0x11900] ;  /* 0x011900000260783b */ /* 0x000fee0000000200 */
[----:B-1----:R-:W-:Y:S08]  /*e7d0*/  HMMA.16816.F32 R24, R44, R92, R24 ;  /* 0x0000005c2c18723c */ /* 0x002ff00000001818 */
[----:B------:R-:W-:Y:S08]  /*e7e0*/  HMMA.16816.F32 R80, R64, R76, R80 ;  /* 0x0000004c4050723c */ /* 0x000ff00000001850 */
[----:B------:R-:W-:Y:S01]  /*e7f0*/  HMMA.16816.F32 R12, R68, R86, R12 ;  /* 0x00000056440c723c */ /* 0x000fe2000000180c */
[----:B------:R-:W1:Y:S07]  /*e800*/  LDSM.16.M88.4 R84, [R183+0x11100] ;  /* 0x01110000b754783b */ /* 0x000e6e0000000200 */
[----:B------:R-:W-:Y:S01]  /*e810*/  HMMA.16816.F32 R8, R44, R94, R8 ;  /* 0x0000005e2c08723c */ /* 0x000fe20000001808 */
[----:B------:R-:W-:Y:S07]  /*e820*/  LDSM.16.M88.4 R92, [R128+0x11900] ;  /* 0x01190000805c783b */ /* 0x000fee0000000200 */
[----:B--2---:R-:W-:Y:S01]  /*e830*/  HMMA.16816.F32 R24, R40, R88, R24 ;  /* 0x000000582818723c */ /* 0x004fe20000001818 */
[----:B------:R-:W-:-:S02]  /*e840*/  FSEL R122, R82, -INF , P0 ;  /* 0xff800000527a7808 */ /* 0x000fc40000000000 */
[----:B------:R-:W-:Y:S02]  /*e850*/  FSEL R152, R80, -INF , P0 ;  /* 0xff80000050987808 */ /* 0x000fe40000000000 */
[----:B------:R-:W-:-:S03]  /*e860*/  ISETP.GT.AND P0, PT, R3, 0x11, PT ;  /* 0x000000110300780c */ /* 0x000fc60003f04270 */
[----:B------:R-:W-:Y:S01]  /*e870*/  HMMA.16816.F32 R12, R64, R78, R12 ;  /* 0x0000004e400c723c */ /* 0x000fe2000000180c */
[----:B------:R-:W-:Y:S01]  /*e880*/  FSEL R116, R83, -INF , P0 ;  /* 0xff80000053747808 */ /* 0x000fe20000000000 */
[----:B------:R-:W-:Y:S01]  /*e890*/  LDSM.16.M88.4 R76, [R128+0x11100] ;  /* 0x01110000804c783b */ /* 0x000fe20000000200 */
[----:B------:R-:W-:Y:S02]  /*e8a0*/  FSEL R138, R81, -INF , P0 ;  /* 0xff800000518a7808 */ /* 0x000fe40000000000 */
[----:B------:R-:W-:Y:S01]  /*e8b0*/  ISETP.GT.AND P0, PT, R3, 0x18, PT ;  /* 0x000000180300780c */ /* 0x000fe20003f04270 */
[----:B------:R-:W2:Y:S02]  /*e8c0*/  LDSM.16.M88.4 R80, [R139+0x11100] ;  /* 0x011100008b50783b */ /* 0x000ea40000000200 */
[----:B------:R-:W-:Y:S02]  /*e8d0*/  HMMA.16816.F32 R8, R40, R90, R8 ;  /* 0x0000005a2808723c */ /* 0x000fe40000001808 */
[----:B------:R-:W-:Y:S06]  /*e8e0*/  LDSM.16.M88.4 R88, [R139+0x11900] ;  /* 0x011900008b58783b */ /* 0x000fec0000000200 */
[----:B------:R-:W-:Y:S08]  /*e8f0*/  HMMA.16816.F32 R100, R32, R4, RZ ;  /* 0x000000042064723c */ /* 0x000ff000000018ff */
[----:B-1----:R-:W-:Y:S01]  /*e900*/  HMMA.16816.F32 R24, R36, R84, R24 ;  /* 0x000000542418723c */ /* 0x002fe20000001818 */
[----:B------:R-:W-:-:S02]  /*e910*/  FSEL R216, R14, -INF , P0 ;  /* 0xff8000000ed87808 */ /* 0x000fc40000000000 */
[----:B------:R-:W-:Y:S02]  /*e920*/  FSEL R220, R12, -INF , P0 ;  /* 0xff8000000cdc7808 */ /* 0x000fe40000000000 */
[----:B------:R-:W-:-:S03]  /*e930*/  ISETP.GT.AND P0, PT, R3, 0x19, PT ;  /* 0x000000190300780c */ /* 0x000fc60003f04270 */
[----:B------:R-:W-:Y:S01]  /*e940*/  HMMA.16816.F32 R8, R36, R86, R8 ;  /* 0x000000562408723c */ /* 0x000fe20000001808 */
[----:B------:R-:W-:Y:S01]  /*e950*/  FSEL R118, R15, -INF , P0 ;  /* 0xff8000000f767808 */ /* 0x000fe20000000000 */
[----:B------:R-:W-:Y:S01]  /*e960*/  LDSM.16.M88.4 R84, [R183+0x11900] ;  /* 0x01190000b754783b */ /* 0x000fe20000000200 */
[----:B------:R-:W-:Y:S02]  /*e970*/  FSEL R218, R13, -INF , P0 ;  /* 0xff8000000dda7808 */ /* 0x000fe40000000000 */
[C---:B------:R-:W-:Y:S01]  /*e980*/  ISETP.GT.AND P0, PT, R3.reuse, 0x20, PT ;  /* 0x000000200300780c */ /* 0x040fe20003f04270 */
[----:B------:R-:W1:Y:S02]  /*e990*/  LDSM.16.M88.4 R12, [R2+0x11100] ;  /* 0x01110000020c783b */ /* 0x000e640000000200 */
[----:B------:R-:W-:Y:S08]  /*e9a0*/  HMMA.16816.F32 R4, R32, R6, RZ ;  /* 0x000000062004723c */ /* 0x000ff000000018ff */
[C---:B--2---:R-:W-:Y:S08]  /*e9b0*/  HMMA.16816.F32 R24, R72.reuse, R80, R24 ;  /* 0x000000504818723c */ /* 0x044ff00000001818 */
[----:B------:R-:W-:Y:S01]  /*e9c0*/  HMMA.16816.F32 R8, R72, R82, R8 ;  /* 0x000000524808723c */ /* 0x000fe20000001808 */
[----:B------:R-:W-:Y:S07]  /*e9d0*/  LDSM.16.M88.4 R80, [R2+0xf900] ;  /* 0x00f900000250783b */ /* 0x000fee0000000200 */
[----:B------:R-:W-:Y:S08]  /*e9e0*/  HMMA.16816.F32 R100, R28, R16, R100 ;  /* 0x000000101c64723c */ /* 0x000ff00000001864 */
[C---:B------:R-:W-:Y:S08]  /*e9f0*/  HMMA.16816.F32 R24, R68.reuse, R76, R24 ;  /* 0x0000004c4418723c */ /* 0x040ff00000001818 */
[----:B------:R-:W-:Y:S01]  /*ea00*/  HMMA.16816.F32 R8, R68, R78, R8 ;  /* 0x0000004e4408723c */ /* 0x000fe20000001808 */
[----:B------:R-:W-:Y:S07]  /*ea10*/  LDSM.16.M88.4 R76, [R128+0xf900] ;  /* 0x00f90000804c783b */ /* 0x000fee0000000200 */
[----:B------:R-:W-:Y:S08]  /*ea20*/  HMMA.16816.F32 R4, R28, R18, R4 ;  /* 0x000000121c04723c */ /* 0x000ff00000001804 */
[C---:B-1----:R-:W-:Y:S08]  /*ea30*/  HMMA.16816.F32 R24, R64.reuse, R12, R24 ;  /* 0x0000000c4018723c */ /* 0x042ff00000001818 */
[----:B------:R-:W-:Y:S01]  /*ea40*/  HMMA.16816.F32 R8, R64, R14, R8 ;  /* 0x0000000e4008723c */ /* 0x000fe20000001808 */
[----:B------:R-:W-:Y:S11]  /*ea50*/  LDSM.16.M88.4 R12, [R2+0xd900] ;  /* 0x00d90000020c783b */ /* 0x000ff60000000200 */
[----:B------:R-:W-:Y:S04]  /*ea60*/  @!UPT UIADD3 URZ, URZ, URZ, URZ ;  /* 0x0000003f3f3ff290 */ /* 0x000fe8000fffe03f */
[----:B------:R-:W-:Y:S02]  /*ea70*/  FSEL R206, R26, -INF , P0 ;  /* 0xff8000001ace7808 */ /* 0x000fe40000000000 */
[----:B------:R-:W-:Y:S02]  /*ea80*/  FSEL R166, R24, -INF , P0 ;  /* 0xff80000018a67808 */ /* 0x000fe40000000000 */
[----:B------:R-:W-:-:S04]  /*ea90*/  ISETP.GT.AND P0, PT, R3, 0x21, PT ;  /* 0x000000210300780c */ /* 0x000fc80003f04270 */
[----:B------:R-:W-:Y:S02]  /*eaa0*/  FSEL R204, R27, -INF , P0 ;  /* 0xff8000001bcc7808 */ /* 0x000fe40000000000 */
[----:B------:R-:W-:Y:S02]  /*eab0*/  FSEL R168, R25, -INF , P0 ;  /* 0xff80000019a87808 */ /* 0x000fe40000000000 */
[----:B------:R-:W-:Y:S01]  /*eac0*/  ISETP.GT.AND P0, PT, R3, 0x28, PT ;  /* 0x000000280300780c */ /* 0x000fe20003f04270 */
[----:B------:R-:W-:Y:S03]  /*ead0*/  LDSM.16.M88.4 R24, [R139+0xf900] ;  /* 0x00f900008b18783b */ /* 0x000fe60000000200 */
[----:B------:R-:W-:Y:S02]  /*eae0*/  FSEL R210, R10, -INF , P0 ;  /* 0xff8000000ad27808 */ /* 0x000fe40000000000 */
[----:B------:R-:W-:-:S02]  /*eaf0*/  FSEL R214, R8, -INF , P0 ;  /* 0xff80000008d67808 */ /* 0x000fc40000000000 */
[----:B------:R-:W-:-:S04]  /*eb00*/  ISETP.GT.AND P0, PT, R3, 0x29, PT ;  /* 0x000000290300780c */ /* 0x000fc80003f04270 */
[----:B------:R-:W-:Y:S02]  /*eb10*/  FSEL R208, R11, -INF , P0 ;  /* 0xff8000000bd07808 */ /* 0x000fe40000000000 */
[----:B------:R-:W-:Y:S02]  /*eb20*/  FSEL R212, R9, -INF , P0 ;  /* 0xff80000009d47808 */ /* 0x000fe40000000000 */
[----:B------:R-:W1:Y:S01]  /*eb30*/  LDSM.16.M88.4 R8, [R128+0xd900] ;  /* 0x00d900008008783b */ /* 0x000e620000000200 */
[----:B------:R-:W-:Y:S01]  /*eb40*/  ISETP.GT.AND P0, PT, R3, 0x30, PT ;  /* 0x000000300300780c */ /* 0x000fe20003f04270 */
[----:B------:R-:W-:-:S04]  /*eb50*/  DEPBAR.LE SB0, 0x2 ;  /* 0x000080800000791a */ /* 0x000fc80000000000 */
        /* <DEDUP_REMOVED lines=44> */
[----:B------:R-:W-:-:S04]  /*ee20*/  ISETP.GT.AND P0, PT, R3, 0x31, PT ;  /* 0x000000310300780c */ /* 0x000fc80003f04270 */
[----:B------:R-:W-:Y:S02]  /*ee30*/  FSEL R140, R103, -INF , P0 ;  /* 0xff800000678c7808 */ /* 0x000fe40000000000 */
[----:B------:R-:W-:Y:S02]  /*ee40*/  FSEL R142, R101, -INF , P0 ;  /* 0xff800000658e7808 */ /* 0x000fe40000000000 */
[----:B------:R-:W-:Y:S01]  /*ee50*/  ISETP.GT.AND P0, PT, R3, 0x38, PT ;  /* 0x000000380300780c */ /* 0x000fe20003f04270 */
[----:B------:R-:W-:Y:S03]  /*ee60*/  LDSM.16.MT88.4 R100, [R175+0x4100] ;  /* 0x00410000af64783b */ /* 0x000fe60000004200 */
[----:B------:R-:W-:Y:S02]  /*ee70*/  FSEL R172, R6, -INF , P0 ;  /* 0xff80000006ac7808 */ /* 0x000fe40000000000 */
[----:B------:R-:W-:-:S02]  /*ee80*/  FSEL R202, R4, -INF , P0 ;  /* 0xff80000004ca7808 */ /* 0x000fc40000000000 */
[----:B------:R-:W-:Y:S02]  /*ee90*/  ISETP.GT.AND P0, PT, R3, 0x39, PT ;  /* 0x000000390300780c */ /* 0x000fe40003f04270 */
[----:B------:R-:W-:Y:S02]  /*eea0*/  FMNMX.FTZ R3, R124, R125, !PT ;  /* 0x0000007d7c037209 */ /* 0x000fe40007810000 */
[----:B------:R-:W-:Y:S02]  /*eeb0*/  FSEL R174, R5, -INF , P0 ;  /* 0xff80000005ae7808 */ /* 0x000fe40000000000 */
[----:B------:R-:W-:Y:S02]  /*eec0*/  FMNMX.FTZ R3, R156, R3, !PT ;  /* 0x000000039c037209 */ /* 0x000fe40007810000 */
[----:B------:R-:W-:Y:S02]  /*eed0*/  FSEL R170, R7, -INF , P0 ;  /* 0xff80000007aa7808 */ /* 0x000fe40000000000 */
[----:B------:R-:W-:-:S04]  /*eee0*/  FMNMX.FTZ R3, R154, R3, !PT ;  /* 0x000000039a037209 */ /* 0x000fc80007810000 */
        /* <DEDUP_REMOVED lines=11> */
[----:B------:R-:W-:Y:S02]  /*efa0*/  FMNMX.FTZ R2, R174, R3, !PT ;  /* 0x00000003ae027209 */ /* 0x000fe40007810000 */
[----:B------:R-:W-:-:S03]  /*efb0*/  FMNMX.FTZ R3, R121, R120, !PT ;  /* 0x0000007879037209 */ /* 0x000fc60007810000 */
        /* <DEDUP_REMOVED lines=17> */
[----:B------:R-:W-:Y:S02]  /*f0d0*/  FMNMX.FTZ R4, R170, R3, !PT ;  /* 0x00000003aa047209 */ /* 0x000fe40007810000 */
[C---:B------:R-:W-:Y:S01]  /*f0e0*/  FSETP.NEU.FTZ.AND P0, PT, R132.reuse, -INF , PT ;  /* 0xff8000008400780b */ /* 0x040fe20003f1d000 */
[----:B------:R-:W-:Y:S02]  /*f0f0*/  FMUL.FTZ R195, R132, c[0x0][0x2d0] ;  /* 0x0000b40084c37a20 */ /* 0x000fe40000410000 */
[----:B------:R-:W1:Y:S03]  /*f100*/  SHFL.BFLY PT, R3, R4, 0x2, 0x1f ;  /* 0x0c401f0004037f89 */ /* 0x000e6600000e0000 */
        /* <DEDUP_REMOVED lines=8> */
[--C-:B------:R-:W-:Y:S01]  /*f190*/  FFMA.FTZ R155, R220, c[0x0][0x2d0], -R195.reuse ;  /* 0x0000b400dc9b7a23 */ /* 0x100fe200000108c3 */
[----:B------:R-:W-:Y:S01]  /*f1a0*/  LDSM.16.MT88.4 R136, [R175+0x900] ;  /* 0x00090000af88783b */ /* 0x000fe20000004200 */
[--C-:B------:R-:W-:Y:S01]  /*f1b0*/  FFMA.FTZ R169, R168, c[0x0][0x2d0], -R195.reuse ;  /* 0x0000b400a8a97a23 */ /* 0x100fe200000108c3 */
[----:B------:R-:W-:Y:S01]  /*f1c0*/  MUFU.EX2 R163, R163 ;  /* 0x000000a300a37308 */ /* 0x000fe20000000800 */
[----:B-1----:R-:W-:Y:S01]  /*f1d0*/  FMNMX.FTZ R2, R4, R3, !PT ;  /* 0x0000000304027209 */ /* 0x002fe20007810000 */
[--C-:B------:R-:W-:Y:S01]  /*f1e0*/  FFMA.FTZ R166, R166, c[0x0][0x2d0], -R195.reuse ;  /* 0x0000b400a6a67a23 */ /* 0x100fe200000108c3 */
[----:B------:R-:W-:Y:S01]  /*f1f0*/  LDSM.16.MT88.4 R4, [R177+0x100] ;  /* 0x00010000b104783b */ /* 0x000fe20000004200 */
[--C-:B------:R-:W-:Y:S02]  /*f200*/  FFMA.FTZ R168, R214, c[0x0][0x2d0], -R195.reuse ;  /* 0x0000b400d6a87a23 */ /* 0x100fe400000108c3 */
[--C-:B------:R-:W-:Y:S01]  /*f210*/  FFMA.FTZ R171, R212, c[0x0][0x2d0], -R195.reuse ;  /* 0x0000b400d4ab7a23 */ /* 0x100fe200000108c3 */
[----:B------:R-:W1:Y:S01]  /*f220*/  SHFL.BFLY PT, R3, R2, 0x1, 0x1f ;  /* 0x0c201f0002037f89 */ /* 0x000e6200000e0000 */
[----:B------:R-:W2:Y:S01]  /*f230*/  MUFU.EX2 R160, R160 ;  /* 0x000000a000a07308 */ /* 0x000ea20000000800 */
[----:B------:R-:W-:-:S02]  /*f240*/  FFMA.FTZ R205, R143, c[0x0][0x2d0], -R195 ;  /* 0x0000b4008fcd7a23 */ /* 0x000fc400000108c3 */
[--C-:B------:R-:W-:Y:S02]  /*f250*/  FFMA.FTZ R202, R202, c[0x0][0x2d0], -R195.reuse ;  /* 0x0000b400caca7a23 */ /* 0x100fe400000108c3 */
[----:B------:R-:W-:-:S03]  /*f260*/  FFMA.FTZ R207, R174, c[0x0][0x2d0], -R195 ;  /* 0x0000b400aecf7a23 */ /* 0x000fc600000108c3 */
[----:B------:R-:W3:Y:S01]  /*f270*/  MUFU.EX2 R156, R156 ;  /* 0x0000009c009c7308 */ /* 0x000ee20000000800 */
[----:B--2---:R-:W-:-:S07]  /*f280*/  F2FP.PACK_AB R112, R160, R163 ;  /* 0x000000a3a070723e */ /* 0x004fce00000000ff */
[----:B------:R-:W-:Y:S01]  /*f290*/  MUFU.EX2 R159, R159 ;  /* 0x0000009f009f7308 */ /* 0x000fe20000000800 */
[----:B------:R-:W-:Y:S01]  /*f2a0*/  FADD.FTZ R160, R163, R160 ;  /* 0x000000a0a3a07221 */ /* 0x000fe20000010000 */
[----:B-1----:R-:W-:Y:S01]  /*f2b0*/  FMNMX.FTZ R3, R2, R3, !PT ;  /* 0x0000000302037209 */ /* 0x002fe20007810000 */
[----:B------:R-:W-:Y:S01]  /*f2c0*/  FFMA.FTZ R2, R218, c[0x0][0x2d0], -R195 ;  /* 0x0000b400da027a23 */ /* 0x000fe200000108c3 */
[----:B---3--:R-:W-:-:S04]  /*f2d0*/  F2FP.PACK_AB R114, R156, R161 ;  /* 0x000000a19c72723e */ /* 0x008fc800000000ff */
[----:B------:R-:W-:Y:S01]  /*f2e0*/  MUFU.EX2 R154, R154 ;  /* 0x0000009a009a7308 */ /* 0x000fe20000000800 */
[C---:B------:R-:W-:Y:S01]  /*f2f0*/  FSETP.NEU.FTZ.AND P0, PT, R3.reuse, -INF , PT ;  /* 0xff8000000300780b */ /* 0x040fe20003f1d000 */
[----:B------:R-:W-:Y:S02]  /*f300*/  FMUL.FTZ R173, R3, c[0x0][0x2d0] ;  /* 0x0000b40003ad7a20 */ /* 0x000fe40000410000 */
[----:B------:R-:W-:-:S03]  /*f310*/  FADD.FTZ R161, R161, R160 ;  /* 0x000000a0a1a17221 */ /* 0x000fc60000010000 */
[----:B------:R-:W-:Y:S01]  /*f320*/  FSEL R173, R173, RZ, P0 ;  /* 0x000000ffadad7208 */ /* 0x000fe20000000000 */
[----:B------:R-:W-:Y:S01]  /*f330*/  MUFU.EX2 R155, R155 ;  /* 0x0000009b009b7308 */ /* 0x000fe20000000800 */
[----:B------:R-:W-:Y:S01]  /*f340*/  FADD.FTZ R156, R156, R161 ;  /* 0x000000a19c9c7221 */ /* 0x000fe20000010000 */
[----:B------:R-:W-:Y:S02]  /*f350*/  ISETP.GE.AND P0, PT, R134, 0x81, PT ;  /* 0x000000818600780c */ /* 0x000fe40003f06270 */
        /* <DEDUP_REMOVED lines=8> */
[----:B------:R-:W-:Y:S01]  /*f3e0*/  MUFU.EX2 R165, R165 ;  /* 0x000000a500a57308 */ /* 0x000fe20000000800 */
[--C-:B------:R-:W-:Y:S02]  /*f3f0*/  FFMA.FTZ R197, R206, c[0x0][0x2d0], -R173.reuse ;  /* 0x0000b400cec57a23 */ /* 0x100fe400000108ad */
[--C-:B------:R-:W-:Y:S02]  /*f400*/  FFMA.FTZ R204, R204, c[0x0][0x2d0], -R173.reuse ;  /* 0x0000b400cccc7a23 */ /* 0x100fe400000108ad */
[----:B------:R-:W-:-:S02]  /*f410*/  FFMA.FTZ R203, R210, c[0x0][0x2d0], -R173 ;  /* 0x0000b400d2cb7a23 */ /* 0x000fc400000108ad */
[----:B------:R-:W-:Y:S01]  /*f420*/  FFMA.FTZ R206, R208, c[0x0][0x2d0], -R173 ;  /* 0x0000b400d0ce7a23 */ /* 0x000fe200000108ad */
[----:B------:R-:W1:Y:S01]  /*f430*/  MUFU.EX2 R162, R162 ;  /* 0x000000a200a27308 */ /* 0x000e620000000800 */
[----:B------:R-:W-:Y:S02]  /*f440*/  FFMA.FTZ R208, R142, c[0x0][0x2d0], -R195 ;  /* 0x0000b4008ed07a23 */ /* 0x000fe400000108c3 */
[--C-:B------:R-:W-:Y:S02]  /*f450*/  FFMA.FTZ R174, R141, c[0x0][0x2d0], -R173.reuse ;  /* 0x0000b4008dae7a23 */ /* 0x100fe400000108ad */
[--C-:B------:R-:W-:Y:S02]  /*f460*/  FFMA.FTZ R195, R140, c[0x0][0x2d0], -R173.reuse ;  /* 0x0000b4008cc37a23 */ /* 0x100fe400000108ad */
[----:B------:R-:W-:Y:S01]  /*f470*/  FFMA.FTZ R172, R172, c[0x0][0x2d0], -R173 ;  /* 0x0000b400acac7a23 */ /* 0x000fe200000108ad */
[----:B------:R-:W-:Y:S01]  /*f480*/  MUFU.EX2 R167, R167 ;  /* 0x000000a700a77308 */ /* 0x000fe20000000800 */
[----:B------:R-:W-:Y:S07]  /*f490*/  LDSM.16.MT88.4 R140, [R175+0x3900] ;  /* 0x00390000af8c783b */ /* 0x000fee0000004200 */
[----:B------:R-:W2:Y:S01]  /*f4a0*/  MUFU.EX2 R158, R158 ;  /* 0x0000009e009e7308 */ /* 0x000ea20000000800 */
[----:B-1----:R-:W-:Y:S01]  /*f4b0*/  F2FP.PACK_AB R113, R162, R165 ;  /* 0x000000a5a271723e */ /* 0x002fe200000000ff */
[----:B------:R-:W-:-:S06]  /*f4c0*/  FADD.FTZ R162, R165, R162 ;  /* 0x000000a2a5a27221 */ /* 0x000fcc0000010000 */
[----:B------:R-:W-:Y:S01]  /*f4d0*/  MUFU.EX2 R157, R157 ;  /* 0x0000009d009d7308 */ /* 0x000fe20000000800 */
[----:B--2---:R-:W-:-:S07]  /*f4e0*/  F2FP.PACK_AB R115, R158, R167 ;  /* 0x000000a79e73723e */ /* 0x004fce00000000ff */
[----:B------:R-:W1:Y:S01]  /*f4f0*/  MUFU.EX2 R152, R152 ;  /* 0x0000009800987308 */ /* 0x000e620000000800 */
[----:B------:R-:W-:-:S04]  /*f500*/  FADD.FTZ R167, R167, R162 ;  /* 0x000000a2a7a77221 */ /* 0x000fc80000010000 */
[----:B------:R-:W-:Y:S01]  /*f510*/  FADD.FTZ R158, R158, R167 ;  /* 0x000000a79e9e7221 */ /* 0x000fe20000010000 */
[C---:B------:R-:W-:Y:S02]  /*f520*/  HMMA.16816.F32 R128, R112.reuse, R4, RZ ;  /* 0x000000047080723c */ /* 0x040fe400000018ff */
[----:B------:R-:W-:Y:S06]  /*f530*/  MUFU.EX2 R153, R153 ;  /* 0x0000009900997308 */ /* 0x000fec0000000800 */
        /* <DEDUP_REMOVED lines=180> */
[----:B------:R-:W-:Y:S01]  /*10080*/  IMAD.MOV.U32 R192, RZ, RZ, RZ ;  /* 0x000000ffffc07224 */ /* 0x000fe200078e00ff */
[----:B------:R-:W-:-:S02]  /*10090*/  ISETP.NE.AND P2, PT, R190, 0x1, PT ;  /* 0x00000001be00780c */ /* 0x000fc40003f45270 */
[----:B------:R-:W-:-:S04]  /*100a0*/  LEA.HI R0, R0, R133, RZ, 0x6 ;  /* 0x0000008500007211 */ /* 0x000fc800078f30ff */
[----:B------:R-:W-:-:S04]  /*100b0*/  LOP3.LUT R0, R0, 0xffffffc0, RZ, 0xc0, !PT ;  /* 0xffffffc000007812 */ /* 0x000fc800078ec0ff */
[----:B------:R-:W-:-:S04]  /*100c0*/  IADD3 R0, R196, R0, R185 ;  /* 0x00000000c4007210 */ /* 0x000fc80007ffe0b9 */
[----:B------:R-:W-:-:S05]  /*100d0*/  IADD3 R193, R0, -0xc0, RZ ;  /* 0xffffff4000c17810 */ /* 0x000fca0007ffe0ff */
        /* <DEDUP_REMOVED lines=18> */
[----:B------:R-:W-:Y:S01]  /*10200*/  LOP3.LUT R16, R16, 0xf, RZ, 0xc0, !PT ;  /* 0x0000000f10107812 */ /* 0x000fe200078ec0ff */
[----:B------:R-:W-:Y:S02]  /*10210*/  IMAD.MOV.U32 R8, RZ, RZ, R4 ;  /* 0x000000ffff087224 */ /* 0x000fe400078e0004 */
[----:B------:R-:W-:Y:S02]  /*10220*/  IMAD R0, R0, c[0x0][0x1e0], RZ ;  /* 0x0000780000007a24 */ /* 0x000fe400078e02ff */
[----:B------:R-:W-:Y:S02]  /*10230*/  IMAD.SHL.U32 R10, R144, 0x2, RZ ;  /* 0x00000002900a7824 */ /* 0x000fe400078e00ff */
[----:B------:R-:W-:-:S04]  /*10240*/  IMAD R0, R193, c[0x0][0x1e4], R0 ;  /* 0x00007900c1007a24 */ /* 0x000fc800078e0200 */
[----:B------:R-:W-:Y:S01]  /*10250*/  IMAD.IADD R9, R5, 0x1, R0 ;  /* 0x0000000105097824 */ /* 0x000fe200078e0200 */
[----:B------:R-:W-:-:S04]  /*10260*/  SEL R0, RZ, 0x10, P5 ;  /* 0x00000010ff007807 */ /* 0x000fc80002800000 */
[----:B------:R-:W-:-:S04]  /*10270*/  IADD3 R18, -R0, 0x10, RZ ;  /* 0x0000001000127810 */ /* 0x000fc80007ffe1ff */
[----:B------:R-:W-:Y:S02]  /*10280*/  LOP3.LUT R18, R18, 0xf, RZ, 0xc0, !PT ;  /* 0x0000000f12127812 */ /* 0x000fe400078ec0ff */
[----:B--2---:R-:W-:Y:S01]  /*10290*/  SHF.R.S32.HI R5, RZ, 0x1f, R192 ;  /* 0x0000001fff057819 */ /* 0x004fe200000114c0 */
[----:B------:R-:W-:Y:S01]  /*102a0*/  IMAD.WIDE.U32 R6, R192, c[0x0][0x1f0], R8 ;  /* 0x00007c00c0067a25 */ /* 0x000fe200078e0008 */
[----:B------:R-:W-:Y:S02]  /*102b0*/  SEL R8, RZ, 0x10, P6 ;  /* 0x00000010ff087807 */ /* 0x000fe40003000000 */
[----:B------:R-:W-:Y:S01]  /*102c0*/  SHF.L.U64.HI R9, R144, 0x1, R147 ;  /* 0x0000000190097819 */ /* 0x000fe20000010293 */
[----:B------:R-:W-:Y:S01]  /*102d0*/  IMAD R5, R5, c[0x0][0x1f0], RZ ;  /* 0x00007c0005057a24 */ /* 0x000fe200078e02ff */
[----:B------:R-:W-:Y:S02]  /*102e0*/  IADD3 R4, P0, R150, R6, RZ ;  /* 0x0000000696047210 */ /* 0x000fe40007f1e0ff */
[----:B------:R-:W-:Y:S01]  /*102f0*/  IADD3 R14, -R8, 0x10, RZ ;  /* 0x00000010080e7810 */ /* 0x000fe20007ffe1ff */
[----:B------:R-:W-:-:S03]  /*10300*/  IMAD R5, R192, c[0x0][0x1f4], R5 ;  /* 0x00007d00c0057a24 */ /* 0x000fc600078e0205 */
[----:B------:R-:W-:Y:S02]  /*10310*/  LOP3.LUT R14, R14, 0xf, RZ, 0xc0, !PT ;  /* 0x0000000f0e0e7812 */ /* 0x000fe400078ec0ff */
[----:B------:R-:W-:Y:S02]  /*10320*/  IADD3.X R7, R188, R7, R5, P0, !PT ;  /* 0x00000007bc077210 */ /* 0x000fe400007fe405 */
        /* <DEDUP_REMOVED lines=14> */
[----:B------:R-:W-:-:S05]  /*10410*/  IADD3 R12, P0, R5, R12, RZ ;  /* 0x0000000c050c7210 */ /* 0x000fca0007f1e0ff */
[----:B------:R-:W-:Y:S01]  /*10420*/  IMAD.X R13, R4, 0x1, R13, P0 ;  /* 0x00000001040d7824 */ /* 0x000fe200000e060d */
[----:B------:R-:W-:-:S05]  /*10430*/  IADD3 R20, P0, R5, R10, RZ ;  /* 0x0000000a05147210 */ /* 0x000fca0007f1e0ff */
[----:B------:R-:W-:Y:S01]  /*10440*/  IMAD.X R21, R4, 0x1, R9, P0 ;  /* 0x0000000104157824 */ /* 0x000fe200000e0609 */
[----:B------:R-:W-:Y:S01]  /*10450*/  ISETP.NE.U32.AND P0, PT, R0, RZ, PT ;  /* 0x000000ff0000720c */ /* 0x000fe20003f05070 */
[----:B------:R-:W-:-:S05]  /*10460*/  IMAD.SHL.U32 R9, R194, 0x2, RZ ;  /* 0x00000002c2097824 */ /* 0x000fca00078e00ff */
        /* <DEDUP_REMOVED lines=8> */
.L_x_877:
[----:B------:R-:W-:Y:S01]  /*104f0*/  LOP3.LUT P0, RZ, R135, 0x1, RZ, 0xc0, !PT ;  /* 0x0000000187ff7812 */ /* 0x000fe2000780c0ff */
[----:B------:R-:W0:-:S12]  /*10500*/  LDGDEPBAR ;  /* 0x00000000000079af */ /* 0x000e180000000000 */
[----:B------:R-:W-:Y:S05]  /*10510*/  @!P0 BRA `(.L_x_878) ;  /* 0x00002ca000008947 */ /* 0x000fea0003800000 */
[----:B------:R-:W-:Y:S01]  /*10520*/  SHF.R.S32.HI R206, RZ, 0x1f, R133 ;  /* 0x0000001fffce7819 */ /* 0x000fe20000011485 */
[C---:B------:R-:W-:Y:S01]  /*10530*/  IMAD.SHL.U32 R202, R145.reuse, 0x2, RZ ;  /* 0x0000000291ca7824 */ /* 0x040fe200078e00ff */
[----:B------:R-:W-:Y:S01]  /*10540*/  MOV R135, 0x20 ;  /* 0x0000002000877802 */ /* 0x000fe20000000f00 */
[----:B------:R-:W-:Y:S01]  /*10550*/  IMAD.SHL.U32 R195, R144, 0x2, RZ ;  /* 0x0000000290c37824 */ /* 0x000fe200078e00ff */
[----:B------:R-:W-:Y:S01]  /*10560*/  LEA.HI R206, R206, R133, RZ, 0x6 ;  /* 0x00000085cece7211 */ /* 0x000fe200078f30ff */
[----:B------:R-:W-:Y:S01]  /*10570*/  IMAD.MOV.U32 R0, RZ, RZ, R3 ;  /* 0x000000ffff007224 */ /* 0x000fe200078e0003 */
[----:B------:R-:W-:Y:S01]  /*10580*/  SHF.L.U64.HI R203, R145, 0x1, R148 ;  /* 0x0000000191cb7819 */ /* 0x000fe20000010294 */
[----:B------:R-:W-:Y:S01]  /*10590*/  IMAD.MOV.U32 R133, RZ, RZ, R132 ;  /* 0x000000ffff857224 */ /* 0x000fe200078e0084 */
[----:B------:R-:W-:Y:S01]  /*105a0*/  SHF.L.U64.HI R197, R144, 0x1, R147 ;  /* 0x0000000190c57819 */ /* 0x000fe20000010293 */
[----:B------:R-:W-:Y:S01]  /*105b0*/  IMAD.MOV.U32 R204, RZ, RZ, RZ ;  /* 0x000000ffffcc7224 */ /* 0x000fe200078e00ff */
[----:B------:R-:W-:Y:S01]  /*105c0*/  IADD3 R134, R182, R181, RZ ;  /* 0x000000b5b6867210 */ /* 0x000fe20007ffe0ff */
[----:B------:R-:W-:Y:S01]  /*105d0*/  UMOV UR5, 0x1 ;  /* 0x0000000100057882 */ /* 0x000fe20000000000 */
[----:B------:R-:W-:-:S02]  /*105e0*/  SEL R135, R135, 0xffffffe0, !P1 ;  /* 0xffffffe087877807 */ /* 0x000fc40004800000 */
[----:B------:R-:W-:Y:S02]  /*105f0*/  LEA.HI.SX32 R206, R206, 0xfffffffe, 0x1a ;  /* 0xfffffffecece7811 */ /* 0x000fe400078fd2ff */
.L_x_881:
        /* <DEDUP_REMOVED lines=18> */
[----:B-1----:R-:W-:Y:S01]  /*10720*/  IMAD.WIDE.U32 R6, R193, c[0x0][0x208], RZ ;  /* 0x00008200c1067a25 */ /* 0x002fe200078e00ff */
[----:B------:R-:W-:Y:S02]  /*10730*/  SHF.R.S32.HI R2, RZ, 0x1f, R192 ;  /* 0x0000001fff027819 */ /* 0x000fe400000114c0 */
[----:B------:R-:W-:Y:S01]  /*10740*/  SEL R4, RZ, 0x10, P4 ;  /* 0x00000010ff047807 */ /* 0x000fe20002000000 */
[----:B------:R-:W-:Y:S02]  /*10750*/  IMAD R5, R5, c[0x0][0x208], RZ ;  /* 0x0000820005057a24 */ /* 0x000fe400078e02ff */
[----:B------:R-:W-:Y:S02]  /*10760*/  IMAD R2, R2, c[0x0][0x218], RZ ;  /* 0x0000860002027a24 */ /* 0x000fe400078e02ff */
[----:B------:R-:W-:Y:S02]  /*10770*/  IMAD R5, R193, c[0x0][0x20c], R5 ;  /* 0x00008300c1057a24 */ /* 0x000fe400078e0205 */
[----:B------:R-:W-:Y:S02]  /*10780*/  IMAD R2, R192, c[0x0][0x21c], R2 ;  /* 0x00008700c0027a24 */ /* 0x000fe400078e0202 */
[----:B------:R-:W-:Y:S02]  /*10790*/  IMAD.IADD R7, R7, 0x1, R5 ;  /* 0x0000000107077824 */ /* 0x000fe400078e0205 */
[----:B------:R-:W-:Y:S02]  /*107a0*/  IMAD R5, R184, c[0x0][0x210], RZ ;  /* 0x00008400b8057a24 */ /* 0x000fe400078e02ff */
[----:B------:R-:W-:Y:S05]  /*107b0*/  IMAD.WIDE.U32 R6, R192, c[0x0][0x218], R6 ;  /* 0x00008600c0067a25 */ /* 0x000fea00078e0006 */
[----:B------:R-:W-:Y:S04]  /*107c0*/  IADD3 R5, P0, R5, R6, RZ ;  /* 0x0000000605057210 */ /* 0x000fe80007f1e0ff */
[----:B------:R-:W-:Y:S02]  /*107d0*/  IADD3.X R2, R187, R7, R2, P0, !PT ;  /* 0x00000007bb027210 */ /* 0x000fe400007fe402 */
[C---:B------:R-:W-:Y:S02]  /*107e0*/  LEA R13, P0, R5.reuse, c[0x0][0x1f8], 0x1 ;  /* 0x00007e00050d7a11 */ /* 0x040fe400078008ff */
[----:B------:R-:W-:Y:S02]  /*107f0*/  IADD3 R7, -R4, 0x10, RZ ;  /* 0x0000001004077810 */ /* 0x000fe40007ffe1ff */
[----:B------:R-:W-:Y:S01]  /*10800*/  LEA.HI.X R11, R5, c[0x0][0x1fc], R2, 0x1, P0 ;  /* 0x00007f00050b7a11 */ /* 0x000fe200000f0c02 */
[----:B------:R-:W1:Y:S01]  /*10810*/  SHFL.IDX PT, R8, R13, 0x1, 0x181f ;  /* 0x00381f000d087f89 */ /* 0x000e6200000e0000 */
[----:B------:R-:W-:Y:S02]  /*10820*/  SEL R5, RZ, 0x10, P5 ;  /* 0x00000010ff057807 */ /* 0x000fe40002800000 */
[----:B------:R-:W-:Y:S01]  /*10830*/  SEL R2, RZ, 0x10, P6 ;  /* 0x00000010ff027807 */ /* 0x000fe20003000000 */
[----:B------:R-:W5:Y:S01]  /*10840*/  SHFL.IDX PT, R10, R11, 0x1, 0x181f ;  /* 0x00381f000b0a7f89 */ /* 0x000f6200000e0000 */
[C---:B------:R-:W-:Y:S02]  /*10850*/  IADD3 R15, -R5.reuse, 0x10, RZ ;  /* 0x00000010050f7810 */ /* 0x040fe40007ffe1ff */
[----:B------:R-:W-:Y:S01]  /*10860*/  ISETP.NE.U32.AND P2, PT, R5, RZ, PT ;  /* 0x000000ff0500720c */ /* 0x000fe20003f45070 */
[----:B------:R-:W2:Y:S01]  /*10870*/  SHFL.IDX PT, R9, R13, RZ, 0x181f ;  /* 0x00181fff0d097589 */ /* 0x000ea200000e0000 */
[----:B------:R-:W-:Y:S01]  /*10880*/  LOP3.LUT R15, R15, 0xf, RZ, 0xc0, !PT ;  /* 0x0000000f0f0f7812 */ /* 0x000fe200078ec0ff */
[----:B------:R-:W-:Y:S01]  /*10890*/  IMAD R5, R204, 0x6000, R191 ;  /* 0x00006000cc057824 */ /* 0x000fe200078e02bf */
[----:B------:R-:W-:Y:S01]  /*108a0*/  LOP3.LUT R7, R7, 0xf, RZ, 0xc0, !PT ;  /* 0x0000000f07077812 */ /* 0x000fe200078ec0ff */
[----:B------:R-:W4:Y:S01]  /*108b0*/  SHFL.IDX PT, R12, R11, RZ, 0x181f ;  /* 0x00181fff0b0c7589 */ /* 0x000f2200000e0000 */
[----:B------:R-:W-:Y:S04]  /*108c0*/  IADD3 R6, -R2, 0x10, RZ ;  /* 0x0000001002067810 */ /* 0x000fe80007ffe1ff */
[----:B------:R-:W-:Y:S02]  /*108d0*/  LOP3.LUT R6, R6, 0xf, RZ, 0xc0, !PT ;  /* 0x0000000f06067812 */ /* 0x000fe400078ec0ff */
[----:B-1----:R-:W-:Y:S04]  /*108e0*/  IADD3 R14, P1, P0, R15, R8, R200 ;  /* 0x000000080f0e7210 */ /* 0x002fe8000783e0c8 */
[----:B-----5:R-:W-:Y:S02]  /*108f0*/  IADD3.X R15, RZ, R10, R201, P1, P0 ;  /* 0x0000000aff0f7210 */ /* 0x020fe40000fe04c9 */
[----:B------:R-:W-:Y:S04]  /*10900*/  IADD3 R16, P1, P0, R7, R8, R202 ;  /* 0x0000000807107210 */ /* 0x000fe8000783e0ca */
[----:B------:R-:W-:Y:S02]  /*10910*/  IADD3.X R17, RZ, R10, R203, P1, P0 ;  /* 0x0000000aff117210 */ /* 0x000fe40000fe04cb */
[----:B------:R-:W-:Y:S04]  /*10920*/  IADD3 R6, P1, P0, R6, R8, R195 ;  /* 0x0000000806067210 */ /* 0x000fe8000783e0c3 */
[----:B------:R-:W-:Y:S02]  /*10930*/  IADD3.X R7, RZ, R10, R197, P1, P0 ;  /* 0x0000000aff077210 */ /* 0x000fe40000fe04c5 */
[----:B--2---:R-:W-:Y:S02]  /*10940*/  IADD3 R18, P1, R200, R9, RZ ;  /* 0x00000009c8127210 */ /* 0x004fe40007f3e0ff */
[----:B------:R-:W-:Y:S03]  /*10950*/  IADD3 R10, P0, R9, R202, RZ ;  /* 0x000000ca090a7210 */ /* 0x000fe60007f1e0ff */
[----:B----4-:R-:W-:Y:S01]  /*10960*/  IMAD.X R19, R201, 0x1, R12, P1 ;  /* 0x00000001c9137824 */ /* 0x010fe200008e060c */
        /* <DEDUP_REMOVED lines=11> */
.L_x_879:
        /* <DEDUP_REMOVED lines=20> */
[C---:B------:R-:W-:Y:S08]  /*10b60*/  HMMA.16816.F32 R4, R152.reuse, R156, R4 ;  /* 0x0000009c9804723c */ /* 0x040ff00000001804 */
[C---:B------:R-:W-:Y:S01]  /*10b70*/  HMMA.16816.F32 R8, R152.reuse, R158, R8 ;  /* 0x0000009e9808723c */ /* 0x040fe20000001808 */
[----:B------:R-:W3:Y:S07]  /*10b80*/  LDSM.16.M88.4 R156, [R2+0xd900] ;  /* 0x00d90000029c783b */ /* 0x000eee0000000200 */
        /* <DEDUP_REMOVED lines=8> */
[----:B------:R-:W5:Y:S07]  /*10c10*/  LDSM.16.M88.4 R152, [R172+0xc900] ;  /* 0x00c90000ac98783b */ /* 0x000f6e0000000200 */
[C---:B-1----:R-:W-:Y:S01]  /*10c20*/  HMMA.16816.F32 R4, R136.reuse, R140, R4 ;  /* 0x0000008c8804723c */ /* 0x042fe20000001804 */
[----:B------:R-:W1:Y:S07]  /*10c30*/  LDSM.16.M88.4 R168, [R172+0xd100] ;  /* 0x00d10000aca8783b */ /* 0x000e6e0000000200 */
[C---:B------:R-:W-:Y:S01]  /*10c40*/  HMMA.16816.F32 R8, R136.reuse, R142, R8 ;  /* 0x0000008e8808723c */ /* 0x040fe20000001808 */
[----:B------:R-:W2:Y:S07]  /*10c50*/  LDSM.16.M88.4 R140, [R172+0xd900] ;  /* 0x00d90000ac8c783b */ /* 0x000eae0000000200 */
        /* <DEDUP_REMOVED lines=10> */
[----:B------:R-:W-:Y:S07]  /*10d00*/  LDSM.16.M88.4 R156, [R183+UR4+0xf900] ;  /* 0x00f90004b79c783b */ /* 0x000fee0008000200 */
[C---:B------:R-:W-:Y:S01]  /*10d10*/  HMMA.16816.F32 R8, R160.reuse, R166, R8 ;  /* 0x000000a6a008723c */ /* 0x040fe20000001808 */
[----:B------:R-:W-:Y:S07]  /*10d20*/  LDSM.16.M88.4 R164, [R134+0x4000] ;  /* 0x0040000086a4783b */ /* 0x000fee0000000200 */
[C---:B-----5:R-:W-:Y:S08]  /*10d30*/  HMMA.16816.F32 R12, R160.reuse, R152, R12 ;  /* 0x00000098a00c723c */ /* 0x060ff0000000180c */
[C---:B------:R-:W-:Y:S01]  /*10d40*/  HMMA.16816.F32 R16, R160.reuse, R154, R16 ;  /* 0x0000009aa010723c */ /* 0x040fe20000001810 */
[----:B------:R-:W4:Y:S07]  /*10d50*/  LDSM.16.M88.4 R152, [R183+UR4+0xf100] ;  /* 0x00f10004b798783b */ /* 0x000f2e0008000200 */
[C---:B-1----:R-:W-:Y:S08]  /*10d60*/  HMMA.16816.F32 R20, R160.reuse, R168, R20 ;  /* 0x000000a8a014723c */ /* 0x042ff00000001814 */
[C---:B------:R-:W-:Y:S01]  /*10d70*/  HMMA.16816.F32 R24, R160.reuse, R170, R24 ;  /* 0x000000aaa018723c */ /* 0x040fe20000001818 */
[----:B------:R-:W1:Y:S07]  /*10d80*/  LDSM.16.M88.4 R168, [R3+0xe100] ;  /* 0x00e1000003a8783b */ /* 0x000e6e0000000200 */
[C---:B--2---:R-:W-:Y:S08]  /*10d90*/  HMMA.16816.F32 R28, R160.reuse, R140, R28 ;  /* 0x0000008ca01c723c */ /* 0x044ff0000000181c */
[----:B------:R-:W-:Y:S01]  /*10da0*/  HMMA.16816.F32 R32, R160, R142, R32 ;  /* 0x0000008ea020723c */ /* 0x000fe20000001820 */
[----:B------:R-:W2:Y:S07]  /*10db0*/  LDSM.16.M88.4 R140, [R3+0xe900] ;  /* 0x00e90000038c783b */ /* 0x000eae0000000200 */
        /* <DEDUP_REMOVED lines=10> */
[C---:B------:R-:W-:Y:S08]  /*10e60*/  HMMA.16816.F32 R28, R136.reuse, R156, R28 ;  /* 0x0000009c881c723c */ /* 0x040ff0000000181c */
[----:B------:R-:W-:Y:S01]  /*10e70*/  HMMA.16816.F32 R32, R136, R158, R32 ;  /* 0x0000009e8820723c */ /* 0x000fe20000001820 */
[----:B------:R-:W5:Y:S07]  /*10e80*/  LDSM.16.M88.4 R136, [R2+0xe900] ;  /* 0x00e900000288783b */ /* 0x000f6e0000000200 */
[C---:B-1----:R-:W-:Y:S01]  /*10e90*/  HMMA.16816.F32 R4, R164.reuse, R168, R4 ;  /* 0x000000a8a404723c */ /* 0x042fe20000001804 */
[----:B------:R-:W-:Y:S07]  /*10ea0*/  LDSM.16.M88.4 R156, [R178+0x4000] ;  /* 0x00400000b29c783b */ /* 0x000fee0000000200 */
[C---:B------:R-:W-:Y:S01]  /*10eb0*/  HMMA.16816.F32 R8, R164.reuse, R170, R8 ;  /* 0x000000aaa408723c */ /* 0x040fe20000001808 */
[----:B------:R-:W-:Y:S07]  /*10ec0*/  LDSM.16.M88.4 R168, [R172+0xe100] ;  /* 0x00e10000aca8783b */ /* 0x000fee0000000200 */
[C---:B--2---:R-:W-:Y:S01]  /*10ed0*/  HMMA.16816.F32 R12, R164.reuse, R140, R12 ;  /* 0x0000008ca40c723c */ /* 0x044fe2000000180c */
[----:B------:R-:W-:Y:S07]  /*10ee0*/  LDSM.16.M88.4 R172, [R172+0x10100] ;  /* 0x01010000acac783b */ /* 0x000fee0000000200 */
        /* <DEDUP_REMOVED lines=68> */
[----:B------:R1:W4:Y:S01]  /*11330*/  LDSM.16.M88.4 R140, [R132+0x11900] ;  /* 0x01190000848c783b */ /* 0x0003220000000200 */
        /* <DEDUP_REMOVED lines=13> */
[C---:B------:R-:W-:Y:S04]  /*11410*/  HMMA.16816.F32 R24, R168.reuse, R146, R24 ;  /* 0x00000092a818723c */ /* 0x040fe80000001818 */
[----:B------:R-:W-:Y:S02]  /*11420*/  FMNMX.FTZ R2, R8, R3, !PT ;  /* 0x0000000308027209 */ /* 0x000fe40007810000 */
[----:B-1----:R-:W-:Y:S02]  /*11430*/  FMNMX.FTZ R132, R10, R151, !PT ;  /* 0x000000970a847209 */ /* 0x002fe40007810000 */
[C---:B----4-:R-:W-:Y:S04]  /*11440*/  HMMA.16816.F32 R28, R168.reuse, R140, R28 ;  /* 0x0000008ca81c723c */ /* 0x050fe8000000181c */
        /* <DEDUP_REMOVED lines=33> */
[----:B------:R-:W2:Y:S01]  /*11660*/  SHFL.BFLY PT, R3, R150, 0x1, 0x1f ;  /* 0x0c201f0096037f89 */ /* 0x000ea200000e0000 */
[----:B-1----:R-:W-:Y:S05]  /*11670*/  FMNMX.FTZ R132, R151, R132, !PT ;  /* 0x0000008497847209 */ /* 0x002fea0007810000 */
[C---:B------:R-:W-:Y:S02]  /*11680*/  FADD.FTZ R133, -R132.reuse, R133 ;  /* 0x0000008584857221 */ /* 0x040fe40000010100 */
[----:B------:R-:W-:Y:S01]  /*11690*/  FMUL.FTZ R170, R132, c[0x0][0x2d0] ;  /* 0x0000b40084aa7a20 */ /* 0x000fe20000410000 */
[----:B--2---:R-:W-:Y:S01]  /*116a0*/  FMNMX.FTZ R3, R150, R3, !PT ;  /* 0x0000000396037209 */ /* 0x004fe20007810000 */
[----:B------:R-:W-:Y:S01]  /*116b0*/  FMUL.FTZ R2, R133, c[0x0][0x2d0] ;  /* 0x0000b40085027a20 */ /* 0x000fe20000410000 */
[----:B------:R-:W-:Y:S01]  /*116c0*/  LDSM.16.MT88.4 R148, [R177+UR4+0x2900] ;  /* 0x00290004b194783b */ /* 0x000fe20008004200 */
[----:B------:R-:W-:Y:S02]  /*116d0*/  FFMA.FTZ R161, R4, c[0x0][0x2d0], -R170 ;  /* 0x0000b40004a17a23 */ /* 0x000fe400000108aa */
        /* <DEDUP_REMOVED lines=19> */
[--C-:B------:R-:W-:Y:S02]  /*11810*/  FFMA.FTZ R218, R31, c[0x0][0x2d0], -R169.reuse ;  /* 0x0000b4001fda7a23 */ /* 0x100fe400000108a9 */
        /* <DEDUP_REMOVED lines=21> */
[--C-:B------:R-:W-:Y:S01]  /*11970*/  FFMA.FTZ R219, R32, c[0x0][0x2d0], -R170.reuse ;  /* 0x0000b40020db7a23 */ /* 0x100fe200000108aa */
[----:B------:R-:W-:Y:S01]  /*11980*/  MUFU.EX2 R165, R165 ;  /* 0x000000a500a57308 */ /* 0x000fe20000000800 */
[--C-:B------:R-:W-:Y:S02]  /*11990*/  FFMA.FTZ R220, R34, c[0x0][0x2d0], -R169.reuse ;  /* 0x0000b40022dc7a23 */ /* 0x100fe400000108a9 */
        /* <DEDUP_REMOVED lines=42> */
[----:B------:R-:W-:Y:S03]  /*11c40*/  MUFU.EX2 R218, R218 ;  /* 0x000000da00da7308 */ /* 0x000fe60000000800 */
[----:B------:R-:W-:Y:S01]  /*11c50*/  IADD3 R160, R181, R136, RZ ;  /* 0x00000088b5a07210 */ /* 0x000fe20007ffe0ff */
[C---:B------:R-:W-:Y:S02]  /*11c60*/  FMUL.FTZ R74, R0.reuse, R74 ;  /* 0x0000004a004a7220 */ /* 0x040fe40000410000 */
[----:B------:R-:W-:Y:S01]  /*11c70*/  FMUL.FTZ R75, R0, R75 ;  /* 0x0000004b004b7220 */ /* 0x000fe20000410000 */
[C---:B--2---:R-:W-:Y:S01]  /*11c80*/  HMMA.16816.F32 R36, R128.reuse, R140, R36 ;  /* 0x0000008c8024723c */ /* 0x044fe20000001824 */
[----:B------:R-:W1:Y:S02]  /*11c90*/  LDSM.16.MT88.4 R136, [R160+0x100] ;  /* 0x00010000a088783b */ /* 0x000e640000004200 */
[----:B------:R-:W-:Y:S01]  /*11ca0*/  MUFU.EX2 R219, R219 ;  /* 0x000000db00db7308 */ /* 0x000fe20000000800 */
[C---:B------:R-:W-:Y:S02]  /*11cb0*/  FMUL.FTZ R76, R2.reuse, R76 ;  /* 0x0000004c024c7220 */ /* 0x040fe40000410000 */
[----:B------:R-:W-:Y:S02]  /*11cc0*/  FMUL.FTZ R77, R2, R77 ;  /* 0x0000004d024d7220 */ /* 0x000fe40000410000 */
[C---:B------:R-:W-:Y:S01]  /*11cd0*/  HMMA.16816.F32 R40, R128.reuse, R142, R40 ;  /* 0x0000008e8028723c */ /* 0x040fe20000001828 */
[----:B------:R-:W2:Y:S03]  /*11ce0*/  LDSM.16.MT88.4 R140, [R177+UR4+0x2100] ;  /* 0x00210004b18c783b */ /* 0x000ea60008004200 */
[C---:B------:R-:W-:Y:S01]  /*11cf0*/  FMUL.FTZ R78, R0.reuse, R78 ;  /* 0x0000004e004e7220 */ /* 0x040fe20000410000 */
[----:B------:R-:W-:Y:S01]  /*11d00*/  MUFU.EX2 R220, R220 ;  /* 0x000000dc00dc7308 */ /* 0x000fe20000000800 */
        /* <DEDUP_REMOVED lines=19> */
[----:B------:R-:W1:Y:S03]  /*11e40*/  LDSM.16.MT88.4 R136, [R176+UR4+0x2100] ;  /* 0x00210004b088783b */ /* 0x000e660008004200 */
        /* <DEDUP_REMOVED lines=15> */
[--C-:B------:R-:W-:Y:S02]  /*11f40*/  FFMA.FTZ R171, R12, c[0x0][0x2d0], -R170.reuse ;  /* 0x0000b4000cab7a23 */ /* 0x100fe400000108aa */
[C---:B------:R-:W-:Y:S01]  /*11f50*/  FMUL.FTZ R12, R2.reuse, R120 ;  /* 0x00000078020c7220 */ /* 0x040fe20000410000 */
[C---:B-1----:R-:W-:Y:S03]  /*11f60*/  HMMA.16816.F32 R76, R128.reuse, R136, R76 ;  /* 0x00000088804c723c */ /* 0x042fe6000000184c */
[--C-:B------:R-:W-:Y:S01]  /*11f70*/  FFMA.FTZ R172, R13, c[0x0][0x2d0], -R170.reuse ;  /* 0x0000b4000dac7a23 */ /* 0x100fe200000108aa */
[----:B------:R-:W-:Y:S01]  /*11f80*/  MUFU.EX2 R171, R171 ;  /* 0x000000ab00ab7308 */ /* 0x000fe20000000800 */
[----:B------:R-:W-:Y:S02]  /*11f90*/  FMUL.FTZ R13, R2, R121 ;  /* 0x00000079020d7220 */ /* 0x000fe40000410000 */
[--C-:B------:R-:W-:Y:S01]  /*11fa0*/  FFMA.FTZ R173, R14, c[0x0][0x2d0], -R169.reuse ;  /* 0x0000b4000ead7a23 */ /* 0x100fe200000108a9 */
[C---:B------:R-:W-:Y:S01]  /*11fb0*/  HMMA.16816.F32 R80, R128.reuse, R138, R80 ;  /* 0x0000008a8050723c */ /* 0x040fe20000001850 */
[----:B------:R-:W1:Y:S03]  /*11fc0*/  LDSM.16.MT88.4 R136, [R133+0x4100] ;  /* 0x004100008588783b */ /* 0x000e660000004200 */
[C---:B------:R-:W-:Y:S02]  /*11fd0*/  FMUL.FTZ R14, R0.reuse, R122 ;  /* 0x0000007a000e7220 */ /* 0x040fe40000410000 */
[--C-:B------:R-:W-:Y:S01]  /*11fe0*/  FFMA.FTZ R174, R15, c[0x0][0x2d0], -R169.reuse ;  /* 0x0000b4000fae7a23 */ /* 0x100fe200000108a9 */
[----:B------:R-:W4:Y:S01]  /*11ff0*/  MUFU.EX2 R172, R172 ;  /* 0x000000ac00ac7308 */ /* 0x000f220000000800 */
[C---:B--2---:R-:W-:Y:S04]  /*12000*/  HMMA.16816.F32 R84, R128.reuse, R140, R84 ;  /* 0x0000008c8054723c */ /* 0x044fe80000001854 */
[----:B------:R-:W-:Y:S02]  /*12010*/  FMUL.FTZ R15, R0, R123 ;  /* 0x0000007b000f7220 */ /* 0x000fe40000410000 */
[----:B------:R-:W-:Y:S01]  /*12020*/  LDSM.16.MT88.4 R120, [R160+0x4100] ;  /* 0x00410000a078783b */ /* 0x000fe20000004200 */
[C---:B------:R-:W-:Y:S01]  /*12030*/  FMUL.FTZ R100, R2.reuse, R100 ;  /* 0x0000006402647220 */ /* 0x040fe20000410000 */
[C---:B------:R-:W-:Y:S01]  /*12040*/  HMMA.16816.F32 R88, R128.reuse, R142, R88 ;  /* 0x0000008e8058723c */ /* 0x040fe20000001858 */
[----:B------:R-:W-:Y:S03]  /*12050*/  MUFU.EX2 R173, R173 ;  /* 0x000000ad00ad7308 */ /* 0x000fe60000000800 */
[----:B------:R-:W-:Y:S02]  /*12060*/  FMUL.FTZ R101, R2, R101 ;  /* 0x0000006502657220 */ /* 0x000fe40000410000 */
[----:B------:R-:W2:Y:S01]  /*12070*/  LDSM.16.MT88.4 R140, [R176+UR4+0x4100] ;  /* 0x00410004b08c783b */ /* 0x000ea20008004200 */
[C---:B------:R-:W-:Y:S01]  /*12080*/  FMUL.FTZ R102, R0.reuse, R102 ;  /* 0x0000006600667220 */ /* 0x040fe20000410000 */
[C---:B---3--:R-:W-:Y:S03]  /*12090*/  HMMA.16816.F32 R92, R128.reuse, R124, R92 ;  /* 0x0000007c805c723c */ /* 0x048fe6000000185c */
[----:B------:R-:W3:Y:S01]  /*120a0*/  MUFU.EX2 R174, R174 ;  /* 0x000000ae00ae7308 */ /* 0x000ee20000000800 */
[----:B------:R-:W-:Y:S02]  /*120b0*/  FMUL.FTZ R103, R0, R103 ;  /* 0x0000006700677220 */ /* 0x000fe40000410000 */
[C---:B------:R-:W-:Y:S02]  /*120c0*/  FMUL.FTZ R104, R2.reuse, R104 ;  /* 0x0000006802687220 */ /* 0x040fe40000410000 */
[C---:B------:R-:W-:Y:S01]  /*120d0*/  HMMA.16816.F32 R96, R128.reuse, R126, R96 ;  /* 0x0000007e8060723c */ /* 0x040fe20000001860 */
[----:B------:R-:W5:Y:S03]  /*120e0*/  LDSM.16.MT88.4 R124, [R177+UR4+0x900] ;  /* 0x00090004b17c783b */ /* 0x000f660008004200 */
[----:B------:R-:W-:Y:S02]  /*120f0*/  FMUL.FTZ R105, R2, R105 ;  /* 0x0000006902697220 */ /* 0x000fe40000410000 */
[C---:B------:R-:W-:Y:S02]  /*12100*/  FMUL.FTZ R106, R0.reuse, R106 ;  /* 0x0000006a006a7220 */ /* 0x040fe40000410000 */
[----:B------:R-:W-:Y:S01]  /*12110*/  FMUL.FTZ R107, R0, R107 ;  /* 0x0000006b006b7220 */ /* 0x000fe20000410000 */
[C---:B-1----:R-:W-:Y:S03]  /*12120*/  HMMA.16816.F32 R12, R128.reuse, R136, R12 ;  /* 0x00000088800c723c */ /* 0x042fe6000000180c */
[--C-:B------:R-:W-:Y:S02]  /*12130*/  FFMA.FTZ R175, R16, c[0x0][0x2d0], -R170.reuse ;  /* 0x0000b40010af7a23 */ /* 0x100fe400000108aa */
[--C-:B------:R-:W-:Y:S02]  /*12140*/  FFMA.FTZ R208, R17, c[0x0][0x2d0], -R170.reuse ;  /* 0x0000b40011d07a23 */ /* 0x100fe400000108aa */
[--C-:B------:R-:W-:Y:S01]  /*12150*/  FFMA.FTZ R209, R18, c[0x0][0x2d0], -R169.reuse ;  /* 0x0000b40012d17a23 */ /* 0x100fe200000108a9 */
[C---:B------:R-:W-:Y:S01]  /*12160*/  HMMA.16816.F32 R100, R128.reuse, R138, R100 ;  /* 0x0000008a8064723c */ /* 0x040fe20000001864 */
[----:B------:R-:W1:Y:S01]  /*12170*/  LDSM.16.MT88.4 R136, [R133+0x900] ;  /* 0x000900008588783b */ /* 0x000e620000004200 */
[----:B------:R-:W-:Y:S02]  /*12180*/  MUFU.EX2 R175, R175 ;  /* 0x000000af00af7308 */ /* 0x000fe40000000800 */
[--C-:B------:R-:W-:Y:S02]  /*12190*/  FFMA.FTZ R210, R19, c[0x0][0x2d0], -R169.reuse ;  /* 0x0000b40013d27a23 */ /* 0x100fe400000108a9 */
[C---:B------:R-:W-:Y:S02]  /*121a0*/  FMUL.FTZ R108, R2.reuse, R108 ;  /* 0x0000006c026c7220 */ /* 0x040fe40000410000 */
[----:B------:R-:W-:Y:S04]  /*121b0*/  FMUL.FTZ R109, R2, R109 ;  /* 0x0000006d026d7220 */ /* 0x000fe80000410000 */
[----:B------:R-:W5:Y:S01]  /*121c0*/  MUFU.EX2 R208, R208 ;  /* 0x000000d000d07308 */ /* 0x000f620000000800 */
[C---:B--2---:R-:W-:Y:S03]  /*121d0*/  HMMA.16816.F32 R104, R128.reuse, R140, R104 ;  /* 0x0000008c8068723c */ /* 0x044fe60000001868 */
[C---:B------:R-:W-:Y:S02]  /*121e0*/  FMUL.FTZ R110, R0.reuse, R110 ;  /* 0x0000006e006e7220 */ /* 0x040fe40000410000 */
[----:B------:R-:W-:Y:S02]  /*121f0*/  FMUL.FTZ R111, R0, R111 ;  /* 0x0000006f006f7220 */ /* 0x000fe40000410000 */
[----:B------:R-:W-:Y:S01]  /*12200*/  FMUL.FTZ R16, R2, R116 ;  /* 0x0000007402107220 */ /* 0x000fe20000410000 */
[----:B----4-:R-:W-:Y:S01]  /*12210*/  F2FP.PACK_AB R116, R172, R171 ;  /* 0x000000abac74723e */ /* 0x010fe200000000ff */
[----:B------:R-:W-:Y:S03]  /*12220*/  MUFU.EX2 R209, R209 ;  /* 0x000000d100d17308 */ /* 0x000fe60000000800 */
[C---:B------:R-:W-:Y:S01]  /*12230*/  HMMA.16816.F32 R108, R128.reuse, R142, R108 ;  /* 0x0000008e806c723c */ /* 0x040fe2000000186c */
[----:B------:R-:W2:Y:S02]  /*12240*/  LDSM.16.MT88.4 R140, [R176+UR4+0x900] ;  /* 0x00090004b08c783b */ /* 0x000ea40008004200 */
[----:B------:R-:W-:Y:S01]  /*12250*/  FMUL.FTZ R17, R2, R117 ;  /* 0x0000007502117220 */ /* 0x000fe20000410000 */
[----:B---3--:R-:W-:Y:S01]  /*12260*/  F2FP.PACK_AB R117, R174, R173 ;  /* 0x000000adae75723e */ /* 0x008fe200000000ff */
[C---:B------:R-:W-:Y:S02]  /*12270*/  FMUL.FTZ R18, R0.reuse, R118 ;  /* 0x0000007600127220 */ /* 0x040fe40000410000 */
[----:B------:R-:W3:Y:S01]  /*12280*/  MUFU.EX2 R210, R210 ;  /* 0x000000d200d27308 */ /* 0x000ee20000000800 */
[----:B------:R-:W-:Y:S01]  /*12290*/  FMUL.FTZ R19, R0, R119 ;  /* 0x0000007700137220 */ /* 0x000fe20000410000 */
[----:B-----5:R-:W-:Y:S03]  /*122a0*/  F2FP.PACK_AB R118, R208, R175 ;  /* 0x000000afd076723e */ /* 0x020fe600000000ff */
[C---:B------:R-:W-:Y:S03]  /*122b0*/  FMUL.FTZ R112, R2.reuse, R112 ;  /* 0x0000007002707220 */ /* 0x040fe60000410000 */
[C---:B------:R-:W-:Y:S03]  /*122c0*/  HMMA.16816.F32 R16, R128.reuse, R120, R16 ;  /* 0x000000788010723c */ /* 0x040fe60000001810 */
[----:B------:R-:W-:Y:S02]  /*122d0*/  FMUL.FTZ R113, R2, R113 ;  /* 0x0000007102717220 */ /* 0x000fe40000410000 */
[C---:B------:R-:W-:Y:S02]  /*122e0*/  FMUL.FTZ R114, R0.reuse, R114 ;  /* 0x0000007200727220 */ /* 0x040fe40000410000 */
[----:B------:R-:W-:Y:S02]  /*122f0*/  FMUL.FTZ R115, R0, R115 ;  /* 0x0000007300737220 */ /* 0x000fe40000410000 */
[--C-:B------:R-:W-:Y:S03]  /*12300*/  FFMA.FTZ R211, R20, c[0x0][0x2d0], -R170.reuse ;  /* 0x0000b40014d37a23 */ /* 0x100fe600000108aa */
[----:B------:R-:W-:Y:S02]  /*12310*/  FFMA.FTZ R212, R25, c[0x0][0x2d0], -R170 ;  /* 0x0000b40019d47a23 */ /* 0x000fe400000108aa */
[----:B------:R-:W-:Y:S01]  /*12320*/  HMMA.16816.F32 R112, R128, R122, R112 ;  /* 0x0000007a8070723c */ /* 0x000fe20000001870 */
[----:B------:R-:W4:Y:S01]  /*12330*/  LDSM.16.MT88.4 R120, [R160+0x2900] ;  /* 0x00290000a078783b */ /* 0x000f220000004200 */
[----:B------:R-:W-:Y:S01]  /*12340*/  MUFU.EX2 R211, R211 ;  /* 0x000000d300d37308 */ /* 0x000fe20000000800 */
[----:B---3--:R-:W-:Y:S01]  /*12350*/  F2FP.PACK_AB R119, R210, R209 ;  /* 0x000000d1d277723e */ /* 0x008fe200000000ff */
[--C-:B------:R-:W-:Y:S02]  /*12360*/  FFMA.FTZ R213, R26, c[0x0][0x2d0], -R169.reuse ;  /* 0x0000b4001ad57a23 */ /* 0x100fe400000108a9 */
[----:B------:R-:W-:Y:S02]  /*12370*/  FFMA.FTZ R214, R27, c[0x0][0x2d0], -R169 ;  /* 0x0000b4001bd67a23 */ /* 0x000fe400000108a9 */
[----:B------:R-:W-:Y:S01]  /*12380*/  FFMA.FTZ R161, R2, R207, R161 ;  /* 0x000000cf02a17223 */ /* 0x000fe200000100a1 */
[----:B------:R-:W-:Y:S01]  /*12390*/  LDSM.16.MT88.4 R128, [R133+0x4900] ;  /* 0x004900008580783b */ /* 0x000fe20000004200 */
[C---:B------:R-:W-:Y:S02]  /*123a0*/  HMMA.16816.F32 R4, R116.reuse, R124, R4 ;  /* 0x0000007c7404723c */ /* 0x040fe40000001804 */
[----:B------:R-:W-:Y:S03]  /*123b0*/  MUFU.EX2 R212, R212 ;  /* 0x000000d400d47308 */ /* 0x000fe60000000800 */
[----:B------:R-:W-:Y:S02]  /*123c0*/  FFMA.FTZ R165, R0, R205, R165 ;  /* 0x000000cd00a57223 */ /* 0x000fe400000100a5 */
[----:B------:R-:W-:Y:S01]  /*123d0*/  FADD.FTZ R162, R162, R161 ;  /* 0x000000a1a2a27221 */ /* 0x000fe20000010000 */
[C---:B------:R-:W-:Y:S01]  /*123e0*/  HMMA.16816.F32 R8, R116.reuse, R126, R8 ;  /* 0x0000007e7408723c */ /* 0x040fe20000001808 */
[----:B------:R-:W3:Y:S03]  /*123f0*/  LDSM.16.MT88.4 R124, [R177+UR4+0x4900] ;  /* 0x00490004b17c783b */ /* 0x000ee60008004200 */
[----:B------:R-:W-:Y:S01]  /*12400*/  MUFU.EX2 R213, R213 ;  /* 0x000000d500d57308 */ /* 0x000fe20000000800 */
[----:B------:R-:W-:Y:S02]  /*12410*/  FADD.FTZ R166, R166, R165 ;  /* 0x000000a5a6a67221 */ /* 0x000fe40000010000 */
[----:B------:R-:W-:Y:S01]  /*12420*/  FADD.FTZ R163, R163, R162 ;  /* 0x000000a2a3a37221 */ /* 0x000fe20000010000 */
[C---:B-1----:R-:W-:Y:S04]  /*12430*/  HMMA.16816.F32 R36, R116.reuse, R136, R36 ;  /* 0x000000887424723c */ /* 0x042fe80000001824 */
[----:B------:R-:W-:Y:S02]  /*12440*/  FADD.FTZ R167, R167, R166 ;  /* 0x000000a6a7a77221 */ /* 0x000fe40000010000 */
[----:B------:R-:W1:Y:S01]  /*12450*/  MUFU.EX2 R214, R214 ;  /* 0x000000d600d67308 */ /* 0x000e620000000800 */
[----:B------:R-:W-:Y:S01]  /*12460*/  FADD.FTZ R164, R164, R163 ;  /* 0x000000a3a4a47221 */ /* 0x000fe20000010000 */
[C---:B------:R-:W-:Y:S01]  /*12470*/  HMMA.16816.F32 R40, R116.reuse, R138, R40 ;  /* 0x0000008a7428723c */ /* 0x040fe20000001828 */
[----:B------:R-:W5:Y:S03]  /*12480*/  LDSM.16.MT88.4 R136, [R176+UR4+0x4900] ;  /* 0x00490004b088783b */ /* 0x000f660008004200 */
[----:B------:R-:W-:Y:S02]  /*12490*/  FADD.FTZ R168, R168, R167 ;  /* 0x000000a7a8a87221 */ /* 0x000fe40000010000 */
[----:B------:R-:W-:Y:S02]  /*124a0*/  FADD.FTZ R171, R171, R164 ;  /* 0x000000a4abab7221 */ /* 0x000fe40000010000 */
[C---:B--2---:R-:W-:Y:S04]  /*124b0*/  HMMA.16816.F32 R44, R116.reuse, R140, R44 ;  /* 0x0000008c742c723c */ /* 0x044fe8000000182c */
[----:B------:R-:W-:Y:S02]  /*124c0*/  FADD.FTZ R173, R173, R168 ;  /* 0x000000a8adad7221 */ /* 0x000fe40000010000 */
[----:B------:R-:W-:Y:S02]  /*124d0*/  FADD.FTZ R172, R172, R171 ;  /* 0x000000abacac7221 */ /* 0x000fe40000010000 */
[C---:B------:R-:W-:Y:S01]  /*124e0*/  HMMA.16816.F32 R48, R116.reuse, R142, R48 ;  /* 0x0000008e7430723c */ /* 0x040fe20000001830 */
[----:B------:R-:W-:Y:S03]  /*124f0*/  LDSM.16.MT88.4 R140, [R133+0x1100] ;  /* 0x00110000858c783b */ /* 0x000fe60000004200 */
[----:B------:R-:W-:Y:S01]  /*12500*/  FADD.FTZ R174, R174, R173 ;  /* 0x000000adaeae7221 */ /* 0x000fe20000010000 */
[----:B-1----:R-:W-:Y:S01]  /*12510*/  F2FP.PACK_AB R27, R214, R213 ;  /* 0x000000d5d61b723e */ /* 0x002fe200000000ff */
[----:B------:R-:W-:Y:S02]  /*12520*/  FADD.FTZ R175, R175, R172 ;  /* 0x000000acafaf7221 */ /* 0x000fe40000010000 */
[C---:B------:R-:W-:Y:S04]  /*12530*/  HMMA.16816.F32 R52, R116.reuse, R144, R52 ;  /* 0x000000907434723c */ /* 0x040fe80000001834 */
[----:B------:R-:W-:Y:S02]  /*12540*/  FADD.FTZ R209, R209, R174 ;  /* 0x000000aed1d17221 */ /* 0x000fe40000010000 */
[----:B------:R-:W-:Y:S02]  /*12550*/  FADD.FTZ R208, R208, R175 ;  /* 0x000000afd0d07221 */ /* 0x000fe40000010000 */
[C---:B------:R-:W-:Y:S01]  /*12560*/  HMMA.16816.F32 R56, R116.reuse, R146, R56 ;  /* 0x000000927438723c */ /* 0x040fe20000001838 */
[----:B------:R-:W-:Y:S03]  /*12570*/  LDSM.16.MT88.4 R144, [R176+UR4+0x1100] ;  /* 0x00110004b090783b */ /* 0x000fe60008004200 */
[----:B------:R-:W-:Y:S04]  /*12580*/  FADD.FTZ R210, R210, R209 ;  /* 0x000000d1d2d27221 */ /* 0x000fe80000010000 */
[C---:B------:R-:W-:Y:S08]  /*12590*/  HMMA.16816.F32 R60, R116.reuse, R148, R60 ;  /* 0x00000094743c723c */ /* 0x040ff0000000183c */
[C---:B------:R-:W-:Y:S01]  /*125a0*/  HMMA.16816.F32 R64, R116.reuse, R150, R64 ;  /* 0x000000967440723c */ /* 0x040fe20000001840 */
[----:B------:R-:W-:Y:S07]  /*125b0*/  LDSM.16.MT88.4 R148, [R177+UR4+0x5900] ;  /* 0x00590004b194783b */ /* 0x000fee0008004200 */
[C---:B------:R-:W-:Y:S08]  /*125c0*/  HMMA.16816.F32 R68, R116.reuse, R152, R68 ;  /* 0x000000987444723c */ /* 0x040ff00000001844 */
[C---:B------:R-:W-:Y:S01]  /*125d0*/  HMMA.16816.F32 R72, R116.reuse, R154, R72 ;  /* 0x0000009a7448723c */ /* 0x040fe20000001848 */
[----:B------:R-:W-:Y:S07]  /*125e0*/  LDSM.16.MT88.4 R152, [R133+0x5900] ;  /* 0x005900008598783b */ /* 0x000fee0000004200 */
[C---:B------:R-:W-:Y:S07]  /*125f0*/  HMMA.16816.F32 R76, R116.reuse, R156, R76 ;  /* 0x0000009c744c723c */ /* 0x040fee000000184c */
[--C-:B------:R-:W-:Y:S01]  /*12600*/  FFMA.FTZ R156, R21, c[0x0][0x2d0], -R170.reuse ;  /* 0x0000b400159c7a23 */ /* 0x100fe200000108aa */
[C---:B------:R-:W-:Y:S04]  /*12610*/  HMMA.16816.F32 R80, R116.reuse, R158, R80 ;  /* 0x0000009e7450723c */ /* 0x040fe80000001850 */
[--C-:B------:R-:W-:Y:S01]  /*12620*/  FFMA.FTZ R157, R22, c[0x0][0x2d0], -R169.reuse ;  /* 0x0000b400169d7a23 */ /* 0x100fe200000108a9 */
[----:B------:R-:W1:Y:S02]  /*12630*/  MUFU.EX2 R156, R156 ;  /* 0x0000009c009c7308 */ /* 0x000e640000000800 */
[--C-:B------:R-:W-:Y:S01]  /*12640*/  FFMA.FTZ R158, R23, c[0x0][0x2d0], -R169.reuse ;  /* 0x0000b400179e7a23 */ /* 0x100fe200000108a9 */
[C---:B----4-:R-:W-:Y:S04]  /*12650*/  HMMA.16816.F32 R84, R116.reuse, R120, R84 ;  /* 0x000000787454723c */ /* 0x050fe80000001854 */
[----:B------:R-:W-:Y:S02]  /*12660*/  FFMA.FTZ R169, R35, c[0x0][0x2d0], -R169 ;  /* 0x0000b40023a97a23 */ /* 0x000fe400000108a9 */
[--C-:B------:R-:W-:Y:S01]  /*12670*/  FFMA.FTZ R159, R24, c[0x0][0x2d0], -R170.reuse ;  /* 0x0000b400189f7a23 */ /* 0x100fe200000108aa */
[----:B------:R-:W-:Y:S01]  /*12680*/  MUFU.EX2 R157, R157 ;  /* 0x0000009d009d7308 */ /* 0x000fe20000000800 */
[C---:B------:R-:W-:Y:S01]  /*12690*/  HMMA.16816.F32 R88, R116.reuse, R122, R88 ;  /* 0x0000007a7458723c */ /* 0x040fe20000001858 */
[----:B------:R-:W2:Y:S03]  /*126a0*/  LDSM.16.MT88.4 R120, [R160+0x4900] ;  /* 0x00490000a078783b */ /* 0x000ea60000004200 */
[----:B------:R-:W-:Y:S04]  /*126b0*/  FFMA.FTZ R170, R33, c[0x0][0x2d0], -R170 ;  /* 0x0000b40021aa7a23 */ /* 0x000fe800000108aa */
[C---:B---3--:R-:W-:Y:S01]  /*126c0*/  HMMA.16816.F32 R92, R116.reuse, R124, R92 ;  /* 0x0000007c745c723c */ /* 0x048fe2000000185c */
[----:B------:R-:W-:Y:S01]  /*126d0*/  LDSM.16.MT88.4 R32, [R133+0x1900] ;  /* 0x001900008520783b */ /* 0x000fe20000004200 */
[----:B------:R-:W3:Y:S02]  /*126e0*/  MUFU.EX2 R158, R158 ;  /* 0x0000009e009e7308 */ /* 0x000ee40000000800 */
[C---:B-1----:R-:W-:Y:S01]  /*126f0*/  F2FP.PACK_AB R24, R156.reuse, R211 ;  /* 0x000000d39c18723e */ /* 0x042fe200000000ff */
[----:B------:R-:W-:Y:S03]  /*12700*/  FADD.FTZ R211, R211, R208 ;  /* 0x000000d0d3d37221 */ /* 0x000fe60000010000 */
[C---:B------:R-:W-:Y:S01]  /*12710*/  HMMA.16816.F32 R96, R116.reuse, R126, R96 ;  /* 0x0000007e7460723c */ /* 0x040fe20000001860 */
[----:B------:R-:W1:Y:S03]  /*12720*/  LDSM.16.MT88.4 R124, [R177+UR4+0x1100] ;  /* 0x00110004b17c783b */ /* 0x000e660008004200 */
[----:B------:R-:W4:Y:S01]  /*12730*/  MUFU.EX2 R159, R159 ;  /* 0x0000009f009f7308 */ /* 0x000f220000000800 */
[----:B------:R-:W-:Y:S03]  /*12740*/  FADD.FTZ R156, R156, R211 ;  /* 0x000000d39c9c7221 */ /* 0x000fe60000010000 */
[C---:B------:R-:W-:Y:S06]  /*12750*/  HMMA.16816.F32 R12, R116.reuse, R128, R12 ;  /* 0x00000080740c723c */ /* 0x040fec000000180c */
[----:B------:R-:W1:Y:S02]  /*12760*/  MUFU.EX2 R170, R170 ;  /* 0x000000aa00aa7308 */ /* 0x000e640000000800 */
[C---:B------:R-:W-:Y:S01]  /*12770*/  HMMA.16816.F32 R100, R116.reuse, R130, R100 ;  /* 0x000000827464723c */ /* 0x040fe20000001864 */
[----:B------:R-:W1:Y:S03]  /*12780*/  LDSM.16.MT88.4 R128, [R160+0x1100] ;  /* 0x00110000a080783b */ /* 0x000e660000004200 */
[----:B---3--:R-:W-:Y:S01]  /*12790*/  F2FP.PACK_AB R25, R158, R157 ;  /* 0x0000009d9e19723e */ /* 0x008fe200000000ff */
[----:B------:R-:W-:Y:S03]  /*127a0*/  FADD.FTZ R157, R157, R210 ;  /* 0x000000d29d9d7221 */ /* 0x000fe60000010000 */
[C---:B-----5:R-:W-:Y:S01]  /*127b0*/  HMMA.16816.F32 R104, R116.reuse, R136, R104 ;  /* 0x000000887468723c */ /* 0x060fe20000001868 */
[----:B------:R-:W3:Y:S03]  /*127c0*/  MUFU.EX2 R169, R169 ;  /* 0x000000a900a97308 */ /* 0x000ee60000000800 */
[----:B----4-:R-:W-:Y:S01]  /*127d0*/  F2FP.PACK_AB R26, R212, R159 ;  /* 0x0000009fd41a723e */ /* 0x010fe200000000ff */
[----:B------:R-:W-:Y:S02]  /*127e0*/  FADD.FTZ R158, R158, R157 ;  /* 0x0000009d9e9e7221 */ /* 0x000fe40000010000 */
[----:B------:R-:W-:Y:S01]  /*127f0*/  FADD.FTZ R159, R159, R156 ;  /* 0x0000009c9f9f7221 */ /* 0x000fe20000010000 */
[C---:B------:R-:W-:Y:S01]  /*12800*/  HMMA.16816.F32 R108, R116.reuse, R138, R108 ;  /* 0x0000008a746c723c */ /* 0x040fe2000000186c */
[----:B------:R-:W4:Y:S03]  /*12810*/  LDSM.16.MT88.4 R136, [R177+UR4+0x3100] ;  /* 0x00310004b188783b */ /* 0x000f260008004200 */
[----:B------:R-:W-:Y:S02]  /*12820*/  FADD.FTZ R213, R213, R158 ;  /* 0x0000009ed5d57221 */ /* 0x000fe40000010000 */
[----:B------:R-:W-:Y:S02]  /*12830*/  FADD.FTZ R212, R212, R159 ;  /* 0x0000009fd4d47221 */ /* 0x000fe40000010000 */
[C---:B--2---:R-:W-:Y:S04]  /*12840*/  HMMA.16816.F32 R16, R116.reuse, R120, R16 ;  /* 0x000000787410723c */ /* 0x044fe80000001810 */
[----:B------:R-:W-:Y:S04]  /*12850*/  FADD.FTZ R214, R214, R213 ;  /* 0x000000d5d6d67221 */ /* 0x000fe80000010000 */
[----:B------:R-:W-:Y:S01]  /*12860*/  HMMA.16816.F32 R112, R116, R122, R112 ;  /* 0x0000007a7470723c */ /* 0x000fe20000001870 */
[----:B------:R-:W2:Y:S07]  /*12870*/  LDSM.16.MT88.4 R116, [R133+0x3100] ;  /* 0x003100008574783b */ /* 0x000eae0000004200 */
[C---:B-1----:R-:W-:Y:S01]  /*12880*/  HMMA.16816.F32 R4, R24.reuse, R124, R4 ;  /* 0x0000007c1804723c */ /* 0x042fe20000001804 */
[----:B------:R-:W1:Y:S07]  /*12890*/  LDSM.16.MT88.4 R120, [R176+UR4+0x3100] ;  /* 0x00310004b078783b */ /* 0x000e6e0008004200 */
[C---:B------:R-:W-:Y:S01]  /*128a0*/  HMMA.16816.F32 R8, R24.reuse, R126, R8 ;  /* 0x0000007e1808723c */ /* 0x040fe20000001808 */
[----:B------:R-:W5:Y:S07]  /*128b0*/  LDSM.16.MT88.4 R124, [R160+0x3100] ;  /* 0x00310000a07c783b */ /* 0x000f6e0000004200 */
[C---:B------:R-:W-:Y:S08]  /*128c0*/  HMMA.16816.F32 R36, R24.reuse, R140, R36 ;  /* 0x0000008c1824723c */ /* 0x040ff00000001824 */
[C---:B------:R-:W-:Y:S01]  /*128d0*/  HMMA.16816.F32 R40, R24.reuse, R142, R40 ;  /* 0x0000008e1828723c */ /* 0x040fe20000001828 */
[----:B------:R-:W-:Y:S07]  /*128e0*/  LDSM.16.MT88.4 R140, [R176+UR4+0x3900] ;  /* 0x00390004b08c783b */ /* 0x000fee0008004200 */
[C---:B------:R-:W-:Y:S08]  /*128f0*/  HMMA.16816.F32 R44, R24.reuse, R144, R44 ;  /* 0x00000090182c723c */ /* 0x040ff0000000182c */
[C---:B------:R-:W-:Y:S01]  /*12900*/  HMMA.16816.F32 R48, R24.reuse, R146, R48 ;  /* 0x000000921830723c */ /* 0x040fe20000001830 */
[----:B------:R-:W-:Y:S07]  /*12910*/  LDSM.16.MT88.4 R144, [R160+0x3900] ;  /* 0x00390000a090783b */ /* 0x000fee0000004200 */
[C---:B------:R-:W-:Y:S08]  /*12920*/  HMMA.16816.F32 R52, R24.reuse, R128, R52 ;  /* 0x000000801834723c */ /* 0x040ff00000001834 */
[C---:B------:R-:W-:Y:S01]  /*12930*/  HMMA.16816.F32 R56, R24.reuse, R130, R56 ;  /* 0x000000821838723c */ /* 0x040fe20000001838 */
[----:B------:R-:W3:Y:S07]  /*12940*/  LDSM.16.MT88.4 R128, [R177+UR4+0x5100] ;  /* 0x00510004b180783b */ /* 0x000eee0008004200 */
[C---:B----4-:R-:W-:Y:S08]  /*12950*/  HMMA.16816.F32 R60, R24.reuse, R136, R60 ;  /* 0x00000088183c723c */ /* 0x050ff0000000183c */
[C---:B------:R-:W-:Y:S01]  /*12960*/  HMMA.16816.F32 R64, R24.reuse, R138, R64 ;  /* 0x0000008a1840723c */ /* 0x040fe20000001840 */
[----:B------:R-:W-:Y:S07]  /*12970*/  LDSM.16.MT88.4 R136, [R160+0x1900] ;  /* 0x00190000a088783b */ /* 0x000fee0000004200 */
[C---:B--2---:R-:W-:Y:S08]  /*12980*/  HMMA.16816.F32 R68, R24.reuse, R116, R68 ;  /* 0x000000741844723c */ /* 0x044ff00000001844 */
[C---:B------:R-:W-:Y:S01]  /*12990*/  HMMA.16816.F32 R72, R24.reuse, R118, R72 ;  /* 0x000000761848723c */ /* 0x040fe20000001848 */
[----:B------:R-:W2:Y:S07]  /*129a0*/  LDSM.16.MT88.4 R116, [R133+0x5100] ;  /* 0x005100008574783b */ /* 0x000eae0000004200 */
[C---:B-1----:R-:W-:Y:S08]  /*129b0*/  HMMA.16816.F32 R76, R24.reuse, R120, R76 ;  /* 0x00000078184c723c */ /* 0x042ff0000000184c */
[C---:B------:R-:W-:Y:S01]  /*129c0*/  HMMA.16816.F32 R80, R24.reuse, R122, R80 ;  /* 0x0000007a1850723c */ /* 0x040fe20000001850 */
[----:B------:R-:W1:Y:S07]  /*129d0*/  LDSM.16.MT88.4 R120, [R176+UR4+0x5100] ;  /* 0x00510004b078783b */ /* 0x000e6e0008004200 */
[C---:B-----5:R-:W-:Y:S08]  /*129e0*/  HMMA.16816.F32 R84, R24.reuse, R124, R84 ;  /* 0x0000007c1854723c */ /* 0x060ff00000001854 */
[C---:B------:R-:W-:Y:S01]  /*129f0*/  HMMA.16816.F32 R88, R24.reuse, R126, R88 ;  /* 0x0000007e1858723c */ /* 0x040fe20000001858 */
[----:B------:R-:W4:Y:S07]  /*12a00*/  LDSM.16.MT88.4 R124, [R177+UR4+0x1900] ;  /* 0x00190004b17c783b */ /* 0x000f2e0008004200 */
[C---:B---3--:R-:W-:Y:S08]  /*12a10*/  HMMA.16816.F32 R92, R24.reuse, R128, R92 ;  /* 0x00000080185c723c */ /* 0x048ff0000000185c */
[C---:B------:R-:W-:Y:S08]  /*12a20*/  HMMA.16816.F32 R96, R24.reuse, R130, R96 ;  /* 0x000000821860723c */ /* 0x040ff00000001860 */
[C---:B--2---:R-:W-:Y:S08]  /*12a30*/  HMMA.16816.F32 R12, R24.reuse, R116, R12 ;  /* 0x00000074180c723c */ /* 0x044ff0000000180c */
[C---:B------:R-:W-:Y:S01]  /*12a40*/  HMMA.16816.F32 R100, R24.reuse, R118, R100 ;  /* 0x000000761864723c */ /* 0x040fe20000001864 */
[----:B------:R-:W2:Y:S07]  /*12a50*/  LDSM.16.MT88.4 R116, [R176+UR4+0x1900] ;  /* 0x00190004b074783b */ /* 0x000eae0008004200 */
[C---:B-1----:R-:W-:Y:S08]  /*12a60*/  HMMA.16816.F32 R104, R24.reuse, R120, R104 ;  /* 0x000000781868723c */ /* 0x042ff00000001868 */
[C---:B------:R-:W-:Y:S01]  /*12a70*/  HMMA.16816.F32 R108, R24.reuse, R122, R108 ;  /* 0x0000007a186c723c */ /* 0x040fe2000000186c */
[----:B------:R-:W1:Y:S07]  /*12a80*/  LDSM.16.MT88.4 R120, [R177+UR4+0x3900] ;  /* 0x00390004b178783b */ /* 0x000e6e0008004200 */
[C---:B------:R-:W-:Y:S08]  /*12a90*/  HMMA.16816.F32 R16, R24.reuse, R28, R16 ;  /* 0x0000001c1810723c */ /* 0x040ff00000001810 */
[----:B------:R-:W-:Y:S01]  /*12aa0*/  HMMA.16816.F32 R112, R24, R30, R112 ;  /* 0x0000001e1870723c */ /* 0x000fe20000001870 */
[----:B------:R-:W3:Y:S06]  /*12ab0*/  LDSM.16.MT88.4 R28, [R133+0x3900] ;  /* 0x00390000851c783b */ /* 0x000eec0000004200 */
        /* <DEDUP_REMOVED lines=9> */
[C---:B----4-:R-:W-:Y:S03]  /*12b50*/  HMMA.16816.F32 R128, R24.reuse, R124, R4 ;  /* 0x0000007c1880723c */ /* 0x050fe60000001804 */
[----:B------:R-:W-:Y:S02]  /*12b60*/  FADD.FTZ R220, R220, R217 ;  /* 0x000000d9dcdc7221 */ /* 0x000fe40000010000 */
[----:B------:R-:W-:Y:S02]  /*12b70*/  FADD.FTZ R207, R170, R207 ;  /* 0x000000cfaacf7221 */ /* 0x000fe40000010000 */
[----:B------:R-:W-:Y:S01]  /*12b80*/  FADD.FTZ R205, R169, R220 ;  /* 0x000000dca9cd7221 */ /* 0x000fe20000010000 */
[C---:B------:R-:W-:Y:S08]  /*12b90*/  HMMA.16816.F32 R124, R24.reuse, R126, R8 ;  /* 0x0000007e187c723c */ /* 0x040ff00000001808 */
[C---:B------:R-:W-:Y:S08]  /*12ba0*/  HMMA.16816.F32 R36, R24.reuse, R32, R36 ;  /* 0x000000201824723c */ /* 0x040ff00000001824 */
[C---:B------:R-:W-:Y:S01]  /*12bb0*/  HMMA.16816.F32 R40, R24.reuse, R34, R40 ;  /* 0x000000221828723c */ /* 0x040fe20000001828 */
[----:B------:R-:W4:Y:S07]  /*12bc0*/  LDSM.16.MT88.4 R32, [R176+UR4+0x5900] ;  /* 0x00590004b020783b */ /* 0x000f2e0008004200 */
[C---:B--2---:R-:W-:Y:S08]  /*12bd0*/  HMMA.16816.F32 R44, R24.reuse, R116, R44 ;  /* 0x00000074182c723c */ /* 0x044ff0000000182c */
[C---:B------:R-:W-:Y:S08]  /*12be0*/  HMMA.16816.F32 R48, R24.reuse, R118, R48 ;  /* 0x000000761830723c */ /* 0x040ff00000001830 */
[C---:B------:R-:W-:Y:S08]  /*12bf0*/  HMMA.16816.F32 R52, R24.reuse, R136, R52 ;  /* 0x000000881834723c */ /* 0x040ff00000001834 */
[C---:B------:R-:W-:Y:S08]  /*12c00*/  HMMA.16816.F32 R56, R24.reuse, R138, R56 ;  /* 0x0000008a1838723c */ /* 0x040ff00000001838 */
[C---:B-1----:R-:W-:Y:S08]  /*12c10*/  HMMA.16816.F32 R60, R24.reuse, R120, R60 ;  /* 0x00000078183c723c */ /* 0x042ff0000000183c */
[C---:B------:R-:W-:Y:S08]  /*12c20*/  HMMA.16816.F32 R64, R24.reuse, R122, R64 ;  /* 0x0000007a1840723c */ /* 0x040ff00000001840 */
[C---:B---3--:R-:W-:Y:S08]  /*12c30*/  HMMA.16816.F32 R68, R24.reuse, R28, R68 ;  /* 0x0000001c1844723c */ /* 0x048ff00000001844 */
[C---:B------:R-:W-:Y:S01]  /*12c40*/  HMMA.16816.F32 R72, R24.reuse, R30, R72 ;  /* 0x0000001e1848723c */ /* 0x040fe20000001848 */
[----:B------:R-:W1:Y:S07]  /*12c50*/  LDSM.16.MT88.4 R28, [R160+0x5900] ;  /* 0x00590000a01c783b */ /* 0x000e6e0000004200 */
        /* <DEDUP_REMOVED lines=10> */
[C---:B-1----:R-:W-:Y:S08]  /*12d00*/  HMMA.16816.F32 R116, R24.reuse, R28, R16 ;  /* 0x0000001c1874723c */ /* 0x042ff00000001810 */
[----:B------:R-:W-:Y:S01]  /*12d10*/  HMMA.16816.F32 R112, R24, R30, R112 ;  /* 0x0000001e1870723c */ /* 0x000fe20000001870 */
[----:B------:R-:W-:-:S07]  /*12d20*/  @!P0 BRA `(.L_x_880) ;  /* 0x0000040000008947 */ /* 0x000fce0003800000 */
[----:B------:R-:W-:Y:S01]  /*12d30*/  ISETP.NE.AND P2, PT, R190, 0x1, PT ;  /* 0x00000001be00780c */ /* 0x000fe20003f45270 */
[----:B------:R-:W-:Y:S01]  /*12d40*/  IMAD R193, R206, 0x40, R185 ;  /* 0x00000040cec17824 */ /* 0x000fe200078e02b9 */
[----:B------:R-:W-:Y:S01]  /*12d50*/  SEL R4, RZ, 0x10, P5 ;  /* 0x00000010ff047807 */ /* 0x000fe20002800000 */
[----:B------:R-:W-:Y:S03]  /*12d60*/  IMAD.MOV.U32 R192, RZ, RZ, RZ ;  /* 0x000000ffffc07224 */ /* 0x000fe600078e00ff */
[----:B------:R-:W-:Y:S02]  /*12d70*/  IADD3 R193, R193, -0x80, R196 ;  /* 0xffffff80c1c17810 */ /* 0x000fe40007ffe0c4 */
[C---:B------:R-:W-:Y:S03]  /*12d80*/  IADD3 R13, -R4.reuse, 0x10, RZ ;  /* 0x00000010040d7810 */ /* 0x040fe60007ffe1ff */
[--C-:B------:R-:W-:Y:S01]  /*12d90*/  IMAD.MOV.U32 R0, RZ, RZ, R193.reuse ;  /* 0x000000ffff007224 */ /* 0x100fe200078e00c1 */
[----:B------:R-:W-:Y:S01]  /*12da0*/  LOP3.LUT R13, R13, 0xf, RZ, 0xc0, !PT ;  /* 0x0000000f0d0d7812 */ /* 0x000fe200078ec0ff */
[----:B------:R-:W-:Y:S05]  /*12db0*/  @P2 IMAD.HI.U32 R2, R193, c[0x0][0x2bc], RZ ;  /* 0x0000af00c1022a27 */ /* 0x000fea00078e00ff */
[----:B------:R-:W-:Y:S02]  /*12dc0*/  @P2 SHF.R.U32.HI R0, RZ, c[0x0][0x2c0], R2 ;  /* 0x0000b000ff002a19 */ /* 0x000fe40000011602 */
[----:B------:R-:W-:Y:S02]  /*12dd0*/  ISETP.NE.U32.AND P2, PT, R4, RZ, PT ;  /* 0x000000ff0400720c */ /* 0x000fe40003f45070 */
[C---:B------:R-:W-:Y:S04]  /*12de0*/  @!P3 IADD3 R5, P0, R0.reuse, R198, RZ ;  /* 0x000000c60005b210 */ /* 0x040fe80007f1e0ff */
[----:B------:R-:W-:Y:S01]  /*12df0*/  @!P3 LEA.HI.X.SX32 R2, R0, R189, 0x1, P0 ;  /* 0x000000bd0002b211 */ /* 0x000fe200000f0eff */
[----:B------:R-:W-:Y:S01]  /*12e00*/  IMAD.MOV R0, RZ, RZ, -R0 ;  /* 0x000000ffff007224 */ /* 0x000fe200078e0a00 */
[C---:B------:R-:W-:Y:S03]  /*12e10*/  @!P3 LEA R10, P0, R5.reuse, c[0x0][0x2a0], 0x2 ;  /* 0x0000a800050aba11 */ /* 0x040fe600078010ff */
[----:B------:R-:W-:Y:S01]  /*12e20*/  IMAD R193, R0, c[0x0][0x2b8], R193 ;  /* 0x0000ae0000c17a24 */ /* 0x000fe200078e02c1 */
[----:B------:R-:W-:Y:S02]  /*12e30*/  @!P3 LEA.HI.X R11, R5, c[0x0][0x2a4], R2, 0x2, P0 ;  /* 0x0000a900050bba11 */ /* 0x000fe400000f1402 */
[----:B------:R-:W-:Y:S01]  /*12e40*/  SEL R2, RZ, 0x10, P4 ;  /* 0x00000010ff027807 */ /* 0x000fe20002000000 */
[----:B------:R-:W-:Y:S01]  /*12e50*/  IMAD.WIDE.U32 R8, R193, c[0x0][0x1e0], RZ ;  /* 0x00007800c1087a25 */ /* 0x000fe200078e00ff */
[----:B------:R-:W-:Y:S01]  /*12e60*/  SHF.R.S32.HI R5, RZ, 0x1f, R193 ;  /* 0x0000001fff057819 */ /* 0x000fe200000114c1 */
[----:B------:R-:W2:Y:S04]  /*12e70*/  @!P3 LDG.E R192, [R10.64] ;  /* 0x000000060ac0b981 */ /* 0x000ea8000c1e1900 */
[----:B------:R-:W-:Y:S04]  /*12e80*/  IMAD R5, R5, c[0x0][0x1e0], RZ ;  /* 0x0000780005057a24 */ /* 0x000fe800078e02ff */
[----:B------:R-:W-:Y:S04]  /*12e90*/  IMAD R5, R193, c[0x0][0x1e4], R5 ;  /* 0x00007900c1057a24 */ /* 0x000fe800078e0205 */
[----:B------:R-:W-:Y:S02]  /*12ea0*/  IMAD.IADD R9, R9, 0x1, R5 ;  /* 0x0000000109097824 */ /* 0x000fe400078e0205 */
[----:B------:R-:W-:Y:S01]  /*12eb0*/  IMAD R5, R184, c[0x0][0x1e8], RZ ;  /* 0x00007a00b8057a24 */ /* 0x000fe200078e02ff */
[----:B--2---:R-:W-:Y:S01]  /*12ec0*/  SHF.R.S32.HI R7, RZ, 0x1f, R192 ;  /* 0x0000001fff077819 */ /* 0x004fe200000114c0 */
[C---:B------:R-:W-:Y:S04]  /*12ed0*/  IMAD.WIDE.U32 R8, R192.reuse, c[0x0][0x1f0], R8 ;  /* 0x00007c00c0087a25 */ /* 0x040fe800078e0008 */
        /* <DEDUP_REMOVED lines=15> */
[----:B-1----:R-:W-:Y:S04]  /*12fd0*/  IADD3 R12, P1, P0, R13, R6, R200 ;  /* 0x000000060d0c7210 */ /* 0x002fe8000783e0c8 */
[----:B--2---:R-:W-:Y:S02]  /*12fe0*/  IADD3.X R13, RZ, R8, R201, P1, P0 ;  /* 0x00000008ff0d7210 */ /* 0x004fe40000fe04c9 */
[----:B---3--:R-:W-:Y:S04]  /*12ff0*/  IADD3 R14, P1, P0, R7, R6, R202 ;  /* 0x00000006070e7210 */ /* 0x008fe8000783e0ca */
[----:B------:R-:W-:Y:S02]  /*13000*/  IADD3.X R15, RZ, R8, R203, P1, P0 ;  /* 0x00000008ff0f7210 */ /* 0x000fe40000fe04cb */
        /* <DEDUP_REMOVED lines=18> */
.L_x_880:
        /* <DEDUP_REMOVED lines=9> */
.L_x_878:
[----:B-1----:R-:W1:Y:S01]  /*131c0*/  SHFL.BFLY PT, R6, R207, 0x2, 0x1f ;  /* 0x0c401f00cf067f89 */ /* 0x002e6200000e0000 */
        /* <DEDUP_REMOVED lines=17> */
[----:B------:R-:W2:Y:S01]  /*132e0*/  @P1 MUFU.LG2 R5, R5 ;  /* 0x0000000500051308 */ /* 0x000ea20000000c00 */
[----:B------:R-:W-:-:S07]  /*132f0*/  @P0 FMUL.FTZ R16, R16, c[0x0][0x2d0] ;  /* 0x0000b40010100a20 */ /* 0x000fce0000410000 */
[----:B------:R-:W3:Y:S01]  /*13300*/  @P0 MUFU.LG2 R13, R0 ;  /* 0x00000000000d0308 */ /* 0x000ee20000000c00 */
[C---:B-1----:R-:W-:Y:S02]  /*13310*/  FMUL.FTZ R128, R4.reuse, R128 ;  /* 0x0000008004807220 */ /* 0x042fe40000410000 */
[C---:B------:R-:W-:Y:S02]  /*13320*/  FMUL.FTZ R129, R4.reuse, R129 ;  /* 0x0000008104817220 */ /* 0x040fe40000410000 */
[C---:B------:R-:W-:Y:S02]  /*13330*/  FMUL.FTZ R124, R4.reuse, R124 ;  /* 0x0000007c047c7220 */ /* 0x040fe40000410000 */
[C---:B------:R-:W-:Y:S01]  /*13340*/  FMUL.FTZ R125, R4.reuse, R125 ;  /* 0x0000007d047d7220 */ /* 0x040fe20000410000 */
[----:B------:R1:W4:Y:S01]  /*13350*/  @P0 MUFU.RCP R2, R0 ;  /* 0x0000000000020308 */ /* 0x0003220000001000 */
[----:B--2---:R-:W-:Y:S02]  /*13360*/  @P1 FMUL.FTZ R5, R5, 0.69314718246459960938 ;  /* 0x3f31721805051820 */ /* 0x004fe40000410000 */
[----:B------:R-:W-:-:S02]  /*13370*/  FMUL.FTZ R36, R4, R36 ;  /* 0x0000002404247220 */ /* 0x000fc40000410000 */
[C---:B------:R-:W-:Y:S02]  /*13380*/  FMUL.FTZ R37, R4.reuse, R37 ;  /* 0x0000002504257220 */ /* 0x040fe40000410000 */
        /* <DEDUP_REMOVED lines=43> */
[----:B------:R-:W-:Y:S02]  /*13640*/  FMUL.FTZ R113, R4, R113 ;  /* 0x0000007104717220 */ /* 0x000fe40000410000 */
[C---:B----4-:R-:W-:Y:S02]  /*13650*/  FMUL.FTZ R130, R2.reuse, R130 ;  /* 0x0000008202827220 */ /* 0x050fe40000410000 */
        /* <DEDUP_REMOVED lines=47> */
[----:B------:R-:W-:Y:S02]  /*13950*/  @P1 FFMA.FTZ R0, R14, R132, R5 ;  /* 0x000000840e001223 */ /* 0x000fe40000010005 */
[----:B------:R-:W-:Y:S02]  /*13960*/  @P0 FFMA.FTZ R12, R16, R3, R13 ;  /* 0x00000003100c0223 */ /* 0x000fe4000001000d */
.L_x_828:
        /* <DEDUP_REMOVED lines=19> */
[----:B------:R-:W-:Y:S02]  /*13aa0*/  LEA.HI R7, R14, R3, RZ, 0x5 ;  /* 0x000000030e077211 */ /* 0x000fe400078f28ff */
[--C-:B------:R-:W-:Y:S02]  /*13ab0*/  SHF.R.S32.HI R16, RZ, 0x2, R5.reuse ;  /* 0x00000002ff107819 */ /* 0x100fe40000011405 */
[----:B------:R-:W-:Y:S02]  /*13ac0*/  SHF.R.S32.HI R13, RZ, 0x1f, R5 ;  /* 0x0000001fff0d7819 */ /* 0x000fe40000011405 */
[----:B------:R-:W-:Y:S02]  /*13ad0*/  F2FP.PACK_AB R48, R49, R48 ;  /* 0x000000303130723e */ /* 0x000fe400000000ff */
[----:B------:R-:W-:Y:S02]  /*13ae0*/  LEA.HI R13, R13, R16, RZ, 0x3 ;  /* 0x000000100d0d7211 */ /* 0x000fe400078f18ff */
[----:B------:R-:W-:-:S02]  /*13af0*/  F2FP.PACK_AB R50, R51, R50 ;  /* 0x000000323332723e */ /* 0x000fc400000000ff */
[----:B------:R-:W-:Y:S02]  /*13b00*/  LOP3.LUT R13, R13, 0xfffffff8, RZ, 0xc0, !PT ;  /* 0xfffffff80d0d7812 */ /* 0x000fe400078ec0ff */
[----:B------:R-:W-:Y:S02]  /*13b10*/  F2FP.PACK_AB R52, R53, R52 ;  /* 0x000000343534723e */ /* 0x000fe400000000ff */
[----:B------:R-:W-:Y:S01]  /*13b20*/  F2FP.PACK_AB R54, R55, R54 ;  /* 0x000000363736723e */ /* 0x000fe200000000ff */
[----:B------:R-:W-:Y:S01]  /*13b30*/  IMAD.IADD R13, R16, 0x1, -R13 ;  /* 0x00000001100d7824 */ /* 0x000fe200078e0a0d */
[----:B------:R-:W-:Y:S02]  /*13b40*/  LOP3.LUT R16, R5, 0xfffffffc, RZ, 0xc0, !PT ;  /* 0xfffffffc05107812 */ /* 0x000fe400078ec0ff */
[----:B------:R-:W-:Y:S01]  /*13b50*/  SHF.R.S32.HI R5, RZ, 0x5, R7 ;  /* 0x00000005ff057819 */ /* 0x000fe20000011407 */
[C---:B------:R-:W-:Y:S01]  /*13b60*/  IMAD.SHL.U32 R9, R13.reuse, 0x40, RZ ;  /* 0x000000400d097824 */ /* 0x040fe200078e00ff */
[----:B------:R-:W-:Y:S01]  /*13b70*/  LOP3.LUT R15, R13, 0x1, RZ, 0xc0, !PT ;  /* 0x000000010d0f7812 */ /* 0x000fe200078ec0ff */
[----:B------:R-:W-:Y:S01]  /*13b80*/  IMAD.IADD R16, R3, 0x1, -R16 ;  /* 0x0000000103107824 */ /* 0x000fe200078e0a10 */
[----:B------:R-:W-:-:S02]  /*13b90*/  F2FP.PACK_AB R56, R57, R56 ;  /* 0x000000383938723e */ /* 0x000fc400000000ff */
        /* <DEDUP_REMOVED lines=11> */
[----:B------:R-:W-:Y:S01]  /*13c50*/  F2FP.PACK_AB R62, R63, R62 ;  /* 0x0000003e3f3e723e */ /* 0x000fe200000000ff */
[----:B------:R-:W-:Y:S01]  /*13c60*/  IMAD.MOV.U32 R13, RZ, RZ, 0x40 ;  /* 0x00000040ff0d7424 */ /* 0x000fe200078e00ff */
[----:B------:R-:W-:Y:S02]  /*13c70*/  F2FP.PACK_AB R64, R65, R64 ;  /* 0x000000404140723e */ /* 0x000fe400000000ff */
[C---:B------:R-:W-:Y:S01]  /*13c80*/  IADD3 R15, R11.reuse, 0x80, RZ ;  /* 0x000000800b0f7810 */ /* 0x040fe20007ffe0ff */
[----:B------:R-:W-:Y:S01]  /*13c90*/  STS [R11+0x80], R128 ;  /* 0x000080800b007388 */ /* 0x000fe20000000800 */
[----:B------:R-:W-:Y:S02]  /*13ca0*/  IADD3 R9, R11, 0x70, RZ ;  /* 0x000000700b097810 */ /* 0x000fe40007ffe0ff */
[----:B------:R-:W-:Y:S01]  /*13cb0*/  @P0 IADD3 R9, R15, 0x10, RZ ;  /* 0x000000100f090810 */ /* 0x000fe20007ffe0ff */
[----:B------:R-:W-:Y:S01]  /*13cc0*/  IMAD.IADD R15, R11, 0x1, R18 ;  /* 0x000000010b0f7824 */ /* 0x000fe200078e0212 */
[----:B------:R-:W-:Y:S01]  /*13cd0*/  SEL R20, R13, 0xffffffc0, !P2 ;  /* 0xffffffc00d147807 */ /* 0x000fe20005000000 */
[----:B------:R-:W-:Y:S01]  /*13ce0*/  STS [R11+0x480], R130 ;  /* 0x000480820b007388 */ /* 0x000fe20000000800 */
[----:B------:R-:W-:Y:S01]  /*13cf0*/  F2FP.PACK_AB R66, R67, R66 ;  /* 0x000000424342723e */ /* 0x000fe200000000ff */
[--C-:B------:R-:W-:Y:S01]  /*13d00*/  IMAD.IADD R13, R18, 0x1, R9.reuse ;  /* 0x00000001120d7824 */ /* 0x100fe200078e0209 */
[----:B------:R-:W-:Y:S01]  /*13d10*/  F2FP.PACK_AB R68, R69, R68 ;  /* 0x000000444544723e */ /* 0x000fe200000000ff */
[--C-:B------:R-:W-:Y:S01]  /*13d20*/  IMAD.IADD R17, R11, 0x1, R20.reuse ;  /* 0x000000010b117824 */ /* 0x100fe200078e0214 */
[----:B------:R-:W-:Y:S01]  /*13d30*/  STS [R9], R124 ;  /* 0x0000007c09007388 */ /* 0x000fe20000000800 */
[C---:B------:R-:W-:Y:S01]  /*13d40*/  IMAD.IADD R19, R20.reuse, 0x1, R9 ;  /* 0x0000000114137824 */ /* 0x040fe200078e0209 */
[----:B------:R-:W-:Y:S01]  /*13d50*/  F2FP.PACK_AB R70, R71, R70 ;  /* 0x000000464746723e */ /* 0x000fe200000000ff */
[----:B------:R-:W-:Y:S01]  /*13d60*/  IMAD.IADD R21, R20, 0x1, R15 ;  /* 0x0000000114157824 */ /* 0x000fe200078e020f */
[----:B------:R-:W-:Y:S01]  /*13d70*/  STS [R9+0x400], R126 ;  /* 0x0004007e09007388 */ /* 0x000fe20000000800 */
[----:B------:R-:W-:Y:S01]  /*13d80*/  IMAD.IADD R23, R13, 0x1, R20 ;  /* 0x000000010d177824 */ /* 0x000fe200078e0214 */
[----:B------:R-:W-:-:S02]  /*13d90*/  F2FP.PACK_AB R72, R73, R72 ;  /* 0x000000484948723e */ /* 0x000fc400000000ff */
[----:B------:R-:W-:Y:S01]  /*13da0*/  STS [R15+0x80], R36 ;  /* 0x000080240f007388 */ /* 0x000fe20000000800 */
[----:B------:R-:W-:Y:S02]  /*13db0*/  F2FP.PACK_AB R74, R75, R74 ;  /* 0x0000004a4b4a723e */ /* 0x000fe400000000ff */
        /* <DEDUP_REMOVED lines=32> */
[----:B------:R-:W-:Y:S02]  /*13fc0*/  ISETP.NE.U32.AND P1, PT, RZ, c[0x0][0x508], PT ;  /* 0x00014200ff007a0c */ /* 0x000fe40003f25070 */
[----:B------:R-:W-:Y:S01]  /*13fd0*/  ISETP.NE.U32.AND P0, PT, RZ, c[0x0][0x500], PT ;  /* 0x00014000ff007a0c */ /* 0x000fe20003f05070 */
[----:B------:R-:W-:Y:S01]  /*13fe0*/  STS [R11+0x4080], R60 ;  /* 0x0040803c0b007388 */ /* 0x000fe20000000800 */
[----:B------:R-:W-:-:S02]  /*13ff0*/  ISETP.NE.AND.EX P1, PT, RZ, c[0x0][0x50c], PT, P1 ;  /* 0x00014300ff007a0c */ /* 0x000fc40003f25310 */
        /* <DEDUP_REMOVED lines=20> */
[----:B------:R-:W-:Y:S04]  /*14140*/  STS [R15+0x8080], R120 ;  /* 0x008080780f007388 */ /* 0x000fe80000000800 */
[----:B------:R-:W-:Y:S04]  /*14150*/  STS [R15+0x8480], R122 ;  /* 0x0084807a0f007388 */ /* 0x000fe80000000800 */
[----:B------:R-:W-:Y:S04]  /*14160*/  STS [R13+0x8000], R100 ;  /* 0x008000640d007388 */ /* 0x000fe80000000800 */
[----:B------:R3:W-:Y:S01]  /*14170*/  STS [R13+0x8400], R102 ;  /* 0x008400660d007388 */ /* 0x0007e20000000800 */
[----:B-1----:R-:W-:-:S03]  /*14180*/  IMAD.MOV.U32 R11, RZ, RZ, 0x4 ;  /* 0x00000004ff0b7424 */ /* 0x002fc600078e00ff */
[----:B------:R1:W-:Y:S04]  /*14190*/  STS [R17+0x8080], R104 ;  /* 0x0080806811007388 */ /* 0x0003e80000000800 */
[----:B------:R1:W-:Y:S01]  /*141a0*/  STS [R17+0x8480], R106 ;  /* 0x0084806a11007388 */ /* 0x0003e20000000800 */
[----:B--2---:R-:W-:-:S03]  /*141b0*/  IMAD.WIDE R8, R186, R11, c[0x0][0x500] ;  /* 0x00014000ba087625 */ /* 0x004fc600078e020b */
[----:B------:R1:W-:Y:S04]  /*141c0*/  STS [R19+0x8000], R108 ;  /* 0x0080006c13007388 */ /* 0x0003e80000000800 */
[----:B------:R1:W-:Y:S04]  /*141d0*/  STS [R19+0x8400], R110 ;  /* 0x0084006e13007388 */ /* 0x0003e80000000800 */
[----:B------:R1:W-:Y:S04]  /*141e0*/  STS [R21+0x8080], R116 ;  /* 0x0080807415007388 */ /* 0x0003e80000000800 */
[----:B------:R1:W-:Y:S04]  /*141f0*/  STS [R21+0x8480], R118 ;  /* 0x0084807615007388 */ /* 0x0003e80000000800 */
[----:B------:R1:W-:Y:S04]  /*14200*/  STS [R23+0x8000], R112 ;  /* 0x0080007017007388 */ /* 0x0003e80000000800 */
[----:B------:R1:W-:Y:S04]  /*14210*/  STS [R23+0x8400], R114 ;  /* 0x0084007217007388 */ /* 0x0003e80000000800 */
[----:B------:R-:W-:Y:S01]  /*14220*/  BAR.SYNC.DEFER_BLOCKING 0x1, 0x100 ;  /* 0x0044000000007b1d */ /* 0x000fe20000010000 */
[----:B------:R-:W-:-:S02]  /*14230*/  IMAD.MOV.U32 R4, RZ, RZ, c[0x0][0x388] ;  /* 0x0000e200ff047624 */ /* 0x000fc400078e00ff */
[----:B------:R-:W-:-:S03]  /*14240*/  @P1 IMAD.WIDE R24, R186, R11, c[0x0][0x508] ;  /* 0x00014200ba181625 */ /* 0x000fc600078e020b */
[----:B---3--:R-:W2:Y:S04]  /*14250*/  @P0 LDG.E R13, [R8.64] ;  /* 0x00000006080d0981 */ /* 0x008ea8000c1e1900 */
        /* <DEDUP_REMOVED lines=9> */
.L_x_883:
[----:B-1----:R-:W-:Y:S01]  /*142f0*/  LOP3.LUT R6, R7, 0xffffffe0, RZ, 0xc0, !PT ;  /* 0xffffffe007067812 */ /* 0x002fe200078ec0ff */
        /* <DEDUP_REMOVED lines=8> */
[----:B------:R-:W-:Y:S01]  /*14380*/  IMAD R17, R2, c[0x0][0x3e8], RZ ;  /* 0x0000fa0002117a24 */ /* 0x000fe200078e02ff */
[----:B------:R-:W-:Y:S01]  /*14390*/  SHF.R.S32.HI R6, RZ, 0x1f, R7 ;  /* 0x0000001fff067819 */ /* 0x000fe20000011407 */
[----:B------:R-:W-:Y:S01]  /*143a0*/  BSSY B0, `(.L_x_884) ;  /* 0x000007e000007945 */ /* 0x000fe20003800000 */
[----:B------:R-:W-:Y:S01]  /*143b0*/  LOP3.LUT R18, R18, 0xffffff8, RZ, 0xc0, !PT ;  /* 0x0ffffff812127812 */ /* 0x000fe200078ec0ff */
[----:B------:R-:W-:Y:S01]  /*143c0*/  IMAD.IADD R16, R16, 0x1, -R9 ;  /* 0x0000000110107824 */ /* 0x000fe200078e0a09 */
[----:B------:R-:W-:Y:S01]  /*143d0*/  LEA.HI R6, R6, R7, RZ, 0x2 ;  /* 0x0000000706067211 */ /* 0x000fe200078f10ff */
[----:B------:R-:W-:Y:S01]  /*143e0*/  IMAD R9, R2, c[0x0][0x490], RZ ;  /* 0x0001240002097a24 */ /* 0x000fe200078e02ff */
[----:B------:R-:W-:Y:S01]  /*143f0*/  IADD3 R5, -R18, R5, RZ ;  /* 0x0000000512057210 */ /* 0x000fe20007ffe1ff */
[C---:B------:R-:W-:Y:S01]  /*14400*/  IMAD R17, R184.reuse, c[0x0][0x3ec], R17 ;  /* 0x0000fb00b8117a24 */ /* 0x040fe200078e0211 */
[----:B------:R-:W-:Y:S01]  /*14410*/  SHF.R.S32.HI R6, RZ, 0x2, R6 ;  /* 0x00000002ff067819 */ /* 0x000fe20000011406 */
[----:B------:R-:W-:Y:S01]  /*14420*/  IMAD R9, R184, c[0x0][0x494], R9 ;  /* 0x00012500b8097a24 */ /* 0x000fe200078e0209 */
[----:B------:R-:W-:-:S02]  /*14430*/  ISETP.NE.AND P1, PT, R8, 0x1, PT ;  /* 0x000000010800780c */ /* 0x000fc40003f25270 */
[----:B------:R-:W-:Y:S01]  /*14440*/  MOV R18, R10 ;  /* 0x0000000a00127202 */ /* 0x000fe20000000f00 */
[----:B------:R-:W-:Y:S01]  /*14450*/  IMAD R5, R5, 0x10, R6 ;  /* 0x0000001005057824 */ /* 0x000fe200078e0206 */
[----:B------:R-:W-:Y:S01]  /*14460*/  LOP3.LUT P2, RZ, R7, 0x3, RZ, 0xc0, !PT ;  /* 0x0000000307ff7812 */ /* 0x000fe2000784c0ff */
[----:B------:R-:W-:Y:S01]  /*14470*/  IMAD R7, R11, c[0x0][0x3a0], RZ ;  /* 0x0000e8000b077a24 */ /* 0x000fe200078e02ff */
[-C--:B------:R-:W-:Y:S01]  /*14480*/  LEA.HI R13, R14, R3.reuse, RZ, 0x3 ;  /* 0x000000030e0d7211 */ /* 0x080fe200078f18ff */
[----:B------:R-:W-:Y:S01]  /*14490*/  IMAD R15, R16, 0x8, R5 ;  /* 0x00000008100f7824 */ /* 0x000fe200078e0205 */
[----:B------:R-:W-:Y:S01]  /*144a0*/  LEA.HI R14, R14, R3, RZ, 0x6 ;  /* 0x000000030e0e7211 */ /* 0x000fe200078f30ff */
[----:B------:R-:W-:Y:S01]  /*144b0*/  IMAD.WIDE.U32 R18, R184, c[0x0][0x490], R18 ;  /* 0x00012400b8127a25 */ /* 0x000fe200078e0012 */
[----:B------:R-:W-:Y:S02]  /*144c0*/  LOP3.LUT R6, R13, 0xfffffff8, RZ, 0xc0, !PT ;  /* 0xfffffff80d067812 */ /* 0x000fe400078ec0ff */
[----:B-1----:R-:W-:Y:S01]  /*144d0*/  LEA R8, R54, R15, 0x7 ;  /* 0x0000000f36087211 */ /* 0x002fe200078e38ff */
[C---:B------:R-:W-:Y:S01]  /*144e0*/  IMAD R7, R10.reuse, c[0x0][0x3a4], R7 ;  /* 0x0000e9000a077a24 */ /* 0x040fe200078e0207 */
[----:B------:R-:W-:Y:S01]  /*144f0*/  SHF.R.S32.HI R13, RZ, 0x3, R13 ;  /* 0x00000003ff0d7819 */ /* 0x000fe2000001140d */
        /* <DEDUP_REMOVED lines=8> */
[----:B------:R-:W-:Y:S01]  /*14580*/  IMAD.WIDE.U32 R10, R184, c[0x0][0x3e8], R10 ;  /* 0x0000fa00b80a7a25 */ /* 0x000fe200078e000a */
[----:B------:R-:W-:Y:S02]  /*14590*/  SEL R186, R186, RZ, !P0 ;  /* 0x000000ffbaba7207 */ /* 0x000fe40004000000 */
[----:B------:R-:W-:Y:S01]  /*145a0*/  SEL R3, R3, RZ, !P0 ;  /* 0x000000ff03037207 */ /* 0x000fe20004000000 */
[----:B------:R-:W-:Y:S01]  /*145b0*/  IMAD.MOV R9, RZ, RZ, -R7 ;  /* 0x000000ffff097224 */ /* 0x000fe200078e0a07 */
[----:B------:R-:W-:Y:S01]  /*145c0*/  LEA R21, R6, R13, 0x5 ;  /* 0x0000000d06157211 */ /* 0x000fe200078e28ff */
[----:B------:R-:W-:Y:S01]  /*145d0*/  IMAD.WIDE.U32 R18, R186, c[0x0][0x498], R18 ;  /* 0x00012600ba127a25 */ /* 0x000fe200078e0012 */
[----:B------:R-:W-:-:S02]  /*145e0*/  SHF.R.S32.HI R16, RZ, 0x1f, R7 ;  /* 0x0000001fff107819 */ /* 0x000fc40000011407 */
[----:B------:R-:W-:Y:S01]  /*145f0*/  IADD3 R11, R11, R17, RZ ;  /* 0x000000110b0b7210 */ /* 0x000fe20007ffe0ff */
[----:B------:R-:W-:Y:S01]  /*14600*/  IMAD R9, R9, c[0x0][0x4e8], R8 ;  /* 0x00013a0009097a24 */ /* 0x000fe200078e0208 */
[----:B------:R-:W-:Y:S01]  /*14610*/  IADD3 R20, P0, R7, R18, RZ ;  /* 0x0000001207147210 */ /* 0x000fe20007f1e0ff */
[----:B------:R-:W-:Y:S02]  /*14620*/  IMAD R15, R3, c[0x0][0x498], RZ ;  /* 0x00012600030f7a24 */ /* 0x000fe400078e02ff */
[----:B------:R-:W-:Y:S01]  /*14630*/  IMAD.SHL.U32 R2, R13, 0x40, RZ ;  /* 0x000000400d027824 */ /* 0x000fe200078e00ff */
[----:B------:R-:W-:Y:S01]  /*14640*/  SHF.R.S32.HI R18, RZ, 0x1f, R9 ;  /* 0x0000001fff127819 */ /* 0x000fe20000011409 */
[----:B------:R-:W-:Y:S02]  /*14650*/  IMAD R15, R186, c[0x0][0x49c], R15 ;  /* 0x00012700ba0f7a24 */ /* 0x000fe400078e020f */
[----:B------:R-:W-:Y:S02]  /*14660*/  IMAD R8, R54, 0x80, R21 ;  /* 0x0000008036087824 */ /* 0x000fe400078e0215 */
[----:B------:R-:W-:Y:S01]  /*14670*/  IMAD R18, R18, c[0x0][0x488], RZ ;  /* 0x0001220012127a24 */ /* 0x000fe200078e02ff */
[----:B------:R-:W-:Y:S01]  /*14680*/  IADD3.X R21, R16, R19, R15, P0, !PT ;  /* 0x0000001310157210 */ /* 0x000fe200007fe40f */
[----:B------:R-:W-:Y:S01]  /*14690*/  @P1 IMAD.HI.U32 R17, R8, c[0x0][0x4ec], RZ ;  /* 0x00013b0008111a27 */ /* 0x000fe200078e00ff */
[----:B------:R-:W-:-:S03]  /*146a0*/  LOP3.LUT R15, R2, 0x1c0, RZ, 0xc0, !PT ;  /* 0x000001c0020f7812 */ /* 0x000fc600078ec0ff */
[----:B------:R-:W-:Y:S02]  /*146b0*/  IMAD.SHL.U32 R2, R6, 0x8, RZ ;  /* 0x0000000806027824 */ /* 0x000fe400078e00ff */
[----:B------:R-:W-:-:S03]  /*146c0*/  IMAD.WIDE.U32 R20, R9, c[0x0][0x488], R20 ;  /* 0x0001220009147a25 */ /* 0x000fc600078e0014 */
[----:B------:R-:W-:Y:S01]  /*146d0*/  LOP3.LUT R6, R15, 0x38, R2, 0xf8, !PT ;  /* 0x000000380f067812 */ /* 0x000fe200078ef802 */
[----:B------:R-:W-:Y:S02]  /*146e0*/  IMAD R18, R9, c[0x0][0x48c], R18 ;  /* 0x0001230009127a24 */ /* 0x000fe400078e0212 */
[----:B------:R-:W-:Y:S01]  /*146f0*/  IMAD.MOV.U32 R7, RZ, RZ, R8 ;  /* 0x000000ffff077224 */ /* 0x000fe200078e0008 */
[----:B------:R-:W-:Y:S01]  /*14700*/  @P1 SHF.R.U32.HI R7, RZ, c[0x0][0x4f0], R17 ;  /* 0x00013c00ff071a19 */ /* 0x000fe20000011611 */
[----:B------:R-:W-:Y:S01]  /*14710*/  IMAD R9, R3, c[0x0][0x3f0], RZ ;  /* 0x0000fc0003097a24 */ /* 0x000fe200078e02ff */
[----:B------:R-:W-:Y:S01]  /*14720*/  SHF.R.U32.HI R3, RZ, 0x3, R15 ;  /* 0x00000003ff037819 */ /* 0x000fe2000001160f */
[----:B------:R-:W-:Y:S01]  /*14730*/  IMAD.WIDE.U32 R10, R186, c[0x0][0x3f0], R10 ;  /* 0x0000fc00ba0a7a25 */ /* 0x000fe200078e000a */
[----:B------:R-:W-:Y:S02]  /*14740*/  LEA R15, P0, R20, c[0x0][0x450], 0x2 ;  /* 0x00011400140f7a11 */ /* 0x000fe400078010ff */
[----:B------:R-:W-:Y:S01]  /*14750*/  IADD3 R17, R21, R18, RZ ;  /* 0x0000001215117210 */ /* 0x000fe20007ffe0ff */
[----:B------:R-:W-:Y:S01]  /*14760*/  IMAD R9, R186, c[0x0][0x3f4], R9 ;  /* 0x0000fd00ba097a24 */ /* 0x000fe200078e0209 */
[----:B------:R-:W-:Y:S01]  /*14770*/  LOP3.LUT R6, R6, R3, RZ, 0x3c, !PT ;  /* 0x0000000306067212 */ /* 0x000fe200078e3cff */
[----:B------:R-:W-:Y:S01]  /*14780*/  IMAD.MOV R3, RZ, RZ, -R7 ;  /* 0x000000ffff037224 */ /* 0x000fe200078e0a07 */
[----:B------:R-:W-:Y:S01]  /*14790*/  LEA.HI.X R17, R20, c[0x0][0x454], R17, 0x2, P0 ;  /* 0x0001150014117a11 */ /* 0x000fe200000f1411 */
[----:B------:R-:W-:Y:S01]  /*147a0*/  SHFL.IDX PT, R32, R15, RZ, 0x1c1f ;  /* 0x001c1fff0f207589 */ /* 0x000fe200000e0000 */
[----:B------:R-:W-:Y:S01]  /*147b0*/  SHF.R.S32.HI R16, RZ, 0x1f, R7 ;  /* 0x0000001fff107819 */ /* 0x000fe20000011407 */
[----:B------:R-:W-:Y:S01]  /*147c0*/  IMAD R56, R3, c[0x0][0x4e8], R8 ;  /* 0x00013a0003387a24 */ /* 0x000fe200078e0208 */
[----:B------:R-:W-:Y:S01]  /*147d0*/  IADD3 R11, R11, R9, RZ ;  /* 0x000000090b0b7210 */ /* 0x000fe20007ffe0ff */
[----:B------:R-:W1:Y:S01]  /*147e0*/  SHFL.IDX PT, R33, R17, RZ, 0x1c1f ;  /* 0x001c1fff11217589 */ /* 0x000e6200000e0000 */
[C---:B------:R-:W-:Y:S01]  /*147f0*/  IMAD R8, R54.reuse, 0x80, R5 ;  /* 0x0000008036087824 */ /* 0x040fe200078e0205 */
[----:B------:R-:W-:Y:S01]  /*14800*/  LEA R54, R54, R13, 0x7 ;  /* 0x0000000d36367211 */ /* 0x000fe200078e38ff */
[----:B-----5:R-:W-:Y:S01]  /*14810*/  IMAD R3, R4, c[0x0][0x4e8], RZ ;  /* 0x00013a0004037a24 */ /* 0x020fe200078e02ff */
[----:B------:R-:W-:Y:S01]  /*14820*/  SHFL.IDX PT, R34, R15, 0x1, 0x1c1f ;  /* 0x003c1f000f227f89 */ /* 0x000fe200000e0000 */
[----:B------:R-:W-:Y:S01]  /*14830*/  IMAD R16, R16, c[0x0][0x3e0], RZ ;  /* 0x0000f80010107a24 */ /* 0x000fe200078e02ff */
[C---:B------:R-:W-:Y:S01]  /*14840*/  IADD3 R4, R8.reuse, 0x8, RZ ;  /* 0x0000000808047810 */ /* 0x040fe20007ffe0ff */
[----:B------:R-:W-:Y:S01]  /*14850*/  IMAD.WIDE.U32 R10, R7, c[0x0][0x3e0], R10 ;  /* 0x0000f800070a7a25 */ /* 0x000fe200078e000a */
[----:B------:R-:W2:Y:S01]  /*14860*/  SHFL.IDX PT, R35, R17, 0x1, 0x1c1f ;  /* 0x003c1f0011237f89 */ /* 0x000ea200000e0000 */
[----:B------:R-:W-:-:S02]  /*14870*/  ISETP.GE.OR P1, PT, R8, R3, P2 ;  /* 0x000000030800720c */ /* 0x000fc40001726670 */
[----:B------:R-:W-:Y:S01]  /*14880*/  IMAD R16, R7, c[0x0][0x3e4], R16 ;  /* 0x0000f90007107a24 */ /* 0x000fe200078e0210 */
[----:B------:R-:W-:Y:S02]  /*14890*/  ISETP.GE.OR P0, PT, R4, R3, P2 ;  /* 0x000000030400720c */ /* 0x000fe40001706670 */
[----:B------:R-:W-:Y:S01]  /*148a0*/  SHF.L.U32 R7, R14, 0x3, RZ ;  /* 0x000000030e077819 */ /* 0x000fe200000006ff */
[----:B------:R-:W-:Y:S01]  /*148b0*/  IMAD.IADD R11, R11, 0x1, R16 ;  /* 0x000000010b0b7824 */ /* 0x000fe200078e0210 */
[----:B------:R-:W-:Y:S02]  /*148c0*/  SHF.R.S32.HI R5, RZ, 0x1f, R56 ;  /* 0x0000001fff057819 */ /* 0x000fe40000011438 */
[----:B------:R-:W-:-:S03]  /*148d0*/  LOP3.LUT R6, R6, 0x7ffffe00, R7, 0xf8, !PT ;  /* 0x7ffffe0006067812 */ /* 0x000fc600078ef807 */
[----:B------:R-:W-:Y:S01]  /*148e0*/  IMAD R5, R5, c[0x0][0x3d8], RZ ;  /* 0x0000f60005057a24 */ /* 0x000fe200078e02ff */
[----:B------:R-:W-:Y:S01]  /*148f0*/  SHF.L.U32 R58, R6, 0x1, RZ ;  /* 0x00000001063a7819 */ /* 0x000fe200000006ff */
[----:B-1----:R1:W-:Y:S02]  /*14900*/  @!P1 ST.E [R32.64], R0 ;  /* 0x0000000020009985 */ /* 0x0023e4000c101906 */
[C---:B------:R-:W-:Y:S02]  /*14910*/  IMAD R14, R56.reuse, c[0x0][0x3dc], R5 ;  /* 0x0000f700380e7a24 */ /* 0x040fe400078e0205 */
        /* <DEDUP_REMOVED lines=38> */
.L_x_885:
[----:B--2---:R-:W-:Y:S05]  /*14b80*/  BSYNC B0 ;  /* 0x0000000000007941 */ /* 0x004fea0003800000 */
.L_x_884:
        /* <DEDUP_REMOVED lines=23> */
.L_x_887:
[----:B------:R-:W-:Y:S05]  /*14d00*/  BSYNC B0 ;  /* 0x0000000000007941 */ /* 0x000fea0003800000 */
.L_x_886:
        /* <DEDUP_REMOVED lines=23> */
.L_x_889:
[----:B------:R-:W-:Y:S05]  /*14e80*/  BSYNC B0 ;  /* 0x0000000000007941 */ /* 0x000fea0003800000 */
.L_x_888:
        /* <DEDUP_REMOVED lines=24> */
.L_x_882:
        /* <DEDUP_REMOVED lines=18> */
.L_x_890:
        /* <DEDUP_REMOVED lines=19> */
[----:B------:R-:W-:-:S04]  /*15260*/  IMAD.WIDE.U32 R12, R184, c[0x0][0x490], R12 ;  /* 0x00012400b80c7a25 */ /* 0x000fc800078e000c */
[----:B------:R-:W-:Y:S02]  /*15270*/  IMAD.IADD R15, R4, 0x1, R13 ;  /* 0x00000001040f7824 */ /* 0x000fe400078e020d */
[----:B------:R-:W-:Y:S02]  /*15280*/  IMAD.MOV.U32 R14, RZ, RZ, R12 ;  /* 0x000000ffff0e7224 */ /* 0x000fe400078e000c */
[----:B------:R-:W-:Y:S02]  /*15290*/  IMAD R13, R5, c[0x0][0x498], RZ ;  /* 0x00012600050d7a24 */ /* 0x000fe400078e02ff */
[----:B------:R-:W-:-:S04]  /*152a0*/  @P0 IMAD.HI.U32 R6, R8, c[0x0][0x4ec], RZ ;  /* 0x00013b0008060a27 */ /* 0x000fc800078e00ff */
[----:B------:R-:W-:Y:S01]  /*152b0*/  IMAD.WIDE.U32 R14, R186, c[0x0][0x498], R14 ;  /* 0x00012600ba0e7a25 */ /* 0x000fe200078e000e */
[----:B------:R-:W-:-:S03]  /*152c0*/  @P0 SHF.R.U32.HI R7, RZ, c[0x0][0x4f0], R6 ;  /* 0x00013c00ff070a19 */ /* 0x000fc60000011606 */
[----:B------:R-:W-:Y:S01]  /*152d0*/  IMAD R13, R186, c[0x0][0x49c], R13 ;  /* 0x00012700ba0d7a24 */ /* 0x000fe200078e020d */
[C---:B------:R-:W-:Y:S02]  /*152e0*/  IADD3 R9, -R7.reuse, RZ, RZ ;  /* 0x000000ff07097210 */ /* 0x040fe40007ffe1ff */
[----:B------:R-:W-:Y:S02]  /*152f0*/  SHF.R.S32.HI R4, RZ, 0x1f, R7 ;  /* 0x0000001fff047819 */ /* 0x000fe40000011407 */
[----:B------:R-:W-:Y:S01]  /*15300*/  IADD3 R12, P0, R7, R14, RZ ;  /* 0x0000000e070c7210 */ /* 0x000fe20007f1e0ff */
        /* <DEDUP_REMOVED lines=11> */
.L_x_892:
[----:B------:R-:W-:Y:S05]  /*153c0*/  BSYNC B0 ;  /* 0x0000000000007941 */ /* 0x000fea0003800000 */
.L_x_891:
        /* <DEDUP_REMOVED lines=15> */
[----:B------:R-:W-:Y:S02]  /*154c0*/  IMAD R7, R2, c[0x0][0x3e8], RZ ;  /* 0x0000fa0002077a24 */ /* 0x000fe400078e02ff */
[C---:B------:R-:W-:Y:S01]  /*154d0*/  IMAD.WIDE.U32 R10, R184.reuse, c[0x0][0x3e8], R10 ;  /* 0x0000fa00b80a7a25 */ /* 0x040fe200078e000a */
[CC--:B------:R-:W-:Y:S02]  /*154e0*/  LEA R13, R9.reuse, R4.reuse, 0x5 ;  /* 0x00000004090d7211 */ /* 0x0c0fe400078e28ff */
[----:B------:R-:W-:Y:S01]  /*154f0*/  SHF.L.U32 R9, R9, 0x3, RZ ;  /* 0x0000000309097819 */ /* 0x000fe200000006ff */
[----:B------:R-:W-:Y:S02]  /*15500*/  IMAD R7, R184, c[0x0][0x3ec], R7 ;  /* 0x0000fb00b8077a24 */ /* 0x000fe400078e0207 */
[C---:B-1----:R-:W-:Y:S01]  /*15510*/  IMAD R13, R6.reuse, 0x80, R13 ;  /* 0x00000080060d7824 */ /* 0x042fe200078e020d */
[----:B------:R-:W-:Y:S01]  /*15520*/  LEA R4, R6, R4, 0x7 ;  /* 0x0000000406047211 */ /* 0x000fe200078e38ff */
[----:B-----5:R-:W-:Y:S01]  /*15530*/  IMAD R3, R3, c[0x0][0x4e8], RZ ;  /* 0x00013a0003037a24 */ /* 0x020fe200078e02ff */
[----:B------:R-:W-:Y:S01]  /*15540*/  IADD3 R11, R7, R11, RZ ;  /* 0x0000000b070b7210 */ /* 0x000fe20007ffe0ff */
[----:B------:R-:W-:Y:S01]  /*15550*/  @P0 IMAD.HI.U32 R0, R13, c[0x0][0x4ec], RZ ;  /* 0x00013b000d000a27 */ /* 0x000fe200078e00ff */
[----:B------:R-:W-:-:S02]  /*15560*/  MOV R2, R13 ;  /* 0x0000000d00027202 */ /* 0x000fc40000000f00 */
[----:B------:R-:W-:Y:S01]  /*15570*/  IADD3 R6, R9, 0x40, RZ ;  /* 0x0000004009067810 */ /* 0x000fe20007ffe0ff */
[----:B------:R-:W-:Y:S01]  /*15580*/  IMAD.WIDE.U32 R10, R186, c[0x0][0x3f0], R10 ;  /* 0x0000fc00ba0a7a25 */ /* 0x000fe200078e000a */
[----:B------:R-:W-:-:S04]  /*15590*/  @P0 SHF.R.U32.HI R2, RZ, c[0x0][0x4f0], R0 ;  /* 0x00013c00ff020a19 */ /* 0x000fc80000011600 */
        /* <DEDUP_REMOVED lines=35> */
.L_x_894:
[----:B------:R-:W-:Y:S05]  /*157d0*/  BSYNC B0 ;  /* 0x0000000000007941 */ /* 0x000fea0003800000 */
.L_x_893:
        /* <DEDUP_REMOVED lines=21> */
.L_x_896:
[----:B------:R-:W-:Y:S05]  /*15930*/  BSYNC B0 ;  /* 0x0000000000007941 */ /* 0x000fea0003800000 */
.L_x_895:
        /* <DEDUP_REMOVED lines=21> */
.L_x_898:
[----:B------:R-:W-:Y:S05]  /*15a90*/  BSYNC B0 ;  /* 0x0000000000007941 */ /* 0x000fea0003800000 */
.L_x_897:
        /* <DEDUP_REMOVED lines=22> */
.L_x_899:
        /* <DEDUP_REMOVED lines=16> */
.L_x_1507:


//--------------------- .text._ZN7cutlass13device_kernelIN5flash19enable_sm80_to_sm89INS1_16FlashAttnFwdSm80INS1_25CollectiveMainloopFwdSm80ILi8ELi2ELb0EN4cute5tupleIJNS5_1CILi128EEENS7_ILi64EEENS7_ILi192EEEEEELi192ENS_6half_tEfNS_4arch4Sm80ELb0ELb1ELb0ELb0ELb1ELb0ELb1ELb0EEENS1_21CollectiveEpilogueFwdINS6_IJS8_SA_S9_EEENS6_IJNS7_ILi1EEESI_SI_EEESC_SE_Li256ELb0ELb1ELb0ELb0EEENS1_19SingleTileSchedulerILb0ELb0ELb1ELi128EEEEEEEEEvNT_6ParamsE --------------------------
	.section	.text._ZN7cutlass13device_kernelIN5flash19enable_sm80_to_sm89INS1_16FlashAttnFwdSm80INS1_25CollectiveMainloopFwdSm80ILi8ELi2ELb0EN4cute5tupleIJNS5_1CILi128EEENS7_ILi64EEENS7_ILi192EEEEEELi192ENS_6half_tEfNS_4arch4Sm80ELb0ELb1ELb0ELb0ELb1ELb0ELb1ELb0EEENS1_21CollectiveEpilogueFwdINS6_IJS8_SA_S9_EEENS6_IJNS7_ILi1EEESI_SI_EEESC_SE_Li256ELb0ELb1ELb0ELb0EEENS1_19SingleTileSchedulerILb0ELb0ELb1ELi128EEEEEEEEEvNT_6ParamsE,"ax",@progbits
	.sectioninfo	@"SHI_REGISTERS=236"
	.align	128
.text._ZN7cutlass13device_kernelIN5flash19enable_sm80_to_sm89INS1_16FlashAttnFwdSm80INS1_25CollectiveMainloopFwdSm80ILi8ELi2ELb0EN4cute5tupleIJNS5_1CILi128EEENS7_ILi64EEENS7_ILi192EEEEEELi192ENS_6half_tEfNS_4arch4Sm80ELb0ELb1ELb0ELb0ELb1ELb0ELb1ELb0EEENS1_21CollectiveEpilogueFwdINS6_IJS8_SA_S9_EEENS6_IJNS7_ILi1EEESI_SI_EEESC_SE_Li256ELb0ELb1ELb0ELb0EEENS1_19SingleTileSchedulerILb0ELb0ELb1ELi128EEEEEEEEEvNT_6ParamsE:
        .type           _ZN7cutlass13device_kernelIN5flash19enable_sm80_to_sm89INS1_16FlashAttnFwdSm80INS1_25CollectiveMainloopFwdSm80ILi8ELi2ELb0EN4cute5tupleIJNS5_1CILi128EEENS7_ILi64EEENS7_ILi192EEEEEELi192ENS_6half_tEfNS_4arch4Sm80ELb0ELb1ELb0ELb0ELb1ELb0ELb1ELb0EEENS1_21CollectiveEpilogueFwdINS6_IJS8_SA_S9_EEENS6_IJNS7_ILi1EEESI_SI_EEESC_SE_Li256ELb0ELb1ELb0ELb0EEENS1_19SingleTileSchedulerILb0ELb0ELb1ELi128EEEEEEEEEvNT_6ParamsE,@function
        .size           _ZN7cutlass13device_kernelIN5flash19enable_sm80_to_sm89INS1_16FlashAttnFwdSm80INS1_25CollectiveMainloopFwdSm80ILi8ELi2ELb0EN4cute5tupleIJNS5_1CILi128EEENS7_ILi64EEENS7_ILi192EEEEEELi192ENS_6half_tEfNS_4arch4Sm80ELb0ELb1ELb0ELb0ELb1ELb0ELb1ELb0EEENS1_21CollectiveEpilogueFwdINS6_IJS8_SA_S9_EEENS6_IJNS7_ILi1EEESI_SI_EEESC_SE_Li256ELb0ELb1ELb0ELb0EEENS1_19SingleTileSchedulerILb0ELb0ELb1ELi128EEEEEEEEEvNT_6ParamsE,(.L_x_1508 - _ZN7cutlass13device_kernelIN5flash19enable_sm80_to_sm89INS1_16FlashAttnFwdSm80INS1_25CollectiveMainloopFwdSm80ILi8ELi2ELb0EN4cute5tupleIJNS5_1CILi128EEENS7_ILi64EEENS7_ILi192EEEEEELi192ENS_6half_tEfNS_4arch4Sm80ELb0ELb1ELb0ELb0ELb1ELb0ELb1ELb0EEENS1_21CollectiveEpilogueFwdINS6_IJS8_SA_S9_EEENS6_IJNS7_ILi1EEESI_SI_EEESC_SE_Li256ELb0ELb1ELb0ELb0EEENS1_19SingleTileSchedulerILb0ELb0ELb1ELi128EEEEEEEEEvNT_6ParamsE)
        .other          _ZN7cutlass13device_kernelIN5flash19enable_sm80_to_sm89INS1_16FlashAttnFwdSm80INS1_25CollectiveMainloopFwdSm80ILi8ELi2ELb0EN4cute5tupleIJNS5_1CILi128EEENS7_ILi64EEENS7_ILi192EEEEEELi192ENS_6half_tEfNS_4arch4Sm80ELb0ELb1ELb0ELb0ELb1ELb0ELb1ELb0EEENS1_21CollectiveEpilogueFwdINS6_IJS8_SA_S9_EEENS6_IJNS7_ILi1EEESI_SI_EEESC_SE_Li256ELb0ELb1ELb0ELb0EEENS1_19SingleTileSchedulerILb0ELb0ELb1ELi128EEEEEEEEEvNT_6ParamsE,@"STO_CUDA_ENTRY STV_DEFAULT"
_ZN7cutlass13device_kernelIN5flash19enable_sm80_to_sm89INS1_16FlashAttnFwdSm80INS1_25CollectiveMainloopFwdSm80ILi8ELi2ELb0EN4cute5tupleIJNS5_1CILi128EEENS7_ILi64EEENS7_ILi192EEEEEELi192ENS_6half_tEfNS_4arch4Sm80ELb0ELb1ELb0ELb0ELb1ELb0ELb1ELb0EEENS1_21CollectiveEpilogueFwdINS6_IJS8_SA_S9_EEENS6_IJNS7_ILi1EEESI_SI_EEESC_SE_Li256ELb0ELb1ELb0ELb0EEENS1_19SingleTileSchedulerILb0ELb0ELb1ELi128EEEEEEEEEvNT_6ParamsE:
[----:B------:R-:W-:Y:S02]  /*0000*/  MOV R1, c[0x0][0x28] ;  /* 0x00000a0000017a02 */ /* 0x000fe40000000f00 */
[----:B------:R-:W1:Y:S02]  /*0010*/  S2UR UR6, SR_CTAID.Z ;  /* 0x00000000000679c3 */ /* 0x000e640000002700 */
[----:B-1----:R-:W-:-:S13]  /*0020*/  ISETP.LE.AND P0, PT, RZ, UR6, PT ;  /* 0x00000006ff007c0c */ /* 0x002fda000bf03270 */
[----:B------:R-:W-:Y:S05]  /*0030*/  @!P0 EXIT ;  /* 0x000000000000894d */ /* 0x000fea0003800000 */
[----:B------:R-:W1:Y:S01]  /*0040*/  S2R R182, SR_CTAID.X ;  /* 0x0000000000b67919 */ /* 0x000e620000002500 */
[----:B------:R-:W-:Y:S01]  /*0050*/  ULDC.64 UR4, c[0x0][0x370] ;  /* 0x0000dc0000047ab9 */ /* 0x000fe20000000a00 */
[----:B------:R-:W-:Y:S01]  /*0060*/  IMAD.MOV.U32 R204, RZ, RZ, RZ ;  /* 0x000000ffffcc7224 */ /* 0x000fe200078e00ff */
[----:B------:R-:W-:Y:S01]  /*0070*/  UISETP.NE.U32.AND UP0, UPT, URZ, UR4, UPT ;  /* 0x000000043f00728c */ /* 0x000fe2000bf05070 */
[----:B------:R-:W-:Y:S01]  /*0080*/  IMAD.MOV.U32 R197, RZ, RZ, c[0x0][0x2c4] ;  /* 0x0000b100ffc57624 */ /* 0x000fe200078e00ff */
[----:B------:R-:W-:Y:S02]  /*0090*/  ULDC.64 UR8, c[0x0][0x370] ;  /* 0x0000dc0000087ab9 */ /* 0x000fe40000000a00 */
[----:B------:R-:W-:Y:S02]  /*00a0*/  UISETP.NE.AND.EX UP0, UPT, URZ, UR5, UPT, UP0 ;  /* 0x000000053f00728c */ /* 0x000fe4000bf05300 */
[----:B------:R-:W-:Y:S01]  /*00b0*/  ISETP.NE.AND P1, PT, R197, 0x1, PT ;  /* 0x00000001c500780c */ /* 0x000fe20003f25270 */
[----:B------:R-:W2:Y:S01]  /*00c0*/  S2UR UR7, SR_CTAID.Y ;  /* 0x00000000000779c3 */ /* 0x000ea20000002600 */
[----:B------:R-:W-:-:S02]  /*00d0*/  ULDC.64 UR12, c[0x0][0x118] ;  /* 0x00004600000c7ab9 */ /* 0x000fc40000000a00 */
[----:B------:R-:W-:-:S05]  /*00e0*/  PLOP3.LUT P0, PT, PT, PT, UP0, 0x80, 0x0 ;  /* 0x000000000000781c */ /* 0x000fca0003f0f008 */
[----:B------:R-:W-:Y:S02]  /*00f0*/  @UP0 UMOV UR4, 0x4 ;  /* 0x0000000400040882 */ /* 0x000fe40000000000 */
[----:B------:R-:W-:Y:S01]  /*0100*/  @UP0 UIMAD.WIDE UR4, UR6, UR4, UR8 ;  /* 0x00000004060402a5 */ /* 0x000fe2000f8e0208 */
[----:B-1----:R-:W-:Y:S01]  /*0110*/  IMAD.SHL.U32 R148, R182, 0x80, RZ ;  /* 0x00000080b6947824 */ /* 0x002fe200078e00ff */
[----:B------:R-:W-:Y:S01]  /*0120*/  P2R R0, PR, RZ, 0x2 ;  /* 0x00000002ff007803 */ /* 0x000fe20000000000 */
[----:B------:R-:W1:Y:S01]  /*0130*/  S2R R6, SR_TID.X ;  /* 0x0000000000067919 */ /* 0x000e620000002100 */
[----:B------:R-:W-:Y:S02]  /*0140*/  IMAD.MOV.U32 R196, RZ, RZ, 0x1 ;  /* 0x00000001ffc47424 */ /* 0x000fe400078e00ff */
[----:B------:R-:W-:Y:S01]  /*0150*/  @P1 IADD3 R0, R148, 0x7f, RZ ;  /* 0x0000007f94001810 */ /* 0x000fe20007ffe0ff */
[----:B------:R-:W-:Y:S02]  /*0160*/  IMAD.MOV.U32 R181, RZ, RZ, c[0x0][0x2ac] ;  /* 0x0000ab00ffb57624 */ /* 0x000fe400078e00ff */
[----:B------:R-:W-:-:S02]  /*0170*/  IMAD.U32 R2, RZ, RZ, UR4 ;  /* 0x00000004ff027e24 */ /* 0x000fc4000f8e00ff */
[----:B------:R-:W-:Y:S01]  /*0180*/  IMAD.U32 R3, RZ, RZ, UR5 ;  /* 0x00000005ff037e24 */ /* 0x000fe2000f8e00ff */
[----:B------:R-:W-:Y:S01]  /*0190*/  ISETP.LE.AND P2, PT, R196, c[0x0][0x32c], PT ;  /* 0x0000cb00c4007a0c */ /* 0x000fe20003f43270 */
[----:B------:R-:W-:-:S03]  /*01a0*/  @P1 IMAD.HI.U32 R0, R0, c[0x0][0x2c8], RZ ;  /* 0x0000b20000001a27 */ /* 0x000fc600078e00ff */
[----:B------:R3:W5:Y:S01]  /*01b0*/  @P0 LDG.E R204, [R2.64] ;  /* 0x0000000c02cc0981 */ /* 0x000762000c1e1900 */
[----:B------:R-:W-:Y:S01]  /*01c0*/  IMAD R199, R181, c[0x0][0x1d0], RZ ;  /* 0x00007400b5c77a24 */ /* 0x000fe200078e02ff */
[----:B--2---:R-:W-:Y:S01]  /*01d0*/  USHF.R.S32.HI UR11, URZ, 0x1f, UR7 ;  /* 0x0000001f3f0b7899 */ /* 0x004fe20008011407 */
[----:B---3--:R-:W-:Y:S02]  /*01e0*/  IADD3 R3, R148, 0x7f, RZ ;  /* 0x0000007f94037810 */ /* 0x008fe40007ffe0ff */
[----:B------:R-:W-:Y:S02]  /*01f0*/  @P1 SHF.R.U32.HI R3, RZ, c[0x0][0x2cc], R0 ;  /* 0x0000b300ff031a19 */ /* 0x000fe40000011600 */
[----:B------:R-:W-:Y:S02]  /*0200*/  IADD3 R0, R199, -c[0x0][0x168], R196 ;  /* 0x80005a00c7007a10 */ /* 0x000fe40007ffe0c4 */
[----:B------:R-:W-:-:S03]  /*0210*/  P2R R2, PR, RZ, 0x4 ;  /* 0x00000004ff027803 */ /* 0x000fc60000000000 */
[----:B------:R-:W-:-:S05]  /*0220*/  IMAD.IADD R0, R0, 0x1, R3 ;  /* 0x0000000100007824 */ /* 0x000fca00078e0203 */
[----:B------:R-:W-:Y:S01]  /*0230*/  IADD3 R5, R0, c[0x0][0x328], RZ ;  /* 0x0000ca0000057a10 */ /* 0x000fe20007ffe0ff */
[----:B------:R-:W-:Y:S05]  /*0240*/  @!P2 BRA `(.L_x_900) ;  /* 0x000000f00000a947 */ /* 0x000fea0003800000 */
[C---:B-1----:R-:W-:Y:S02]  /*0250*/  ISETP.GT.AND P0, PT, R0.reuse, RZ, PT ;  /* 0x000000ff0000720c */ /* 0x042fe40003f04270 */
[----:B------:R-:W-:-:S11]  /*0260*/  IADD3 R2, R0, -0x1, RZ ;  /* 0xffffffff00027810 */ /* 0x000fd60007ffe0ff */
[----:B------:R-:W-:Y:S05]  /*0270*/  @P0 BRA `(.L_x_901) ;  /* 0x0000006000000947 */ /* 0x000fea0003800000 */
[----:B------:R-:W-:Y:S01]  /*0280*/  ISETP.NE.AND P0, PT, R196, c[0x0][0x32c], PT ;  /* 0x0000cb00c4007a0c */ /* 0x000fe20003f05270 */
[----:B------:R-:W-:-:S12]  /*0290*/  IMAD.MOV R2, RZ, RZ, -R0 ;  /* 0x000000ffff027224 */ /* 0x000fd800078e0a00 */
[----:B------:R-:W-:-:S05]  /*02a0*/  @P0 IMAD.HI.U32 R0, R2, c[0x0][0x330], RZ ;  /* 0x0000cc0002000a27 */ /* 0x000fca00078e00ff */
[----:B------:R-:W-:-:S04]  /*02b0*/  @P0 SHF.R.U32.HI R2, RZ, c[0x0][0x334], R0 ;  /* 0x0000cd00ff020a19 */ /* 0x000fc80000011600 */
[----:B------:R-:W-:Y:S01]  /*02c0*/  LOP3.LUT R2, RZ, R2, RZ, 0x33, !PT ;  /* 0x00000002ff027212 */ /* 0x000fe200078e33ff */
[----:B------:R-:W-:Y:S05]  /*02d0*/  BRA `(.L_x_902) ;  /* 0x0000003000007947 */ /* 0x000fea0003800000 */
.L_x_901:
[----:B------:R-:W-:-:S13]  /*02e0*/  ISETP.NE.AND P0, PT, R196, c[0x0][0x32c], PT ;  /* 0x0000cb00c4007a0c */ /* 0x000fda0003f05270 */
[----:B------:R-:W-:-:S05]  /*02f0*/  @P0 IMAD.HI.U32 R0, R2, c[0x0][0x330], RZ ;  /* 0x0000cc0002000a27 */ /* 0x000fca00078e00ff */
[----:B------:R-:W-:Y:S02]  /*0300*/  @P0 SHF.R.U32.HI R2, RZ, c[0x0][0x334], R0 ;  /* 0x0000cd00ff020a19 */ /* 0x000fe40000011600 */
.L_x_902:
[----:B------:R-:W-:-:S05]  /*0310*/  MOV R3, c[0x0][0x32c] ;  /* 0x0000cb0000037a02 */ /* 0x000fca0000000f00 */
[----:B------:R-:W-:-:S05]  /*0320*/  IMAD R2, R2, R3, c[0x0][0x32c] ;  /* 0x0000cb0002027624 */ /* 0x000fca00078e0203 */
[----:B------:R-:W-:-:S04]  /*0330*/  IMNMX R5, R5, R2, PT ;  /* 0x0000000205057217 */ /* 0x000fc80003800200 */
.L_x_900:
[----:B-1----:R-:W-:Y:S01]  /*0340*/  IADD3 R5, R5, 0x3f, RZ ;  /* 0x0000003f05057810 */ /* 0x002fe20007ffe0ff */
[----:B------:R-:W-:Y:S01]  /*0350*/  @P1 IMAD.HI.U32 R4, R148, c[0x0][0x2c8], RZ ;  /* 0x0000b20094041a27 */ /* 0x000fe200078e00ff */
[C---:B------:R-:W-:Y:S02]  /*0360*/  IADD3 R7, R199.reuse, 0x3f, RZ ;  /* 0x0000003fc7077810 */ /* 0x040fe40007ffe0ff */
[----:B------:R-:W-:Y:S01]  /*0370*/  SHF.R.S32.HI R0, RZ, 0x1f, R5 ;  /* 0x0000001fff007819 */ /* 0x000fe20000011405 */
[----:B------:R-:W-:Y:S01]  /*0380*/  IMAD.MOV.U32 R3, RZ, RZ, R148 ;  /* 0x000000ffff037224 */ /* 0x000fe200078e0094 */
[----:B------:R-:W-:Y:S02]  /*0390*/  SHF.R.S32.HI R2, RZ, 0x1f, R7 ;  /* 0x0000001fff027819 */ /* 0x000fe40000011407 */
[----:B------:R-:W-:Y:S02]  /*03a0*/  @P1 SHF.R.U32.HI R3, RZ, c[0x0][0x2cc], R4 ;  /* 0x0000b300ff031a19 */ /* 0x000fe40000011604 */
[----:B------:R-:W-:-:S02]  /*03b0*/  IADD3 R146, R199, -c[0x0][0x168], RZ ;  /* 0x80005a00c7927a10 */ /* 0x000fc40007ffe0ff */
[----:B------:R-:W-:Y:S02]  /*03c0*/  LEA.HI R0, R0, R5, RZ, 0x6 ;  /* 0x0000000500007211 */ /* 0x000fe400078f30ff */
[----:B------:R-:W-:Y:S01]  /*03d0*/  LEA.HI R7, R2, R7, RZ, 0x6 ;  /* 0x0000000702077211 */ /* 0x000fe200078f30ff */
[----:B------:R-:W-:Y:S01]  /*03e0*/  IMAD.IADD R2, R146, 0x1, R3 ;  /* 0x0000000192027824 */ /* 0x000fe200078e0203 */
[----:B------:R-:W-:Y:S02]  /*03f0*/  SHF.R.S32.HI R0, RZ, 0x6, R0 ;  /* 0x00000006ff007819 */ /* 0x000fe40000011400 */
[----:B------:R-:W-:Y:S02]  /*0400*/  SHF.R.S32.HI R7, RZ, 0x6, R7 ;  /* 0x00000006ff077819 */ /* 0x000fe40000011407 */
[----:B------:R-:W-:Y:S02]  /*0410*/  IADD3 R194, R2, -c[0x0][0x324], RZ ;  /* 0x8000c90002c27a10 */ /* 0x000fe40007ffe0ff */
[----:B------:R-:W-:Y:S01]  /*0420*/  IMNMX R147, R7, R0, PT ;  /* 0x0000000007937217 */ /* 0x000fe20003800200 */
[----:B------:R-:W-:Y:S05]  /*0430*/  @!P2 BRA `(.L_x_903) ;  /* 0x000000f00000a947 */ /* 0x000fea0003800000 */
        /* <DEDUP_REMOVED lines=9> */
.L_x_904:
[----:B------:R-:W-:-:S04]  /*04d0*/  MOV R0, c[0x0][0x32c] ;  /* 0x0000cb0000007a02 */ /* 0x000fc80000000f00 */
[----:B------:R-:W-:-:S13]  /*04e0*/  ISETP.NE.AND P0, PT, R0, 0x1, PT ;  /* 0x000000010000780c */ /* 0x000fda0003f05270 */
[----:B------:R-:W-:-:S05]  /*04f0*/  @P0 IMAD.HI.U32 R0, R2, c[0x0][0x330], RZ ;  /* 0x0000cc0002000a27 */ /* 0x000fca00078e00ff */
[----:B------:R-:W-:-:S05]  /*0500*/  @P0 SHF.R.U32.HI R2, RZ, c[0x0][0x334], R0 ;  /* 0x0000cd00ff020a19 */ /* 0x000fca0000011600 */
.L_x_905:
[----:B------:R-:W-:-:S05]  /*0510*/  IMAD R3, R2, c[0x0][0x32c], RZ ;  /* 0x0000cb0002037a24 */ /* 0x000fca00078e02ff */
[----:B------:R-:W-:-:S04]  /*0520*/  IMNMX R194, R194, R3, !PT ;  /* 0x00000003c2c27217 */ /* 0x000fc80007800200 */
.L_x_903:
        /* <DEDUP_REMOVED lines=70> */
[----:B------:R1:W2:Y:S01]  /*0990*/  @P2 LDG.E R10, [R10.64] ;  /* 0x0000000c0a0a2981 */ /* 0x0002a2000c1e1900 */
[----:B------:R-:W-:Y:S01]  /*09a0*/  UIMAD UR8, UR11, UR4, URZ ;  /* 0x000000040b0872a4 */ /* 0x000fe2000f8e023f */
[----:B------:R-:W-:Y:S01]  /*09b0*/  IMAD.MOV.U32 R195, RZ, RZ, c[0x0][0x2b8] ;  /* 0x0000ae00ffc37624 */ /* 0x000fe200078e00ff */
[----:B------:R-:W-:Y:S01]  /*09c0*/  LOP3.LUT R179, R21, 0xfffffff8, RZ, 0xc0, !PT ;  /* 0xfffffff815b37812 */ /* 0x000fe200078ec0ff */
[----:B------:R-:W-:Y:S01]  /*09d0*/  UIMAD.WIDE.U32 UR14, UR7, UR4, URZ ;  /* 0x00000004070e72a5 */ /* 0x000fe2000f8e003f */
[----:B------:R-:W-:Y:S01]  /*09e0*/  SHF.R.S32.HI R21, RZ, 0x3, R21 ;  /* 0x00000003ff157819 */ /* 0x000fe20000011415 */
[----:B------:R-:W-:Y:S01]  /*09f0*/  UIMAD UR8, UR7, UR5, UR8 ;  /* 0x00000005070872a4 */ /* 0x000fe2000f8e0208 */
[----:B------:R-:W-:Y:S01]  /*0a00*/  ISETP.NE.AND P5, PT, R195, 0x1, PT ;  /* 0x00000001c300780c */ /* 0x000fe20003fa5270 */
[----:B------:R-:W-:Y:S01]  /*0a10*/  IMAD.IADD R179, R6, 0x1, -R179 ;  /* 0x0000000106b37824 */ /* 0x000fe200078e0ab3 */
[----:B------:R-:W-:Y:S01]  /*0a20*/  USHF.R.S32.HI UR9, URZ, 0x1f, UR6 ;  /* 0x0000001f3f097899 */ /* 0x000fe20008011406 */
[----:B------:R-:W-:Y:S01]  /*0a30*/  IMAD.MOV.U32 R200, RZ, RZ, RZ ;  /* 0x000000ffffc87224 */ /* 0x000fe200078e00ff */
[----:B------:R-:W-:Y:S01]  /*0a40*/  ULDC.64 UR4, c[0x0][0x1c0] ;  /* 0x0000700000047ab9 */ /* 0x000fe20000000a00 */
[C---:B------:R-:W-:Y:S01]  /*0a50*/  IMAD R203, R179.reuse, 0x20, R21 ;  /* 0x00000020b3cb7824 */ /* 0x040fe200078e0215 */
[----:B------:R-:W-:Y:S01]  /*0a60*/  UIADD3 UR15, UR15, UR8, URZ ;  /* 0x000000080f0f7290 */ /* 0x000fe2000fffe03f */
[----:B------:R-:W-:Y:S01]  /*0a70*/  IMAD.SHL.U32 R178, R179, 0x8, RZ ;  /* 0x00000008b3b27824 */ /* 0x000fe200078e00ff */
[----:B------:R-:W-:Y:S01]  /*0a80*/  UIMAD UR9, UR9, UR4, URZ ;  /* 0x00000004090972a4 */ /* 0x000fe2000f8e023f */
[----:B------:R-:W-:Y:S01]  /*0a90*/  IMAD.IADD R0, R148, 0x1, R203 ;  /* 0x0000000194007824 */ /* 0x000fe200078e02cb */
[----:B------:R-:W-:-:S02]  /*0aa0*/  UIMAD.WIDE.U32 UR14, UR6, UR4, UR14 ;  /* 0x00000004060e72a5 */ /* 0x000fc4000f8e000e */
[----:B------:R-:W-:Y:S01]  /*0ab0*/  UIMAD UR5, UR6, UR5, UR9 ;  /* 0x00000005060572a4 */ /* 0x000fe2000f8e0209 */
[----:B------:R-:W-:-:S03]  /*0ac0*/  @P1 IMAD.HI.U32 R2, R0, c[0x0][0x2c8], RZ ;  /* 0x0000b20000021a27 */ /* 0x000fc600078e00ff */
[----:B------:R-:W-:Y:S01]  /*0ad0*/  UIADD3 UR5, UR15, UR5, URZ ;  /* 0x000000050f057290 */ /* 0x000fe2000fffe03f */
[----:B------:R-:W-:Y:S01]  /*0ae0*/  IMAD.MOV.U32 R5, RZ, RZ, R0 ;  /* 0x000000ffff057224 */ /* 0x000fe200078e0000 */
[----:B------:R-:W-:Y:S01]  /*0af0*/  @P1 SHF.R.U32.HI R5, RZ, c[0x0][0x2cc], R2 ;  /* 0x0000b300ff051a19 */ /* 0x000fe20000011602 */
[----:B------:R-:W-:Y:S02]  /*0b00*/  IMAD.U32 R9, RZ, RZ, UR15 ;  /* 0x0000000fff097e24 */ /* 0x000fe4000f8e00ff */
[----:B------:R-:W-:Y:S01]  /*0b10*/  IMAD.U32 R8, RZ, RZ, UR14 ;  /* 0x0000000eff087e24 */ /* 0x000fe2000f8e00ff */
[--C-:B------:R-:W-:Y:S01]  /*0b20*/  SHF.R.S32.HI R2, RZ, 0x1f, R5.reuse ;  /* 0x0000001fff027819 */ /* 0x100fe20000011405 */
[----:B------:R-:W-:Y:S02]  /*0b30*/  IMAD.MOV R3, RZ, RZ, -R5 ;  /* 0x000000ffff037224 */ /* 0x000fe400078e0a05 */
[----:B------:R-:W-:Y:S01]  /*0b40*/  IMAD.U32 R9, RZ, RZ, UR5 ;  /* 0x00000005ff097e24 */ /* 0x000fe2000f8e00ff */
[----:B------:R-:W-:Y:S01]  /*0b50*/  ULDC.64 UR4, c[0x0][0x2b0] ;  /* 0x0000ac0000047ab9 */ /* 0x000fe20000000a00 */
[----:B------:R-:W-:-:S02]  /*0b60*/  IMAD R2, R2, c[0x0][0x1b0], RZ ;  /* 0x00006c0002027a24 */ /* 0x000fc400078e02ff */
[----:B------:R-:W-:Y:S02]  /*0b70*/  IMAD R3, R3, c[0x0][0x2c4], R0 ;  /* 0x0000b10003037a24 */ /* 0x000fe400078e0200 */
[----:B------:R-:W-:-:S04]  /*0b80*/  IMAD.WIDE.U32 R8, R5, c[0x0][0x1b0], R8 ;  /* 0x00006c0005087a25 */ /* 0x000fc800078e0008 */
[----:B------:R-:W-:Y:S01]  /*0b90*/  IMAD R5, R5, c[0x0][0x1b4], R2 ;  /* 0x00006d0005057a24 */ /* 0x000fe200078e0202 */
[----:B------:R-:W-:Y:S01]  /*0ba0*/  SHF.R.S32.HI R2, RZ, 0x1f, R3 ;  /* 0x0000001fff027819 */ /* 0x000fe20000011403 */
[----:B------:R-:W-:Y:S02]  /*0bb0*/  IMAD.SHL.U32 R0, R21, 0x40, RZ ;  /* 0x0000004015007824 */ /* 0x000fe400078e00ff */
[----:B------:R-:W-:Y:S02]  /*0bc0*/  IMAD.IADD R9, R9, 0x1, R5 ;  /* 0x0000000109097824 */ /* 0x000fe400078e0205 */
[----:B------:R-:W-:Y:S02]  /*0bd0*/  IMAD R2, R2, c[0x0][0x1a8], RZ ;  /* 0x00006a0002027a24 */ /* 0x000fe400078e02ff */
[C---:B------:R-:W-:Y:S01]  /*0be0*/  IMAD.WIDE.U32 R4, R3.reuse, c[0x0][0x1a8], R8 ;  /* 0x00006a0003047a25 */ /* 0x040fe200078e0008 */
[----:B------:R-:W-:Y:S02]  /*0bf0*/  LOP3.LUT R9, R0, 0x1c0, RZ, 0xc0, !PT ;  /* 0x000001c000097812 */ /* 0x000fe400078ec0ff */
[----:B------:R-:W-:Y:S01]  /*0c00*/  IADD3 R8, R178, 0x80, RZ ;  /* 0x00000080b2087810 */ /* 0x000fe20007ffe0ff */
[----:B------:R-:W-:Y:S01]  /*0c10*/  IMAD R7, R3, c[0x0][0x1ac], R2 ;  /* 0x00006b0003077a24 */ /* 0x000fe200078e0202 */
[----:B------:R-:W-:Y:S01]  /*0c20*/  SHF.R.U32.HI R3, RZ, 0x3, R9 ;  /* 0x00000003ff037819 */ /* 0x000fe20000011609 */
[----:B------:R-:W-:Y:S01]  /*0c30*/  IMAD.IADD R0, R148, 0x1, R21 ;  /* 0x0000000194007824 */ /* 0x000fe200078e0215 */
[----:B------:R-:W-:Y:S01]  /*0c40*/  LOP3.LUT R202, R9, 0x38, R178, 0xf8, !PT ;  /* 0x0000003809ca7812 */ /* 0x000fe200078ef8b2 */
[----:B------:R-:W-:Y:S01]  /*0c50*/  IMAD.IADD R2, R5, 0x1, R7 ;  /* 0x0000000105027824 */ /* 0x000fe200078e0207 */
[----:B------:R-:W-:-:S02]  /*0c60*/  LEA R7, P0, R4, c[0x0][0x160], 0x1 ;  /* 0x0000580004077a11 */ /* 0x000fc400078008ff */
[----:B------:R-:W-:Y:S02]  /*0c70*/  LEA.HI R5, R81, R6, RZ, 0x6 ;  /* 0x0000000651057211 */ /* 0x000fe400078f30ff */
[----:B------:R-:W-:Y:S01]  /*0c80*/  LEA.HI.X R2, R4, c[0x0][0x164], R2, 0x1, P0 ;  /* 0x0000590004027a11 */ /* 0x000fe200000f0c02 */
[----:B------:R-:W-:Y:S01]  /*0c90*/  SHFL.IDX PT, R14, R7, RZ, 0x181f ;  /* 0x00181fff070e7589 */ /* 0x000fe200000e0000 */
[----:B------:R-:W-:Y:S01]  /*0ca0*/  LOP3.LUT R202, R202, R3, RZ, 0x3c, !PT ;  /* 0x00000003caca7212 */ /* 0x000fe200078e3cff */
[----:B------:R-:W-:Y:S01]  /*0cb0*/  IMAD R3, R197, c[0x0][0x168], RZ ;  /* 0x00005a00c5037a24 */ /* 0x000fe200078e02ff */
[----:B------:R-:W-:Y:S01]  /*0cc0*/  IADD3 R4, R0, 0x20, RZ ;  /* 0x0000002000047810 */ /* 0x000fe20007ffe0ff */
[----:B------:R-:W3:Y:S01]  /*0cd0*/  SHFL.IDX PT, R15, R2, RZ, 0x181f ;  /* 0x00181fff020f7589 */ /* 0x000ee200000e0000 */
[----:B------:R-:W-:Y:S01]  /*0ce0*/  IMAD.SHL.U32 R5, R5, 0x8, RZ ;  /* 0x0000000805057824 */ /* 0x000fe200078e00ff */
[----:B------:R-:W-:Y:S02]  /*0cf0*/  IADD3 R9, R178, 0x40, RZ ;  /* 0x00000040b2097810 */ /* 0x000fe40007ffe0ff */
[-C--:B------:R-:W-:Y:S01]  /*0d00*/  ISETP.GE.AND P1, PT, R4, R3.reuse, PT ;  /* 0x000000030400720c */ /* 0x080fe20003f26270 */
[----:B------:R-:W-:Y:S01]  /*0d10*/  SHFL.IDX PT, R12, R7, 0x1, 0x181f ;  /* 0x00381f00070c7f89 */ /* 0x000fe200000e0000 */
[----:B------:R-:W-:-:S02]  /*0d20*/  ISETP.GE.AND P0, PT, R0, R3, PT ;  /* 0x000000030000720c */ /* 0x000fc40003f06270 */
[----:B------:R-:W-:Y:S01]  /*0d30*/  LOP3.LUT R202, R202, 0xfffffe00, R5, 0xf8, !PT ;  /* 0xfffffe00caca7812 */ /* 0x000fe200078ef805 */
[----:B------:R-:W4:Y:S01]  /*0d40*/  SHFL.IDX PT, R13, R2, 0x1, 0x181f ;  /* 0x00381f00020d7f89 */ /* 0x000f2200000e0000 */
[----:B------:R-:W-:Y:S02]  /*0d50*/  SHF.R.S32.HI R4, RZ, 0x1f, R9 ;  /* 0x0000001fff047819 */ /* 0x000fe40000011409 */
[----:B------:R-:W-:Y:S01]  /*0d60*/  SHF.R.S32.HI R5, RZ, 0x1f, R8 ;  /* 0x0000001fff057819 */ /* 0x000fe20000011408 */
[----:B------:R-:W-:Y:S01]  /*0d70*/  IMAD.SHL.U32 R144, R202, 0x2, RZ ;  /* 0x00000002ca907824 */ /* 0x000fe200078e00ff */
[----:B------:R-:W-:Y:S01]  /*0d80*/  LEA.HI R177, R4, R9, RZ, 0x3 ;  /* 0x0000000904b17211 */ /* 0x000fe200078f18ff */
[----:B-1----:R-:W-:Y:S01]  /*0d90*/  SHFL.IDX PT, R11, R2, 0x3, 0x181f ;  /* 0x00781f00020b7f89 */ /* 0x002fe200000e0000 */
[----:B------:R-:W-:Y:S02]  /*0da0*/  LEA.HI R176, R5, R8, RZ, 0x3 ;  /* 0x0000000805b07211 */ /* 0x000fe400078f18ff */
[----:B------:R-:W-:Y:S01]  /*0db0*/  ISETP.GE.AND P3, PT, R9, c[0x0][0x198], PT ;  /* 0x0000660009007a0c */ /* 0x000fe20003f66270 */
[----:B------:R-:W-:Y:S01]  /*0dc0*/  SHFL.IDX PT, R4, R7, 0x2, 0x181f ;  /* 0x00581f0007047f89 */ /* 0x000fe200000e0000 */
[----:B------:R-:W-:-:S02]  /*0dd0*/  ISETP.GE.AND P4, PT, R8, c[0x0][0x198], PT ;  /* 0x0000660008007a0c */ /* 0x000fc40003f86270 */
[----:B------:R-:W-:Y:S01]  /*0de0*/  LOP3.LUT R177, R177, 0xfffffff8, RZ, 0xc0, !PT ;  /* 0xfffffff8b1b17812 */ /* 0x000fe200078ec0ff */
[----:B------:R-:W1:Y:S01]  /*0df0*/  SHFL.IDX PT, R5, R2, 0x2, 0x181f ;  /* 0x00581f0002057f89 */ /* 0x000e6200000e0000 */
[----:B------:R-:W-:Y:S01]  /*0e00*/  LOP3.LUT R176, R176, 0xfffffff8, RZ, 0xc0, !PT ;  /* 0xfffffff8b0b07812 */ /* 0x000fe200078ec0ff */
[----:B---3--:R-:W-:-:S04]  /*0e10*/  @!P0 IMAD.WIDE R18, R178, 0x2, R14 ;  /* 0x00000002b2128825 */ /* 0x008fc800078e020e */
[----:B------:R-:W-:-:S04]  /*0e20*/  @!P0 IMAD.WIDE R16, R177, 0x2, R14 ;  /* 0x00000002b1108825 */ /* 0x000fc800078e020e */
[----:B------:R-:W-:-:S04]  /*0e30*/  @!P0 IMAD.WIDE R14, R176, 0x2, R14 ;  /* 0x00000002b00e8825 */ /* 0x000fc800078e020e */
[----:B----4-:R-:W-:-:S04]  /*0e40*/  @!P1 IMAD.WIDE R24, R178, 0x2, R12 ;  /* 0x00000002b2189825 */ /* 0x010fc800078e020c */
[----:B------:R-:W-:-:S04]  /*0e50*/  @!P1 IMAD.WIDE R22, R177, 0x2, R12 ;  /* 0x00000002b1169825 */ /* 0x000fc800078e020c */
[----:B------:R-:W-:Y:S01]  /*0e60*/  @!P1 IMAD.WIDE R12, R176, 0x2, R12 ;  /* 0x00000002b00c9825 */ /* 0x000fe200078e020c */
[----:B--2---:R2:W3:Y:S01]  /*0e70*/  @P2 R2UR UR10, R10 ;  /* 0x000000000a0a23c2 */ /* 0x0044e200000e0000 */
[----:B------:R-:W-:Y:S01]  /*0e80*/  ISETP.GE.AND P2, PT, R178, c[0x0][0x198], PT ;  /* 0x00006600b2007a0c */ /* 0x000fe20003f46270 */
[----:B---3--:R-:W-:Y:S02]  /*0e90*/  @!UP0 UMOV UR10, UR6 ;  /* 0x00000006000a8c82 */ /* 0x008fe40008000000 */
[----:B------:R-:W-:Y:S02]  /*0ea0*/  USHF.R.S32.HI UR6, URZ, 0x1f, UR10 ;  /* 0x0000001f3f067899 */ /* 0x000fe4000801140a */
[----:B------:R-:W-:Y:S02]  /*0eb0*/  UIMAD.WIDE.U32 UR8, UR10, UR4, URZ ;  /* 0x000000040a0872a5 */ /* 0x000fe4000f8e003f */
[----:B------:R-:W-:-:S04]  /*0ec0*/  UIMAD UR6, UR6, UR4, URZ ;  /* 0x00000004060672a4 */ /* 0x000fc8000f8e023f */
[----:B------:R-:W-:Y:S02]  /*0ed0*/  UIMAD UR6, UR10, UR5, UR6 ;  /* 0x000000050a0672a4 */ /* 0x000fe4000f8e0206 */
[----:B------:R1:W-:Y:S01]  /*0ee0*/  @!P0 LDGSTS.E.BYPASS.LTC128B.128 [R144+0x18100], [R18.64], !P2 ;  /* 0x1810000012908fae */ /* 0x0003e2000d101d4c */
[----:B------:R-:W-:Y:S02]  /*0ef0*/  ULDC.64 UR4, c[0x0][0x1e8] ;  /* 0x00007a0000047ab9 */ /* 0x000fe40000000a00 */
[----:B------:R-:W-:Y:S01]  /*0f00*/  UIADD3 UR6, UR9, UR6, URZ ;  /* 0x0000000609067290 */ /* 0x000fe2000fffe03f */
[----:B------:R3:W-:Y:S04]  /*0f10*/  @!P0 LDGSTS.E.BYPASS.LTC128B.128 [R144+0x1c100], [R16.64], !P3 ;  /* 0x1c10000010908fae */ /* 0x0007e8000d901d4c */
[----:B------:R4:W-:Y:S01]  /*0f20*/  @!P0 LDGSTS.E.BYPASS.LTC128B.128 [R144+0x20100], [R14.64], !P4 ;  /* 0x201000000e908fae */ /* 0x0009e2000e101d4c */
[----:B--2---:R-:W-:-:S02]  /*0f30*/  IADD3 R10, R0, 0x40, RZ ;  /* 0x00000040000a7810 */ /* 0x004fc40007ffe0ff */
[----:B------:R-:W-:Y:S01]  /*0f40*/  IADD3 R0, R0, 0x60, RZ ;  /* 0x0000006000007810 */ /* 0x000fe20007ffe0ff */
[----:B------:R2:W-:Y:S01]  /*0f50*/  @!P1 LDGSTS.E.BYPASS.LTC128B.128 [R144+0x19100], [R24.64], !P2 ;  /* 0x1910000018909fae */ /* 0x0005e2000d101d4c */
[----:B------:R-:W-:-:S03]  /*0f60*/  ISETP.GE.AND P0, PT, R10, R3, PT ;  /* 0x000000030a00720c */ /* 0x000fc60003f06270 */
[----:B------:R-:W2:Y:S04]  /*0f70*/  SHFL.IDX PT, R10, R7, 0x3, 0x181f ;  /* 0x00781f00070a7f89 */ /* 0x000ea800000e0000 */
[----:B------:R2:W-:Y:S04]  /*0f80*/  @!P1 LDGSTS.E.BYPASS.LTC128B.128 [R144+0x1d100], [R22.64], !P3 ;  /* 0x1d10000016909fae */ /* 0x0005e8000d901d4c */
[----:B------:R2:W-:Y:S01]  /*0f90*/  @!P1 LDGSTS.E.BYPASS.LTC128B.128 [R144+0x21100], [R12.64], !P4 ;  /* 0x211000000c909fae */ /* 0x0005e2000e101d4c */
[----:B------:R-:W-:Y:S02]  /*0fa0*/  ISETP.GE.AND P1, PT, R0, R3, PT ;  /* 0x000000030000720c */ /* 0x000fe40003f26270 */
[----:B------:R-:W-:Y:S01]  /*0fb0*/  IADD3 R3, R147, -0x1, RZ ;  /* 0xffffffff93037810 */ /* 0x000fe20007ffe0ff */
[----:B-1----:R-:W-:Y:S01]  /*0fc0*/  @!P0 IMAD.WIDE R18, R178, 0x2, R4 ;  /* 0x00000002b2128825 */ /* 0x002fe200078e0204 */
[----:B------:R-:W-:-:S03]  /*0fd0*/  P2R R0, PR, RZ, 0x20 ;  /* 0x00000020ff007803 */ /* 0x000fc60000000000 */
[----:B------:R-:W-:Y:S01]  /*0fe0*/  IMAD.SHL.U32 R134, R3, 0x40, RZ ;  /* 0x0000004003867824 */ /* 0x000fe200078e00ff */
[----:B------:R1:W-:Y:S01]  /*0ff0*/  @!P0 LDGSTS.E.BYPASS.LTC128B.128 [R144+0x1a100], [R18.64], !P2 ;  /* 0x1a10000012908fae */ /* 0x0003e2000d101d4c */
[----:B---3--:R-:W-:-:S04]  /*1000*/  @!P0 IMAD.WIDE R16, R176, 0x2, R4 ;  /* 0x00000002b0108825 */ /* 0x008fc800078e0204 */
[----:B----4-:R-:W-:-:S04]  /*1010*/  @!P0 IMAD.WIDE R14, R177, 0x2, R4 ;  /* 0x00000002b10e8825 */ /* 0x010fc800078e0204 */
[----:B------:R-:W-:Y:S01]  /*1020*/  IMAD.IADD R201, R203, 0x1, R134 ;  /* 0x00000001cbc97824 */ /* 0x000fe200078e0286 */
[----:B------:R3:W-:Y:S01]  /*1030*/  @!P0 LDGSTS.E.BYPASS.LTC128B.128 [R144+0x1e100], [R14.64], !P3 ;  /* 0x1e1000000e908fae */ /* 0x0007e2000d901d4c */
[----:B--2---:R-:W-:-:S03]  /*1040*/  @!P1 IMAD.WIDE R4, R178, 0x2, R10 ;  /* 0x00000002b2049825 */ /* 0x004fc600078e020a */
[----:B------:R2:W-:Y:S01]  /*1050*/  @!P0 LDGSTS.E.BYPASS.LTC128B.128 [R144+0x22100], [R16.64], !P4 ;  /* 0x2210000010908fae */ /* 0x0005e2000e101d4c */
[C---:B------:R-:W-:Y:S01]  /*1060*/  ISETP.GE.AND P0, PT, R201.reuse, R199, PT ;  /* 0x000000c7c900720c */ /* 0x040fe20003f06270 */
[----:B-----5:R-:W-:Y:S02]  /*1070*/  IMAD.IADD R201, R201, 0x1, R204 ;  /* 0x00000001c9c97824 */ /* 0x020fe400078e02cc */
[----:B------:R-:W-:Y:S01]  /*1080*/  @!P1 IMAD.WIDE R12, R176, 0x2, R10 ;  /* 0x00000002b00c9825 */ /* 0x000fe200078e020a */
[----:B------:R4:W-:Y:S01]  /*1090*/  @!P1 LDGSTS.E.BYPASS.LTC128B.128 [R144+0x1b100], [R4.64], !P2 ;  /* 0x1b10000004909fae */ /* 0x0009e2000d101d4c */
[----:B------:R-:W-:Y:S02]  /*10a0*/  ISETP.GT.OR P0, PT, R203, 0x3f, P0 ;  /* 0x0000003fcb00780c */ /* 0x000fe40000704670 */
[----:B------:R-:W-:-:S04]  /*10b0*/  @P5 IMAD.HI.U32 R2, R201, c[0x0][0x2bc], RZ ;  /* 0x0000af00c9025a27 */ /* 0x000fc800078e00ff */
[----:B------:R-:W-:Y:S01]  /*10c0*/  IMAD.MOV.U32 R0, RZ, RZ, R201 ;  /* 0x000000ffff007224 */ /* 0x000fe200078e00c9 */
[----:B------:R-:W-:Y:S01]  /*10d0*/  @P5 SHF.R.U32.HI R0, RZ, c[0x0][0x2c0], R2 ;  /* 0x0000b000ff005a19 */ /* 0x000fe20000011602 */
[----:B---3--:R-:W-:-:S05]  /*10e0*/  @!P1 IMAD.WIDE R14, R177, 0x2, R10 ;  /* 0x00000002b10e9825 */ /* 0x008fca00078e020a */
[----:B------:R3:W-:Y:S04]  /*10f0*/  @!P1 LDGSTS.E.BYPASS.LTC128B.128 [R144+0x1f100], [R14.64], !P3 ;  /* 0x1f1000000e909fae */ /* 0x0007e8000d901d4c */
[----:B------:R1:W-:Y:S01]  /*1100*/  @!P1 LDGSTS.E.BYPASS.LTC128B.128 [R144+0x23100], [R12.64], !P4 ;  /* 0x231000000c909fae */ /* 0x0003e2000e101d4c */
[----:B----4-:R-:W-:-:S03]  /*1110*/  @!P0 IADD3 R5, P2, R0, UR8, RZ ;  /* 0x0000000800058c10 */ /* 0x010fc6000ff5e0ff */
[----:B------:R-:W0:Y:S01]  /*1120*/  LDGDEPBAR ;  /* 0x00000000000079af */ /* 0x000e220000000000 */
[----:B------:R-:W-:Y:S02]  /*1130*/  @!P0 LEA.HI.X.SX32 R2, R0, UR6, 0x1, P2 ;  /* 0x0000000600028c11 */ /* 0x000fe400090f0eff */
[----:B------:R-:W-:-:S04]  /*1140*/  @!P0 LEA R4, P2, R5, c[0x0][0x2a0], 0x2 ;  /* 0x0000a80005048a11 */ /* 0x000fc800078410ff */
[----:B------:R-:W-:Y:S01]  /*1150*/  @!P0 LEA.HI.X R5, R5, c[0x0][0x2a4], R2, 0x2, P2 ;  /* 0x0000a90005058a11 */ /* 0x000fe200010f1402 */
[----:B------:R-:W-:Y:S06]  /*1160*/  BAR.SYNC.DEFER_BLOCKING 0x0 ;  /* 0x0000000000007b1d */ /* 0x000fec0000010000 */
[----:B------:R-:W4:Y:S01]  /*1170*/  @!P0 LDG.E R200, [R4.64] ;  /* 0x0000000c04c88981 */ /* 0x000f22000c1e1900 */
[----:B------:R-:W-:Y:S01]  /*1180*/  IMAD.MOV R0, RZ, RZ, -R0 ;  /* 0x000000ffff007224 */ /* 0x000fe200078e0a00 */
[----:B------:R-:W-:Y:S01]  /*1190*/  UIMAD UR10, UR11, UR4, URZ ;  /* 0x000000040b0a72a4 */ /* 0x000fe2000f8e023f */
[----:B------:R-:W-:Y:S01]  /*11a0*/  ISETP.GE.AND P5, PT, R178, c[0x0][0x1d4], PT ;  /* 0x00007500b2007a0c */ /* 0x000fe20003fa6270 */
[----:B------:R-:W-:Y:S01]  /*11b0*/  UIMAD.WIDE.U32 UR14, UR7, UR4, URZ ;  /* 0x00000004070e72a5 */ /* 0x000fe2000f8e003f */
[----:B------:R-:W-:Y:S01]  /*11c0*/  IMAD R201, R0, c[0x0][0x2b8], R201 ;  /* 0x0000ae0000c97a24 */ /* 0x000fe200078e02c9 */
[----:B------:R-:W-:Y:S01]  /*11d0*/  UIMAD UR10, UR7, UR5, UR10 ;  /* 0x00000005070a72a4 */ /* 0x000fe2000f8e020a */
[----:B------:R-:W-:Y:S01]  /*11e0*/  ISETP.GE.AND P4, PT, R9, c[0x0][0x1d4], PT ;  /* 0x0000750009007a0c */ /* 0x000fe20003f86270 */
[----:B------:R-:W-:Y:S01]  /*11f0*/  IMAD.MOV.U32 R190, RZ, RZ, 0x10 ;  /* 0x00000010ffbe7424 */ /* 0x000fe200078e00ff */
[----:B------:R-:W-:Y:S01]  /*1200*/  ISETP.GE.AND P6, PT, R8, c[0x0][0x1d4], PT ;  /* 0x0000750008007a0c */ /* 0x000fe20003fc6270 */
[C---:B------:R-:W-:Y:S01]  /*1210*/  IMAD.WIDE.U32 R10, R201.reuse, c[0x0][0x1e0], RZ ;  /* 0x00007800c90a7a25 */ /* 0x040fe200078e00ff */
[----:B--2---:R-:W-:Y:S01]  /*1220*/  SHF.R.S32.HI R17, RZ, 0x1f, R201 ;  /* 0x0000001fff117819 */ /* 0x004fe200000114c9 */
[----:B------:R-:W-:Y:S01]  /*1230*/  UIADD3 UR10, UR15, UR10, URZ ;  /* 0x0000000a0f0a7290 */ /* 0x000fe2000fffe03f */
[----:B------:R-:W-:Y:S01]  /*1240*/  ISETP.GE.AND P3, PT, R178, c[0x0][0x1d4], PT ;  /* 0x00007500b2007a0c */ /* 0x000fe20003f66270 */
[----:B-1----:R-:W-:Y:S01]  /*1250*/  IMAD.WIDE.U32 R18, R201, c[0x0][0x208], RZ ;  /* 0x00008200c9127a25 */ /* 0x002fe200078e00ff */
[----:B------:R-:W-:Y:S01]  /*1260*/  ULDC.64 UR4, c[0x0][0x210] ;  /* 0x0000840000047ab9 */ /* 0x000fe20000000a00 */
[----:B------:R-:W-:Y:S01]  /*1270*/  ISETP.GE.AND P2, PT, R9, c[0x0][0x1d4], PT ;  /* 0x0000750009007a0c */ /* 0x000fe20003f46270 */
[----:B------:R-:W-:Y:S01]  /*1280*/  UIMAD UR11, UR11, UR4, URZ ;  /* 0x000000040b0b72a4 */ /* 0x000fe2000f8e023f */
[C---:B------:R-:W-:Y:S01]  /*1290*/  IMAD R0, R17.reuse, c[0x0][0x1e0], RZ ;  /* 0x0000780011007a24 */ /* 0x040fe200078e02ff */
[----:B------:R-:W-:Y:S01]  /*12a0*/  UIMAD.WIDE.U32 UR20, UR7, UR4, URZ ;  /* 0x00000004071472a5 */ /* 0x000fe2000f8e003f */
[----:B------:R-:W-:Y:S01]  /*12b0*/  IMAD R12, R17, c[0x0][0x208], RZ ;  /* 0x00008200110c7a24 */ /* 0x000fe200078e02ff */
[----:B------:R-:W-:Y:S01]  /*12c0*/  UIMAD UR11, UR7, UR5, UR11 ;  /* 0x00000005070b72a4 */ /* 0x000fe2000f8e020b */
[C---:B------:R-:W-:Y:S01]  /*12d0*/  IMAD R0, R201.reuse, c[0x0][0x1e4], R0 ;  /* 0x00007900c9007a24 */ /* 0x040fe200078e0200 */
[----:B------:R-:W-:Y:S01]  /*12e0*/  SHF.R.S32.HI R145, RZ, 0x1f, R178 ;  /* 0x0000001fff917819 */ /* 0x000fe200000114b2 */
[----:B------:R-:W-:Y:S01]  /*12f0*/  IMAD R12, R201, c[0x0][0x20c], R12 ;  /* 0x00008300c90c7a24 */ /* 0x000fe200078e020c */
[----:B------:R-:W-:Y:S01]  /*1300*/  UIADD3 UR11, UR21, UR11, URZ ;  /* 0x0000000b150b7290 */ /* 0x000fe2000fffe03f */
[----:B------:R-:W-:Y:S01]  /*1310*/  IMAD.IADD R11, R11, 0x1, R0 ;  /* 0x000000010b0b7824 */ /* 0x000fe200078e0200 */
[----:B------:R-:W-:Y:S01]  /*1320*/  SEL R180, RZ, 0x10, P6 ;  /* 0x00000010ffb47807 */ /* 0x000fe20003000000 */
[----:B------:R-:W-:Y:S01]  /*1330*/  IMAD.IADD R13, R19, 0x1, R12 ;  /* 0x00000001130d7824 */ /* 0x000fe200078e020c */
[----:B------:R-:W-:Y:S01]  /*1340*/  SHF.R.S32.HI R132, RZ, 0x1f, R177 ;  /* 0x0000001fff847819 */ /* 0x000fe200000114b1 */
[----:B------:R-:W-:Y:S01]  /*1350*/  IMAD.MOV.U32 R12, RZ, RZ, R18 ;  /* 0x000000ffff0c7224 */ /* 0x000fe200078e0012 */
[----:B------:R-:W-:Y:S01]  /*1360*/  SHF.R.S32.HI R133, RZ, 0x1f, R176 ;  /* 0x0000001fff857819 */ /* 0x000fe200000114b0 */
[----:B------:R-:W-:Y:S01]  /*1370*/  IMAD.MOV.U32 R188, RZ, RZ, 0x20 ;  /* 0x00000020ffbc7424 */ /* 0x000fe200078e00ff */
[----:B------:R-:W-:-:S02]  /*1380*/  IADD3 R198, R144, 0x100, RZ ;  /* 0x0000010090c67810 */ /* 0x000fc40007ffe0ff */
[----:B----4-:R-:W-:Y:S01]  /*1390*/  SHF.R.S32.HI R16, RZ, 0x1f, R200 ;  /* 0x0000001fff107819 */ /* 0x010fe200000114c8 */
[----:B------:R-:W-:-:S04]  /*13a0*/  IMAD.WIDE.U32 R4, R200, c[0x0][0x1f0], R10 ;  /* 0x00007c00c8047a25 */ /* 0x000fc800078e000a */
[----:B------:R-:W-:Y:S01]  /*13b0*/  IMAD R7, R16, c[0x0][0x1f0], RZ ;  /* 0x00007c0010077a24 */ /* 0x000fe200078e02ff */
[----:B------:R-:W-:Y:S01]  /*13c0*/  IADD3 R4, P1, R4, UR14, RZ ;  /* 0x0000000e04047c10 */ /* 0x000fe2000ff3e0ff */
[----:B------:R-:W-:-:S03]  /*13d0*/  IMAD.WIDE.U32 R12, R200, c[0x0][0x218], R12 ;  /* 0x00008600c80c7a25 */ /* 0x000fc600078e000c */
[----:B------:R-:W-:Y:S01]  /*13e0*/  LEA R11, P0, R4, c[0x0][0x1c8], 0x1 ;  /* 0x00007200040b7a11 */ /* 0x000fe200078008ff */
[----:B------:R-:W-:-:S04]  /*13f0*/  IMAD R0, R200, c[0x0][0x1f4], R7 ;  /* 0x00007d00c8007a24 */ /* 0x000fc800078e0207 */
[----:B---3--:R-:W-:Y:S01]  /*1400*/  SHFL.IDX PT, R14, R11, RZ, 0x181f ;  /* 0x00181fff0b0e7589 */ /* 0x008fe200000e0000 */
[----:B------:R-:W-:Y:S02]  /*1410*/  IADD3.X R5, R5, UR10, R0, P1, !PT ;  /* 0x0000000a05057c10 */ /* 0x000fe40008ffe400 */
[----:B------:R-:W-:Y:S01]  /*1420*/  IADD3 R0, -R21, R199, -R134 ;  /* 0x000000c715007210 */ /* 0x000fe20007ffe986 */
[----:B------:R-:W-:Y:S01]  /*1430*/  SHFL.IDX PT, R28, R11, 0x1, 0x181f ;  /* 0x00381f000b1c7f89 */ /* 0x000fe200000e0000 */
[----:B------:R-:W-:Y:S01]  /*1440*/  LEA.HI.X R4, R4, c[0x0][0x1cc], R5, 0x1, P0 ;  /* 0x0000730004047a11 */ /* 0x000fe200000f0c05 */
[----:B------:R-:W-:Y:S01]  /*1450*/  IMAD R5, R16, c[0x0][0x218], RZ ;  /* 0x0000860010057a24 */ /* 0x000fe200078e02ff */
[----:B------:R-:W-:Y:S02]  /*1460*/  ISETP.GE.AND P0, PT, R0, 0x1, PT ;  /* 0x000000010000780c */ /* 0x000fe40003f06270 */
[----:B------:R-:W-:Y:S01]  /*1470*/  ISETP.GE.AND P1, PT, R8, c[0x0][0x1d4], PT ;  /* 0x0000750008007a0c */ /* 0x000fe20003f26270 */
[----:B------:R-:W1:Y:S01]  /*1480*/  SHFL.IDX PT, R15, R4, RZ, 0x181f ;  /* 0x00181fff040f7589 */ /* 0x000e6200000e0000 */
[----:B------:R-:W-:-:S03]  /*1490*/  IMAD R2, R200, c[0x0][0x21c], R5 ;  /* 0x00008700c8027a24 */ /* 0x000fc600078e0205 */
[----:B------:R-:W2:Y:S06]  /*14a0*/  SHFL.IDX PT, R29, R4, 0x1, 0x181f ;  /* 0x00381f00041d7f89 */ /* 0x000eac00000e0000 */
[----:B-1----:R-:W-:-:S04]  /*14b0*/  @P0 IMAD.WIDE R22, R178, 0x2, R14 ;  /* 0x00000002b2160825 */ /* 0x002fc800078e020e */
[--C-:B------:R-:W-:Y:S01]  /*14c0*/  @P0 IMAD.WIDE R18, R177, 0x2, R14.reuse ;  /* 0x00000002b1120825 */ /* 0x100fe200078e020e */
[----:B------:R1:W-:Y:S03]  /*14d0*/  @P0 LDGSTS.E.BYPASS.LTC128B.128 [R144+0xc100], [R22.64], !P5 ;  /* 0x0c10000016900fae */ /* 0x0003e6000e901d4c */
[----:B------:R-:W-:Y:S01]  /*14e0*/  @P0 IMAD.WIDE R14, R176, 0x2, R14 ;  /* 0x00000002b00e0825 */ /* 0x000fe200078e020e */
[----:B------:R3:W-:Y:S04]  /*14f0*/  @P0 LDGSTS.E.BYPASS.LTC128B.128 [R144+0xe100], [R18.64], !P4 ;  /* 0x0e10000012900fae */ /* 0x0007e8000e101d4c */
[----:B------:R4:W-:Y:S01]  /*1500*/  @P0 LDGSTS.E.BYPASS.LTC128B.128 [R144+0x10100], [R14.64], !P6 ;  /* 0x101000000e900fae */ /* 0x0009e2000f101d4c */
[----:B------:R-:W-:-:S04]  /*1510*/  IADD3 R20, P0, R12, UR20, RZ ;  /* 0x000000140c147c10 */ /* 0x000fc8000ff1e0ff */
[----:B------:R-:W-:Y:S02]  /*1520*/  IADD3.X R13, R13, UR11, R2, P0, !PT ;  /* 0x0000000b0d0d7c10 */ /* 0x000fe400087fe402 */
[----:B------:R-:W-:-:S04]  /*1530*/  LEA R10, P0, R20, c[0x0][0x1f8], 0x1 ;  /* 0x00007e00140a7a11 */ /* 0x000fc800078008ff */
[----:B------:R-:W-:Y:S01]  /*1540*/  LEA.HI.X R20, R20, c[0x0][0x1fc], R13, 0x1, P0 ;  /* 0x00007f0014147a11 */ /* 0x000fe200000f0c0d */
[----:B------:R-:W4:Y:S01]  /*1550*/  SHFL.IDX PT, R5, R10, RZ, 0x181f ;  /* 0x00181fff0a057589 */ /* 0x000f2200000e0000 */
[----:B------:R-:W-:-:S03]  /*1560*/  ISETP.GT.AND P0, PT, R0, 0x20, PT ;  /* 0x000000200000780c */ /* 0x000fc60003f04270 */
[----:B------:R-:W4:Y:S01]  /*1570*/  SHFL.IDX PT, R7, R20, RZ, 0x181f ;  /* 0x00181fff14077589 */ /* 0x000f2200000e0000 */
[----:B-1----:R-:W-:-:S03]  /*1580*/  IMAD.WIDE R22, R178, 0x2, RZ ;  /* 0x00000002b2167825 */ /* 0x002fc600078e02ff */
[----:B------:R1:W1:Y:S01]  /*1590*/  SHFL.IDX PT, R2, R10, 0x1, 0x181f ;  /* 0x00381f000a027f89 */ /* 0x00026200000e0000 */
[----:B---3--:R-:W-:-:S03]  /*15a0*/  IMAD.WIDE R18, R177, 0x2, RZ ;  /* 0x00000002b1127825 */ /* 0x008fc600078e02ff */
[----:B------:R-:W3:Y:S02]  /*15b0*/  SHFL.IDX PT, R4, R20, 0x1, 0x181f ;  /* 0x00381f0014047f89 */ /* 0x000ee400000e0000 */
[----:B--2---:R-:W-:-:S04]  /*15c0*/  @P0 IMAD.WIDE R26, R178, 0x2, R28 ;  /* 0x00000002b21a0825 */ /* 0x004fc800078e021c */
[--C-:B------:R-:W-:Y:S01]  /*15d0*/  @P0 IMAD.WIDE R30, R177, 0x2, R28.reuse ;  /* 0x00000002b11e0825 */ /* 0x100fe200078e021c */
[----:B------:R2:W-:Y:S03]  /*15e0*/  @P0 LDGSTS.E.BYPASS.LTC128B.128 [R144+0xd100], [R26.64], !P5 ;  /* 0x0d1000001a900fae */ /* 0x0005e6000e901d4c */
[C---:B------:R-:W-:Y:S01]  /*15f0*/  @P0 IMAD.WIDE R28, R176.reuse, 0x2, R28 ;  /* 0x00000002b01c0825 */ /* 0x040fe200078e021c */
[----:B------:R3:W-:Y:S03]  /*1600*/  @P0 LDGSTS.E.BYPASS.LTC128B.128 [R144+0xf100], [R30.64], !P4 ;  /* 0x0f1000001e900fae */ /* 0x0007e6000e101d4c */
[----:B----4-:R-:W-:Y:S01]  /*1610*/  IMAD.WIDE R14, R176, 0x2, RZ ;  /* 0x00000002b00e7825 */ /* 0x010fe200078e02ff */
[----:B------:R4:W-:Y:S01]  /*1620*/  @P0 LDGSTS.E.BYPASS.LTC128B.128 [R144+0x11100], [R28.64], !P6 ;  /* 0x111000001c900fae */ /* 0x0009e2000f101d4c */
[----:B------:R-:W-:-:S03]  /*1630*/  IADD3 R12, P0, R5, R22, RZ ;  /* 0x00000016050c7210 */ /* 0x000fc60007f1e0ff */
[----:B------:R-:W0:Y:S02]  /*1640*/  LDGDEPBAR ;  /* 0x00000000000079af */ /* 0x000e240000000000 */
[----:B------:R-:W-:Y:S01]  /*1650*/  IMAD.X R13, R7, 0x1, R23, P0 ;  /* 0x00000001070d7824 */ /* 0x000fe200000e0617 */
[----:B-1----:R-:W-:-:S05]  /*1660*/  IADD3 R10, P0, R5, R18, RZ ;  /* 0x00000012050a7210 */ /* 0x002fca0007f1e0ff */
[----:B------:R-:W-:Y:S01]  /*1670*/  IMAD.X R11, R7, 0x1, R19, P0 ;  /* 0x00000001070b7824 */ /* 0x000fe200000e0613 */
[----:B------:R-:W-:-:S05]  /*1680*/  IADD3 R24, P0, R5, R14, RZ ;  /* 0x0000000e05187210 */ /* 0x000fca0007f1e0ff */
[----:B------:R-:W-:Y:S01]  /*1690*/  IMAD.X R25, R7, 0x1, R15, P0 ;  /* 0x0000000107197824 */ /* 0x000fe200000e060f */
[----:B--2---:R-:W-:Y:S02]  /*16a0*/  IADD3 R26, P0, R22, R2, RZ ;  /* 0x00000002161a7210 */ /* 0x004fe40007f1e0ff */
[----:B------:R-:W-:-:S03]  /*16b0*/  LEA.HI R7, R81, R6, RZ, 0x5 ;  /* 0x0000000651077211 */ /* 0x000fc600078f28ff */
[----:B---3--:R-:W-:Y:S01]  /*16c0*/  IMAD.X R27, R23, 0x1, R4, P0 ;  /* 0x00000001171b7824 */ /* 0x008fe200000e0604 */
[----:B------:R-:W-:Y:S02]  /*16d0*/  IADD3 R18, P0, R18, R2, RZ ;  /* 0x0000000212127210 */ /* 0x000fe40007f1e0ff */
[----:B------:R-:W-:-:S03]  /*16e0*/  LEA.HI R23, R81, R6, RZ, 0x4 ;  /* 0x0000000651177211 */ /* 0x000fc600078f20ff */
[----:B------:R-:W-:Y:S01]  /*16f0*/  IMAD.X R19, R19, 0x1, R4, P0 ;  /* 0x0000000113137824 */ /* 0x000fe200000e0604 */
[----:B------:R-:W-:Y:S02]  /*1700*/  IADD3 R14, P0, R14, R2, RZ ;  /* 0x000000020e0e7210 */ /* 0x000fe40007f1e0ff */
[----:B------:R-:W-:-:S03]  /*1710*/  LOP3.LUT R5, R23, 0xfffffff0, RZ, 0xc0, !PT ;  /* 0xfffffff017057812 */ /* 0x000fc600078ec0ff */
[----:B------:R-:W-:Y:S01]  /*1720*/  IMAD.X R15, R15, 0x1, R4, P0 ;  /* 0x000000010f0f7824 */ /* 0x000fe200000e0604 */
[----:B------:R-:W-:Y:S01]  /*1730*/  ISETP.LT.OR P0, PT, R0, 0x1, P3 ;  /* 0x000000010000780c */ /* 0x000fe20001f01670 */
[----:B------:R-:W-:-:S05]  /*1740*/  IMAD.IADD R22, R6, 0x1, -R5 ;  /* 0x0000000106167824 */ /* 0x000fca00078e0a05 */
[----:B------:R-:W-:-:S07]  /*1750*/  SHF.R.S32.HI R5, RZ, 0x1f, R22 ;  /* 0x0000001fff057819 */ /* 0x000fce0000011416 */
[----:B------:R4:W-:Y:S01]  /*1760*/  LDGSTS.E.BYPASS.LTC128B.128 [R144+0x100], [R12.64], !P0 ;  /* 0x001000000c907fae */ /* 0x0009e2000c101d4c */
[----:B------:R-:W-:-:S13]  /*1770*/  ISETP.LT.OR P0, PT, R0, 0x1, P2 ;  /* 0x000000010000780c */ /* 0x000fda0001701670 */
[----:B------:R4:W-:Y:S01]  /*1780*/  LDGSTS.E.BYPASS.LTC128B.128 [R144+0x2100], [R10.64], !P0 ;  /* 0x021000000a907fae */ /* 0x0009e2000c101d4c */
[----:B------:R-:W-:-:S13]  /*1790*/  ISETP.LT.OR P0, PT, R0, 0x1, P1 ;  /* 0x000000010000780c */ /* 0x000fda0000f01670 */
[----:B------:R1:W-:Y:S01]  /*17a0*/  LDGSTS.E.BYPASS.LTC128B.128 [R144+0x4100], [R24.64], !P0 ;  /* 0x0410000018907fae */ /* 0x0003e2000c101d4c */
[----:B------:R-:W-:Y:S02]  /*17b0*/  ISETP.LT.OR P0, PT, R0, 0x21, P3 ;  /* 0x000000210000780c */ /* 0x000fe40001f01670 */
[----:B------:R-:W-:-:S11]  /*17c0*/  ISETP.GT.AND P3, PT, R203, 0x3f, PT ;  /* 0x0000003fcb00780c */ /* 0x000fd60003f64270 */
[----:B------:R4:W-:Y:S01]  /*17d0*/  LDGSTS.E.BYPASS.LTC128B.128 [R144+0x1100], [R26.64], !P0 ;  /* 0x011000001a907fae */ /* 0x0009e2000c101d4c */
[----:B------:R-:W-:Y:S02]  /*17e0*/  ISETP.LT.OR P0, PT, R0, 0x21, P2 ;  /* 0x000000210000780c */ /* 0x000fe40001701670 */
[----:B------:R-:W-:-:S04]  /*17f0*/  ISETP.GT.AND P2, PT, R3, R194, PT ;  /* 0x000000c20300720c */ /* 0x000fc80003f44270 */
[----:B-1----:R-:W-:-:S07]  /*1800*/  P2R R24, PR, RZ, 0x4 ;  /* 0x00000004ff187803 */ /* 0x002fce0000000000 */
[----:B------:R4:W-:Y:S01]  /*1810*/  LDGSTS.E.BYPASS.LTC128B.128 [R144+0x3100], [R18.64], !P0 ;  /* 0x0310000012907fae */ /* 0x0009e2000c101d4c */
[----:B------:R-:W-:Y:S02]  /*1820*/  ISETP.LT.OR P0, PT, R0, 0x21, P1 ;  /* 0x000000210000780c */ /* 0x000fe40000f01670 */
[----:B------:R-:W-:Y:S02]  /*1830*/  LEA.HI R0, R5, R22, RZ, 0x3 ;  /* 0x0000001605007211 */ /* 0x000fe400078f18ff */
[----:B------:R-:W-:Y:S02]  /*1840*/  LOP3.LUT P1, RZ, R179, 0x4, RZ, 0xc0, !PT ;  /* 0x00000004b3ff7812 */ /* 0x000fe4000782c0ff */
[----:B------:R-:W-:-:S05]  /*1850*/  LOP3.LUT R5, R0, 0xfffffff8, RZ, 0xc0, !PT ;  /* 0xfffffff800057812 */ /* 0x000fca00078ec0ff */
[----:B------:R-:W-:Y:S01]  /*1860*/  IMAD.IADD R22, R22, 0x1, -R5 ;  /* 0x0000000116167824 */ /* 0x000fe200078e0a05 */
[----:B------:R-:W-:Y:S01]  /*1870*/  SHF.R.S32.HI R5, RZ, 0x5, R7 ;  /* 0x00000005ff057819 */ /* 0x000fe20000011407 */
[----:B------:R4:W-:Y:S03]  /*1880*/  LDGSTS.E.BYPASS.LTC128B.128 [R144+0x5100], [R14.64], !P0 ;  /* 0x051000000e907fae */ /* 0x0009e6000c101d4c */
[----:B------:R-:W-:Y:S01]  /*1890*/  LOP3.LUT P0, RZ, R22, 0x2, RZ, 0xc0, !PT ;  /* 0x0000000216ff7812 */ /* 0x000fe2000780c0ff */
[----:B------:R-:W0:Y:S03]  /*18a0*/  LDGDEPBAR ;  /* 0x00000000000079af */ /* 0x000e260000000000 */
[----:B------:R-:W-:Y:S02]  /*18b0*/  SEL R190, R190, 0xfffffff0, !P0 ;  /* 0xfffffff0bebe7807 */ /* 0x000fe40004000000 */
[----:B------:R-:W-:-:S04]  /*18c0*/  LOP3.LUT P0, RZ, R22, 0x4, RZ, 0xc0, !PT ;  /* 0x0000000416ff7812 */ /* 0x000fc8000780c0ff */
[----:B------:R-:W-:Y:S02]  /*18d0*/  SEL R4, R188, 0xffffffe0, !P0 ;  /* 0xffffffe0bc047807 */ /* 0x000fe40004000000 */
[----:B------:R-:W-:-:S04]  /*18e0*/  LOP3.LUT P0, RZ, R179, 0x2, RZ, 0xc0, !PT ;  /* 0x00000002b3ff7812 */ /* 0x000fc8000780c0ff */
[----:B------:R-:W-:Y:S01]  /*18f0*/  P2R R2, PR, RZ, 0x1 ;  /* 0x00000001ff027803 */ /* 0x000fe20000000000 */
        /* <DEDUP_REMOVED lines=10> */
[----:B----4-:R-:W-:-:S04]  /*19a0*/  @!P3 LEA R10, P0, R8, c[0x0][0x2a0], 0x2 ;  /* 0x0000a800080aba11 */ /* 0x010fc800078010ff */
[----:B------:R-:W-:-:S05]  /*19b0*/  @!P3 LEA.HI.X R11, R8, c[0x0][0x2a4], R3, 0x2, P0 ;  /* 0x0000a900080bba11 */ /* 0x000fca00000f1403 */
[----:B------:R1:W2:Y:S01]  /*19c0*/  @!P3 LDG.E R200, [R10.64] ;  /* 0x0000000c0ac8b981 */ /* 0x0002a2000c1e1900 */
[----:B------:R-:W-:Y:S01]  /*19d0*/  IMAD.MOV R2, RZ, RZ, -R2 ;  /* 0x000000ffff027224 */ /* 0x000fe200078e0a02 */
[----:B------:R-:W-:Y:S01]  /*19e0*/  SEL R20, RZ, 0x10, P5 ;  /* 0x00000010ff147807 */ /* 0x000fe20002800000 */
[----:B------:R-:W-:Y:S01]  /*19f0*/  IMAD.SHL.U32 R13, R176, 0x2, RZ ;  /* 0x00000002b00d7824 */ /* 0x000fe200078e00ff */
        /* <DEDUP_REMOVED lines=9> */
[----:B------:R-:W-:Y:S02]  /*1a90*/  IADD3 R14, -R180, 0x10, RZ ;  /* 0x00000010b40e7810 */ /* 0x000fe40007ffe1ff */
[----:B------:R-:W-:Y:S01]  /*1aa0*/  SHF.L.U64.HI R12, R176, 0x1, R133 ;  /* 0x00000001b00c7819 */ /* 0x000fe20000010285 */
[----:B------:R-:W-:Y:S01]  /*1ab0*/  IMAD R3, R201, c[0x0][0x1e4], R2 ;  /* 0x00007900c9037a24 */ /* 0x000fe200078e0202 */
[----:B------:R-:W-:-:S03]  /*1ac0*/  LOP3.LUT R14, R14, 0xf, RZ, 0xc0, !PT ;  /* 0x0000000f0e0e7812 */ /* 0x000fc600078ec0ff */
[----:B------:R-:W-:Y:S02]  /*1ad0*/  IMAD.IADD R9, R9, 0x1, R3 ;  /* 0x0000000109097824 */ /* 0x000fe400078e0203 */
[C---:B-1----:R-:W-:Y:S01]  /*1ae0*/  IMAD.SHL.U32 R11, R177.reuse, 0x2, RZ ;  /* 0x00000002b10b7824 */ /* 0x042fe200078e00ff */
[----:B------:R-:W-:Y:S02]  /*1af0*/  SHF.L.U64.HI R10, R177, 0x1, R132 ;  /* 0x00000001b10a7819 */ /* 0x000fe40000010284 */
[----:B--2---:R-:W-:Y:S01]  /*1b00*/  SHF.R.S32.HI R16, RZ, 0x1f, R200 ;  /* 0x0000001fff107819 */ /* 0x004fe200000114c8 */
[----:B------:R-:W-:-:S04]  /*1b10*/  IMAD.WIDE.U32 R8, R200, c[0x0][0x1f0], R8 ;  /* 0x00007c00c8087a25 */ /* 0x000fc800078e0008 */
[----:B------:R-:W-:Y:S01]  /*1b20*/  IMAD R3, R16, c[0x0][0x1f0], RZ ;  /* 0x00007c0010037a24 */ /* 0x000fe200078e02ff */
[----:B------:R-:W-:Y:S02]  /*1b30*/  IADD3 R2, P0, R8, UR14, RZ ;  /* 0x0000000e08027c10 */ /* 0x000fe4000ff1e0ff */
[----:B------:R-:W-:Y:S01]  /*1b40*/  SHF.L.U64.HI R8, R178, 0x1, R145 ;  /* 0x00000001b2087819 */ /* 0x000fe20000010291 */
[----:B------:R-:W-:-:S05]  /*1b50*/  IMAD R3, R200, c[0x0][0x1f4], R3 ;  /* 0x00007d00c8037a24 */ /* 0x000fca00078e0203 */
[----:B------:R-:W-:Y:S02]  /*1b60*/  IADD3.X R9, R9, UR10, R3, P0, !PT ;  /* 0x0000000a09097c10 */ /* 0x000fe400087fe403 */
[----:B------:R-:W-:-:S04]  /*1b70*/  LEA R3, P0, R2, c[0x0][0x1c8], 0x1 ;  /* 0x0000720002037a11 */ /* 0x000fc800078008ff */
        /* <DEDUP_REMOVED lines=27> */
.L_x_907:
[----:B------:R-:W-:Y:S01]  /*1d30*/  SHF.R.S32.HI R2, RZ, 0x4, R23 ;  /* 0x00000004ff027819 */ /* 0x000fe20000011417 */
[----:B------:R-:W0:Y:S01]  /*1d40*/  LDGDEPBAR ;  /* 0x00000000000079af */ /* 0x000e220000000000 */
[C---:B------:R-:W-:Y:S01]  /*1d50*/  IMAD.SHL.U32 R3, R179.reuse, 0x40, RZ ;  /* 0x00000040b3037824 */ /* 0x040fe200078e00ff */
[----:B------:R-:W-:Y:S01]  /*1d60*/  LOP3.LUT P2, RZ, R179, 0x2, RZ, 0xc0, !PT ;  /* 0x00000002b3ff7812 */ /* 0x000fe2000784c0ff */
[----:B------:R-:W-:Y:S01]  /*1d70*/  IMAD.SHL.U32 R21, R21, 0x8, RZ ;  /* 0x0000000815157824 */ /* 0x000fe200078e00ff */
[----:B------:R-:W-:Y:S01]  /*1d80*/  LEA.HI R23, R23, R2, RZ, 0x1 ;  /* 0x0000000217177211 */ /* 0x000fe200078f08ff */
[----:B------:R-:W-:Y:S01]  /*1d90*/  IMAD.SHL.U32 R22, R22, 0x40, RZ ;  /* 0x0000004016167824 */ /* 0x000fe200078e00ff */
[----:B-1----:R-:W-:Y:S01]  /*1da0*/  LOP3.LUT R8, R3, 0x1c0, RZ, 0xc0, !PT ;  /* 0x000001c003087812 */ /* 0x002fe200078ec0ff */
[----:B------:R-:W-:Y:S01]  /*1db0*/  IMAD.SHL.U32 R190, R190, 0x2, RZ ;  /* 0x00000002bebe7824 */ /* 0x000fe200078e00ff */
[----:B------:R-:W-:Y:S02]  /*1dc0*/  LOP3.LUT R23, R23, 0xfffffffe, RZ, 0xc0, !PT ;  /* 0xfffffffe17177812 */ /* 0x000fe400078ec0ff */
[----:B------:R-:W-:-:S02]  /*1dd0*/  SHF.R.U32.HI R9, RZ, 0x3, R8 ;  /* 0x00000003ff097819 */ /* 0x000fc40000011608 */
[----:B------:R-:W-:Y:S01]  /*1de0*/  LOP3.LUT R22, R22, 0x1c0, RZ, 0xc0, !PT ;  /* 0x000001c016167812 */ /* 0x000fe200078ec0ff */
[----:B------:R-:W-:Y:S01]  /*1df0*/  IMAD.IADD R23, R2, 0x1, -R23 ;  /* 0x0000000102177824 */ /* 0x000fe200078e0a17 */
[----:B------:R-:W-:Y:S02]  /*1e00*/  LOP3.LUT R2, R8, 0x8, R21, 0xf8, !PT ;  /* 0x0000000808027812 */ /* 0x000fe400078ef815 */
[----:B------:R-:W-:Y:S01]  /*1e10*/  ISETP.NE.AND P0, PT, R24, RZ, PT ;  /* 0x000000ff1800720c */ /* 0x000fe20003f05270 */
[C---:B------:R-:W-:Y:S01]  /*1e20*/  IMAD.SHL.U32 R3, R23.reuse, 0x8, RZ ;  /* 0x0000000817037824 */ /* 0x040fe200078e00ff */
[----:B------:R-:W-:Y:S02]  /*1e30*/  LOP3.LUT R2, R2, R9, RZ, 0x3c, !PT ;  /* 0x0000000902027212 */ /* 0x000fe400078e3cff */
[----:B------:R-:W-:Y:S02]  /*1e40*/  SEL R188, R188, 0xffffffe0, !P2 ;  /* 0xffffffe0bcbc7807 */ /* 0x000fe40005000000 */
[----:B------:R-:W-:Y:S01]  /*1e50*/  LOP3.LUT R8, R22, 0x8, R3, 0xf8, !PT ;  /* 0x0000000816087812 */ /* 0x000fe200078ef803 */
[----:B------:R-:W-:Y:S01]  /*1e60*/  IMAD R191, R23, 0x200, R2 ;  /* 0x0000020017bf7824 */ /* 0x000fe200078e0202 */
[----:B------:R-:W-:-:S04]  /*1e70*/  DEPBAR.LE SB0, 0x3 ;  /* 0x000080c00000791a */ /* 0x000fc80000000000 */
[----:B------:R-:W-:Y:S01]  /*1e80*/  IMAD.SHL.U32 R2, R0, 0x40, RZ ;  /* 0x0000004000027824 */ /* 0x000fe200078e00ff */
[----:B------:R-:W-:-:S04]  /*1e90*/  DEPBAR.LE SB0, 0x2 ;  /* 0x000080800000791a */ /* 0x000fc80000000000 */
[----:B------:R-:W-:Y:S01]  /*1ea0*/  SHF.R.U32.HI R3, RZ, 0x3, R22 ;  /* 0x00000003ff037819 */ /* 0x000fe20000011616 */
[----:B------:R-:W-:Y:S01]  /*1eb0*/  IMAD.SHL.U32 R191, R191, 0x2, RZ ;  /* 0x00000002bfbf7824 */ /* 0x000fe200078e00ff */
[----:B------:R-:W-:Y:S01]  /*1ec0*/  LOP3.LUT R2, R2, 0xfffffe00, RZ, 0xc0, !PT ;  /* 0xfffffe0002027812 */ /* 0x000fe200078ec0ff */
[----:B------:R-:W-:Y:S01]  /*1ed0*/  BAR.SYNC.DEFER_BLOCKING 0x0 ;  /* 0x0000000000007b1d */ /* 0x000fe20000010000 */
[----:B------:R-:W-:Y:S01]  /*1ee0*/  LOP3.LUT R3, R8, R3, RZ, 0x3c, !PT ;  /* 0x0000000308037212 */ /* 0x000fe200078e3cff */
[----:B------:R-:W-:Y:S02]  /*1ef0*/  IMAD.IADD R82, R191, 0x1, R188 ;  /* 0x00000001bf527824 */ /* 0x000fe400078e02bc */
[----:B------:R-:W-:-:S04]  /*1f00*/  IMAD R0, R5, 0x400, R2 ;  /* 0x0000040005007824 */ /* 0x000fc800078e0202 */
[----:B------:R-:W-:-:S04]  /*1f10*/  IMAD.IADD R0, R3, 0x1, R0 ;  /* 0x0000000103007824 */ /* 0x000fc800078e0200 */
[C---:B----4-:R-:W-:Y:S01]  /*1f20*/  IMAD.SHL.U32 R12, R0.reuse, 0x2, RZ ;  /* 0x00000002000c7824 */ /* 0x050fe200078e00ff */
        /* <DEDUP_REMOVED lines=20> */
[----:B------:R-:W-:Y:S01]  /*2070*/  IMAD.SHL.U32 R26, R178, 0x2, RZ ;  /* 0x00000002b21a7824 */ /* 0x000fe200078e00ff */
[----:B------:R-:W-:Y:S01]  /*2080*/  LOP3.LUT R55, R55, 0xf, RZ, 0xc0, !PT ;  /* 0x0000000f37377812 */ /* 0x000fe200078ec0ff */
[----:B------:R-:W-:Y:S02]  /*2090*/  IMAD.IADD R17, R19, 0x1, R0 ;  /* 0x0000000113117824 */ /* 0x000fe400078e0200 */
[----:B------:R-:W-:Y:S02]  /*20a0*/  IMAD R19, R16, c[0x0][0x218], RZ ;  /* 0x0000860010137a24 */ /* 0x000fe400078e02ff */
[----:B------:R-:W-:Y:S01]  /*20b0*/  IMAD.MOV.U32 R16, RZ, RZ, R18 ;  /* 0x000000ffff107224 */ /* 0x000fe200078e0012 */
[----:B------:R-:W-:Y:S01]  /*20c0*/  SEL R18, RZ, 0x10, P4 ;  /* 0x00000010ff127807 */ /* 0x000fe20002000000 */
[----:B------:R-:W-:-:S02]  /*20d0*/  IMAD R0, R200, c[0x0][0x21c], R19 ;  /* 0x00008700c8007a24 */ /* 0x000fc400078e0213 */
[----:B------:R-:W-:Y:S01]  /*20e0*/  IMAD.WIDE.U32 R16, R200, c[0x0][0x218], R16 ;  /* 0x00008600c8107a25 */ /* 0x000fe200078e0010 */
[----:B------:R-:W-:-:S03]  /*20f0*/  IADD3 R52, -R18, 0x10, RZ ;  /* 0x0000001012347810 */ /* 0x000fc60007ffe1ff */
[----:B------:R-:W-:Y:S01]  /*2100*/  IMAD.SHL.U32 R19, R177, 0x2, RZ ;  /* 0x00000002b1137824 */ /* 0x000fe200078e00ff */
[----:B------:R-:W-:Y:S02]  /*2110*/  IADD3 R32, P0, R16, UR20, RZ ;  /* 0x0000001410207c10 */ /* 0x000fe4000ff1e0ff */
[----:B------:R-:W-:Y:S02]  /*2120*/  LOP3.LUT R52, R52, 0xf, RZ, 0xc0, !PT ;  /* 0x0000000f34347812 */ /* 0x000fe400078ec0ff */
        /* <DEDUP_REMOVED lines=32> */
.L_x_908:
[C---:B-12-4-:R-:W-:Y:S01]  /*2330*/  HMMA.16816.F32 R32, R12.reuse, R28, RZ ;  /* 0x0000001c0c20723c */ /* 0x056fe200000018ff */
[----:B------:R-:W-:Y:S01]  /*2340*/  IMAD.MOV.U32 R0, RZ, RZ, 0x40 ;  /* 0x00000040ff007424 */ /* 0x000fe200078e00ff */
[----:B------:R-:W-:Y:S01]  /*2350*/  LDSM.16.M88.4 R76, [R82+0x11100] ;  /* 0x01110000524c783b */ /* 0x000fe20000000200 */
[C---:B------:R-:W-:Y:S01]  /*2360*/  IMAD R187, R4.reuse, 0x2, R193 ;  /* 0x0000000204bb7824 */ /* 0x040fe200078e02c1 */
[----:B------:R-:W-:Y:S01]  /*2370*/  LOP3.LUT R7, R7, 0xffffffe0, RZ, 0xc0, !PT ;  /* 0xffffffe007077812 */ /* 0x000fe200078ec0ff */
[----:B------:R-:W-:Y:S01]  /*2380*/  IMAD R186, R4, 0x2, R189 ;  /* 0x0000000204ba7824 */ /* 0x000fe200078e02bd */
[----:B------:R-:W-:Y:S01]  /*2390*/  SEL R135, R0, 0xffffffc0, !P1 ;  /* 0xffffffc000877807 */ /* 0x000fe20004800000 */
[----:B------:R-:W-:Y:S01]  /*23a0*/  ULDC UR17, c[0x0][0x324] ;  /* 0x0000c90000117ab9 */ /* 0x000fe20000000800 */
[C---:B------:R-:W-:Y:S01]  /*23b0*/  HMMA.16816.F32 R28, R12.reuse, R30, RZ ;  /* 0x0000001e0c1c723c */ /* 0x040fe200000018ff */
[----:B------:R-:W-:Y:S01]  /*23c0*/  IMAD.IADD R7, R6, 0x1, -R7 ;  /* 0x0000000106077824 */ /* 0x000fe200078e0a07 */
[----:B------:R-:W-:Y:S01]  /*23d0*/  ISETP.NE.AND P0, PT, R197, 0x1, PT ;  /* 0x00000001c500780c */ /* 0x000fe20003f05270 */
[----:B------:R-:W-:Y:S01]  /*23e0*/  IMAD.IADD R80, R191, 0x1, R135 ;  /* 0x00000001bf507824 */ /* 0x000fe200078e0287 */
[----:B------:R-:W-:Y:S01]  /*23f0*/  ISETP.LE.AND P2, PT, R196, c[0x0][0x32c], PT ;  /* 0x0000cb00c4007a0c */ /* 0x000fe20003f43270 */
[----:B------:R-:W-:Y:S01]  /*2400*/  IMAD.IADD R0, R135, 0x1, R82 ;  /* 0x0000000187007824 */ /* 0x000fe200078e0252 */
[----:B------:R-:W-:Y:S01]  /*2410*/  ULOP3.LUT UR17, URZ, UR17, URZ, 0x33, !UPT ;  /* 0x000000113f117292 */ /* 0x000fe2000f8e333f */
[----:B------:R-:W0:Y:S01]  /*2420*/  LDGDEPBAR ;  /* 0x00000000000079af */ /* 0x000e220000000000 */
[----:B---3--:R-:W-:Y:S01]  /*2430*/  HMMA.16816.F32 R24, R12, R20, RZ ;  /* 0x000000140c18723c */ /* 0x008fe200000018ff */
[----:B------:R-:W-:-:S02]  /*2440*/  IMAD.IADD R3, R2, 0x1, R3 ;  /* 0x0000000102037824 */ /* 0x000fc400078e0203 */
[----:B------:R-:W-:Y:S04]  /*2450*/  LDSM.16.M88.4 R72, [R80+0xc100] ;  /* 0x00c100005048783b */ /* 0x000fe80000000200 */
[----:B------:R-:W-:Y:S01]  /*2460*/  LDSM.16.M88.4 R68, [R80+0xc900] ;  /* 0x00c900005044783b */ /* 0x000fe20000000200 */
[C---:B------:R-:W-:Y:S03]  /*2470*/  HMMA.16816.F32 R16, R12.reuse, R64, RZ ;  /* 0x000000400c10723c */ /* 0x040fe600000018ff */
[----:B------:R-:W-:Y:S05]  /*2480*/  LDSM.16.M88.4 R52, [R80+0xd100] ;  /* 0x00d100005034783b */ /* 0x000fea0000000200 */
[C---:B------:R-:W-:Y:S08]  /*2490*/  HMMA.16816.F32 R20, R12.reuse, R22, RZ ;  /* 0x000000160c14723c */ /* 0x040ff000000018ff */
[C---:B------:R-:W-:Y:S08]  /*24a0*/  HMMA.16816.F32 R64, R12.reuse, R66, RZ ;  /* 0x000000420c40723c */ /* 0x040ff000000018ff */
[C---:B------:R-:W-:Y:S08]  /*24b0*/  HMMA.16816.F32 R60, R12.reuse, R48, RZ ;  /* 0x000000300c3c723c */ /* 0x040ff000000018ff */
[----:B------:R-:W-:Y:S01]  /*24c0*/  HMMA.16816.F32 R12, R12, R50, RZ ;  /* 0x000000320c0c723c */ /* 0x000fe200000018ff */
[----:B------:R-:W-:Y:S07]  /*24d0*/  LDSM.16.M88.4 R48, [R80+0xd900] ;  /* 0x00d900005030783b */ /* 0x000fee0000000200 */
[C---:B------:R-:W-:Y:S08]  /*24e0*/  HMMA.16816.F32 R32, R56.reuse, R8, R32 ;  /* 0x000000083820723c */ /* 0x040ff00000001820 */
[C---:B------:R-:W-:Y:S01]  /*24f0*/  HMMA.16816.F32 R28, R56.reuse, R10, R28 ;  /* 0x0000000a381c723c */ /* 0x040fe2000000181c */
[----:B------:R-:W1:Y:S07]  /*2500*/  LDSM.16.M88.4 R8, [R187] ;  /* 0x00000000bb08783b */ /* 0x000e6e0000000200 */
[C---:B------:R-:W-:Y:S08]  /*2510*/  HMMA.16816.F32 R24, R56.reuse, R44, R24 ;  /* 0x0000002c3818723c */ /* 0x040ff00000001818 */
[C---:B------:R-:W-:Y:S01]  /*2520*/  HMMA.16816.F32 R20, R56.reuse, R46, R20 ;  /* 0x0000002e3814723c */ /* 0x040fe20000001814 */
[----:B------:R-:W-:Y:S07]  /*2530*/  LDSM.16.M88.4 R44, [R0+0xc100] ;  /* 0x00c10000002c783b */ /* 0x000fee0000000200 */
[C---:B------:R-:W-:Y:S08]  /*2540*/  HMMA.16816.F32 R16, R56.reuse, R36, R16 ;  /* 0x000000243810723c */ /* 0x040ff00000001810 */
[C---:B------:R-:W-:Y:S01]  /*2550*/  HMMA.16816.F32 R64, R56.reuse, R38, R64 ;  /* 0x000000263840723c */ /* 0x040fe20000001840 */
[----:B------:R-:W2:Y:S07]  /*2560*/  LDSM.16.M88.4 R36, [R186] ;  /* 0x00000000ba24783b */ /* 0x000eae0000000200 */
[C---:B------:R-:W-:Y:S08]  /*2570*/  HMMA.16816.F32 R60, R56.reuse, R40, R60 ;  /* 0x00000028383c723c */ /* 0x040ff0000000183c */
[----:B------:R-:W-:Y:S01]  /*2580*/  HMMA.16816.F32 R56, R56, R42, R12 ;  /* 0x0000002a3838723c */ /* 0x000fe2000000180c */
[----:B------:R-:W3:Y:S04]  /*2590*/  LDSM.16.M88.4 R40, [R0+0xc900] ;  /* 0x00c900000028783b */ /* 0x000ee80000000200 */
[----:B------:R-:W4:Y:S03]  /*25a0*/  LDSM.16.M88.4 R12, [R0+0xd100] ;  /* 0x00d10000000c783b */ /* 0x000f260000000200 */
[C---:B-1----:R-:W-:Y:S08]  /*25b0*/  HMMA.16816.F32 R32, R8.reuse, R72, R32 ;  /* 0x000000480820723c */ /* 0x042ff00000001820 */
[C---:B------:R-:W-:Y:S01]  /*25c0*/  HMMA.16816.F32 R28, R8.reuse, R74, R28 ;  /* 0x0000004a081c723c */ /* 0x040fe2000000181c */
[----:B------:R-:W1:Y:S07]  /*25d0*/  LDSM.16.M88.4 R72, [R0+0xd900] ;  /* 0x00d900000048783b */ /* 0x000e6e0000000200 */
        /* <DEDUP_REMOVED lines=8> */
[----:B------:R-:W-:Y:S04]  /*2660*/  LDSM.16.M88.4 R48, [R193+0x4000] ;  /* 0x00400000c130783b */ /* 0x000fe80000000200 */
[----:B------:R-:W5:Y:S03]  /*2670*/  LDSM.16.M88.4 R8, [R191+0xe100] ;  /* 0x00e10000bf08783b */ /* 0x000f660000000200 */
[C---:B--2---:R-:W-:Y:S08]  /*2680*/  HMMA.16816.F32 R32, R36.reuse, R44, R32 ;  /* 0x0000002c2420723c */ /* 0x044ff00000001820 */
[C---:B------:R-:W-:Y:S01]  /*2690*/  HMMA.16816.F32 R28, R36.reuse, R46, R28 ;  /* 0x0000002e241c723c */ /* 0x040fe2000000181c */
[----:B------:R-:W2:Y:S07]  /*26a0*/  LDSM.16.M88.4 R44, [R191+0xf100] ;  /* 0x00f10000bf2c783b */ /* 0x000eae0000000200 */
[C---:B---3--:R-:W-:Y:S08]  /*26b0*/  HMMA.16816.F32 R24, R36.reuse, R40, R24 ;  /* 0x000000282418723c */ /* 0x048ff00000001818 */
[C---:B------:R-:W-:Y:S01]  /*26c0*/  HMMA.16816.F32 R20, R36.reuse, R42, R20 ;  /* 0x0000002a2414723c */ /* 0x040fe20000001814 */
[----:B------:R-:W-:Y:S07]  /*26d0*/  LDSM.16.M88.4 R40, [R189+0x4000] ;  /* 0x00400000bd28783b */ /* 0x000fee0000000200 */
[C---:B----4-:R-:W-:Y:S08]  /*26e0*/  HMMA.16816.F32 R16, R36.reuse, R12, R16 ;  /* 0x0000000c2410723c */ /* 0x050ff00000001810 */
[C---:B------:R-:W-:Y:S01]  /*26f0*/  HMMA.16816.F32 R64, R36.reuse, R14, R64 ;  /* 0x0000000e2440723c */ /* 0x040fe20000001840 */
[----:B------:R-:W3:Y:S07]  /*2700*/  LDSM.16.M88.4 R12, [R82+0xe100] ;  /* 0x00e10000520c783b */ /* 0x000eee0000000200 */
[C---:B-1----:R-:W-:Y:S08]  /*2710*/  HMMA.16816.F32 R60, R36.reuse, R72, R60 ;  /* 0x00000048243c723c */ /* 0x042ff0000000183c */
[----:B------:R-:W-:Y:S01]  /*2720*/  HMMA.16816.F32 R56, R36, R74, R56 ;  /* 0x0000004a2438723c */ /* 0x000fe20000001838 */
[----:B------:R-:W1:Y:S04]  /*2730*/  LDSM.16.M88.4 R36, [R82+0xe900] ;  /* 0x00e900005224783b */ /* 0x000e680000000200 */
[----:B------:R-:W-:Y:S03]  /*2740*/  LDSM.16.M88.4 R72, [R82+0xf900] ;  /* 0x00f900005248783b */ /* 0x000fe60000000200 */
[C---:B-----5:R-:W-:Y:S08]  /*2750*/  HMMA.16816.F32 R32, R48.reuse, R8, R32 ;  /* 0x000000083020723c */ /* 0x060ff00000001820 */
[C---:B------:R-:W-:Y:S01]  /*2760*/  HMMA.16816.F32 R28, R48.reuse, R10, R28 ;  /* 0x0000000a301c723c */ /* 0x040fe2000000181c */
[----:B------:R-:W4:Y:S07]  /*2770*/  LDSM.16.M88.4 R8, [R82+0xf100] ;  /* 0x00f100005208783b */ /* 0x000f2e0000000200 */
[C---:B------:R-:W-:Y:S08]  /*2780*/  HMMA.16816.F32 R24, R48.reuse, R68, R24 ;  /* 0x000000443018723c */ /* 0x040ff00000001818 */
[C---:B------:R-:W-:Y:S01]  /*2790*/  HMMA.16816.F32 R20, R48.reuse, R70, R20 ;  /* 0x000000463014723c */ /* 0x040fe20000001814 */
[----:B------:R-:W-:Y:S07]  /*27a0*/  LDSM.16.M88.4 R68, [R80+0xe100] ;  /* 0x00e100005044783b */ /* 0x000fee0000000200 */
[C---:B--2---:R-:W-:Y:S08]  /*27b0*/  HMMA.16816.F32 R16, R48.reuse, R44, R16 ;  /* 0x0000002c3010723c */ /* 0x044ff00000001810 */
[----:B------:R-:W-:Y:S01]  /*27c0*/  HMMA.16816.F32 R64, R48, R46, R64 ;  /* 0x0000002e3040723c */ /* 0x000fe20000001840 */
[----:B------:R-:W2:Y:S07]  /*27d0*/  LDSM.16.M88.4 R44, [R187+0x4000] ;  /* 0x00400000bb2c783b */ /* 0x000eae0000000200 */
[C---:B---3--:R-:W-:Y:S08]  /*27e0*/  HMMA.16816.F32 R32, R40.reuse, R12, R32 ;  /* 0x0000000c2820723c */ /* 0x048ff00000001820 */
[----:B------:R-:W-:Y:S01]  /*27f0*/  HMMA.16816.F32 R28, R40, R14, R28 ;  /* 0x0000000e281c723c */ /* 0x000fe2000000181c */
[----:B------:R-:W3:Y:S07]  /*2800*/  LDSM.16.M88.4 R12, [R80+0xe900] ;  /* 0x00e90000500c783b */ /* 0x000eee0000000200 */
[C---:B------:R-:W-:Y:S08]  /*2810*/  HMMA.16816.F32 R60, R48.reuse, R52, R60 ;  /* 0x00000034303c723c */ /* 0x040ff0000000183c */
[----:B------:R-:W-:Y:S01]  /*2820*/  HMMA.16816.F32 R56, R48, R54, R56 ;  /* 0x000000363038723c */ /* 0x000fe20000001838 */
[----:B------:R-:W5:Y:S04]  /*2830*/  LDSM.16.M88.4 R52, [R80+0xf100] ;  /* 0x00f100005034783b */ /* 0x000f680000000200 */
[----:B------:R-:W-:Y:S03]  /*2840*/  LDSM.16.M88.4 R48, [R80+0xf900] ;  /* 0x00f900005030783b */ /* 0x000fe60000000200 */
[C---:B-1----:R-:W-:Y:S08]  /*2850*/  HMMA.16816.F32 R24, R40.reuse, R36, R24 ;  /* 0x000000242818723c */ /* 0x042ff00000001818 */
[C---:B------:R-:W-:Y:S01]  /*2860*/  HMMA.16816.F32 R20, R40.reuse, R38, R20 ;  /* 0x000000262814723c */ /* 0x040fe20000001814 */
[----:B------:R-:W-:Y:S07]  /*2870*/  LDSM.16.M88.4 R36, [R0+0xe100] ;  /* 0x00e100000024783b */ /* 0x000fee0000000200 */
[C---:B----4-:R-:W-:Y:S08]  /*2880*/  HMMA.16816.F32 R16, R40.reuse, R8, R16 ;  /* 0x000000082810723c */ /* 0x050ff00000001810 */
[----:B------:R-:W-:Y:S01]  /*2890*/  HMMA.16816.F32 R64, R40, R10, R64 ;  /* 0x0000000a2840723c */ /* 0x000fe20000001840 */
[----:B------:R-:W1:Y:S07]  /*28a0*/  LDSM.16.M88.4 R8, [R186+0x4000] ;  /* 0x00400000ba08783b */ /* 0x000e6e0000000200 */
[C---:B--2---:R-:W-:Y:S08]  /*28b0*/  HMMA.16816.F32 R32, R44.reuse, R68, R32 ;  /* 0x000000442c20723c */ /* 0x044ff00000001820 */
[----:B------:R-:W-:Y:S01]  /*28c0*/  HMMA.16816.F32 R28, R44, R70, R28 ;  /* 0x000000462c1c723c */ /* 0x000fe2000000181c */
[----:B------:R-:W-:Y:S07]  /*28d0*/  LDSM.16.M88.4 R68, [R0+0xf900] ;  /* 0x00f900000044783b */ /* 0x000fee0000000200 */
[C---:B------:R-:W-:Y:S08]  /*28e0*/  HMMA.16816.F32 R60, R40.reuse, R72, R60 ;  /* 0x00000048283c723c */ /* 0x040ff0000000183c */
[----:B------:R-:W-:Y:S01]  /*28f0*/  HMMA.16816.F32 R56, R40, R74, R56 ;  /* 0x0000004a2838723c */ /* 0x000fe20000001838 */
[----:B------:R-:W2:Y:S04]  /*2900*/  LDSM.16.M88.4 R40, [R0+0xe900] ;  /* 0x00e900000028783b */ /* 0x000ea80000000200 */
[----:B------:R-:W-:Y:S03]  /*2910*/  LDSM.16.M88.4 R72, [R189+0x8000] ;  /* 0x00800000bd48783b */ /* 0x000fe60000000200 */
[C---:B---3--:R-:W-:Y:S08]  /*2920*/  HMMA.16816.F32 R24, R44.reuse, R12, R24 ;  /* 0x0000000c2c18723c */ /* 0x048ff00000001818 */
[C---:B------:R-:W-:Y:S01]  /*2930*/  HMMA.16816.F32 R20, R44.reuse, R14, R20 ;  /* 0x0000000e2c14723c */ /* 0x040fe20000001814 */
[----:B------:R-:W3:Y:S07]  /*2940*/  LDSM.16.M88.4 R12, [R0+0xf100] ;  /* 0x00f10000000c783b */ /* 0x000eee0000000200 */
[C---:B-----5:R-:W-:Y:S08]  /*2950*/  HMMA.16816.F32 R16, R44.reuse, R52, R16 ;  /* 0x000000342c10723c */ /* 0x060ff00000001810 */
[----:B------:R-:W-:Y:S01]  /*2960*/  HMMA.16816.F32 R64, R44, R54, R64 ;  /* 0x000000362c40723c */ /* 0x000fe20000001840 */
[----:B------:R-:W-:Y:S07]  /*2970*/  LDSM.16.M88.4 R52, [R191+0x10100] ;  /* 0x01010000bf34783b */ /* 0x000fee0000000200 */
[C---:B-1----:R-:W-:Y:S08]  /*2980*/  HMMA.16816.F32 R32, R8.reuse, R36, R32 ;  /* 0x000000240820723c */ /* 0x042ff00000001820 */
[----:B------:R-:W-:Y:S01]  /*2990*/  HMMA.16816.F32 R28, R8, R38, R28 ;  /* 0x00000026081c723c */ /* 0x000fe2000000181c */
[----:B------:R-:W1:Y:S07]  /*29a0*/  LDSM.16.M88.4 R36, [R193+0x8000] ;  /* 0x00800000c124783b */ /* 0x000e6e0000000200 */
[C---:B------:R-:W-:Y:S08]  /*29b0*/  HMMA.16816.F32 R60, R44.reuse, R48, R60 ;  /* 0x000000302c3c723c */ /* 0x040ff0000000183c */
[----:B------:R-:W-:Y:S01]  /*29c0*/  HMMA.16816.F32 R56, R44, R50, R56 ;  /* 0x000000322c38723c */ /* 0x000fe20000001838 */
[----:B------:R-:W4:Y:S04]  /*29d0*/  LDSM.16.M88.4 R48, [R191+0x10900] ;  /* 0x01090000bf30783b */ /* 0x000f280000000200 */
[----:B------:R-:W-:Y:S03]  /*29e0*/  LDSM.16.M88.4 R44, [R191+0x11100] ;  /* 0x01110000bf2c783b */ /* 0x000fe60000000200 */
[C---:B--2---:R-:W-:Y:S08]  /*29f0*/  HMMA.16816.F32 R24, R8.reuse, R40, R24 ;  /* 0x000000280818723c */ /* 0x044ff00000001818 */
[C---:B------:R-:W-:Y:S01]  /*2a00*/  HMMA.16816.F32 R20, R8.reuse, R42, R20 ;  /* 0x0000002a0814723c */ /* 0x040fe20000001814 */
[----:B------:R-:W-:Y:S07]  /*2a10*/  LDSM.16.M88.4 R40, [R191+0x11900] ;  /* 0x01190000bf28783b */ /* 0x000fee0000000200 */
[C---:B---3--:R-:W-:Y:S08]  /*2a20*/  HMMA.16816.F32 R16, R8.reuse, R12, R16 ;  /* 0x0000000c0810723c */ /* 0x048ff00000001810 */
[C---:B------:R-:W-:Y:S01]  /*2a30*/  HMMA.16816.F32 R64, R8.reuse, R14, R64 ;  /* 0x0000000e0840723c */ /* 0x040fe20000001840 */
[----:B------:R-:W2:Y:S07]  /*2a40*/  LDSM.16.M88.4 R12, [R82+0x10100] ;  /* 0x01010000520c783b */ /* 0x000eae0000000200 */
[C---:B------:R-:W-:Y:S08]  /*2a50*/  HMMA.16816.F32 R60, R8.reuse, R68, R60 ;  /* 0x00000044083c723c */ /* 0x040ff0000000183c */
[----:B------:R-:W-:Y:S01]  /*2a60*/  HMMA.16816.F32 R56, R8, R70, R56 ;  /* 0x000000460838723c */ /* 0x000fe20000001838 */
[----:B------:R-:W3:Y:S04]  /*2a70*/  LDSM.16.M88.4 R8, [R82+0x10900] ;  /* 0x010900005208783b */ /* 0x000ee80000000200 */
        /* <DEDUP_REMOVED lines=8> */
[C---:B------:R-:W-:Y:S01]  /*2b00*/  HMMA.16816.F32 R28, R72.reuse, R14, R28 ;  /* 0x0000000e481c723c */ /* 0x040fe2000000181c */
[----:B------:R-:W-:Y:S07]  /*2b10*/  LDSM.16.M88.4 R12, [R0+0x10100] ;  /* 0x01010000000c783b */ /* 0x000fee0000000200 */
[C---:B---3--:R-:W-:Y:S08]  /*2b20*/  HMMA.16816.F32 R24, R72.reuse, R8, R24 ;  /* 0x000000084818723c */ /* 0x048ff00000001818 */
[----:B------:R-:W-:Y:S01]  /*2b30*/  HMMA.16816.F32 R20, R72, R10, R20 ;  /* 0x0000000a4814723c */ /* 0x000fe20000001814 */
[----:B------:R-:W2:Y:S07]  /*2b40*/  LDSM.16.M88.4 R8, [R186+0x8000] ;  /* 0x00800000ba08783b */ /* 0x000eae0000000200 */
        /* <DEDUP_REMOVED lines=8> */
[----:B------:R-:W-:Y:S08]  /*2bd0*/  HMMA.16816.F32 R28, R52, R50, R28 ;  /* 0x00000032341c723c */ /* 0x000ff0000000181c */
[C---:B------:R-:W-:Y:S08]  /*2be0*/  HMMA.16816.F32 R16, R72.reuse, R76, R16 ;  /* 0x0000004c4810723c */ /* 0x040ff00000001810 */
[C---:B------:R-:W-:Y:S08]  /*2bf0*/  HMMA.16816.F32 R64, R72.reuse, R78, R64 ;  /* 0x0000004e4840723c */ /* 0x040ff00000001840 */
[C---:B------:R-:W-:Y:S08]  /*2c00*/  HMMA.16816.F32 R60, R72.reuse, R68, R60 ;  /* 0x00000044483c723c */ /* 0x040ff0000000183c */
[----:B------:R-:W-:Y:S01]  /*2c10*/  HMMA.16816.F32 R56, R72, R70, R56 ;  /* 0x000000464838723c */ /* 0x000fe20000001838 */
[----:B------:R-:W-:Y:S07]  /*2c20*/  LDSM.16.M88.4 R68, [R0+0x10900] ;  /* 0x010900000044783b */ /* 0x000fee0000000200 */
[C---:B--2---:R-:W-:Y:S07]  /*2c30*/  HMMA.16816.F32 R32, R8.reuse, R12, R32 ;  /* 0x0000000c0820723c */ /* 0x044fee0000001820 */
[----:B------:R-:W-:Y:S01]  /*2c40*/  LEA.HI R13, R81, R6, RZ, 0x2 ;  /* 0x00000006510d7211 */ /* 0x000fe200078f10ff */
[----:B------:R-:W-:Y:S01]  /*2c50*/  HMMA.16816.F32 R28, R8, R14, R28 ;  /* 0x0000000e081c723c */ /* 0x000fe2000000181c */
[----:B------:R-:W-:-:S02]  /*2c60*/  SHF.R.S32.HI R12, RZ, 0x1f, R5 ;  /* 0x0000001fff0c7819 */ /* 0x000fc40000011405 */
[----:B------:R-:W-:Y:S02]  /*2c70*/  LOP3.LUT R13, R13, 0xfffffffc, RZ, 0xc0, !PT ;  /* 0xfffffffc0d0d7812 */ /* 0x000fe400078ec0ff */
[----:B------:R-:W-:Y:S02]  /*2c80*/  LEA.HI R12, R12, R5, RZ, 0x3 ;  /* 0x000000050c0c7211 */ /* 0x000fe400078f18ff */
[----:B------:R-:W-:Y:S01]  /*2c90*/  SHF.R.S32.HI R14, RZ, 0x1f, R7 ;  /* 0x0000001fff0e7819 */ /* 0x000fe20000011407 */
[----:B------:R-:W-:Y:S01]  /*2ca0*/  IMAD.IADD R6, R6, 0x1, -R13 ;  /* 0x0000000106067824 */ /* 0x000fe200078e0a0d */
[----:B---3--:R-:W-:Y:S02]  /*2cb0*/  HMMA.16816.F32 R16, R52, R40, R16 ;  /* 0x000000283410723c */ /* 0x008fe40000001810 */
[----:B------:R-:W-:-:S04]  /*2cc0*/  LEA.HI R13, R14, R7, RZ, 0x2 ;  /* 0x000000070e0d7211 */ /* 0x000fc800078f10ff */
[----:B------:R-:W-:Y:S02]  /*2cd0*/  LOP3.LUT R206, R13, 0x7ffffffc, RZ, 0xc0, !PT ;  /* 0x7ffffffc0dce7812 */ /* 0x000fe400078ec0ff */
[----:B------:R-:W-:Y:S01]  /*2ce0*/  HMMA.16816.F32 R64, R52, R42, R64 ;  /* 0x0000002a3440723c */ /* 0x000fe20000001840 */
[----:B------:R-:W1:Y:S02]  /*2cf0*/  LDSM.16.M88.4 R40, [R0+0x11100] ;  /* 0x011100000028783b */ /* 0x000e640000000200 */
[----:B------:R-:W-:-:S04]  /*2d00*/  IMAD.IADD R206, R7, 0x1, -R206 ;  /* 0x0000000107ce7824 */ /* 0x000fc800078e0ace */
[----:B------:R-:W-:Y:S01]  /*2d10*/  IMAD.SHL.U32 R206, R206, 0x2, RZ ;  /* 0x00000002cece7824 */ /* 0x000fe200078e00ff */
[C---:B----4-:R-:W-:Y:S08]  /*2d20*/  HMMA.16816.F32 R60, R52.reuse, R36, R60 ;  /* 0x00000024343c723c */ /* 0x050ff0000000183c */
[C---:B------:R-:W-:Y:S01]  /*2d30*/  HMMA.16816.F32 R56, R52.reuse, R38, R56 ;  /* 0x000000263438723c */ /* 0x040fe20000001838 */
[----:B------:R2:W3:Y:S07]  /*2d40*/  LDSM.16.M88.4 R36, [R0+0x11900] ;  /* 0x011900000024783b */ /* 0x0004ee0000000200 */
[C---:B------:R-:W-:Y:S07]  /*2d50*/  HMMA.16816.F32 R24, R52.reuse, R44, R24 ;  /* 0x0000002c3418723c */ /* 0x040fee0000001818 */
[----:B------:R-:W-:Y:S01]  /*2d60*/  LOP3.LUT R44, R12, 0xffffff8, RZ, 0xc0, !PT ;  /* 0x0ffffff80c2c7812 */ /* 0x000fe200078ec0ff */
[----:B------:R-:W-:Y:S01]  /*2d70*/  HMMA.16816.F32 R20, R52, R46, R20 ;  /* 0x0000002e3414723c */ /* 0x000fe20000001814 */
[----:B------:R-:W-:-:S03]  /*2d80*/  LEA.HI R12, R6, R6, RZ, 0x1 ;  /* 0x00000006060c7211 */ /* 0x000fc600078f08ff */
[----:B------:R-:W-:Y:S01]  /*2d90*/  IMAD.IADD R5, R5, 0x1, -R44 ;  /* 0x0000000105057824 */ /* 0x000fe200078e0a2c */
[----:B------:R-:W-:Y:S02]  /*2da0*/  LOP3.LUT R15, R12, 0x1ffffffe, RZ, 0xc0, !PT ;  /* 0x1ffffffe0c0f7812 */ /* 0x000fe400078ec0ff */
[----:B--2---:R-:W-:Y:S01]  /*2db0*/  LEA.HI.SX32 R0, R13, R148, 0x1e ;  /* 0x000000940d007211 */ /* 0x004fe200078ff2ff */
[----:B-1----:R-:W-:Y:S02]  /*2dc0*/  HMMA.16816.F32 R16, R8, R40, R16 ;  /* 0x000000280810723c */ /* 0x002fe40000001810 */
[----:B------:R-:W-:Y:S02]  /*2dd0*/  IMAD.IADD R6, R6, 0x1, -R15 ;  /* 0x0000000106067824 */ /* 0x000fe400078e0a0f */
[----:B------:R-:W-:-:S04]  /*2de0*/  IMAD R5, R5, 0x10, R0 ;  /* 0x0000001005057824 */ /* 0x000fc800078e0200 */
[----:B------:R-:W-:Y:S01]  /*2df0*/  IMAD R205, R6, 0x8, R5 ;  /* 0x0000000806cd7824 */ /* 0x000fe200078e0205 */
[----:B------:R-:W-:Y:S03]  /*2e00*/  HMMA.16816.F32 R24, R8, R68, R24 ;  /* 0x000000440818723c */ /* 0x000fe60000001818 */
[----:B------:R-:W-:-:S04]  /*2e10*/  @P0 IMAD.HI.U32 R5, R205, c[0x0][0x2c8], RZ ;  /* 0x0000b200cd050a27 */ /* 0x000fc800078e00ff */
[----:B------:R-:W-:Y:S01]  /*2e20*/  IMAD.MOV.U32 R0, RZ, RZ, R205 ;  /* 0x000000ffff007224 */ /* 0x000fe200078e00cd */
[----:B------:R-:W-:Y:S01]  /*2e30*/  @P0 SHF.R.U32.HI R0, RZ, c[0x0][0x2cc], R5 ;  /* 0x0000b300ff000a19 */ /* 0x000fe20000011605 */
[----:B------:R-:W-:Y:S01]  /*2e40*/  HMMA.16816.F32 R20, R8, R70, R20 ;  /* 0x000000460814723c */ /* 0x000fe20000001814 */
[----:B------:R-:W-:-:S03]  /*2e50*/  IMAD R5, R181, c[0x0][0x1d0], -R134 ;  /* 0x00007400b5057a24 */ /* 0x000fc600078e0a86 */
[----:B------:R-:W1:Y:S04]  /*2e60*/  SHFL.IDX PT, R6, R0, RZ, 0x1c1f ;  /* 0x001c1fff00067589 */ /* 0x000e6800000e0000 */
[C---:B------:R-:W-:Y:S08]  /*2e70*/  HMMA.16816.F32 R64, R8.reuse, R42, R64 ;  /* 0x0000002a0840723c */ /* 0x040ff00000001840 */
[C---:B---3--:R-:W-:Y:S08]  /*2e80*/  HMMA.16816.F32 R60, R8.reuse, R36, R60 ;  /* 0x00000024083c723c */ /* 0x048ff0000000183c */
[----:B------:R-:W-:Y:S07]  /*2e90*/  HMMA.16816.F32 R56, R8, R38, R56 ;  /* 0x000000260838723c */ /* 0x000fee0000001838 */
[----:B------:R-:W-:Y:S01]  /*2ea0*/  IADD3 R11, R199, 0x1, -R134 ;  /* 0x00000001c70b7810 */ /* 0x000fe20007ffe886 */
[----:B------:R-:W-:-:S03]  /*2eb0*/  IMAD.IADD R8, R5, 0x1, -R206 ;  /* 0x0000000105087824 */ /* 0x000fc600078e0ace */
[----:B------:R-:W-:-:S04]  /*2ec0*/  IADD3 R11, R11, -c[0x0][0x168], -R206 ;  /* 0x80005a000b0b7a10 */ /* 0x000fc80007ffe8ce */
[C---:B------:R-:W-:Y:S02]  /*2ed0*/  IADD3 R13, R11.reuse, c[0x0][0x328], RZ ;  /* 0x0000ca000b0d7a10 */ /* 0x040fe40007ffe0ff */
[----:B------:R-:W-:-:S03]  /*2ee0*/  IADD3 R11, R11, UR17, RZ ;  /* 0x000000110b0b7c10 */ /* 0x000fc6000fffe0ff */
[--C-:B-1----:R-:W-:Y:S02]  /*2ef0*/  IMAD.IADD R5, R13, 0x1, R6.reuse ;  /* 0x000000010d057824 */ /* 0x102fe400078e0206 */
[----:B------:R-:W-:-:S03]  /*2f00*/  IMAD.IADD R2, R11, 0x1, R6 ;  /* 0x000000010b027824 */ /* 0x000fc600078e0206 */
[----:B------:R-:W-:Y:S01]  /*2f10*/  IMNMX R10, R5, R8, PT ;  /* 0x00000008050a7217 */ /* 0x000fe20003800200 */
[----:B------:R-:W-:Y:S05]  /*2f20*/  @!P2 BRA `(.L_x_909) ;  /* 0x000001500000a947 */ /* 0x000fea0003800000 */
[----:B------:R-:W-:Y:S01]  /*2f30*/  IADD3 R7, R199, -c[0x0][0x168], R6 ;  /* 0x80005a00c7077a10 */ /* 0x000fe20007ffe006 */
[----:B------:R-:W-:Y:S03]  /*2f40*/  BSSY B0, `(.L_x_910) ;  /* 0x000000e000007945 */ /* 0x000fe60003800000 */
        /* <DEDUP_REMOVED lines=9> */
.L_x_911:
[----:B------:R-:W-:-:S04]  /*2fe0*/  MOV R5, c[0x0][0x32c] ;  /* 0x0000cb0000057a02 */ /* 0x000fc80000000f00 */
[----:B------:R-:W-:-:S13]  /*2ff0*/  ISETP.NE.AND P0, PT, R5, 0x1, PT ;  /* 0x000000010500780c */ /* 0x000fda0003f05270 */
[----:B------:R-:W-:-:S05]  /*3000*/  @P0 IMAD.HI.U32 R5, R7, c[0x0][0x330], RZ ;  /* 0x0000cc0007050a27 */ /* 0x000fca00078e00ff */
[----:B------:R-:W-:Y:S02]  /*3010*/  @P0 SHF.R.U32.HI R7, RZ, c[0x0][0x334], R5 ;  /* 0x0000cd00ff070a19 */ /* 0x000fe40000011605 */
.L_x_912:
[----:B------:R-:W-:Y:S05]  /*3020*/  BSYNC B0 ;  /* 0x0000000000007941 */ /* 0x000fea0003800000 */
.L_x_910:
[----:B------:R-:W-:-:S04]  /*3030*/  IMAD R7, R7, c[0x0][0x32c], -R134 ;  /* 0x0000cb0007077a24 */ /* 0x000fc800078e0a86 */
[----:B------:R-:W-:-:S05]  /*3040*/  IMAD.IADD R7, R7, 0x1, -R206 ;  /* 0x0000000107077824 */ /* 0x000fca00078e0ace */
[----:B------:R-:W-:Y:S02]  /*3050*/  IADD3 R5, R7, c[0x0][0x32c], RZ ;  /* 0x0000cb0007057a10 */ /* 0x000fe40007ffe0ff */
[----:B------:R-:W-:Y:S02]  /*3060*/  IMNMX R2, R2, R7, !PT ;  /* 0x0000000702027217 */ /* 0x000fe40007800200 */
[----:B------:R-:W-:Y:S02]  /*3070*/  IMNMX R10, R10, R5, PT ;  /* 0x000000050a0a7217 */ /* 0x000fe40003800200 */
.L_x_909:
[----:B------:R-:W-:Y:S01]  /*3080*/  ISETP.GT.AND P1, PT, R147, RZ, PT ;  /* 0x000000ff9300720c */ /* 0x000fe20003f24270 */
        /* <DEDUP_REMOVED lines=49> */
[----:B------:R-:W-:Y:S02]  /*33a0*/  IMNMX R2, R13, R8, PT ;  /* 0x000000080d027217 */ /* 0x000fe40003800200 */
[----:B------:R-:W-:-:S04]  /*33b0*/  ISETP.LT.OR P0, PT, R10, 0x3a, P0 ;  /* 0x0000003a0a00780c */ /* 0x000fc80000701670 */
[----:B------:R-:W-:Y:S01]  /*33c0*/  FSEL R141, R57, -INF , !P0 ;  /* 0xff800000398d7808 */ /* 0x000fe20004000000 */
        /* <DEDUP_REMOVED lines=12> */
.L_x_915:
[----:B------:R-:W-:-:S04]  /*3490*/  MOV R0, c[0x0][0x32c] ;  /* 0x0000cb0000007a02 */ /* 0x000fc80000000f00 */
[----:B------:R-:W-:-:S13]  /*34a0*/  ISETP.NE.AND P0, PT, R0, 0x1, PT ;  /* 0x000000010000780c */ /* 0x000fda0003f05270 */
[----:B------:R-:W-:-:S05]  /*34b0*/  @P0 IMAD.HI.U32 R0, R13, c[0x0][0x330], RZ ;  /* 0x0000cc000d000a27 */ /* 0x000fca00078e00ff */
[----:B------:R-:W-:Y:S02]  /*34c0*/  @P0 SHF.R.U32.HI R13, RZ, c[0x0][0x334], R0 ;  /* 0x0000cd00ff0d0a19 */ /* 0x000fe40000011600 */
.L_x_916:
[----:B------:R-:W-:Y:S05]  /*34d0*/  BSYNC B0 ;  /* 0x0000000000007941 */ /* 0x000fea0003800000 */
.L_x_914:
[----:B------:R-:W-:-:S04]  /*34e0*/  IMAD R13, R13, c[0x0][0x32c], -R134 ;  /* 0x0000cb000d0d7a24 */ /* 0x000fc800078e0a86 */
[----:B------:R-:W-:-:S05]  /*34f0*/  IMAD.IADD R0, R13, 0x1, -R206 ;  /* 0x000000010d007824 */ /* 0x000fca00078e0ace */
[----:B------:R-:W-:Y:S02]  /*3500*/  IADD3 R13, R0, c[0x0][0x32c], RZ ;  /* 0x0000cb00000d7a10 */ /* 0x000fe40007ffe0ff */
[----:B------:R-:W-:Y:S02]  /*3510*/  IMNMX R11, R11, R0, !PT ;  /* 0x000000000b0b7217 */ /* 0x000fe40007800200 */
[----:B------:R-:W-:Y:S02]  /*3520*/  IMNMX R2, R2, R13, PT ;  /* 0x0000000d02027217 */ /* 0x000fe40003800200 */
.L_x_913:
[----:B------:R-:W-:Y:S01]  /*3530*/  ISETP.GT.AND P0, PT, R11, 0x8, P1 ;  /* 0x000000080b00780c */ /* 0x000fe20000f04270 */
[----:B------:R-:W-:-:S04]  /*3540*/  DEPBAR.LE SB0, 0x2 ;  /* 0x000080800000791a */ /* 0x000fc80000000000 */
[----:B------:R-:W-:Y:S01]  /*3550*/  BAR.SYNC.DEFER_BLOCKING 0x0 ;  /* 0x0000000000007b1d */ /* 0x000fe20000010000 */
[----:B------:R-:W-:Y:S01]  /*3560*/  ISETP.LT.OR P0, PT, R2, 0x9, P0 ;  /* 0x000000090200780c */ /* 0x000fe20000701670 */
[----:B------:R-:W-:Y:S01]  /*3570*/  IMAD.SHL.U32 R185, R3, 0x2, RZ ;  /* 0x0000000203b97824 */ /* 0x000fe200078e00ff */
[----:B------:R-:W-:Y:S02]  /*3580*/  FMNMX.FTZ R0, R32, R33, !PT ;  /* 0x0000002120007209 */ /* 0x000fe40007810000 */
[----:B------:R-:W-:Y:S01]  /*3590*/  FSEL R30, R30, -INF , !P0 ;  /* 0xff8000001e1e7808 */ /* 0x000fe20004000000 */
[--C-:B------:R-:W-:Y:S01]  /*35a0*/  IMAD R184, R4, 0x2, R185.reuse ;  /* 0x0000000204b87824 */ /* 0x100fe200078e02b9 */
[----:B------:R-:W-:Y:S01]  /*35b0*/  ISETP.GT.AND P0, PT, R11, 0x9, P1 ;  /* 0x000000090b00780c */ /* 0x000fe20000f04270 */
[C---:B------:R-:W-:Y:S01]  /*35c0*/  IMAD.IADD R171, R190.reuse, 0x1, R185 ;  /* 0x00000001beab7824 */ /* 0x040fe200078e02b9 */
[----:B------:R-:W-:Y:S01]  /*35d0*/  FMNMX.FTZ R0, R9, R0, !PT ;  /* 0x0000000009007209 */ /* 0x000fe20007810000 */
[----:B------:R-:W-:Y:S01]  /*35e0*/  IMAD.IADD R163, R190, 0x1, R184 ;  /* 0x00000001bea37824 */ /* 0x000fe200078e02b8 */
[----:B------:R-:W-:Y:S01]  /*35f0*/  ISETP.LT.OR P0, PT, R2, 0xa, P0 ;  /* 0x0000000a0200780c */ /* 0x000fe20000701670 */
[----:B------:R-:W-:Y:S01]  /*3600*/  IMAD R4, R4, 0x2, R171 ;  /* 0x0000000204047824 */ /* 0x000fe200078e02ab */
[----:B------:R-:W-:-:S02]  /*3610*/  FMNMX.FTZ R0, R29, R0, !PT ;  /* 0x000000001d007209 */ /* 0x000fc40007810000 */
[----:B------:R-:W-:Y:S02]  /*3620*/  FSEL R6, R31, -INF , !P0 ;  /* 0xff8000001f067808 */ /* 0x000fe40004000000 */
[----:B------:R-:W-:Y:S02]  /*3630*/  ISETP.GT.AND P0, PT, R11, 0x10, P1 ;  /* 0x000000100b00780c */ /* 0x000fe40000f04270 */
[----:B------:R-:W-:Y:S02]  /*3640*/  FMNMX.FTZ R0, R7, R0, !PT ;  /* 0x0000000007007209 */ /* 0x000fe40007810000 */
[----:B------:R-:W-:Y:S02]  /*3650*/  ISETP.LT.OR P0, PT, R2, 0x11, P0 ;  /* 0x000000110200780c */ /* 0x000fe40000701670 */
        /* <DEDUP_REMOVED lines=15> */
[----:B------:R-:W-:Y:S01]  /*3750*/  FMNMX.FTZ R0, R175, R0, !PT ;  /* 0x00000000af007209 */ /* 0x000fe20007810000 */
[----:B------:R-:W-:Y:S01]  /*3760*/  LDSM.16.MT88.4 R48, [R171+0x2100] ;  /* 0x00210000ab30783b */ /* 0x000fe20000004200 */
[----:B------:R-:W-:Y:S02]  /*3770*/  FSEL R10, R22, -INF , !P0 ;  /* 0xff800000160a7808 */ /* 0x000fe40004000000 */
[----:B------:R-:W-:Y:S01]  /*3780*/  ISETP.GT.AND P0, PT, R11, 0x19, P1 ;  /* 0x000000190b00780c */ /* 0x000fe20000f04270 */
[----:B------:R-:W-:Y:S01]  /*3790*/  LDSM.16.MT88.4 R72, [R185+0x4100] ;  /* 0x00410000b948783b */ /* 0x000fe20000004200 */
[----:B------:R-:W-:-:S02]  /*37a0*/  FMNMX.FTZ R0, R173, R0, !PT ;  /* 0x00000000ad007209 */ /* 0x000fc40007810000 */
[C---:B------:R-:W-:Y:S01]  /*37b0*/  ISETP.LT.OR P0, PT, R2.reuse, 0x1a, P0 ;  /* 0x0000001a0200780c */ /* 0x040fe20000701670 */
[----:B------:R-:W-:Y:S01]  /*37c0*/  LDSM.16.MT88.4 R80, [R171+0x4100] ;  /* 0x00410000ab50783b */ /* 0x000fe20000004200 */
[----:B------:R-:W-:Y:S02]  /*37d0*/  FMNMX.FTZ R0, R167, R0, !PT ;  /* 0x00000000a7007209 */ /* 0x000fe40007810000 */
[----:B------:R-:W-:Y:S01]  /*37e0*/  FSEL R8, R23, -INF , !P0 ;  /* 0xff80000017087808 */ /* 0x000fe20004000000 */
[----:B------:R-:W-:Y:S01]  /*37f0*/  LDSM.16.MT88.4 R88, [R184+0x4100] ;  /* 0x00410000b858783b */ /* 0x000fe20000004200 */
[----:B------:R-:W-:Y:S02]  /*3800*/  ISETP.GT.AND P0, PT, R11, 0x20, P1 ;  /* 0x000000200b00780c */ /* 0x000fe40000f04270 */
[----:B------:R-:W-:Y:S01]  /*3810*/  FMNMX.FTZ R0, R207, R0, !PT ;  /* 0x00000000cf007209 */ /* 0x000fe20007810000 */
[----:B------:R-:W-:Y:S01]  /*3820*/  LDSM.16.MT88.4 R136, [R171+0x900] ;  /* 0x00090000ab88783b */ /* 0x000fe20000004200 */
[----:B------:R-:W-:-:S02]  /*3830*/  ISETP.LT.OR P0, PT, R2, 0x21, P0 ;  /* 0x000000210200780c */ /* 0x000fc40000701670 */
[----:B------:R-:W-:Y:S02]  /*3840*/  FMNMX.FTZ R0, R183, R0, !PT ;  /* 0x00000000b7007209 */ /* 0x000fe40007810000 */
[----:B------:R-:W-:Y:S02]  /*3850*/  FSEL R172, R18, -INF , !P0 ;  /* 0xff80000012ac7808 */ /* 0x000fe40004000000 */
[----:B------:R-:W-:Y:S02]  /*3860*/  ISETP.GT.AND P0, PT, R11, 0x21, P1 ;  /* 0x000000210b00780c */ /* 0x000fe40000f04270 */
[----:B------:R-:W-:Y:S02]  /*3870*/  FMNMX.FTZ R0, R143, R0, !PT ;  /* 0x000000008f007209 */ /* 0x000fe40007810000 */
[----:B------:R-:W-:Y:S02]  /*3880*/  ISETP.LT.OR P0, PT, R2, 0x22, P0 ;  /* 0x000000220200780c */ /* 0x000fe40000701670 */
[----:B------:R-:W-:-:S02]  /*3890*/  FMNMX.FTZ R0, R141, R0, !PT ;  /* 0x000000008d007209 */ /* 0x000fc40007810000 */
[----:B------:R-:W-:Y:S02]  /*38a0*/  FSEL R212, R19, -INF , !P0 ;  /* 0xff80000013d47808 */ /* 0x000fe40004000000 */
[----:B------:R-:W-:Y:S01]  /*38b0*/  ISETP.GT.AND P0, PT, R11, 0x28, P1 ;  /* 0x000000280b00780c */ /* 0x000fe20000f04270 */
[----:B------:R-:W1:Y:S03]  /*38c0*/  SHFL.BFLY PT, R13, R0, 0x2, 0x1f ;  /* 0x0c401f00000d7f89 */ /* 0x000e6600000e0000 */
[----:B------:R-:W-:-:S04]  /*38d0*/  ISETP.LT.OR P0, PT, R2, 0x29, P0 ;  /* 0x000000290200780c */ /* 0x000fc80000701670 */
[----:B------:R-:W-:Y:S02]  /*38e0*/  FSEL R174, R66, -INF , !P0 ;  /* 0xff80000042ae7808 */ /* 0x000fe40004000000 */
[----:B------:R-:W-:-:S04]  /*38f0*/  ISETP.GT.AND P0, PT, R11, 0x29, P1 ;  /* 0x000000290b00780c */ /* 0x000fc80000f04270 */
[----:B------:R-:W-:-:S04]  /*3900*/  ISETP.LT.OR P0, PT, R2, 0x2a, P0 ;  /* 0x0000002a0200780c */ /* 0x000fc80000701670 */
[----:B------:R-:W-:Y:S02]  /*3910*/  FSEL R210, R67, -INF , !P0 ;  /* 0xff80000043d27808 */ /* 0x000fe40004000000 */
[----:B------:R-:W-:Y:S01]  /*3920*/  ISETP.GT.AND P0, PT, R11, 0x30, P1 ;  /* 0x000000300b00780c */ /* 0x000fe20000f04270 */
[----:B------:R-:W-:Y:S03]  /*3930*/  LDSM.16.MT88.4 R64, [R163+0x2100] ;  /* 0x00210000a340783b */ /* 0x000fe60000004200 */
[----:B------:R-:W-:Y:S02]  /*3940*/  ISETP.LT.OR P0, PT, R2, 0x31, P0 ;  /* 0x000000310200780c */ /* 0x000fe40000701670 */
[----:B-1----:R-:W-:Y:S02]  /*3950*/  FMNMX.FTZ R13, R0, R13, !PT ;  /* 0x0000000d000d7209 */ /* 0x002fe40007810000 */
[----:B------:R-:W-:-:S02]  /*3960*/  FSEL R192, R62, -INF , !P0 ;  /* 0xff8000003ec07808 */ /* 0x000fc40004000000 */
[----:B------:R-:W-:-:S04]  /*3970*/  ISETP.GT.AND P0, PT, R11, 0x31, P1 ;  /* 0x000000310b00780c */ /* 0x000fc80000f04270 */
[----:B------:R-:W-:-:S04]  /*3980*/  ISETP.LT.OR P0, PT, R2, 0x32, P0 ;  /* 0x000000320200780c */ /* 0x000fc80000701670 */
[----:B------:R-:W-:Y:S02]  /*3990*/  FSEL R142, R63, -INF , !P0 ;  /* 0xff8000003f8e7808 */ /* 0x000fe40004000000 */
[----:B------:R-:W-:-:S04]  /*39a0*/  ISETP.GT.AND P0, PT, R11, 0x1, P1 ;  /* 0x000000010b00780c */ /* 0x000fc80000f04270 */
[----:B------:R-:W-:-:S04]  /*39b0*/  ISETP.LT.OR P0, PT, R2, 0x2, P0 ;  /* 0x000000020200780c */ /* 0x000fc80000701670 */
[----:B------:R-:W-:Y:S02]  /*39c0*/  FSEL R14, R35, -INF , !P0 ;  /* 0xff800000230e7808 */ /* 0x000fe40004000000 */
[----:B------:R-:W-:-:S04]  /*39d0*/  ISETP.GT.AND P0, PT, R11, RZ, P1 ;  /* 0x000000ff0b00720c */ /* 0x000fc80000f04270 */
        /* <DEDUP_REMOVED lines=8> */
[----:B------:R-:W-:Y:S01]  /*3a60*/  FMNMX.FTZ R11, R30, R11, !PT ;  /* 0x0000000b1e0b7209 */ /* 0x000fe20007810000 */
[----:B------:R-:W1:Y:S01]  /*3a70*/  SHFL.BFLY PT, R2, R13, 0x1, 0x1f ;  /* 0x0c201f000d027f89 */ /* 0x000e6200000e0000 */
[----:B------:R-:W-:-:S02]  /*3a80*/  FSEL R170, R59, -INF , !P0 ;  /* 0xff8000003baa7808 */ /* 0x000fc40004000000 */
[----:B------:R-:W-:Y:S01]  /*3a90*/  FMNMX.FTZ R11, R6, R11, !PT ;  /* 0x0000000b060b7209 */ /* 0x000fe20007810000 */
[----:B------:R-:W-:Y:S03]  /*3aa0*/  LDSM.16.MT88.4 R56, [R184+0x2100] ;  /* 0x00210000b838783b */ /* 0x000fe60000004200 */
        /* <DEDUP_REMOVED lines=13> */
[--C-:B------:R-:W-:Y:S01]  /*3b80*/  FFMA.FTZ R160, R32, c[0x0][0x2d0], -R208.reuse ;  /* 0x0000b40020a07a23 */ /* 0x100fe200000108d0 */
[----:B------:R-:W-:Y:S01]  /*3b90*/  FMNMX.FTZ R11, R142, R11, !PT ;  /* 0x0000000b8e0b7209 */ /* 0x000fe20007810000 */
[--C-:B------:R-:W-:Y:S02]  /*3ba0*/  FFMA.FTZ R159, R33, c[0x0][0x2d0], -R208.reuse ;  /* 0x0000b400219f7a23 */ /* 0x100fe400000108d0 */
[--C-:B------:R-:W-:Y:S01]  /*3bb0*/  FFMA.FTZ R157, R9, c[0x0][0x2d0], -R208.reuse ;  /* 0x0000b400099d7a23 */ /* 0x100fe200000108d0 */
[----:B------:R-:W-:Y:S01]  /*3bc0*/  FMNMX.FTZ R11, R140, R11, !PT ;  /* 0x0000000b8c0b7209 */ /* 0x000fe20007810000 */
[--C-:B------:R-:W-:Y:S01]  /*3bd0*/  FFMA.FTZ R154, R29, c[0x0][0x2d0], -R208.reuse ;  /* 0x0000b4001d9a7a23 */ /* 0x100fe200000108d0 */
[----:B------:R-:W-:Y:S01]  /*3be0*/  MUFU.EX2 R160, R160 ;  /* 0x000000a000a07308 */ /* 0x000fe20000000800 */
[--C-:B------:R-:W-:Y:S01]  /*3bf0*/  FFMA.FTZ R158, R7, c[0x0][0x2d0], -R208.reuse ;  /* 0x0000b400079e7a23 */ /* 0x100fe200000108d0 */
[----:B------:R-:W-:Y:S01]  /*3c00*/  FMNMX.FTZ R16, R170, R11, !PT ;  /* 0x0000000baa107209 */ /* 0x000fe20007810000 */
[----:B------:R-:W-:-:S02]  /*3c10*/  FFMA.FTZ R152, R5, c[0x0][0x2d0], -R208 ;  /* 0x0000b40005987a23 */ /* 0x000fc400000108d0 */
[--C-:B------:R-:W-:Y:S02]  /*3c20*/  FFMA.FTZ R153, R25, c[0x0][0x2d0], -R208.reuse ;  /* 0x0000b40019997a23 */ /* 0x100fe400000108d0 */
[----:B------:R-:W1:Y:S01]  /*3c30*/  SHFL.BFLY PT, R11, R16, 0x2, 0x1f ;  /* 0x0c401f00100b7f89 */ /* 0x000e6200000e0000 */
[----:B------:R-:W2:Y:S01]  /*3c40*/  MUFU.EX2 R159, R159 ;  /* 0x0000009f009f7308 */ /* 0x000ea20000000800 */
[--C-:B------:R-:W-:Y:S02]  /*3c50*/  FFMA.FTZ R149, R21, c[0x0][0x2d0], -R208.reuse ;  /* 0x0000b40015957a23 */ /* 0x100fe400000108d0 */
[----:B------:R-:W-:Y:S01]  /*3c60*/  LDSM.16.MT88.4 R20, [R185+0x900] ;  /* 0x00090000b914783b */ /* 0x000fe20000004200 */
[--C-:B------:R-:W-:Y:S02]  /*3c70*/  FFMA.FTZ R168, R175, c[0x0][0x2d0], -R208.reuse ;  /* 0x0000b400afa87a23 */ /* 0x100fe400000108d0 */
[--C-:B------:R-:W-:Y:S02]  /*3c80*/  FFMA.FTZ R166, R173, c[0x0][0x2d0], -R208.reuse ;  /* 0x0000b400ada67a23 */ /* 0x100fe400000108d0 */
[----:B------:R-:W-:Y:S01]  /*3c90*/  MUFU.EX2 R157, R157 ;  /* 0x0000009d009d7308 */ /* 0x000fe20000000800 */
[----:B------:R-:W-:-:S02]  /*3ca0*/  FFMA.FTZ R165, R165, c[0x0][0x2d0], -R208 ;  /* 0x0000b400a5a57a23 */ /* 0x000fc400000108d0 */
[--C-:B------:R-:W-:Y:S02]  /*3cb0*/  FFMA.FTZ R167, R167, c[0x0][0x2d0], -R208.reuse ;  /* 0x0000b400a7a77a23 */ /* 0x100fe400000108d0 */
[----:B------:R-:W-:-:S03]  /*3cc0*/  FFMA.FTZ R207, R207, c[0x0][0x2d0], -R208 ;  /* 0x0000b400cfcf7a23 */ /* 0x000fc600000108d0 */
[----:B------:R-:W3:Y:S01]  /*3cd0*/  MUFU.EX2 R154, R154 ;  /* 0x0000009a009a7308 */ /* 0x000ee20000000800 */
[----:B--2---:R-:W-:Y:S01]  /*3ce0*/  F2FP.PACK_AB R96, R159, R160 ;  /* 0x000000a09f60723e */ /* 0x004fe200000000ff */
[----:B------:R-:W-:Y:S01]  /*3cf0*/  FADD.FTZ R160, R160, R159 ;  /* 0x0000009fa0a07221 */ /* 0x000fe20000010000 */
[----:B-1----:R-:W-:-:S05]  /*3d00*/  FMNMX.FTZ R11, R16, R11, !PT ;  /* 0x0000000b100b7209 */ /* 0x002fca0007810000 */
[----:B------:R-:W-:Y:S01]  /*3d10*/  MUFU.EX2 R158, R158 ;  /* 0x0000009e009e7308 */ /* 0x000fe20000000800 */
[----:B------:R-:W-:Y:S04]  /*3d20*/  LDSM.16.MT88.4 R16, [R184+0x2900] ;  /* 0x00290000b810783b */ /* 0x000fe80000004200 */
[----:B------:R-:W1:Y:S01]  /*3d30*/  SHFL.BFLY PT, R0, R11, 0x1, 0x1f ;  /* 0x0c201f000b007f89 */ /* 0x000e6200000e0000 */
[----:B---3--:R-:W-:Y:S02]  /*3d40*/  F2FP.PACK_AB R98, R154, R157 ;  /* 0x0000009d9a62723e */ /* 0x008fe400000000ff */
[----:B------:R-:W-:Y:S01]  /*3d50*/  MUFU.EX2 R153, R153 ;  /* 0x0000009900997308 */ /* 0x000fe20000000800 */
[----:B------:R-:W-:-:S04]  /*3d60*/  FADD.FTZ R157, R157, R160 ;  /* 0x000000a09d9d7221 */ /* 0x000fc80000010000 */
[----:B------:R-:W-:-:S03]  /*3d70*/  FADD.FTZ R157, R154, R157 ;  /* 0x0000009d9a9d7221 */ /* 0x000fc60000010000 */
[----:B------:R-:W-:Y:S08]  /*3d80*/  MUFU.EX2 R152, R152 ;  /* 0x0000009800987308 */ /* 0x000ff00000000800 */
[----:B------:R-:W-:Y:S01]  /*3d90*/  MUFU.EX2 R149, R149 ;  /* 0x0000009500957308 */ /* 0x000fe20000000800 */
[----:B-1----:R-:W-:-:S04]  /*3da0*/  FMNMX.FTZ R0, R11, R0, !PT ;  /* 0x000000000b007209 */ /* 0x002fc80007810000 */
[C---:B------:R-:W-:Y:S01]  /*3db0*/  FSETP.NEU.FTZ.AND P0, PT, R0.reuse, -INF , PT ;  /* 0xff8000000000780b */ /* 0x040fe20003f1d000 */
[----:B------:R-:W-:Y:S02]  /*3dc0*/  FMUL.FTZ R169, R0, c[0x0][0x2d0] ;  /* 0x0000b40000a97a20 */ /* 0x000fe40000410000 */
[----:B------:R-:W-:Y:S03]  /*3dd0*/  MUFU.EX2 R165, R165 ;  /* 0x000000a500a57308 */ /* 0x000fe60000000800 */
[----:B------:R-:W-:-:S05]  /*3de0*/  FSEL R169, R169, RZ, P0 ;  /* 0x000000ffa9a97208 */ /* 0x000fca0000000000 */
[----:B------:R-:W-:Y:S01]  /*3df0*/  MUFU.EX2 R168, R168 ;  /* 0x000000a800a87308 */ /* 0x000fe20000000800 */
[--C-:B------:R-:W-:Y:S02]  /*3e00*/  FFMA.FTZ R162, R34, c[0x0][0x2d0], -R169.reuse ;  /* 0x0000b40022a27a23 */ /* 0x100fe400000108a9 */
[--C-:B------:R-:W-:Y:S01]  /*3e10*/  FFMA.FTZ R161, R14, c[0x0][0x2d0], -R169.reuse ;  /* 0x0000b4000ea17a23 */ /* 0x100fe200000108a9 */
[----:B------:R-:W-:Y:S01]  /*3e20*/  LDSM.16.MT88.4 R32, [R184+0x900] ;  /* 0x00090000b820783b */ /* 0x000fe20000004200 */
[--C-:B------:R-:W-:Y:S02]  /*3e30*/  FFMA.FTZ R164, R30, c[0x0][0x2d0], -R169.reuse ;  /* 0x0000b4001ea47a23 */ /* 0x100fe400000108a9 */
[--C-:B------:R-:W-:Y:S01]  /*3e40*/  FFMA.FTZ R155, R6, c[0x0][0x2d0], -R169.reuse ;  /* 0x0000b400069b7a23 */ /* 0x100fe200000108a9 */
[----:B------:R-:W-:Y:S01]  /*3e50*/  MUFU.EX2 R162, R162 ;  /* 0x000000a200a27308 */ /* 0x000fe20000000800 */
[----:B------:R-:W1:Y:S01]  /*3e60*/  LDSM.16.MT88.4 R4, [R4+0x4100] ;  /* 0x004100000404783b */ /* 0x000e620000004200 */
[----:B------:R-:W-:-:S02]  /*3e70*/  FFMA.FTZ R150, R10, c[0x0][0x2d0], -R169 ;  /* 0x0000b4000a967a23 */ /* 0x000fc400000108a9 */
[--C-:B------:R-:W-:Y:S01]  /*3e80*/  FFMA.FTZ R3, R8, c[0x0][0x2d0], -R169.reuse ;  /* 0x0000b40008037a23 */ /* 0x100fe200000108a9 */
[----:B------:R-:W-:Y:S01]  /*3e90*/  LDSM.16.MT88.4 R28, [R163+0x900] ;  /* 0x00090000a31c783b */ /* 0x000fe20000004200 */
[--C-:B------:R-:W-:Y:S02]  /*3ea0*/  FFMA.FTZ R156, R26, c[0x0][0x2d0], -R169.reuse ;  /* 0x0000b4001a9c7a23 */ /* 0x100fe400000108a9 */
[----:B------:R-:W2:Y:S01]  /*3eb0*/  MUFU.EX2 R161, R161 ;  /* 0x000000a100a17308 */ /* 0x000ea20000000800 */
[----:B------:R-:W3:Y:S01]  /*3ec0*/  LDSM.16.MT88.4 R8, [R185+0x2900] ;  /* 0x00290000b908783b */ /* 0x000ee20000004200 */
[--C-:B------:R-:W-:Y:S02]  /*3ed0*/  FFMA.FTZ R151, R12, c[0x0][0x2d0], -R169.reuse ;  /* 0x0000b4000c977a23 */ /* 0x100fe400000108a9 */
[--C-:B------:R-:W-:Y:S01]  /*3ee0*/  FFMA.FTZ R172, R172, c[0x0][0x2d0], -R169.reuse ;  /* 0x0000b400acac7a23 */ /* 0x100fe200000108a9 */
[----:B------:R-:W4:Y:S01]  /*3ef0*/  LDSM.16.MT88.4 R12, [R163+0x2900] ;  /* 0x00290000a30c783b */ /* 0x000f220000004200 */
[----:B------:R-:W-:-:S02]  /*3f00*/  FFMA.FTZ R173, R212, c[0x0][0x2d0], -R169 ;  /* 0x0000b400d4ad7a23 */ /* 0x000fc400000108a9 */
[----:B------:R-:W-:Y:S01]  /*3f10*/  MUFU.EX2 R164, R164 ;  /* 0x000000a400a47308 */ /* 0x000fe20000000800 */
[----:B------:R-:W-:Y:S01]  /*3f20*/  LDSM.16.MT88.4 R24, [R171+0x2900] ;  /* 0x00290000ab18783b */ /* 0x000fe20000004200 */
[--C-:B------:R-:W-:Y:S02]  /*3f30*/  FFMA.FTZ R174, R174, c[0x0][0x2d0], -R169.reuse ;  /* 0x0000b400aeae7a23 */ /* 0x100fe400000108a9 */
[----:B------:R-:W-:Y:S02]  /*3f40*/  FFMA.FTZ R175, R210, c[0x0][0x2d0], -R169 ;  /* 0x0000b400d2af7a23 */ /* 0x000fe400000108a9 */
[--C-:B------:R-:W-:Y:S02]  /*3f50*/  FFMA.FTZ R210, R183, c[0x0][0x2d0], -R208.reuse ;  /* 0x0000b400b7d27a23 */ /* 0x100fe400000108d0 */
[----:B------:R-:W5:Y:S01]  /*3f60*/  MUFU.EX2 R155, R155 ;  /* 0x0000009b009b7308 */ /* 0x000f620000000800 */
[----:B--2---:R-:W-:Y:S01]  /*3f70*/  F2FP.PACK_AB R97, R161, R162 ;  /* 0x000000a2a161723e */ /* 0x004fe200000000ff */
[----:B------:R-:W-:-:S02]  /*3f80*/  FFMA.FTZ R183, R143, c[0x0][0x2d0], -R208 ;  /* 0x0000b4008fb77a23 */ /* 0x000fc400000108d0 */
[----:B------:R-:W-:Y:S02]  /*3f90*/  FFMA.FTZ R208, R141, c[0x0][0x2d0], -R208 ;  /* 0x0000b4008dd07a23 */ /* 0x000fe400000108d0 */
[--C-:B------:R-:W-:Y:S02]  /*3fa0*/  FFMA.FTZ R192, R192, c[0x0][0x2d0], -R169.reuse ;  /* 0x0000b400c0c07a23 */ /* 0x100fe400000108a9 */
[----:B------:R-:W-:Y:S01]  /*3fb0*/  MUFU.EX2 R156, R156 ;  /* 0x0000009c009c7308 */ /* 0x000fe20000000800 */
[--C-:B------:R-:W-:Y:S02]  /*3fc0*/  FFMA.FTZ R209, R142, c[0x0][0x2d0], -R169.reuse ;  /* 0x0000b4008ed17a23 */ /* 0x100fe400000108a9 */
[--C-:B------:R-:W-:Y:S02]  /*3fd0*/  FFMA.FTZ R211, R140, c[0x0][0x2d0], -R169.reuse ;  /* 0x0000b4008cd37a23 */ /* 0x100fe400000108a9 */
[----:B------:R-:W-:Y:S01]  /*3fe0*/  FFMA.FTZ R170, R170, c[0x0][0x2d0], -R169 ;  /* 0x0000b400aaaa7a23 */ /* 0x000fe200000108a9 */
[----:B------:R-:W-:Y:S01]  /*3ff0*/  LDSM.16.MT88.4 R140, [R171+0x3900] ;  /* 0x00390000ab8c783b */ /* 0x000fe20000004200 */
[----:B------:R-:W-:Y:S01]  /*4000*/  FADD.FTZ R161, R162, R161 ;  /* 0x000000a1a2a17221 */ /* 0x000fe20000010000 */
[----:B-----5:R-:W-:Y:S01]  /*4010*/  F2FP.PACK_AB R99, R155, R164 ;  /* 0x000000a49b63723e */ /* 0x020fe200000000ff */
[----:B------:R-:W2:Y:S02]  /*4020*/  MUFU.EX2 R151, R151 ;  /* 0x0000009700977308 */ /* 0x000ea40000000800 */
[----:B------:R-:W-:-:S04]  /*4030*/  FADD.FTZ R164, R164, R161 ;  /* 0x000000a1a4a47221 */ /* 0x000fc80000010000 */
[C---:B------:R-:W-:Y:S01]  /*4040*/  HMMA.16816.F32 R36, R96.reuse, R40, RZ ;  /* 0x000000286024723c */ /* 0x040fe200000018ff */
[----:B------:R-:W-:Y:S01]  /*4050*/  FADD.FTZ R155, R155, R164 ;  /* 0x000000a49b9b7221 */ /* 0x000fe20000010000 */
        /* <DEDUP_REMOVED lines=36> */
[C---:B------:R-:W-:Y:S08]  /*42a0*/  HMMA.16816.F32 R88, R96.reuse, R90, RZ ;  /* 0x0000005a6058723c */ /* 0x040ff000000018ff */
[C---:B-1----:R-:W-:Y:S07]  /*42b0*/  HMMA.16816.F32 R92, R96.reuse, R4, RZ ;  /* 0x00000004605c723c */ /* 0x042fee00000018ff */
[----:B------:R-:W-:Y:S01]  /*42c0*/  F2FP.PACK_AB R4, R153, R158 ;  /* 0x0000009e9904723e */ /* 0x000fe200000000ff */
[----:B------:R-:W-:Y:S01]  /*42d0*/  HMMA.16816.F32 R96, R96, R6, RZ ;  /* 0x000000066060723c */ /* 0x000fe200000018ff */
[----:B--2---:R-:W-:Y:S01]  /*42e0*/  F2FP.PACK_AB R5, R151, R156 ;  /* 0x0000009c9705723e */ /* 0x004fe200000000ff */
        /* <DEDUP_REMOVED lines=19> */
[C---:B----4-:R-:W-:Y:S08]  /*4420*/  HMMA.16816.F32 R60, R4.reuse, R12, R60 ;  /* 0x0000000c043c723c */ /* 0x050ff0000000183c */
        /* <DEDUP_REMOVED lines=32> */
[----:B------:R-:W-:Y:S01]  /*4630*/  FADD.FTZ R165, R168, R165 ;  /* 0x000000a5a8a57221 */ /* 0x000fe20000010000 */
[----:B------:R-:W-:Y:S01]  /*4640*/  IADD3 R3, R147, -0x3, RZ ;  /* 0xfffffffd93037810 */ /* 0x000fe20007ffe0ff */
[----:B------:R-:W-:Y:S02]  /*4650*/  FADD.FTZ R173, R173, R172 ;  /* 0x000000acadad7221 */ /* 0x000fe40000010000 */
[----:B------:R-:W-:Y:S01]  /*4660*/  FADD.FTZ R166, R166, R165 ;  /* 0x000000a5a6a67221 */ /* 0x000fe20000010000 */
[----:B------:R-:W-:Y:S01]  /*4670*/  ISETP.GE.AND P0, PT, R3, R194, PT ;  /* 0x000000c20300720c */ /* 0x000fe20003f06270 */
        /* <DEDUP_REMOVED lines=93> */
[----:B------:R-:W-:Y:S02]  /*4c50*/  IMAD.SHL.U32 R10, R178, 0x2, RZ ;  /* 0x00000002b20a7824 */ /* 0x000fe400078e00ff */
[----:B------:R-:W-:-:S04]  /*4c60*/  IMAD R201, R6, c[0x0][0x2b8], R201 ;  /* 0x0000ae0006c97a24 */ /* 0x000fc800078e02c9 */
[----:B------:R-:W-:Y:S01]  /*4c70*/  IMAD.WIDE.U32 R8, R201, c[0x0][0x1e0], RZ ;  /* 0x00007800c9087a25 */ /* 0x000fe200078e00ff */
[----:B------:R-:W-:-:S05]  /*4c80*/  SHF.R.S32.HI R6, RZ, 0x1f, R201 ;  /* 0x0000001fff067819 */ /* 0x000fca00000114c9 */
[----:B------:R-:W-:-:S04]  /*4c90*/  IMAD R6, R6, c[0x0][0x1e0], RZ ;  /* 0x0000780006067a24 */ /* 0x000fc800078e02ff */
[----:B------:R-:W-:-:S04]  /*4ca0*/  IMAD R6, R201, c[0x0][0x1e4], R6 ;  /* 0x00007900c9067a24 */ /* 0x000fc800078e0206 */
[----:B------:R-:W-:Y:S01]  /*4cb0*/  IMAD.IADD R7, R9, 0x1, R6 ;  /* 0x0000000109077824 */ /* 0x000fe200078e0206 */
[----:B------:R-:W-:Y:S01]  /*4cc0*/  SEL R9, RZ, 0x10, P5 ;  /* 0x00000010ff097807 */ /* 0x000fe20002800000 */
[----:B------:R-:W-:Y:S01]  /*4cd0*/  IMAD.MOV.U32 R6, RZ, RZ, R8 ;  /* 0x000000ffff067224 */ /* 0x000fe200078e0008 */
[----:B------:R-:W-:Y:S02]  /*4ce0*/  SHF.L.U64.HI R8, R177, 0x1, R132 ;  /* 0x00000001b1087819 */ /* 0x000fe40000010284 */
[----:B------:R-:W-:-:S04]  /*4cf0*/  IADD3 R21, -R9, 0x10, RZ ;  /* 0x0000001009157810 */ /* 0x000fc80007ffe1ff */
[----:B------:R-:W-:Y:S02]  /*4d00*/  LOP3.LUT R21, R21, 0xf, RZ, 0xc0, !PT ;  /* 0x0000000f15157812 */ /* 0x000fe400078ec0ff */
[----:B--2---:R-:W-:Y:S01]  /*4d10*/  SHF.R.S32.HI R3, RZ, 0x1f, R200 ;  /* 0x0000001fff037819 */ /* 0x004fe200000114c8 */
[----:B------:R-:W-:Y:S01]  /*4d20*/  IMAD.WIDE.U32 R4, R200, c[0x0][0x1f0], R6 ;  /* 0x00007c00c8047a25 */ /* 0x000fe200078e0006 */
[----:B------:R-:W-:-:S03]  /*4d30*/  SEL R6, RZ, 0x10, P4 ;  /* 0x00000010ff067807 */ /* 0x000fc60002000000 */
[----:B------:R-:W-:Y:S01]  /*4d40*/  IMAD R3, R3, c[0x0][0x1f0], RZ ;  /* 0x00007c0003037a24 */ /* 0x000fe200078e02ff */
[----:B------:R-:W-:Y:S01]  /*4d50*/  IADD3 R18, -R6, 0x10, RZ ;  /* 0x0000001006127810 */ /* 0x000fe20007ffe1ff */
[----:B------:R-:W-:Y:S02]  /*4d60*/  IMAD.SHL.U32 R7, R177, 0x2, RZ ;  /* 0x00000002b1077824 */ /* 0x000fe400078e00ff */
[----:B------:R-:W-:Y:S01]  /*4d70*/  IMAD R12, R200, c[0x0][0x1f4], R3 ;  /* 0x00007d00c80c7a24 */ /* 0x000fe200078e0203 */
[----:B------:R-:W-:Y:S01]  /*4d80*/  IADD3 R3, P0, R4, UR14, RZ ;  /* 0x0000000e04037c10 */ /* 0x000fe2000ff1e0ff */
[----:B------:R-:W-:Y:S01]  /*4d90*/  IMAD.SHL.U32 R4, R176, 0x2, RZ ;  /* 0x00000002b0047824 */ /* 0x000fe200078e00ff */
[----:B------:R-:W-:Y:S02]  /*4da0*/  LOP3.LUT R18, R18, 0xf, RZ, 0xc0, !PT ;  /* 0x0000000f12127812 */ /* 0x000fe400078ec0ff */
[----:B------:R-:W-:Y:S02]  /*4db0*/  IADD3.X R12, R5, UR10, R12, P0, !PT ;  /* 0x0000000a050c7c10 */ /* 0x000fe400087fe40c */
[----:B------:R-:W-:-:S02]  /*4dc0*/  LEA R13, P0, R3, c[0x0][0x1c8], 0x1 ;  /* 0x00007200030d7a11 */ /* 0x000fc400078008ff */
[----:B------:R-:W-:Y:S02]  /*4dd0*/  SHF.L.U64.HI R5, R176, 0x1, R133 ;  /* 0x00000001b0057819 */ /* 0x000fe40000010285 */
[----:B------:R-:W-:Y:S01]  /*4de0*/  LEA.HI.X R12, R3, c[0x0][0x1cc], R12, 0x1, P0 ;  /* 0x00007300030c7a11 */ /* 0x000fe200000f0c0c */
[----:B------:R-:W1:Y:S01]  /*4df0*/  SHFL.IDX PT, R14, R13, 0x1, 0x181f ;  /* 0x00381f000d0e7f89 */ /* 0x000e6200000e0000 */
[----:B------:R-:W-:-:S03]  /*4e00*/  IADD3 R3, -R180, 0x10, RZ ;  /* 0x00000010b4037810 */ /* 0x000fc60007ffe1ff */
        /* <DEDUP_REMOVED lines=25> */
.L_x_917:
[----:B------:R-:W-:Y:S01]  /*4fa0*/  ISETP.NE.AND P0, PT, R197, 0x1, PT ;  /* 0x00000001c500780c */ /* 0x000fe20003f05270 */
[----:B------:R-:W0:Y:S01]  /*4fb0*/  LDGDEPBAR ;  /* 0x00000000000079af */ /* 0x000e220000000000 */
[----:B------:R-:W-:-:S11]  /*4fc0*/  IADD3 R209, R147, -0x2, RZ ;  /* 0xfffffffe93d17810 */ /* 0x000fd60007ffe0ff */
[----:B------:R-:W-:-:S05]  /*4fd0*/  @P0 IMAD.HI.U32 R3, R148, c[0x0][0x2c8], RZ ;  /* 0x0000b20094030a27 */ /* 0x000fca00078e00ff */
[----:B------:R-:W-:-:S05]  /*4fe0*/  @P0 SHF.R.U32.HI R148, RZ, c[0x0][0x2cc], R3 ;  /* 0x0000b300ff940a19 */ /* 0x000fca0000011603 */
[----:B------:R-:W-:-:S05]  /*4ff0*/  IMAD.IADD R146, R146, 0x1, R148 ;  /* 0x0000000192927824 */ /* 0x000fca00078e0294 */
[----:B-1----:R-:W-:Y:S01]  /*5000*/  IADD3 R4, R146, c[0x0][0x328], RZ ;  /* 0x0000ca0092047a10 */ /* 0x002fe20007ffe0ff */
[----:B------:R-:W-:Y:S05]  /*5010*/  @!P2 BRA `(.L_x_918) ;  /* 0x000000f00000a947 */ /* 0x000fea0003800000 */
        /* <DEDUP_REMOVED lines=10> */
.L_x_919:
[----:B------:R-:W-:-:S13]  /*50c0*/  ISETP.NE.AND P0, PT, R3, 0x1, PT ;  /* 0x000000010300780c */ /* 0x000fda0003f05270 */
[----:B------:R-:W-:-:S05]  /*50d0*/  @P0 IMAD.HI.U32 R5, R6, c[0x0][0x330], RZ ;  /* 0x0000cc0006050a27 */ /* 0x000fca00078e00ff */
[----:B------:R-:W-:-:S05]  /*50e0*/  @P0 SHF.R.U32.HI R6, RZ, c[0x0][0x334], R5 ;  /* 0x0000cd00ff060a19 */ /* 0x000fca0000011605 */
.L_x_920:
[----:B------:R-:W-:-:S05]  /*50f0*/  IMAD R3, R6, R3, c[0x0][0x32c] ;  /* 0x0000cb0006037624 */ /* 0x000fca00078e0203 */
[----:B------:R-:W-:-:S04]  /*5100*/  IMNMX R4, R4, R3, PT ;  /* 0x0000000304047217 */ /* 0x000fc80003800200 */
.L_x_918:
[----:B------:R-:W-:Y:S01]  /*5110*/  SHF.R.S32.HI R3, RZ, 0x1f, R4 ;  /* 0x0000001fff037819 */ /* 0x000fe20000011404 */
[----:B------:R-:W-:Y:S02]  /*5120*/  UMOV UR5, 0x1 ;  /* 0x0000000100057882 */ /* 0x000fe40000000000 */
[----:B------:R-:W-:Y:S01]  /*5130*/  UMOV UR16, URZ ;  /* 0x0000003f00107c82 */ /* 0x000fe20008000000 */
[----:B------:R-:W-:-:S04]  /*5140*/  LEA.HI R3, R3, R4, RZ, 0x6 ;  /* 0x0000000403037211 */ /* 0x000fc800078f30ff */
[----:B------:R-:W-:-:S04]  /*5150*/  SHF.R.S32.HI R3, RZ, 0x6, R3 ;  /* 0x00000006ff037819 */ /* 0x000fc80000011403 */
[----:B------:R-:W-:-:S04]  /*5160*/  IMNMX R216, R194, R3, !PT ;  /* 0x00000003c2d87217 */ /* 0x000fc80007800200 */
[----:B------:R-:W-:-:S13]  /*5170*/  ISETP.GE.AND P0, PT, R209, R216, PT ;  /* 0x000000d8d100720c */ /* 0x000fda0003f06270 */
[----:B------:R-:W-:Y:S05]  /*5180*/  @!P0 BRA `(.L_x_921) ;  /* 0x0000378000008947 */ /* 0x000fea0003800000 */
[----:B------:R-:W-:Y:S01]  /*5190*/  IMAD.MOV.U32 R188, RZ, RZ, 0x20 ;  /* 0x00000020ffbc7424 */ /* 0x000fe200078e00ff */
[----:B------:R-:W-:Y:S01]  /*51a0*/  LOP3.LUT P1, RZ, R179, 0x2, RZ, 0xc0, !PT ;  /* 0x00000002b3ff7812 */ /* 0x000fe2000782c0ff */
[----:B------:R-:W-:Y:S01]  /*51b0*/  IMAD.MOV.U32 R3, RZ, RZ, R0 ;  /* 0x000000ffff037224 */ /* 0x000fe200078e0000 */
[C---:B------:R-:W-:Y:S01]  /*51c0*/  SHF.L.U64.HI R212, R177.reuse, 0x1, R132 ;  /* 0x00000001b1d47819 */ /* 0x040fe20000010284 */
[----:B------:R-:W-:Y:S01]  /*51d0*/  IMAD.MOV.U32 R132, RZ, RZ, R2 ;  /* 0x000000ffff847224 */ /* 0x000fe200078e0002 */
[----:B------:R-:W-:Y:S01]  /*51e0*/  SEL R188, R188, 0xffffffe0, !P1 ;  /* 0xffffffe0bcbc7807 */ /* 0x000fe20004800000 */
[----:B------:R-:W-:Y:S01]  /*51f0*/  IMAD.MOV.U32 R217, RZ, RZ, R209 ;  /* 0x000000ffffd97224 */ /* 0x000fe200078e00d1 */
[C---:B------:R-:W-:Y:S01]  /*5200*/  SHF.L.U64.HI R215, R178.reuse, 0x1, R145 ;  /* 0x00000001b2d77819 */ /* 0x040fe20000010291 */
[----:B------:R-:W-:Y:S01]  /*5210*/  IMAD.SHL.U32 R214, R178, 0x2, RZ ;  /* 0x00000002b2d67824 */ /* 0x000fe200078e00ff */
[C---:B------:R-:W-:Y:S01]  /*5220*/  SHF.L.U64.HI R192, R176.reuse, 0x1, R133 ;  /* 0x00000001b0c07819 */ /* 0x040fe20000010285 */
[----:B------:R-:W-:Y:S01]  /*5230*/  IMAD.SHL.U32 R211, R177, 0x2, RZ ;  /* 0x00000002b1d37824 */ /* 0x000fe200078e00ff */
[----:B------:R-:W-:Y:S01]  /*5240*/  SEL R213, RZ, 0x10, P5 ;  /* 0x00000010ffd57807 */ /* 0x000fe20002800000 */
[----:B------:R-:W-:Y:S01]  /*5250*/  IMAD.SHL.U32 R183, R176, 0x2, RZ ;  /* 0x00000002b0b77824 */ /* 0x000fe200078e00ff */
[----:B------:R-:W-:Y:S01]  /*5260*/  SEL R210, RZ, 0x10, P4 ;  /* 0x00000010ffd27807 */ /* 0x000fe20002000000 */
[----:B------:R-:W-:-:S02]  /*5270*/  UMOV UR16, URZ ;  /* 0x0000003f00107c82 */ /* 0x000fc40008000000 */
[----:B------:R-:W-:Y:S02]  /*5280*/  UMOV UR5, 0x1 ;  /* 0x0000000100057882 */ /* 0x000fe40000000000 */
.L_x_932:
[----:B------:R-:W-:Y:S04]  /*5290*/  DEPBAR.LE SB0, 0x2 ;  /* 0x000080800000791a */ /* 0x000fe80000000000 */
[----:B------:R-:W-:Y:S01]  /*52a0*/  BAR.SYNC.DEFER_BLOCKING 0x0 ;  /* 0x0000000000007b1d */ /* 0x000fe20000010000 */
[----:B------:R-:W-:Y:S01]  /*52b0*/  UIMAD UR4, UR5, 0x6000, URZ ;  /* 0x00006000050478a4 */ /* 0x000fe2000f8e023f */
[----:B------:R-:W-:Y:S05]  /*52c0*/  ISETP.GE.AND P0, PT, R194, R217, PT ;  /* 0x000000d9c200720c */ /* 0x000fea0003f06270 */
[----:B------:R-:W-:Y:S05]  /*52d0*/  IADD3 R133, R191, UR4, RZ ;  /* 0x00000004bf857c10 */ /* 0x000fea000fffe0ff */
[----:B------:R-:W-:Y:S01]  /*52e0*/  IMAD.IADD R134, R188, 0x1, R133 ;  /* 0x00000001bc867824 */ /* 0x000fe200078e0285 */
[----:B-1----:R1:W2:Y:S04]  /*52f0*/  LDSM.16.M88.4 R136, [R193] ;  /* 0x00000000c188783b */ /* 0x0022a80000000200 */
[----:B------:R1:W3:Y:S04]  /*5300*/  LDSM.16.M88.4 R140, [R191+UR4+0xc100] ;  /* 0x00c10004bf8c783b */ /* 0x0002e80008000200 */
[----:B------:R1:W4:Y:S04]  /*5310*/  LDSM.16.M88.4 R144, [R191+UR4+0xc900] ;  /* 0x00c90004bf90783b */ /* 0x0003280008000200 */
[----:B------:R1:W1:Y:S04]  /*5320*/  LDSM.16.M88.4 R148, [R191+UR4+0xd100] ;  /* 0x00d10004bf94783b */ /* 0x0002680008000200 */
[----:B------:R1:W1:Y:S04]  /*5330*/  LDSM.16.M88.4 R152, [R191+UR4+0xd900] ;  /* 0x00d90004bf98783b */ /* 0x0002680008000200 */
[----:B------:R1:W1:Y:S04]  /*5340*/  LDSM.16.M88.4 R156, [R189] ;  /* 0x00000000bd9c783b */ /* 0x0002680000000200 */
[----:B------:R1:W1:Y:S04]  /*5350*/  LDSM.16.M88.4 R160, [R134+0xc100] ;  /* 0x00c1000086a0783b */ /* 0x0002680000000200 */
[----:B------:R1:W1:Y:S04]  /*5360*/  LDSM.16.M88.4 R164, [R134+0xc900] ;  /* 0x00c9000086a4783b */ /* 0x0002680000000200 */
[----:B------:R1:W1:Y:S04]  /*5370*/  LDSM.16.M88.4 R168, [R134+0xd100] ;  /* 0x00d1000086a8783b */ /* 0x0002680000000200 */
[----:B------:R1:W1:Y:S01]  /*5380*/  LDSM.16.M88.4 R172, [R134+0xd900] ;  /* 0x00d9000086ac783b */ /* 0x0002620000000200 */
[----:B------:R-:W-:-:S05]  /*5390*/  @P0 BRA `(.L_x_922) ;  /* 0x0000030000000947 */ /* 0x000fca0003800000 */
[----:B------:R-:W-:Y:S01]  /*53a0*/  SHF.R.S32.HI R9, RZ, 0x1f, R201 ;  /* 0x0000001fff097819 */ /* 0x000fe200000114c9 */
[----:B------:R-:W-:Y:S01]  /*53b0*/  IMAD.WIDE.U32 R6, R201, c[0x0][0x208], RZ ;  /* 0x00008200c9067a25 */ /* 0x000fe200078e00ff */
[----:B------:R-:W-:Y:S02]  /*53c0*/  SHF.R.S32.HI R5, RZ, 0x1f, R200 ;  /* 0x0000001fff057819 */ /* 0x000fe400000114c8 */
[----:B------:R-:W-:Y:S01]  /*53d0*/  IADD3 R10, -R213, 0x10, RZ ;  /* 0x00000010d50a7810 */ /* 0x000fe20007ffe1ff */
[----:B------:R-:W-:Y:S01]  /*53e0*/  IMAD R9, R9, c[0x0][0x208], RZ ;  /* 0x0000820009097a24 */ /* 0x000fe200078e02ff */
[----:B------:R-:W-:Y:S01]  /*53f0*/  IADD3 R8, -R210, 0x10, RZ ;  /* 0x00000010d2087810 */ /* 0x000fe20007ffe1ff */
[----:B------:R-:W-:Y:S01]  /*5400*/  IMAD R5, R5, c[0x0][0x218], RZ ;  /* 0x0000860005057a24 */ /* 0x000fe200078e02ff */
[----:B------:R-:W-:Y:S01]  /*5410*/  LOP3.LUT R10, R10, 0xf, RZ, 0xc0, !PT ;  /* 0x0000000f0a0a7812 */ /* 0x000fe200078ec0ff */
[----:B------:R-:W-:Y:S01]  /*5420*/  IMAD R9, R201, c[0x0][0x20c], R9 ;  /* 0x00008300c9097a24 */ /* 0x000fe200078e0209 */
[----:B------:R-:W-:Y:S01]  /*5430*/  LOP3.LUT R8, R8, 0xf, RZ, 0xc0, !PT ;  /* 0x0000000f08087812 */ /* 0x000fe200078ec0ff */
[C---:B------:R-:W-:Y:S02]  /*5440*/  IMAD R5, R200.reuse, c[0x0][0x21c], R5 ;  /* 0x00008700c8057a24 */ /* 0x040fe400078e0205 */
[----:B------:R-:W-:Y:S04]  /*5450*/  IMAD.IADD R7, R7, 0x1, R9 ;  /* 0x0000000107077824 */ /* 0x000fe800078e0209 */
[----:B------:R-:W-:Y:S05]  /*5460*/  IMAD.WIDE.U32 R6, R200, c[0x0][0x218], R6 ;  /* 0x00008600c8067a25 */ /* 0x000fea00078e0006 */
[----:B------:R-:W-:Y:S04]  /*5470*/  IADD3 R0, P0, R6, UR20, RZ ;  /* 0x0000001406007c10 */ /* 0x000fe8000ff1e0ff */
[----:B------:R-:W-:Y:S02]  /*5480*/  IADD3.X R5, R7, UR11, R5, P0, !PT ;  /* 0x0000000b07057c10 */ /* 0x000fe400087fe405 */
[C---:B------:R-:W-:Y:S04]  /*5490*/  LEA R4, P0, R0.reuse, c[0x0][0x1f8], 0x1 ;  /* 0x00007e0000047a11 */ /* 0x040fe800078008ff */
[----:B------:R-:W-:Y:S02]  /*54a0*/  LEA.HI.X R2, R0, c[0x0][0x1fc], R5, 0x1, P0 ;  /* 0x00007f0000027a11 */ /* 0x000fe400000f0c05 */
[----:B------:R-:W5:Y:S01]  /*54b0*/  SHFL.IDX PT, R5, R4, 0x1, 0x181f ;  /* 0x00381f0004057f89 */ /* 0x000f6200000e0000 */
[----:B------:R-:W-:Y:S03]  /*54c0*/  IADD3 R0, -R180, 0x10, RZ ;  /* 0x00000010b4007810 */ /* 0x000fe60007ffe1ff */
[----:B------:R-:W4:Y:S01]  /*54d0*/  SHFL.IDX PT, R7, R2, 0x1, 0x181f ;  /* 0x00381f0002077f89 */ /* 0x000f2200000e0000 */
[----:B------:R-:W-:Y:S03]  /*54e0*/  LOP3.LUT R0, R0, 0xf, RZ, 0xc0, !PT ;  /* 0x0000000f00007812 */ /* 0x000fe600078ec0ff */
[----:B------:R-:W3:Y:S01]  /*54f0*/  SHFL.IDX PT, R4, R4, RZ, 0x181f ;  /* 0x00181fff04047589 */ /* 0x000ee200000e0000 */
[----:B-----5:R-:W-:Y:S04]  /*5500*/  IADD3 R10, P1, P0, R10, R5, R214 ;  /* 0x000000050a0a7210 */ /* 0x020fe8000783e0d6 */
[----:B----4-:R-:W-:Y:S02]  /*5510*/  IADD3.X R11, RZ, R7, R215, P1, P0 ;  /* 0x00000007ff0b7210 */ /* 0x010fe40000fe04d7 */
[----:B------:R-:W-:Y:S04]  /*5520*/  IADD3 R8, P1, P0, R8, R5, R211 ;  /* 0x0000000508087210 */ /* 0x000fe8000783e0d3 */
[----:B------:R-:W-:Y:S02]  /*5530*/  IADD3.X R9, RZ, R7, R212, P1, P0 ;  /* 0x00000007ff097210 */ /* 0x000fe40000fe04d4 */
[----:B------:R-:W-:Y:S02]  /*5540*/  IADD3 R6, P1, P0, R0, R5, R183 ;  /* 0x0000000500067210 */ /* 0x000fe4000783e0b7 */
[----:B------:R-:W4:Y:S02]  /*5550*/  SHFL.IDX PT, R5, R2, RZ, 0x181f ;  /* 0x00181fff02057589 */ /* 0x000f2400000e0000 */
[----:B------:R-:W-:Y:S02]  /*5560*/  IADD3.X R7, RZ, R7, R192, P1, P0 ;  /* 0x00000007ff077210 */ /* 0x000fe40000fe04c0 */
[C---:B---3--:R-:W-:Y:S05]  /*5570*/  IADD3 R16, P0, R4.reuse, R214, RZ ;  /* 0x000000d604107210 */ /* 0x048fea0007f1e0ff */
[C---:B----4-:R-:W-:Y:S01]  /*5580*/  IMAD.X R17, R5.reuse, 0x1, R215, P0 ;  /* 0x0000000105117824 */ /* 0x050fe200000e06d7 */
[C---:B------:R-:W-:Y:S05]  /*5590*/  IADD3 R14, P0, R4.reuse, R211, RZ ;  /* 0x000000d3040e7210 */ /* 0x040fea0007f1e0ff */
[C---:B------:R-:W-:Y:S01]  /*55a0*/  IMAD.X R15, R5.reuse, 0x1, R212, P0 ;  /* 0x00000001050f7824 */ /* 0x040fe200000e06d4 */
[----:B------:R-:W-:Y:S05]  /*55b0*/  IADD3 R18, P0, R4, R183, RZ ;  /* 0x000000b704127210 */ /* 0x000fea0007f1e0ff */
[----:B------:R-:W-:Y:S01]  /*55c0*/  IMAD.X R19, R5, 0x1, R192, P0 ;  /* 0x0000000105137824 */ /* 0x000fe200000e06c0 */
[----:B------:R-:W-:Y:S01]  /*55d0*/  ISETP.NE.U32.AND P0, PT, R213, RZ, PT ;  /* 0x000000ffd500720c */ /* 0x000fe20003f05070 */
[----:B------:R-:W-:Y:S04]  /*55e0*/  IMAD.U32 R5, RZ, RZ, UR16 ;  /* 0x00000010ff057e24 */ /* 0x000fe8000f8e00ff */
[----:B------:R-:W-:Y:S05]  /*55f0*/  IMAD R13, R5, 0x6000, R198 ;  /* 0x00006000050d7824 */ /* 0x000fea00078e02c6 */
[----:B------:R3:W-:Y:S04]  /*5600*/  LDGSTS.E.BYPASS.LTC128B.128 [R13], [R16.64], !P5 ;  /* 0x00000000100d7fae */ /* 0x0007e8000e901d4c */
[----:B------:R3:W-:Y:S04]  /*5610*/  LDGSTS.E.BYPASS.LTC128B.128 [R13+0x2000], [R14.64], !P4 ;  /* 0x020000000e0d7fae */ /* 0x0007e8000e101d4c */
[----:B------:R3:W-:Y:S04]  /*5620*/  LDGSTS.E.BYPASS.LTC128B.128 [R13+0x4000], [R18.64], !P6 ;  /* 0x04000000120d7fae */ /* 0x0007e8000f101d4c */
[----:B------:R3:W-:Y:S01]  /*5630*/  LDGSTS.E.BYPASS.LTC128B.128.ZFILL [R13+0x1000], [R10.64], P0 ;  /* 0x010000000a0d7fae */ /* 0x0007e20008141d4c */
[----:B------:R-:W-:Y:S11]  /*5640*/  ISETP.NE.U32.AND P0, PT, R210, RZ, PT ;  /* 0x000000ffd200720c */ /* 0x000ff60003f05070 */
[----:B------:R-:W-:Y:S02]  /*5650*/  @!UPT UIADD3 URZ, URZ, URZ, URZ ;  /* 0x0000003f3f3ff290 */ /* 0x000fe4000fffe03f */
[----:B------:R3:W-:Y:S01]  /*5660*/  LDGSTS.E.BYPASS.LTC128B.128.ZFILL [R13+0x3000], [R8.64], P0 ;  /* 0x03000000080d7fae */ /* 0x0007e20008141d4c */
[----:B------:R-:W-:Y:S11]  /*5670*/  ISETP.NE.U32.AND P0, PT, R180, RZ, PT ;  /* 0x000000ffb400720c */ /* 0x000ff60003f05070 */
[----:B------:R-:W-:Y:S02]  /*5680*/  @!UPT UIADD3 URZ, URZ, URZ, URZ ;  /* 0x0000003f3f3ff290 */ /* 0x000fe4000fffe03f */
[----:B------:R3:W-:Y:S02]  /*5690*/  LDGSTS.E.BYPASS.LTC128B.128.ZFILL [R13+0x5000], [R6.64], P0 ;  /* 0x05000000060d7fae */ /* 0x0007e40008141d4c */
.L_x_922:
[C---:B--23--:R-:W-:Y:S01]  /*56a0*/  HMMA.16816.F32 R4, R136.reuse, R140, RZ ;  /* 0x0000008c8804723c */ /* 0x04cfe200000018ff */
[----:B------:R-:W0:Y:S01]  /*56b0*/  LDGDEPBAR ;  /* 0x00000000000079af */ /* 0x000e220000000000 */
[----:B------:R-:W-:Y:S01]  /*56c0*/  UIADD3 UR18, UR16, 0x1, URZ ;  /* 0x0000000110127890 */ /* 0x000fe2000fffe03f */
[----:B------:R-:W-:Y:S01]  /*56d0*/  ISETP.NE.AND P0, PT, R197, 0x1, PT ;  /* 0x00000001c500780c */ /* 0x000fe20003f05270 */
[C---:B------:R-:W-:Y:S01]  /*56e0*/  IMAD.IADD R0, R135.reuse, 0x1, R133 ;  /* 0x0000000187007824 */ /* 0x040fe200078e0285 */
[----:B------:R-:W-:Y:S01]  /*56f0*/  IADD3 R133, R188, R133, R135 ;  /* 0x00000085bc857210 */ /* 0x000fe20007ffe087 */
[----:B------:R-:W-:Y:S01]  /*5700*/  IMAD.IADD R2, R135, 0x1, R134 ;  /* 0x0000000187027824 */ /* 0x000fe200078e0286 */
[----:B------:R-:W-:Y:S01]  /*5710*/  ISETP.LE.AND P2, PT, R196, c[0x0][0x32c], PT ;  /* 0x0000cb00c4007a0c */ /* 0x000fe20003f43270 */
[C---:B------:R-:W-:Y:S01]  /*5720*/  HMMA.16816.F32 R8, R136.reuse, R142, RZ ;  /* 0x0000008e8808723c */ /* 0x040fe200000018ff */
[----:B------:R-:W-:Y:S01]  /*5730*/  LDSM.16.M88.4 R140, [R187] ;  /* 0x00000000bb8c783b */ /* 0x000fe20000000200 */
[----:B------:R-:W-:Y:S02]  /*5740*/  UISETP.GE.AND UP0, UPT, UR16, 0x1, UPT ;  /* 0x000000011000788c */ /* 0x000fe4000bf06270 */
[----:B------:R-:W-:Y:S02]  /*5750*/  IMAD.MOV.U32 R219, RZ, RZ, R205 ;  /* 0x000000ffffdb7224 */ /* 0x000fe400078e00cd */
[----:B------:R-:W-:Y:S02]  /*5760*/  USEL UR16, UR18, URZ, !UP0 ;  /* 0x0000003f12107287 */ /* 0x000fe4000c000000 */
[C---:B----4-:R-:W-:Y:S01]  /*5770*/  HMMA.16816.F32 R12, R136.reuse, R144, RZ ;  /* 0x00000090880c723c */ /* 0x050fe200000018ff */
[----:B------:R-:W-:Y:S05]  /*5780*/  @P0 IMAD.HI.U32 R209, R205, c[0x0][0x2c8], RZ ;  /* 0x0000b200cdd10a27 */ /* 0x000fea00078e00ff */
[----:B------:R-:W-:Y:S01]  /*5790*/  @P0 SHF.R.U32.HI R219, RZ, c[0x0][0x2cc], R209 ;  /* 0x0000b300ffdb0a19 */ /* 0x000fe200000116d1 */
[----:B------:R-:W-:Y:S01]  /*57a0*/  IMAD.SHL.U32 R209, R217, 0x40, RZ ;  /* 0x00000040d9d17824 */ /* 0x000fe200078e00ff */
[C---:B------:R-:W-:Y:S01]  /*57b0*/  HMMA.16816.F32 R16, R136.reuse, R146, RZ ;  /* 0x000000928810723c */ /* 0x040fe200000018ff */
[----:B------:R-:W2:Y:S03]  /*57c0*/  LDSM.16.M88.4 R144, [R0+0xc100] ;  /* 0x00c100000090783b */ /* 0x000ea60000000200 */
[----:B------:R-:W-:Y:S03]  /*57d0*/  IADD3 R220, -R206, 0x1, -R209 ;  /* 0x00000001cedc7810 */ /* 0x000fe60007ffe9d1 */
[----:B------:R-:W3:Y:S01]  /*57e0*/  SHFL.IDX PT, R218, R219, RZ, 0x1c1f ;  /* 0x001c1fffdbda7589 */ /* 0x000ee200000e0000 */
[C---:B-1----:R-:W-:Y:S01]  /*57f0*/  HMMA.16816.F32 R20, R136.reuse, R148, RZ ;  /* 0x000000948814723c */ /* 0x042fe200000018ff */
[----:B------:R-:W-:Y:S05]  /*5800*/  IMAD R220, R181, c[0x0][0x1d0], R220 ;  /* 0x00007400b5dc7a24 */ /* 0x000fea00078e02dc */
[----:B------:R-:W-:Y:S02]  /*5810*/  IADD3 R220, R220, -c[0x0][0x168], RZ ;  /* 0x80005a00dcdc7a10 */ /* 0x000fe40007ffe0ff */
[C---:B------:R-:W-:Y:S01]  /*5820*/  HMMA.16816.F32 R24, R136.reuse, R150, RZ ;  /* 0x000000968818723c */ /* 0x040fe200000018ff */
[----:B------:R-:W-:Y:S03]  /*5830*/  LDSM.16.M88.4 R148, [R0+0xd100] ;  /* 0x00d100000094783b */ /* 0x000fe60000000200 */
[C---:B------:R-:W-:Y:S02]  /*5840*/  IADD3 R221, R220.reuse, c[0x0][0x328], RZ ;  /* 0x0000ca00dcdd7a10 */ /* 0x040fe40007ffe0ff */
[----:B------:R-:W-:Y:S02]  /*5850*/  IADD3 R220, R220, UR17, RZ ;  /* 0x00000011dcdc7c10 */ /* 0x000fe4000fffe0ff */
[C---:B------:R-:W-:Y:S08]  /*5860*/  HMMA.16816.F32 R28, R136.reuse, R152, RZ ;  /* 0x00000098881c723c */ /* 0x040ff000000018ff */
[----:B------:R-:W-:Y:S01]  /*5870*/  HMMA.16816.F32 R32, R136, R154, RZ ;  /* 0x0000009a8820723c */ /* 0x000fe200000018ff */
[----:B------:R-:W1:Y:S06]  /*5880*/  LDSM.16.M88.4 R136, [R0+0xc900] ;  /* 0x00c900000088783b */ /* 0x000e6c0000000200 */
[----:B------:R-:W4:Y:S01]  /*5890*/  LDSM.16.M88.4 R152, [R0+0xd900] ;  /* 0x00d900000098783b */ /* 0x000f220000000200 */
[C---:B------:R-:W-:Y:S08]  /*58a0*/  HMMA.16816.F32 R4, R156.reuse, R160, R4 ;  /* 0x000000a09c04723c */ /* 0x040ff00000001804 */
[C---:B------:R-:W-:Y:S01]  /*58b0*/  HMMA.16816.F32 R8, R156.reuse, R162, R8 ;  /* 0x000000a29c08723c */ /* 0x040fe20000001808 */
[----:B------:R-:W-:Y:S07]  /*58c0*/  LDSM.16.M88.4 R160, [R186] ;  /* 0x00000000baa0783b */ /* 0x000fee0000000200 */
[C---:B------:R-:W-:Y:S08]  /*58d0*/  HMMA.16816.F32 R12, R156.reuse, R164, R12 ;  /* 0x000000a49c0c723c */ /* 0x040ff0000000180c */
[C---:B------:R-:W-:Y:S01]  /*58e0*/  HMMA.16816.F32 R16, R156.reuse, R166, R16 ;  /* 0x000000a69c10723c */ /* 0x040fe20000001810 */
[----:B------:R-:W5:Y:S07]  /*58f0*/  LDSM.16.M88.4 R164, [R2+0xc100] ;  /* 0x00c1000002a4783b */ /* 0x000f6e0000000200 */
[C---:B------:R-:W-:Y:S08]  /*5900*/  HMMA.16816.F32 R20, R156.reuse, R168, R20 ;  /* 0x000000a89c14723c */ /* 0x040ff00000001814 */
[C---:B------:R-:W-:Y:S01]  /*5910*/  HMMA.16816.F32 R24, R156.reuse, R170, R24 ;  /* 0x000000aa9c18723c */ /* 0x040fe20000001818 */
[----:B------:R-:W-:Y:S07]  /*5920*/  LDSM.16.M88.4 R168, [R2+0xd900] ;  /* 0x00d9000002a8783b */ /* 0x000fee0000000200 */
[C---:B------:R-:W-:Y:S08]  /*5930*/  HMMA.16816.F32 R28, R156.reuse, R172, R28 ;  /* 0x000000ac9c1c723c */ /* 0x040ff0000000181c */
[----:B------:R-:W-:Y:S01]  /*5940*/  HMMA.16816.F32 R32, R156, R174, R32 ;  /* 0x000000ae9c20723c */ /* 0x000fe20000001820 */
[----:B------:R-:W4:Y:S07]  /*5950*/  LDSM.16.M88.4 R156, [R2+0xc900] ;  /* 0x00c90000029c783b */ /* 0x000f2e0000000200 */
[C---:B--2---:R-:W-:Y:S05]  /*5960*/  HMMA.16816.F32 R4, R140.reuse, R144, R4 ;  /* 0x000000908c04723c */ /* 0x044fea0000001804 */
[--C-:B---3--:R-:W-:Y:S02]  /*5970*/  IMAD.IADD R223, R221, 0x1, R218.reuse ;  /* 0x00000001dddf7824 */ /* 0x108fe400078e02da */
[----:B------:R-:W-:Y:S01]  /*5980*/  IMAD.IADD R222, R220, 0x1, R218 ;  /* 0x00000001dcde7824 */ /* 0x000fe200078e02da */
[C---:B------:R-:W-:Y:S01]  /*5990*/  HMMA.16816.F32 R8, R140.reuse, R146, R8 ;  /* 0x000000928c08723c */ /* 0x040fe20000001808 */
[----:B------:R-:W2:Y:S07]  /*59a0*/  LDSM.16.M88.4 R144, [R2+0xd100] ;  /* 0x00d100000290783b */ /* 0x000eae0000000200 */
[C---:B-1----:R-:W-:Y:S08]  /*59b0*/  HMMA.16816.F32 R12, R140.reuse, R136, R12 ;  /* 0x000000888c0c723c */ /* 0x042ff0000000180c */
[C---:B------:R-:W-:Y:S01]  /*59c0*/  HMMA.16816.F32 R16, R140.reuse, R138, R16 ;  /* 0x0000008a8c10723c */ /* 0x040fe20000001810 */
[----:B------:R-:W-:Y:S07]  /*59d0*/  LDSM.16.M88.4 R136, [R193+0x4000] ;  /* 0x00400000c188783b */ /* 0x000fee0000000200 */
[C---:B------:R-:W-:Y:S08]  /*59e0*/  HMMA.16816.F32 R20, R140.reuse, R148, R20 ;  /* 0x000000948c14723c */ /* 0x040ff00000001814 */
[C---:B------:R-:W-:Y:S01]  /*59f0*/  HMMA.16816.F32 R24, R140.reuse, R150, R24 ;  /* 0x000000968c18723c */ /* 0x040fe20000001818 */
[----:B------:R-:W-:Y:S07]  /*5a00*/  LDSM.16.M88.4 R148, [R191+UR4+0xe900] ;  /* 0x00e90004bf94783b */ /* 0x000fee0008000200 */
[C---:B----4-:R-:W-:Y:S08]  /*5a10*/  HMMA.16816.F32 R28, R140.reuse, R152, R28 ;  /* 0x000000988c1c723c */ /* 0x050ff0000000181c */
[----:B------:R-:W-:Y:S01]  /*5a20*/  HMMA.16816.F32 R32, R140, R154, R32 ;  /* 0x0000009a8c20723c */ /* 0x000fe20000001820 */
[----:B------:R-:W1:Y:S06]  /*5a30*/  LDSM.16.M88.4 R140, [R191+UR4+0xe100] ;  /* 0x00e10004bf8c783b */ /* 0x000e6c0008000200 */
[----:B------:R-:W-:Y:S01]  /*5a40*/  LDSM.16.M88.4 R152, [R191+UR4+0xf900] ;  /* 0x00f90004bf98783b */ /* 0x000fe20008000200 */
[C---:B-----5:R-:W-:Y:S08]  /*5a50*/  HMMA.16816.F32 R4, R160.reuse, R164, R4 ;  /* 0x000000a4a004723c */ /* 0x060ff00000001804 */
[C---:B------:R-:W-:Y:S01]  /*5a60*/  HMMA.16816.F32 R8, R160.reuse, R166, R8 ;  /* 0x000000a6a008723c */ /* 0x040fe20000001808 */
[----:B------:R-:W-:Y:S07]  /*5a70*/  LDSM.16.M88.4 R164, [R0+0xf100] ;  /* 0x00f1000000a4783b */ /* 0x000fee0000000200 */
[C---:B------:R-:W-:Y:S08]  /*5a80*/  HMMA.16816.F32 R12, R160.reuse, R156, R12 ;  /* 0x0000009ca00c723c */ /* 0x040ff0000000180c */
[C---:B------:R-:W-:Y:S01]  /*5a90*/  HMMA.16816.F32 R16, R160.reuse, R158, R16 ;  /* 0x0000009ea010723c */ /* 0x040fe20000001810 */
[----:B------:R-:W-:Y:S07]  /*5aa0*/  LDSM.16.M88.4 R156, [R189+0x4000] ;  /* 0x00400000bd9c783b */ /* 0x000fee0000000200 */
[C---:B--2---:R-:W-:Y:S08]  /*5ab0*/  HMMA.16816.F32 R20, R160.reuse, R144, R20 ;  /* 0x00000090a014723c */ /* 0x044ff00000001814 */
[C---:B------:R-:W-:Y:S01]  /*5ac0*/  HMMA.16816.F32 R24, R160.reuse, R146, R24 ;  /* 0x00000092a018723c */ /* 0x040fe20000001818 */
[----:B------:R-:W2:Y:S07]  /*5ad0*/  LDSM.16.M88.4 R144, [R191+UR4+0xf100] ;  /* 0x00f10004bf90783b */ /* 0x000eae0008000200 */
[C---:B------:R-:W-:Y:S08]  /*5ae0*/  HMMA.16816.F32 R28, R160.reuse, R168, R28 ;  /* 0x000000a8a01c723c */ /* 0x040ff0000000181c */
[----:B------:R-:W-:Y:S01]  /*5af0*/  HMMA.16816.F32 R32, R160, R170, R32 ;  /* 0x000000aaa020723c */ /* 0x000fe20000001820 */
[----:B------:R-:W3:Y:S06]  /*5b00*/  LDSM.16.M88.4 R160, [R134+0xe100] ;  /* 0x00e1000086a0783b */ /* 0x000eec0000000200 */
[----:B------:R-:W-:Y:S01]  /*5b10*/  LDSM.16.M88.4 R168, [R2+0xe100] ;  /* 0x00e1000002a8783b */ /* 0x000fe20000000200 */
[C---:B-1----:R-:W-:Y:S08]  /*5b20*/  HMMA.16816.F32 R4, R136.reuse, R140, R4 ;  /* 0x0000008c8804723c */ /* 0x042ff00000001804 */
[C---:B------:R-:W-:Y:S01]  /*5b30*/  HMMA.16816.F32 R8, R136.reuse, R142, R8 ;  /* 0x0000008e8808723c */ /* 0x040fe20000001808 */
[----:B------:R-:W1:Y:S07]  /*5b40*/  LDSM.16.M88.4 R140, [R134+0xe900] ;  /* 0x00e90000868c783b */ /* 0x000e6e0000000200 */
[C---:B------:R-:W-:Y:S08]  /*5b50*/  HMMA.16816.F32 R12, R136.reuse, R148, R12 ;  /* 0x00000094880c723c */ /* 0x040ff0000000180c */
[C---:B------:R-:W-:Y:S01]  /*5b60*/  HMMA.16816.F32 R16, R136.reuse, R150, R16 ;  /* 0x000000968810723c */ /* 0x040fe20000001810 */
[----:B------:R-:W4:Y:S07]  /*5b70*/  LDSM.16.M88.4 R148, [R134+0xf100] ;  /* 0x00f100008694783b */ /* 0x000f2e0000000200 */
[C---:B--2---:R-:W-:Y:S08]  /*5b80*/  HMMA.16816.F32 R20, R136.reuse, R144, R20 ;  /* 0x000000908814723c */ /* 0x044ff00000001814 */
[C---:B------:R-:W-:Y:S01]  /*5b90*/  HMMA.16816.F32 R24, R136.reuse, R146, R24 ;  /* 0x000000928818723c */ /* 0x040fe20000001818 */
[----:B------:R-:W2:Y:S07]  /*5ba0*/  LDSM.16.M88.4 R144, [R134+0xf900] ;  /* 0x00f900008690783b */ /* 0x000eae0000000200 */
[C---:B------:R-:W-:Y:S08]  /*5bb0*/  HMMA.16816.F32 R28, R136.reuse, R152, R28 ;  /* 0x00000098881c723c */ /* 0x040ff0000000181c */
[----:B------:R-:W-:Y:S01]  /*5bc0*/  HMMA.16816.F32 R32, R136, R154, R32 ;  /* 0x0000009a8820723c */ /* 0x000fe20000001820 */
[----:B------:R-:W-:Y:S06]  /*5bd0*/  LDSM.16.M88.4 R136, [R187+0x4000] ;  /* 0x00400000bb88783b */ /* 0x000fec0000000200 */
[----:B------:R-:W5:Y:S01]  /*5be0*/  LDSM.16.M88.4 R152, [R0+0xe100] ;  /* 0x00e100000098783b */ /* 0x000f620000000200 */
[C---:B---3--:R-:W-:Y:S08]  /*5bf0*/  HMMA.16816.F32 R4, R156.reuse, R160, R4 ;  /* 0x000000a09c04723c */ /* 0x048ff00000001804 */
[C---:B------:R-:W-:Y:S01]  /*5c00*/  HMMA.16816.F32 R8, R156.reuse, R162, R8 ;  /* 0x000000a29c08723c */ /* 0x040fe20000001808 */
[----:B------:R-:W3:Y:S07]  /*5c10*/  LDSM.16.M88.4 R160, [R0+0xe900] ;  /* 0x00e9000000a0783b */ /* 0x000eee0000000200 */
[C---:B-1----:R-:W-:Y:S08]  /*5c20*/  HMMA.16816.F32 R12, R156.reuse, R140, R12 ;  /* 0x0000008c9c0c723c */ /* 0x042ff0000000180c */
[C---:B------:R-:W-:Y:S01]  /*5c30*/  HMMA.16816.F32 R16, R156.reuse, R142, R16 ;  /* 0x0000008e9c10723c */ /* 0x040fe20000001810 */
[----:B------:R-:W1:Y:S07]  /*5c40*/  LDSM.16.M88.4 R140, [R0+0xf900] ;  /* 0x00f90000008c783b */ /* 0x000e6e0000000200 */
[C---:B----4-:R-:W-:Y:S08]  /*5c50*/  HMMA.16816.F32 R20, R156.reuse, R148, R20 ;  /* 0x000000949c14723c */ /* 0x050ff00000001814 */
[C---:B------:R-:W-:Y:S01]  /*5c60*/  HMMA.16816.F32 R24, R156.reuse, R150, R24 ;  /* 0x000000969c18723c */ /* 0x040fe20000001818 */
[----:B------:R-:W4:Y:S07]  /*5c70*/  LDSM.16.M88.4 R148, [R186+0x4000] ;  /* 0x00400000ba94783b */ /* 0x000f2e0000000200 */
[C---:B--2---:R-:W-:Y:S08]  /*5c80*/  HMMA.16816.F32 R28, R156.reuse, R144, R28 ;  /* 0x000000909c1c723c */ /* 0x044ff0000000181c */
[----:B------:R-:W-:Y:S01]  /*5c90*/  HMMA.16816.F32 R32, R156, R146, R32 ;  /* 0x000000929c20723c */ /* 0x000fe20000001820 */
[----:B------:R-:W2:Y:S06]  /*5ca0*/  LDSM.16.M88.4 R144, [R133+0xe900] ;  /* 0x00e900008590783b */ /* 0x000eac0000000200 */
[----:B------:R-:W1:Y:S01]  /*5cb0*/  LDSM.16.M88.4 R156, [R133+0xf100] ;  /* 0x00f10000859c783b */ /* 0x000e620000000200 */
[C---:B-----5:R-:W-:Y:S08]  /*5cc0*/  HMMA.16816.F32 R4, R136.reuse, R152, R4 ;  /* 0x000000988804723c */ /* 0x060ff00000001804 */
[C---:B------:R-:W-:Y:S01]  /*5cd0*/  HMMA.16816.F32 R8, R136.reuse, R154, R8 ;  /* 0x0000009a8808723c */ /* 0x040fe20000001808 */
[----:B------:R-:W5:Y:S07]  /*5ce0*/  LDSM.16.M88.4 R152, [R133+0xf900] ;  /* 0x00f900008598783b */ /* 0x000f6e0000000200 */
[C---:B---3--:R-:W-:Y:S08]  /*5cf0*/  HMMA.16816.F32 R12, R136.reuse, R160, R12 ;  /* 0x000000a0880c723c */ /* 0x048ff0000000180c */
[C---:B------:R-:W-:Y:S01]  /*5d00*/  HMMA.16816.F32 R16, R136.reuse, R162, R16 ;  /* 0x000000a28810723c */ /* 0x040fe20000001810 */
[----:B------:R-:W-:Y:S07]  /*5d10*/  LDSM.16.M88.4 R160, [R191+UR4+0x10900] ;  /* 0x01090004bfa0783b */ /* 0x000fee0008000200 */
[C---:B------:R-:W-:Y:S08]  /*5d20*/  HMMA.16816.F32 R20, R136.reuse, R164, R20 ;  /* 0x000000a48814723c */ /* 0x040ff00000001814 */
[C---:B------:R-:W-:Y:S01]  /*5d30*/  HMMA.16816.F32 R24, R136.reuse, R166, R24 ;  /* 0x000000a68818723c */ /* 0x040fe20000001818 */
[----:B------:R-:W-:Y:S07]  /*5d40*/  LDSM.16.M88.4 R164, [R191+UR4+0x11100] ;  /* 0x01110004bfa4783b */ /* 0x000fee0008000200 */
[C---:B-1----:R-:W-:Y:S08]  /*5d50*/  HMMA.16816.F32 R28, R136.reuse, R140, R28 ;  /* 0x0000008c881c723c */ /* 0x042ff0000000181c */
[----:B------:R-:W-:Y:S01]  /*5d60*/  HMMA.16816.F32 R32, R136, R142, R32 ;  /* 0x0000008e8820723c */ /* 0x000fe20000001820 */
[----:B------:R-:W-:Y:S06]  /*5d70*/  LDSM.16.M88.4 R136, [R193+0x8000] ;  /* 0x00800000c188783b */ /* 0x000fec0000000200 */
[----:B------:R-:W1:Y:S01]  /*5d80*/  LDSM.16.M88.4 R140, [R191+UR4+0x10100] ;  /* 0x01010004bf8c783b */ /* 0x000e620008000200 */
[C---:B----4-:R-:W-:Y:S08]  /*5d90*/  HMMA.16816.F32 R4, R148.reuse, R168, R4 ;  /* 0x000000a89404723c */ /* 0x050ff00000001804 */
[C---:B------:R-:W-:Y:S01]  /*5da0*/  HMMA.16816.F32 R8, R148.reuse, R170, R8 ;  /* 0x000000aa9408723c */ /* 0x040fe20000001808 */
[----:B------:R-:W-:Y:S07]  /*5db0*/  LDSM.16.M88.4 R168, [R134+0x10100] ;  /* 0x0101000086a8783b */ /* 0x000fee0000000200 */
[C---:B--2---:R-:W-:Y:S08]  /*5dc0*/  HMMA.16816.F32 R12, R148.reuse, R144, R12 ;  /* 0x00000090940c723c */ /* 0x044ff0000000180c */
[C---:B------:R-:W-:Y:S01]  /*5dd0*/  HMMA.16816.F32 R16, R148.reuse, R146, R16 ;  /* 0x000000929410723c */ /* 0x040fe20000001810 */
[----:B------:R-:W2:Y:S07]  /*5de0*/  LDSM.16.M88.4 R144, [R191+UR4+0x11900] ;  /* 0x01190004bf90783b */ /* 0x000eae0008000200 */
[C---:B------:R-:W-:Y:S08]  /*5df0*/  HMMA.16816.F32 R20, R148.reuse, R156, R20 ;  /* 0x0000009c9414723c */ /* 0x040ff00000001814 */
[C---:B------:R-:W-:Y:S01]  /*5e00*/  HMMA.16816.F32 R24, R148.reuse, R158, R24 ;  /* 0x0000009e9418723c */ /* 0x040fe20000001818 */
[----:B------:R-:W3:Y:S07]  /*5e10*/  LDSM.16.M88.4 R156, [R189+0x8000] ;  /* 0x00800000bd9c783b */ /* 0x000eee0000000200 */
[C---:B-----5:R-:W-:Y:S08]  /*5e20*/  HMMA.16816.F32 R28, R148.reuse, R152, R28 ;  /* 0x00000098941c723c */ /* 0x060ff0000000181c */
[----:B------:R-:W-:Y:S01]  /*5e30*/  HMMA.16816.F32 R32, R148, R154, R32 ;  /* 0x0000009a9420723c */ /* 0x000fe20000001820 */
[----:B------:R-:W-:Y:S06]  /*5e40*/  LDSM.16.M88.4 R148, [R134+0x11100] ;  /* 0x011100008694783b */ /* 0x000fec0000000200 */
[----:B------:R-:W-:Y:S01]  /*5e50*/  LDSM.16.M88.4 R152, [R134+0x11900] ;  /* 0x011900008698783b */ /* 0x000fe20000000200 */
        /* <DEDUP_REMOVED lines=8> */
[----:B------:R-:W4:Y:S07]  /*5ee0*/  LDSM.16.M88.4 R164, [R0+0x10100] ;  /* 0x0101000000a4783b */ /* 0x000f2e0000000200 */
[C---:B--2---:R-:W-:Y:S08]  /*5ef0*/  HMMA.16816.F32 R28, R136.reuse, R144, R28 ;  /* 0x00000090881c723c */ /* 0x044ff0000000181c */
[----:B------:R-:W-:Y:S01]  /*5f00*/  HMMA.16816.F32 R32, R136, R146, R32 ;  /* 0x000000928820723c */ /* 0x000fe20000001820 */
[----:B------:R-:W2:Y:S06]  /*5f10*/  LDSM.16.M88.4 R136, [R0+0x10900] ;  /* 0x010900000088783b */ /* 0x000eac0000000200 */
[----:B------:R-:W5:Y:S01]  /*5f20*/  LDSM.16.M88.4 R144, [R0+0x11100] ;  /* 0x011100000090783b */ /* 0x000f620000000200 */
[C---:B---3--:R-:W-:Y:S08]  /*5f30*/  HMMA.16816.F32 R4, R156.reuse, R168, R4 ;  /* 0x000000a89c04723c */ /* 0x048ff00000001804 */
[C---:B------:R-:W-:Y:S08]  /*5f40*/  HMMA.16816.F32 R8, R156.reuse, R170, R8 ;  /* 0x000000aa9c08723c */ /* 0x040ff00000001808 */
[C---:B-1----:R-:W-:Y:S08]  /*5f50*/  HMMA.16816.F32 R12, R156.reuse, R140, R12 ;  /* 0x0000008c9c0c723c */ /* 0x042ff0000000180c */
[C---:B------:R-:W-:Y:S01]  /*5f60*/  HMMA.16816.F32 R16, R156.reuse, R142, R16 ;  /* 0x0000008e9c10723c */ /* 0x040fe20000001810 */
[----:B------:R-:W1:Y:S07]  /*5f70*/  LDSM.16.M88.4 R140, [R0+0x11900] ;  /* 0x01190000008c783b */ /* 0x000e6e0000000200 */
[C---:B------:R-:W-:Y:S08]  /*5f80*/  HMMA.16816.F32 R20, R156.reuse, R148, R20 ;  /* 0x000000949c14723c */ /* 0x040ff00000001814 */
[C---:B------:R-:W-:Y:S01]  /*5f90*/  HMMA.16816.F32 R24, R156.reuse, R150, R24 ;  /* 0x000000969c18723c */ /* 0x040fe20000001818 */
[----:B------:R-:W-:Y:S07]  /*5fa0*/  LDSM.16.M88.4 R148, [R186+0x8000] ;  /* 0x00800000ba94783b */ /* 0x000fee0000000200 */
[C---:B------:R-:W-:Y:S08]  /*5fb0*/  HMMA.16816.F32 R28, R156.reuse, R152, R28 ;  /* 0x000000989c1c723c */ /* 0x040ff0000000181c */
[----:B------:R-:W-:Y:S01]  /*5fc0*/  HMMA.16816.F32 R32, R156, R154, R32 ;  /* 0x0000009a9c20723c */ /* 0x000fe20000001820 */
[----:B------:R-:W3:Y:S06]  /*5fd0*/  LDSM.16.M88.4 R152, [R2+0x10100] ;  /* 0x010100000298783b */ /* 0x000eec0000000200 */
[----:B------:R-:W1:Y:S01]  /*5fe0*/  LDSM.16.M88.4 R156, [R133+0x10900] ;  /* 0x01090000859c783b */ /* 0x000e620000000200 */
[C---:B----4-:R-:W-:Y:S08]  /*5ff0*/  HMMA.16816.F32 R4, R160.reuse, R164, R4 ;  /* 0x000000a4a004723c */ /* 0x050ff00000001804 */
[C---:B------:R-:W-:Y:S01]  /*6000*/  HMMA.16816.F32 R8, R160.reuse, R166, R8 ;  /* 0x000000a6a008723c */ /* 0x040fe20000001808 */
[----:B------:R-:W4:Y:S07]  /*6010*/  LDSM.16.M88.4 R164, [R133+0x11100] ;  /* 0x0111000085a4783b */ /* 0x000f2e0000000200 */
[C---:B--2---:R-:W-:Y:S08]  /*6020*/  HMMA.16816.F32 R12, R160.reuse, R136, R12 ;  /* 0x00000088a00c723c */ /* 0x044ff0000000180c */
[C---:B------:R-:W-:Y:S01]  /*6030*/  HMMA.16816.F32 R16, R160.reuse, R138, R16 ;  /* 0x0000008aa010723c */ /* 0x040fe20000001810 */
[----:B------:R-:W2:Y:S07]  /*6040*/  LDSM.16.M88.4 R136, [R133+0x11900] ;  /* 0x011900008588783b */ /* 0x000eae0000000200 */
[C---:B-----5:R-:W-:Y:S08]  /*6050*/  HMMA.16816.F32 R20, R160.reuse, R144, R20 ;  /* 0x00000090a014723c */ /* 0x060ff00000001814 */
[C---:B------:R-:W-:Y:S08]  /*6060*/  HMMA.16816.F32 R24, R160.reuse, R146, R24 ;  /* 0x00000092a018723c */ /* 0x040ff00000001818 */
[C---:B-1----:R-:W-:Y:S08]  /*6070*/  HMMA.16816.F32 R28, R160.reuse, R140, R28 ;  /* 0x0000008ca01c723c */ /* 0x042ff0000000181c */
[----:B------:R-:W-:Y:S08]  /*6080*/  HMMA.16816.F32 R32, R160, R142, R32 ;  /* 0x0000008ea020723c */ /* 0x000ff00000001820 */
[C---:B---3--:R-:W-:Y:S08]  /*6090*/  HMMA.16816.F32 R4, R148.reuse, R152, R4 ;  /* 0x000000989404723c */ /* 0x048ff00000001804 */
[C---:B------:R-:W-:Y:S08]  /*60a0*/  HMMA.16816.F32 R8, R148.reuse, R154, R8 ;  /* 0x0000009a9408723c */ /* 0x040ff00000001808 */
[C---:B------:R-:W-:Y:S08]  /*60b0*/  HMMA.16816.F32 R12, R148.reuse, R156, R12 ;  /* 0x0000009c940c723c */ /* 0x040ff0000000180c */
[C---:B------:R-:W-:Y:S08]  /*60c0*/  HMMA.16816.F32 R16, R148.reuse, R158, R16 ;  /* 0x0000009e9410723c */ /* 0x040ff00000001810 */
[C---:B----4-:R-:W-:Y:S08]  /*60d0*/  HMMA.16816.F32 R20, R148.reuse, R164, R20 ;  /* 0x000000a49414723c */ /* 0x050ff00000001814 */
[C---:B------:R-:W-:Y:S08]  /*60e0*/  HMMA.16816.F32 R24, R148.reuse, R166, R24 ;  /* 0x000000a69418723c */ /* 0x040ff00000001818 */
[C---:B--2---:R-:W-:Y:S08]  /*60f0*/  HMMA.16816.F32 R28, R148.reuse, R136, R28 ;  /* 0x00000088941c723c */ /* 0x044ff0000000181c */
[----:B------:R-:W-:Y:S01]  /*6100*/  HMMA.16816.F32 R32, R148, R138, R32 ;  /* 0x0000008a9420723c */ /* 0x000fe20000001820 */
[----:B------:R-:W-:-:S07]  /*6110*/  @!P2 BRA `(.L_x_923) ;  /* 0x000001900000a947 */ /* 0x000fce0003800000 */
[----:B------:R-:W-:Y:S01]  /*6120*/  IMAD R218, R181, c[0x0][0x1d0], R218 ;  /* 0x00007400b5da7a24 */ /* 0x000fe200078e02da */
[----:B------:R-:W-:Y:S04]  /*6130*/  BSSY B0, `(.L_x_924) ;  /* 0x0000012000007945 */ /* 0x000fe80003800000 */
        /* <DEDUP_REMOVED lines=12> */
.L_x_925:
[----:B------:R-:W-:Y:S04]  /*6200*/  MOV R0, c[0x0][0x32c] ;  /* 0x0000cb0000007a02 */ /* 0x000fe80000000f00 */
[----:B------:R-:W-:Y:S11]  /*6210*/  ISETP.NE.AND P0, PT, R0, 0x1, PT ;  /* 0x000000010000780c */ /* 0x000ff60003f05270 */
[----:B------:R-:W-:Y:S02]  /*6220*/  @!UPT UIADD3 URZ, URZ, URZ, URZ ;  /* 0x0000003f3f3ff290 */ /* 0x000fe4000fffe03f */
[----:B------:R-:W-:Y:S05]  /*6230*/  @P0 IMAD.HI.U32 R0, R218, c[0x0][0x330], RZ ;  /* 0x0000cc00da000a27 */ /* 0x000fea00078e00ff */
[----:B------:R-:W-:Y:S02]  /*6240*/  @P0 SHF.R.U32.HI R218, RZ, c[0x0][0x334], R0 ;  /* 0x0000cd00ffda0a19 */ /* 0x000fe40000011600 */
.L_x_926:
[----:B------:R-:W-:Y:S05]  /*6250*/  BSYNC B0 ;  /* 0x0000000000007941 */ /* 0x000fea0003800000 */
.L_x_924:
[----:B------:R-:W-:Y:S04]  /*6260*/  IMAD R133, R218, c[0x0][0x32c], -R209 ;  /* 0x0000cb00da857a24 */ /* 0x000fe800078e0ad1 */
[----:B------:R-:W-:Y:S05]  /*6270*/  IMAD.IADD R133, R133, 0x1, -R206 ;  /* 0x0000000185857824 */ /* 0x000fea00078e0ace */
[----:B------:R-:W-:Y:S02]  /*6280*/  IADD3 R0, R133, c[0x0][0x32c], RZ ;  /* 0x0000cb0085007a10 */ /* 0x000fe40007ffe0ff */
[----:B------:R-:W-:Y:S02]  /*6290*/  IMNMX R222, R222, R133, !PT ;  /* 0x00000085dede7217 */ /* 0x000fe40007800200 */
[----:B------:R-:W-:Y:S02]  /*62a0*/  IMNMX R223, R223, R0, PT ;  /* 0x00000000dfdf7217 */ /* 0x000fe40003800200 */
.L_x_923:
[----:B------:R-:W-:Y:S01]  /*62b0*/  ISETP.GT.AND P1, PT, R217, -0x1, PT ;  /* 0xffffffffd900780c */ /* 0x000fe20003f24270 */
[----:B------:R-:W1:Y:S03]  /*62c0*/  SHFL.IDX PT, R0, R219, 0x1, 0x1c1f ;  /* 0x003c1f00db007f89 */ /* 0x000e6600000e0000 */
[----:B------:R-:W-:Y:S04]  /*62d0*/  ISETP.GT.AND P0, PT, R222, RZ, P1 ;  /* 0x000000ffde00720c */ /* 0x000fe80000f04270 */
[C---:B------:R-:W-:Y:S04]  /*62e0*/  ISETP.LT.OR P0, PT, R223.reuse, 0x1, P0 ;  /* 0x00000001df00780c */ /* 0x040fe80000701670 */
[----:B------:R-:W-:Y:S02]  /*62f0*/  FSEL R133, R4, -INF , !P0 ;  /* 0xff80000004857808 */ /* 0x000fe40004000000 */
[C---:B------:R-:W-:Y:S04]  /*6300*/  ISETP.GT.AND P0, PT, R222.reuse, 0x1, P1 ;  /* 0x00000001de00780c */ /* 0x040fe80000f04270 */
[----:B------:R-:W-:Y:S04]  /*6310*/  ISETP.LT.OR P0, PT, R223, 0x2, P0 ;  /* 0x00000002df00780c */ /* 0x000fe80000701670 */
[----:B------:R-:W-:Y:S02]  /*6320*/  FSEL R136, R5, -INF , !P0 ;  /* 0xff80000005887808 */ /* 0x000fe40004000000 */
[----:B------:R-:W-:Y:S01]  /*6330*/  ISETP.GT.AND P0, PT, R222, 0x8, P1 ;  /* 0x00000008de00780c */ /* 0x000fe20000f04270 */
[--C-:B-1----:R-:W-:Y:S02]  /*6340*/  IMAD.IADD R221, R221, 0x1, R0.reuse ;  /* 0x00000001dddd7824 */ /* 0x102fe400078e0200 */
[----:B------:R-:W-:Y:S01]  /*6350*/  IMAD.IADD R220, R220, 0x1, R0 ;  /* 0x00000001dcdc7824 */ /* 0x000fe200078e0200 */
[C---:B------:R-:W-:Y:S04]  /*6360*/  ISETP.LT.OR P0, PT, R223.reuse, 0x9, P0 ;  /* 0x00000009df00780c */ /* 0x040fe80000701670 */
[----:B------:R-:W-:Y:S02]  /*6370*/  FSEL R134, R8, -INF , !P0 ;  /* 0xff80000008867808 */ /* 0x000fe40004000000 */
[C---:B------:R-:W-:Y:S04]  /*6380*/  ISETP.GT.AND P0, PT, R222.reuse, 0x9, P1 ;  /* 0x00000009de00780c */ /* 0x040fe80000f04270 */
[----:B------:R-:W-:Y:S04]  /*6390*/  ISETP.LT.OR P0, PT, R223, 0xa, P0 ;  /* 0x0000000adf00780c */ /* 0x000fe80000701670 */
[----:B------:R-:W-:Y:S02]  /*63a0*/  FSEL R8, R9, -INF , !P0 ;  /* 0xff80000009087808 */ /* 0x000fe40004000000 */
[----:B------:R-:W-:Y:S04]  /*63b0*/  ISETP.GT.AND P0, PT, R222, 0x10, P1 ;  /* 0x00000010de00780c */ /* 0x000fe80000f04270 */
        /* <DEDUP_REMOVED lines=32> */
[----:B------:R-:W-:Y:S04]  /*65c0*/  ISETP.GT.AND P0, PT, R222, 0x39, P1 ;  /* 0x00000039de00780c */ /* 0x000fe80000f04270 */
[----:B------:R-:W-:Y:S04]  /*65d0*/  ISETP.LT.OR P0, PT, R223, 0x3a, P0 ;  /* 0x0000003adf00780c */ /* 0x000fe80000701670 */
[----:B------:R-:W-:Y:S01]  /*65e0*/  FSEL R146, R33, -INF , !P0 ;  /* 0xff80000021927808 */ /* 0x000fe20004000000 */
[----:B------:R-:W-:-:S05]  /*65f0*/  @!P2 BRA `(.L_x_927) ;  /* 0x000001900000a947 */ /* 0x000fca0003800000 */
        /* <DEDUP_REMOVED lines=14> */
.L_x_929:
[----:B------:R-:W-:Y:S04]  /*66e0*/  MOV R0, c[0x0][0x32c] ;  /* 0x0000cb0000007a02 */ /* 0x000fe80000000f00 */
[----:B------:R-:W-:Y:S11]  /*66f0*/  ISETP.NE.AND P0, PT, R0, 0x1, PT ;  /* 0x000000010000780c */ /* 0x000ff60003f05270 */
[----:B------:R-:W-:Y:S02]  /*6700*/  @!UPT UIADD3 URZ, URZ, URZ, URZ ;  /* 0x0000003f3f3ff290 */ /* 0x000fe4000fffe03f */
[----:B------:R-:W-:Y:S05]  /*6710*/  @P0 IMAD.HI.U32 R0, R2, c[0x0][0x330], RZ ;  /* 0x0000cc0002000a27 */ /* 0x000fea00078e00ff */
[----:B------:R-:W-:Y:S02]  /*6720*/  @P0 SHF.R.U32.HI R2, RZ, c[0x0][0x334], R0 ;  /* 0x0000cd00ff020a19 */ /* 0x000fe40000011600 */
.L_x_930:
[----:B------:R-:W-:Y:S05]  /*6730*/  BSYNC B0 ;  /* 0x0000000000007941 */ /* 0x000fea0003800000 */
.L_x_928:
[----:B------:R-:W-:Y:S04]  /*6740*/  IMAD R5, R2, c[0x0][0x32c], -R209 ;  /* 0x0000cb0002057a24 */ /* 0x000fe800078e0ad1 */
[----:B------:R-:W-:Y:S05]  /*6750*/  IMAD.IADD R5, R5, 0x1, -R206 ;  /* 0x0000000105057824 */ /* 0x000fea00078e0ace */
[----:B------:R-:W-:Y:S02]  /*6760*/  IADD3 R0, R5, c[0x0][0x32c], RZ ;  /* 0x0000cb0005007a10 */ /* 0x000fe40007ffe0ff */
[----:B------:R-:W-:Y:S02]  /*6770*/  IMNMX R220, R220, R5, !PT ;  /* 0x00000005dcdc7217 */ /* 0x000fe40007800200 */
[----:B------:R-:W-:Y:S02]  /*6780*/  IMNMX R221, R221, R0, PT ;  /* 0x00000000dddd7217 */ /* 0x000fe40003800200 */
.L_x_927:
[----:B------:R-:W-:Y:S01]  /*6790*/  FMNMX.FTZ R5, R133, R132, !PT ;  /* 0x0000008485057209 */ /* 0x000fe20007810000 */
[----:B------:R-:W-:Y:S04]  /*67a0*/  DEPBAR.LE SB0, 0x2 ;  /* 0x000080800000791a */ /* 0x000fe80000000000 */
[----:B------:R-:W-:Y:S01]  /*67b0*/  FMNMX.FTZ R5, R136, R5, !PT ;  /* 0x0000000588057209 */ /* 0x000fe20007810000 */
[----:B------:R-:W-:Y:S01]  /*67c0*/  BAR.SYNC.DEFER_BLOCKING 0x0 ;  /* 0x0000000000007b1d */ /* 0x000fe20000010000 */
[----:B------:R-:W-:Y:S02]  /*67d0*/  ISETP.GT.AND P0, PT, R220, RZ, P1 ;  /* 0x000000ffdc00720c */ /* 0x000fe40000f04270 */
[----:B------:R-:W-:Y:S02]  /*67e0*/  FMNMX.FTZ R5, R134, R5, !PT ;  /* 0x0000000586057209 */ /* 0x000fe40007810000 */
[C---:B------:R-:W-:Y:S02]  /*67f0*/  ISETP.LT.OR P0, PT, R221.reuse, 0x1, P0 ;  /* 0x00000001dd00780c */ /* 0x040fe40000701670 */
[----:B------:R-:W-:Y:S02]  /*6800*/  FMNMX.FTZ R5, R8, R5, !PT ;  /* 0x0000000508057209 */ /* 0x000fe40007810000 */
[----:B------:R-:W-:Y:S02]  /*6810*/  FSEL R6, R6, -INF , !P0 ;  /* 0xff80000006067808 */ /* 0x000fe40004000000 */
[----:B------:R-:W-:Y:S02]  /*6820*/  FMNMX.FTZ R5, R168, R5, !PT ;  /* 0x00000005a8057209 */ /* 0x000fe40007810000 */
[----:B------:R-:W-:Y:S02]  /*6830*/  ISETP.GT.AND P0, PT, R220, 0x1, P1 ;  /* 0x00000001dc00780c */ /* 0x000fe40000f04270 */
[----:B------:R-:W-:Y:S02]  /*6840*/  FMNMX.FTZ R5, R170, R5, !PT ;  /* 0x00000005aa057209 */ /* 0x000fe40007810000 */
[----:B------:R-:W-:Y:S02]  /*6850*/  ISETP.LT.OR P0, PT, R221, 0x2, P0 ;  /* 0x00000002dd00780c */ /* 0x000fe40000701670 */
[----:B------:R-:W-:Y:S02]  /*6860*/  FMNMX.FTZ R5, R142, R5, !PT ;  /* 0x000000058e057209 */ /* 0x000fe40007810000 */
[----:B------:R-:W-:Y:S02]  /*6870*/  FSEL R9, R7, -INF , !P0 ;  /* 0xff80000007097808 */ /* 0x000fe40004000000 */
[----:B------:R-:W-:Y:S02]  /*6880*/  FMNMX.FTZ R5, R140, R5, !PT ;  /* 0x000000058c057209 */ /* 0x000fe40007810000 */
[----:B------:R-:W-:Y:S02]  /*6890*/  ISETP.GT.AND P0, PT, R220, 0x8, P1 ;  /* 0x00000008dc00780c */ /* 0x000fe40000f04270 */
[----:B------:R-:W-:Y:S02]  /*68a0*/  FMNMX.FTZ R5, R218, R5, !PT ;  /* 0x00000005da057209 */ /* 0x000fe40007810000 */
[C---:B------:R-:W-:Y:S02]  /*68b0*/  ISETP.LT.OR P0, PT, R221.reuse, 0x9, P0 ;  /* 0x00000009dd00780c */ /* 0x040fe40000701670 */
        /* <DEDUP_REMOVED lines=15> */
[----:B------:R-:W-:Y:S02]  /*69b0*/  IADD3 R17, R184, UR4, RZ ;  /* 0x00000004b8117c10 */ /* 0x000fe4000fffe0ff */
[----:B------:R-:W-:Y:S02]  /*69c0*/  FSEL R173, R15, -INF , !P0 ;  /* 0xff8000000fad7808 */ /* 0x000fe40004000000 */
[----:B------:R-:W-:Y:S02]  /*69d0*/  FMNMX.FTZ R15, R146, R5, !PT ;  /* 0x00000005920f7209 */ /* 0x000fe40007810000 */
[----:B------:R-:W-:Y:S03]  /*69e0*/  ISETP.GT.AND P0, PT, R220, 0x18, P1 ;  /* 0x00000018dc00780c */ /* 0x000fe60000f04270 */
[----:B------:R-:W1:Y:S01]  /*69f0*/  SHFL.BFLY PT, R0, R15, 0x2, 0x1f ;  /* 0x0c401f000f007f89 */ /* 0x000e6200000e0000 */
[C---:B------:R-:W-:Y:S04]  /*6a00*/  ISETP.LT.OR P0, PT, R221.reuse, 0x19, P0 ;  /* 0x00000019dd00780c */ /* 0x040fe80000701670 */
[----:B------:R-:W-:Y:S02]  /*6a10*/  FSEL R143, R18, -INF , !P0 ;  /* 0xff800000128f7808 */ /* 0x000fe40004000000 */
[C---:B------:R-:W-:Y:S04]  /*6a20*/  ISETP.GT.AND P0, PT, R220.reuse, 0x19, P1 ;  /* 0x00000019dc00780c */ /* 0x040fe80000f04270 */
[----:B------:R-:W-:Y:S04]  /*6a30*/  ISETP.LT.OR P0, PT, R221, 0x1a, P0 ;  /* 0x0000001add00780c */ /* 0x000fe80000701670 */
[----:B------:R-:W-:Y:S02]  /*6a40*/  FSEL R141, R19, -INF , !P0 ;  /* 0xff800000138d7808 */ /* 0x000fe40004000000 */
[----:B------:R-:W-:Y:S04]  /*6a50*/  ISETP.GT.AND P0, PT, R220, 0x20, P1 ;  /* 0x00000020dc00780c */ /* 0x000fe80000f04270 */
[----:B------:R-:W-:Y:S02]  /*6a60*/  ISETP.LT.OR P0, PT, R221, 0x21, P0 ;  /* 0x00000021dd00780c */ /* 0x000fe40000701670 */
[----:B-1----:R-:W-:Y:S02]  /*6a70*/  FMNMX.FTZ R13, R15, R0, !PT ;  /* 0x000000000f0d7209 */ /* 0x002fe40007810000 */
[----:B------:R-:W-:Y:S02]  /*6a80*/  FSEL R219, R22, -INF , !P0 ;  /* 0xff80000016db7808 */ /* 0x000fe40004000000 */
[----:B------:R-:W-:Y:S01]  /*6a90*/  ISETP.GT.AND P0, PT, R220, 0x21, P1 ;  /* 0x00000021dc00780c */ /* 0x000fe20000f04270 */
[----:B------:R-:W1:Y:S01]  /*6aa0*/  SHFL.BFLY PT, R2, R13, 0x1, 0x1f ;  /* 0x0c201f000d027f89 */ /* 0x000e6200000e0000 */
        /* <DEDUP_REMOVED lines=9> */
[C---:B------:R-:W-:Y:S02]  /*6b40*/  ISETP.GT.AND P0, PT, R220.reuse, 0x29, P1 ;  /* 0x00000029dc00780c */ /* 0x040fe40000f04270 */
[----:B------:R-:W-:Y:S02]  /*6b50*/  FMNMX.FTZ R0, R175, R0, !PT ;  /* 0x00000000af007209 */ /* 0x000fe40007810000 */
[----:B------:R-:W-:Y:S02]  /*6b60*/  ISETP.LT.OR P0, PT, R221, 0x2a, P0 ;  /* 0x0000002add00780c */ /* 0x000fe40000701670 */
        /* <DEDUP_REMOVED lines=13> */
[----:B------:R-:W-:Y:S01]  /*6c40*/  ISETP.GT.AND P0, PT, R220, 0x38, P1 ;  /* 0x00000038dc00780c */ /* 0x000fe20000f04270 */
[----:B------:R-:W-:Y:S01]  /*6c50*/  LDSM.16.MT88.4 R28, [R184+UR4+0x100] ;  /* 0x00010004b81c783b */ /* 0x000fe20008004200 */
        /* <DEDUP_REMOVED lines=9> */
[----:B-1----:R-:W-:Y:S02]  /*6cf0*/  FMNMX.FTZ R2, R13, R2, !PT ;  /* 0x000000020d027209 */ /* 0x002fe40007810000 */
[----:B------:R-:W-:Y:S02]  /*6d00*/  FMNMX.FTZ R15, R145, R0, !PT ;  /* 0x00000000910f7209 */ /* 0x000fe40007810000 */
[C---:B------:R-:W-:Y:S01]  /*6d10*/  FSETP.NEU.FTZ.AND P0, PT, R2.reuse, -INF , PT ;  /* 0xff8000000200780b */ /* 0x040fe20003f1d000 */
[C---:B------:R-:W-:Y:S02]  /*6d20*/  FMUL.FTZ R153, R2.reuse, c[0x0][0x2d0] ;  /* 0x0000b40002997a20 */ /* 0x040fe40000410000 */
[----:B------:R-:W1:Y:S01]  /*6d30*/  SHFL.BFLY PT, R0, R15, 0x2, 0x1f ;  /* 0x0c401f000f007f89 */ /* 0x000e6200000e0000 */
[----:B------:R-:W-:Y:S02]  /*6d40*/  FSEL R5, R2, RZ, P0 ;  /* 0x000000ff02057208 */ /* 0x000fe40000000000 */
[----:B------:R-:W-:Y:S03]  /*6d50*/  FSEL R153, R153, RZ, P0 ;  /* 0x000000ff99997208 */ /* 0x000fe60000000000 */
[----:B------:R-:W-:Y:S02]  /*6d60*/  FADD.FTZ R5, -R5, R132 ;  /* 0x0000008405057221 */ /* 0x000fe40000010100 */
[--C-:B------:R-:W-:Y:S02]  /*6d70*/  FFMA.FTZ R165, R133, c[0x0][0x2d0], -R153.reuse ;  /* 0x0000b40085a57a23 */ /* 0x100fe40000010899 */
[--C-:B------:R-:W-:Y:S02]  /*6d80*/  FFMA.FTZ R162, R136, c[0x0][0x2d0], -R153.reuse ;  /* 0x0000b40088a27a23 */ /* 0x100fe40000010899 */
[--C-:B------:R-:W-:Y:S01]  /*6d90*/  FFMA.FTZ R161, R134, c[0x0][0x2d0], -R153.reuse ;  /* 0x0000b40086a17a23 */ /* 0x100fe20000010899 */
[----:B------:R-:W-:Y:S01]  /*6da0*/  IADD3 R134, R190, R17, RZ ;  /* 0x00000011be867210 */ /* 0x000fe20007ffe0ff */
[--C-:B------:R-:W-:Y:S01]  /*6db0*/  FFMA.FTZ R160, R8, c[0x0][0x2d0], -R153.reuse ;  /* 0x0000b40008a07a23 */ /* 0x100fe20000010899 */
[----:B------:R-:W-:Y:S01]  /*6dc0*/  MUFU.EX2 R165, R165 ;  /* 0x000000a500a57308 */ /* 0x000fe20000000800 */
[----:B------:R-:W-:Y:S01]  /*6dd0*/  FMUL.FTZ R132, R5, c[0x0][0x2d0] ;  /* 0x0000b40005847a20 */ /* 0x000fe20000410000 */
[----:B------:R-:W-:Y:S01]  /*6de0*/  IADD3 R5, R185, UR4, RZ ;  /* 0x00000004b9057c10 */ /* 0x000fe2000fffe0ff */
[--C-:B------:R-:W-:Y:S02]  /*6df0*/  FFMA.FTZ R171, R140, c[0x0][0x2d0], -R153.reuse ;  /* 0x0000b4008cab7a23 */ /* 0x100fe40000010899 */
[--C-:B------:R-:W-:Y:S01]  /*6e00*/  FFMA.FTZ R221, R158, c[0x0][0x2d0], -R153.reuse ;  /* 0x0000b4009edd7a23 */ /* 0x100fe20000010899 */
[----:B------:R-:W-:Y:S01]  /*6e10*/  IADD3 R133, R190, R5, RZ ;  /* 0x00000005be857210 */ /* 0x000fe20007ffe0ff */
[--C-:B------:R-:W-:Y:S01]  /*6e20*/  FFMA.FTZ R220, R156, c[0x0][0x2d0], -R153.reuse ;  /* 0x0000b4009cdc7a23 */ /* 0x100fe20000010899 */
[----:B-1----:R-:W-:Y:S02]  /*6e30*/  FMNMX.FTZ R13, R15, R0, !PT ;  /* 0x000000000f0d7209 */ /* 0x002fe40007810000 */
[----:B------:R-:W1:Y:S01]  /*6e40*/  MUFU.EX2 R162, R162 ;  /* 0x000000a200a27308 */ /* 0x000e620000000800 */
[----:B------:R-:W-:Y:S01]  /*6e50*/  LDSM.16.MT88.4 R20, [R133+0x100] ;  /* 0x000100008514783b */ /* 0x000fe20000004200 */
[--C-:B------:R-:W-:Y:S02]  /*6e60*/  FFMA.FTZ R223, R154, c[0x0][0x2d0], -R153.reuse ;  /* 0x0000b4009adf7a23 */ /* 0x100fe40000010899 */
[--C-:B------:R-:W-:Y:S02]  /*6e70*/  FFMA.FTZ R226, R152, c[0x0][0x2d0], -R153.reuse ;  /* 0x0000b40098e27a23 */ /* 0x100fe40000010899 */
[--C-:B------:R-:W-:Y:S02]  /*6e80*/  FFMA.FTZ R227, R150, c[0x0][0x2d0], -R153.reuse ;  /* 0x0000b40096e37a23 */ /* 0x100fe40000010899 */
[--C-:B------:R-:W-:Y:S01]  /*6e90*/  FFMA.FTZ R228, R148, c[0x0][0x2d0], -R153.reuse ;  /* 0x0000b40094e47a23 */ /* 0x100fe20000010899 */
[----:B------:R-:W2:Y:S01]  /*6ea0*/  SHFL.BFLY PT, R0, R13, 0x1, 0x1f ;  /* 0x0c201f000d007f89 */ /* 0x000ea200000e0000 */
[----:B------:R-:W-:Y:S01]  /*6eb0*/  MUFU.EX2 R161, R161 ;  /* 0x000000a100a17308 */ /* 0x000fe20000000800 */
[--C-:B------:R-:W-:Y:S02]  /*6ec0*/  FFMA.FTZ R168, R168, c[0x0][0x2d0], -R153.reuse ;  /* 0x0000b400a8a87a23 */ /* 0x100fe40000010899 */
[--C-:B------:R-:W-:Y:S02]  /*6ed0*/  FFMA.FTZ R169, R170, c[0x0][0x2d0], -R153.reuse ;  /* 0x0000b400aaa97a23 */ /* 0x100fe40000010899 */
[--C-:B------:R-:W-:Y:S02]  /*6ee0*/  FFMA.FTZ R170, R142, c[0x0][0x2d0], -R153.reuse ;  /* 0x0000b4008eaa7a23 */ /* 0x100fe40000010899 */
[--C-:B------:R-:W-:Y:S02]  /*6ef0*/  FFMA.FTZ R218, R218, c[0x0][0x2d0], -R153.reuse ;  /* 0x0000b400dada7a23 */ /* 0x100fe40000010899 */
[----:B------:R-:W-:Y:S01]  /*6f00*/  FFMA.FTZ R153, R146, c[0x0][0x2d0], -R153 ;  /* 0x0000b40092997a23 */ /* 0x000fe20000010899 */
[----:B------:R-:W3:Y:S01]  /*6f10*/  MUFU.EX2 R160, R160 ;  /* 0x000000a000a07308 */ /* 0x000ee20000000800 */
[----:B-1----:R-:W-:Y:S09]  /*6f20*/  F2FP.PACK_AB R136, R162, R165 ;  /* 0x000000a5a288723e */ /* 0x002ff200000000ff */
[----:B------:R-:W1:Y:S01]  /*6f30*/  MUFU.EX2 R132, R132 ;  /* 0x0000008400847308 */ /* 0x000e620000000800 */
[----:B--2---:R-:W-:Y:S02]  /*6f40*/  FMNMX.FTZ R0, R13, R0, !PT ;  /* 0x000000000d007209 */ /* 0x004fe40007810000 */
[----:B------:R-:W2:Y:S02]  /*6f50*/  LDSM.16.MT88.4 R12, [R185+UR4+0x100] ;  /* 0x00010004b90c783b */ /* 0x000ea40008004200 */
[C---:B------:R-:W-:Y:S01]  /*6f60*/  FSETP.NEU.FTZ.AND P0, PT, R0.reuse, -INF , PT ;  /* 0xff8000000000780b */ /* 0x040fe20003f1d000 */
[C---:B------:R-:W-:Y:S04]  /*6f70*/  FMUL.FTZ R144, R0.reuse, c[0x0][0x2d0] ;  /* 0x0000b40000907a20 */ /* 0x040fe80000410000 */
[----:B------:R-:W-:Y:S01]  /*6f80*/  MUFU.EX2 R229, R153 ;  /* 0x0000009900e57308 */ /* 0x000fe20000000800 */
[----:B------:R-:W-:Y:S02]  /*6f90*/  FSEL R4, R0, RZ, P0 ;  /* 0x000000ff00047208 */ /* 0x000fe40000000000 */
[----:B------:R-:W-:Y:S02]  /*6fa0*/  FSEL R144, R144, RZ, P0 ;  /* 0x000000ff90907208 */ /* 0x000fe40000000000 */
[----:B---3--:R-:W-:Y:S01]  /*6fb0*/  F2FP.PACK_AB R138, R160, R161 ;  /* 0x000000a1a08a723e */ /* 0x008fe200000000ff */
[----:B------:R-:W-:Y:S02]  /*6fc0*/  FADD.FTZ R4, -R4, R3 ;  /* 0x0000000304047221 */ /* 0x000fe40000010100 */
[--C-:B------:R-:W-:Y:S02]  /*6fd0*/  FFMA.FTZ R167, R6, c[0x0][0x2d0], -R144.reuse ;  /* 0x0000b40006a77a23 */ /* 0x100fe40000010890 */
[--C-:B------:R-:W-:Y:S01]  /*6fe0*/  FFMA.FTZ R164, R9, c[0x0][0x2d0], -R144.reuse ;  /* 0x0000b40009a47a23 */ /* 0x100fe20000010890 */
[----:B------:R-:W-:Y:S01]  /*6ff0*/  MUFU.EX2 R168, R168 ;  /* 0x000000a800a87308 */ /* 0x000fe20000000800 */
[--C-:B------:R-:W-:Y:S02]  /*7000*/  FFMA.FTZ R163, R7, c[0x0][0x2d0], -R144.reuse ;  /* 0x0000b40007a37a23 */ /* 0x100fe40000010890 */
[--C-:B------:R-:W-:Y:S02]  /*7010*/  FFMA.FTZ R166, R11, c[0x0][0x2d0], -R144.reuse ;  /* 0x0000b4000ba67a23 */ /* 0x100fe40000010890 */
[----:B------:R-:W-:Y:S02]  /*7020*/  FMUL.FTZ R3, R4, c[0x0][0x2d0] ;  /* 0x0000b40004037a20 */ /* 0x000fe40000410000 */
[C---:B-1----:R-:W-:Y:S02]  /*7030*/  FMUL.FTZ R4, R132.reuse, R128 ;  /* 0x0000008084047220 */ /* 0x042fe40000410000 */
[C---:B------:R-:W-:Y:S01]  /*7040*/  FMUL.FTZ R5, R132.reuse, R129 ;  /* 0x0000008184057220 */ /* 0x040fe20000410000 */
        /* <DEDUP_REMOVED lines=8> */
[C---:B------:R-:W-:Y:S02]  /*70d0*/  FMUL.FTZ R32, R132.reuse, R120 ;  /* 0x0000007884207220 */ /* 0x040fe40000410000 */
[----:B------:R-:W-:Y:S02]  /*70e0*/  FMUL.FTZ R33, R132, R121 ;  /* 0x0000007984217220 */ /* 0x000fe40000410000 */
[--C-:B------:R-:W-:Y:S02]  /*70f0*/  FFMA.FTZ R174, R143, c[0x0][0x2d0], -R144.reuse ;  /* 0x0000b4008fae7a23 */ /* 0x100fe40000010890 */
[--C-:B------:R-:W-:Y:S01]  /*7100*/  FFMA.FTZ R222, R159, c[0x0][0x2d0], -R144.reuse ;  /* 0x0000b4009fde7a23 */ /* 0x100fe20000010890 */
[----:B------:R-:W-:Y:S01]  /*7110*/  MUFU.EX2 R163, R163 ;  /* 0x000000a300a37308 */ /* 0x000fe20000000800 */
[--C-:B------:R-:W-:Y:S02]  /*7120*/  FFMA.FTZ R224, R157, c[0x0][0x2d0], -R144.reuse ;  /* 0x0000b4009de07a23 */ /* 0x100fe40000010890 */
[----:B------:R-:W-:Y:S01]  /*7130*/  LDSM.16.MT88.4 R156, [R185+UR4+0x5900] ;  /* 0x00590004b99c783b */ /* 0x000fe20008004200 */
[--C-:B------:R-:W-:Y:S02]  /*7140*/  FFMA.FTZ R225, R155, c[0x0][0x2d0], -R144.reuse ;  /* 0x0000b4009be17a23 */ /* 0x100fe40000010890 */
[--C-:B------:R-:W-:Y:S02]  /*7150*/  FFMA.FTZ R230, R151, c[0x0][0x2d0], -R144.reuse ;  /* 0x0000b40097e67a23 */ /* 0x100fe40000010890 */
[--C-:B------:R-:W-:Y:S02]  /*7160*/  FFMA.FTZ R231, R149, c[0x0][0x2d0], -R144.reuse ;  /* 0x0000b40095e77a23 */ /* 0x100fe40000010890 */
[----:B------:R-:W3:Y:S01]  /*7170*/  MUFU.EX2 R166, R166 ;  /* 0x000000a600a67308 */ /* 0x000ee20000000800 */
[----:B------:R-:W-:Y:S01]  /*7180*/  LDSM.16.MT88.4 R148, [R184+UR4+0x3900] ;  /* 0x00390004b894783b */ /* 0x000fe20008004200 */
[--C-:B------:R-:W-:Y:S01]  /*7190*/  FFMA.FTZ R232, R147, c[0x0][0x2d0], -R144.reuse ;  /* 0x0000b40093e87a23 */ /* 0x100fe20000010890 */
[----:B-1----:R-:W-:Y:S01]  /*71a0*/  F2FP.PACK_AB R137, R164, R167 ;  /* 0x000000a7a489723e */ /* 0x002fe200000000ff */
[C---:B------:R-:W-:Y:S02]  /*71b0*/  FMUL.FTZ R36, R132.reuse, R36 ;  /* 0x0000002484247220 */ /* 0x040fe40000410000 */
[C---:B------:R-:W-:Y:S03]  /*71c0*/  FMUL.FTZ R37, R132.reuse, R37 ;  /* 0x0000002584257220 */ /* 0x040fe60000410000 */
[----:B------:R-:W-:Y:S01]  /*71d0*/  LDSM.16.MT88.4 R152, [R134+0x3900] ;  /* 0x003900008698783b */ /* 0x000fe20000004200 */
[----:B------:R-:W1:Y:S01]  /*71e0*/  MUFU.EX2 R3, R3 ;  /* 0x0000000300037308 */ /* 0x000e620000000800 */
[C---:B------:R-:W-:Y:S02]  /*71f0*/  FMUL.FTZ R40, R132.reuse, R40 ;  /* 0x0000002884287220 */ /* 0x040fe40000410000 */
[C---:B------:R-:W-:Y:S02]  /*7200*/  FMUL.FTZ R41, R132.reuse, R41 ;  /* 0x0000002984297220 */ /* 0x040fe40000410000 */
[C---:B------:R-:W-:Y:S02]  /*7210*/  FMUL.FTZ R44, R132.reuse, R44 ;  /* 0x0000002c842c7220 */ /* 0x040fe40000410000 */
[C---:B------:R-:W-:Y:S02]  /*7220*/  FMUL.FTZ R45, R132.reuse, R45 ;  /* 0x0000002d842d7220 */ /* 0x040fe40000410000 */
[C---:B------:R-:W-:Y:S01]  /*7230*/  FMUL.FTZ R48, R132.reuse, R48 ;  /* 0x0000003084307220 */ /* 0x040fe20000410000 */
[----:B------:R-:W4:Y:S01]  /*7240*/  MUFU.EX2 R169, R169 ;  /* 0x000000a900a97308 */ /* 0x000f220000000800 */
[C---:B------:R-:W-:Y:S02]  /*7250*/  FMUL.FTZ R49, R132.reuse, R49 ;  /* 0x0000003184317220 */ /* 0x040fe40000410000 */
[----:B------:R-:W-:Y:S01]  /*7260*/  FMUL.FTZ R52, R132, R52 ;  /* 0x0000003484347220 */ /* 0x000fe20000410000 */
[----:B---3--:R-:W-:Y:S01]  /*7270*/  F2FP.PACK_AB R139, R166, R163 ;  /* 0x000000a3a68b723e */ /* 0x008fe200000000ff */
        /* <DEDUP_REMOVED lines=12> */
[C---:B--2---:R-:W-:Y:S03]  /*7340*/  HMMA.16816.F32 R4, R136.reuse, R12, R4 ;  /* 0x0000000c8804723c */ /* 0x044fe60000001804 */
[----:B------:R-:W-:Y:S02]  /*7350*/  LDSM.16.MT88.4 R124, [R185+UR4+0x2900] ;  /* 0x00290004b97c783b */ /* 0x000fe40008004200 */
[C---:B------:R-:W-:Y:S02]  /*7360*/  FMUL.FTZ R18, R3.reuse, R106 ;  /* 0x0000006a03127220 */ /* 0x040fe40000410000 */
[C---:B------:R-:W-:Y:S01]  /*7370*/  FMUL.FTZ R12, R132.reuse, R100 ;  /* 0x00000064840c7220 */ /* 0x040fe20000410000 */
[C---:B------:R-:W-:Y:S01]  /*7380*/  HMMA.16816.F32 R8, R136.reuse, R14, R8 ;  /* 0x0000000e8808723c */ /* 0x040fe20000001808 */
[----:B------:R-:W-:Y:S03]  /*7390*/  MUFU.EX2 R174, R174 ;  /* 0x000000ae00ae7308 */ /* 0x000fe60000000800 */
[C---:B------:R-:W-:Y:S02]  /*73a0*/  FMUL.FTZ R13, R132.reuse, R101 ;  /* 0x00000065840d7220 */ /* 0x040fe40000410000 */
[C---:B------:R-:W-:Y:S02]  /*73b0*/  FMUL.FTZ R19, R3.reuse, R107 ;  /* 0x0000006b03137220 */ /* 0x040fe40000410000 */
[C---:B------:R-:W-:Y:S01]  /*73c0*/  FMUL.FTZ R14, R3.reuse, R102 ;  /* 0x00000066030e7220 */ /* 0x040fe20000410000 */
[----:B------:R-:W-:Y:S02]  /*73d0*/  LDSM.16.MT88.4 R104, [R185+UR4+0x2100] ;  /* 0x00210004b968783b */ /* 0x000fe40008004200 */
[----:B------:R-:W-:Y:S01]  /*73e0*/  MUFU.EX2 R218, R218 ;  /* 0x000000da00da7308 */ /* 0x000fe20000000800 */
[C---:B------:R-:W-:Y:S02]  /*73f0*/  FMUL.FTZ R15, R3.reuse, R103 ;  /* 0x00000067030f7220 */ /* 0x040fe40000410000 */
[C---:B------:R-:W-:Y:S02]  /*7400*/  FMUL.FTZ R26, R3.reuse, R114 ;  /* 0x00000072031a7220 */ /* 0x040fe40000410000 */
[C---:B------:R-:W-:Y:S01]  /*7410*/  FMUL.FTZ R27, R3.reuse, R115 ;  /* 0x00000073031b7220 */ /* 0x040fe20000410000 */
[----:B------:R-:W2:Y:S01]  /*7420*/  LDSM.16.MT88.4 R100, [R134+0x100] ;  /* 0x000100008664783b */ /* 0x000ea20000004200 */
[C---:B------:R-:W-:Y:S01]  /*7430*/  FMUL.FTZ R34, R3.reuse, R122 ;  /* 0x0000007a03227220 */ /* 0x040fe20000410000 */
[C---:B------:R-:W-:Y:S02]  /*7440*/  HMMA.16816.F32 R12, R136.reuse, R20, R12 ;  /* 0x00000014880c723c */ /* 0x040fe4000000180c */
[----:B------:R-:W-:Y:S01]  /*7450*/  MUFU.EX2 R221, R221 ;  /* 0x000000dd00dd7308 */ /* 0x000fe20000000800 */
[C---:B------:R-:W-:Y:S02]  /*7460*/  FMUL.FTZ R35, R3.reuse, R123 ;  /* 0x0000007b03237220 */ /* 0x040fe40000410000 */
[C---:B------:R-:W-:Y:S01]  /*7470*/  FMUL.FTZ R38, R3.reuse, R38 ;  /* 0x0000002603267220 */ /* 0x040fe20000410000 */
[----:B------:R-:W-:Y:S01]  /*7480*/  LDSM.16.MT88.4 R112, [R185+UR4+0x900] ;  /* 0x00090004b970783b */ /* 0x000fe20008004200 */
[C---:B------:R-:W-:Y:S01]  /*7490*/  FMUL.FTZ R20, R132.reuse, R108 ;  /* 0x0000006c84147220 */ /* 0x040fe20000410000 */
[C---:B------:R-:W-:Y:S04]  /*74a0*/  HMMA.16816.F32 R16, R136.reuse, R22, R16 ;  /* 0x000000168810723c */ /* 0x040fe80000001810 */
[C---:B------:R-:W-:Y:S01]  /*74b0*/  FMUL.FTZ R21, R132.reuse, R109 ;  /* 0x0000006d84157220 */ /* 0x040fe20000410000 */
[----:B------:R-:W-:Y:S01]  /*74c0*/  MUFU.EX2 R220, R220 ;  /* 0x000000dc00dc7308 */ /* 0x000fe20000000800 */
[----:B------:R-:W-:Y:S01]  /*74d0*/  LDSM.16.MT88.4 R120, [R134+0x900] ;  /* 0x000900008678783b */ /* 0x000fe20000004200 */
[C---:B------:R-:W-:Y:S02]  /*74e0*/  FMUL.FTZ R22, R3.reuse, R110 ;  /* 0x0000006e03167220 */ /* 0x040fe40000410000 */
[C---:B------:R-:W-:Y:S03]  /*74f0*/  FMUL.FTZ R23, R3.reuse, R111 ;  /* 0x0000006f03177220 */ /* 0x040fe60000410000 */
[C---:B------:R-:W-:Y:S02]  /*7500*/  FMUL.FTZ R39, R3.reuse, R39 ;  /* 0x0000002703277220 */ /* 0x040fe40000410000 */
[----:B------:R-:W3:Y:S01]  /*7510*/  LDSM.16.MT88.4 R108, [R133+0x2100] ;  /* 0x00210000856c783b */ /* 0x000ee20000004200 */
[C---:B------:R-:W-:Y:S01]  /*7520*/  FMUL.FTZ R42, R3.reuse, R42 ;  /* 0x0000002a032a7220 */ /* 0x040fe20000410000 */
[C---:B------:R-:W-:Y:S01]  /*7530*/  HMMA.16816.F32 R20, R136.reuse, R28, R20 ;  /* 0x0000001c8814723c */ /* 0x040fe20000001814 */
[----:B------:R-:W-:Y:S02]  /*7540*/  MUFU.EX2 R223, R223 ;  /* 0x000000df00df7308 */ /* 0x000fe40000000800 */
        /* <DEDUP_REMOVED lines=19> */
[----:B------:R-:W2:Y:S03]  /*7680*/  LDSM.16.MT88.4 R100, [R184+UR4+0x2100] ;  /* 0x00210004b864783b */ /* 0x000ea60008004200 */
[C---:B------:R-:W-:Y:S02]  /*7690*/  FMUL.FTZ R59, R3.reuse, R59 ;  /* 0x0000003b033b7220 */ /* 0x040fe40000410000 */
[C---:B------:R-:W-:Y:S01]  /*76a0*/  FMUL.FTZ R62, R3.reuse, R62 ;  /* 0x0000003e033e7220 */ /* 0x040fe20000410000 */
[----:B------:R-:W-:Y:S01]  /*76b0*/  MUFU.EX2 R226, R226 ;  /* 0x000000e200e27308 */ /* 0x000fe20000000800 */
[C---:B------:R-:W-:Y:S04]  /*76c0*/  HMMA.16816.F32 R36, R136.reuse, R104, R36 ;  /* 0x000000688824723c */ /* 0x040fe80000001824 */
[C---:B------:R-:W-:Y:S02]  /*76d0*/  FMUL.FTZ R63, R3.reuse, R63 ;  /* 0x0000003f033f7220 */ /* 0x040fe40000410000 */
[C---:B------:R-:W-:Y:S02]  /*76e0*/  FMUL.FTZ R64, R132.reuse, R64 ;  /* 0x0000004084407220 */ /* 0x040fe40000410000 */
[C---:B------:R-:W-:Y:S01]  /*76f0*/  HMMA.16816.F32 R40, R136.reuse, R106, R40 ;  /* 0x0000006a8828723c */ /* 0x040fe20000001828 */
[----:B------:R-:W5:Y:S01]  /*7700*/  LDSM.16.MT88.4 R104, [R134+0x2100] ;  /* 0x002100008668783b */ /* 0x000f620000004200 */
[----:B------:R-:W-:Y:S02]  /*7710*/  MUFU.EX2 R227, R227 ;  /* 0x000000e300e37308 */ /* 0x000fe40000000800 */
[C---:B------:R-:W-:Y:S02]  /*7720*/  FMUL.FTZ R65, R132.reuse, R65 ;  /* 0x0000004184417220 */ /* 0x040fe40000410000 */
[C---:B------:R-:W-:Y:S02]  /*7730*/  FMUL.FTZ R66, R3.reuse, R66 ;  /* 0x0000004203427220 */ /* 0x040fe40000410000 */
[C---:B---3--:R-:W-:Y:S04]  /*7740*/  HMMA.16816.F32 R44, R136.reuse, R108, R44 ;  /* 0x0000006c882c723c */ /* 0x048fe8000000182c */
[C---:B------:R-:W-:Y:S01]  /*7750*/  FMUL.FTZ R67, R3.reuse, R67 ;  /* 0x0000004303437220 */ /* 0x040fe20000410000 */
[----:B------:R-:W-:Y:S01]  /*7760*/  MUFU.EX2 R228, R228 ;  /* 0x000000e400e47308 */ /* 0x000fe20000000800 */
[C---:B------:R-:W-:Y:S02]  /*7770*/  FMUL.FTZ R68, R132.reuse, R68 ;  /* 0x0000004484447220 */ /* 0x040fe40000410000 */
[C---:B------:R-:W-:Y:S01]  /*7780*/  HMMA.16816.F32 R48, R136.reuse, R110, R48 ;  /* 0x0000006e8830723c */ /* 0x040fe20000001830 */
[----:B------:R-:W3:Y:S03]  /*7790*/  LDSM.16.MT88.4 R108, [R185+UR4+0x4100] ;  /* 0x00410004b96c783b */ /* 0x000ee60008004200 */
        /* <DEDUP_REMOVED lines=18> */
[----:B------:R-:W5:Y:S03]  /*78c0*/  LDSM.16.MT88.4 R104, [R184+UR4+0x4100] ;  /* 0x00410004b868783b */ /* 0x000f660008004200 */
        /* <DEDUP_REMOVED lines=11> */
[C---:B------:R-:W-:Y:S02]  /*7980*/  FMUL.FTZ R86, R3.reuse, R86 ;  /* 0x0000005603567220 */ /* 0x040fe40000410000 */
[----:B------:R-:W-:Y:S02]  /*7990*/  FMUL.FTZ R87, R3, R87 ;  /* 0x0000005703577220 */ /* 0x000fe40000410000 */
[--C-:B------:R-:W-:Y:S01]  /*79a0*/  FFMA.FTZ R172, R175, c[0x0][0x2d0], -R144.reuse ;  /* 0x0000b400afac7a23 */ /* 0x100fe20000010890 */
[C---:B------:R-:W-:Y:S04]  /*79b0*/  HMMA.16816.F32 R80, R136.reuse, R102, R80 ;  /* 0x000000668850723c */ /* 0x040fe80000001850 */
[--C-:B------:R-:W-:Y:S01]  /*79c0*/  FFMA.FTZ R175, R141, c[0x0][0x2d0], -R144.reuse ;  /* 0x0000b4008daf7a23 */ /* 0x100fe20000010890 */
[----:B----4-:R-:W-:Y:S01]  /*79d0*/  F2FP.PACK_AB R100, R169, R168 ;  /* 0x000000a8a964723e */ /* 0x010fe200000000ff */
[--C-:B------:R-:W-:Y:S01]  /*79e0*/  FFMA.FTZ R173, R173, c[0x0][0x2d0], -R144.reuse ;  /* 0x0000b400adad7a23 */ /* 0x100fe20000010890 */
[----:B------:R-:W-:Y:S01]  /*79f0*/  LDSM.16.MT88.4 R140, [R184+UR4+0x2900] ;  /* 0x00290004b88c783b */ /* 0x000fe20008004200 */
[C---:B-----5:R-:W-:Y:S01]  /*7a00*/  HMMA.16816.F32 R84, R136.reuse, R104, R84 ;  /* 0x000000688854723c */ /* 0x060fe20000001854 */
[----:B------:R-:W-:Y:S03]  /*7a10*/  MUFU.EX2 R172, R172 ;  /* 0x000000ac00ac7308 */ /* 0x000fe60000000800 */
[C---:B------:R-:W-:Y:S01]  /*7a20*/  FMUL.FTZ R88, R132.reuse, R88 ;  /* 0x0000005884587220 */ /* 0x040fe20000410000 */
[----:B-1----:R-:W-:Y:S01]  /*7a30*/  F2FP.PACK_AB R102, R171, R170 ;  /* 0x000000aaab66723e */ /* 0x002fe200000000ff */
[C---:B------:R-:W-:Y:S02]  /*7a40*/  FMUL.FTZ R89, R132.reuse, R89 ;  /* 0x0000005984597220 */ /* 0x040fe40000410000 */
[C---:B------:R-:W-:Y:S03]  /*7a50*/  FMUL.FTZ R90, R3.reuse, R90 ;  /* 0x0000005a035a7220 */ /* 0x040fe60000410000 */
[----:B------:R-:W1:Y:S01]  /*7a60*/  MUFU.EX2 R173, R173 ;  /* 0x000000ad00ad7308 */ /* 0x000e620000000800 */
[C---:B------:R-:W-:Y:S02]  /*7a70*/  FMUL.FTZ R91, R3.reuse, R91 ;  /* 0x0000005b035b7220 */ /* 0x040fe40000410000 */
[C---:B------:R-:W-:Y:S02]  /*7a80*/  FMUL.FTZ R92, R132.reuse, R92 ;  /* 0x0000005c845c7220 */ /* 0x040fe40000410000 */
[C---:B------:R-:W-:Y:S02]  /*7a90*/  FMUL.FTZ R93, R132.reuse, R93 ;  /* 0x0000005d845d7220 */ /* 0x040fe40000410000 */
[C---:B------:R-:W-:Y:S01]  /*7aa0*/  FMUL.FTZ R94, R3.reuse, R94 ;  /* 0x0000005e035e7220 */ /* 0x040fe20000410000 */
[C---:B------:R-:W-:Y:S01]  /*7ab0*/  HMMA.16816.F32 R88, R136.reuse, R106, R88 ;  /* 0x0000006a8858723c */ /* 0x040fe20000001858 */
[----:B------:R-:W2:Y:S01]  /*7ac0*/  LDSM.16.MT88.4 R104, [R184+UR4+0x900] ;  /* 0x00090004b868783b */ /* 0x000ea20008004200 */
[----:B------:R-:W4:Y:S01]  /*7ad0*/  MUFU.EX2 R175, R175 ;  /* 0x000000af00af7308 */ /* 0x000f220000000800 */
[C---:B------:R-:W-:Y:S02]  /*7ae0*/  FMUL.FTZ R95, R3.reuse, R95 ;  /* 0x0000005f035f7220 */ /* 0x040fe40000410000 */
[C---:B------:R-:W-:Y:S02]  /*7af0*/  FMUL.FTZ R96, R132.reuse, R96 ;  /* 0x0000006084607220 */ /* 0x040fe40000410000 */
[C---:B------:R-:W-:Y:S02]  /*7b00*/  FMUL.FTZ R97, R132.reuse, R97 ;  /* 0x0000006184617220 */ /* 0x040fe40000410000 */
[C---:B------:R-:W-:Y:S01]  /*7b10*/  FMUL.FTZ R98, R3.reuse, R98 ;  /* 0x0000006203627220 */ /* 0x040fe20000410000 */
[C---:B---3--:R-:W-:Y:S03]  /*7b20*/  HMMA.16816.F32 R92, R136.reuse, R108, R92 ;  /* 0x0000006c885c723c */ /* 0x048fe6000000185c */
[----:B------:R-:W-:Y:S02]  /*7b30*/  FMUL.FTZ R99, R3, R99 ;  /* 0x0000006303637220 */ /* 0x000fe40000410000 */
[--C-:B------:R-:W-:Y:S01]  /*7b40*/  FFMA.FTZ R219, R219, c[0x0][0x2d0], -R144.reuse ;  /* 0x0000b400dbdb7a23 */ /* 0x100fe20000010890 */
[----:B-1----:R-:W-:Y:S01]  /*7b50*/  F2FP.PACK_AB R101, R173, R172 ;  /* 0x000000acad65723e */ /* 0x002fe200000000ff */
[----:B------:R-:W-:Y:S02]  /*7b60*/  FFMA.FTZ R144, R145, c[0x0][0x2d0], -R144 ;  /* 0x0000b40091907a23 */ /* 0x000fe40000010890 */
[----:B------:R-:W-:Y:S01]  /*7b70*/  FFMA.FTZ R165, R132, R207, R165 ;  /* 0x000000cf84a57223 */ /* 0x000fe200000100a5 */
[----:B------:R-:W-:Y:S01]  /*7b80*/  HMMA.16816.F32 R96, R136, R110, R96 ;  /* 0x0000006e8860723c */ /* 0x000fe20000001860 */
[----:B------:R-:W1:Y:S01]  /*7b90*/  LDSM.16.MT88.4 R108, [R134+0x2900] ;  /* 0x00290000866c783b */ /* 0x000e620000004200 */
[----:B------:R3:W-:Y:S01]  /*7ba0*/  MUFU.EX2 R233, R144 ;  /* 0x0000009000e97308 */ /* 0x0007e20000000800 */
[----:B------:R-:W-:Y:S01]  /*7bb0*/  FFMA.FTZ R167, R3, R208, R167 ;  /* 0x000000d003a77223 */ /* 0x000fe200000100a7 */
[----:B------:R-:W-:Y:S01]  /*7bc0*/  IADD3 R3, R217, -0x2, RZ ;  /* 0xfffffffed9037810 */ /* 0x000fe20007ffe0ff */
[----:B------:R-:W-:Y:S01]  /*7bd0*/  FADD.FTZ R162, R162, R165 ;  /* 0x000000a5a2a27221 */ /* 0x000fe20000010000 */
[----:B----4-:R-:W-:Y:S01]  /*7be0*/  F2FP.PACK_AB R103, R175, R174 ;  /* 0x000000aeaf67723e */ /* 0x010fe200000000ff */
[----:B------:R-:W-:Y:S01]  /*7bf0*/  FADD.FTZ R164, R164, R167 ;  /* 0x000000a7a4a47221 */ /* 0x000fe20000010000 */
[----:B------:R-:W-:Y:S01]  /*7c00*/  ISETP.GE.AND P0, PT, R3, R194, PT ;  /* 0x000000c20300720c */ /* 0x000fe20003f06270 */
[----:B------:R-:W-:Y:S03]  /*7c10*/  LDSM.16.MT88.4 R136, [R184+UR4+0x3100] ;  /* 0x00310004b888783b */ /* 0x000fe60008004200 */
[----:B------:R-:W4:Y:S01]  /*7c20*/  MUFU.EX2 R219, R219 ;  /* 0x000000db00db7308 */ /* 0x000f220000000800 */
[C---:B------:R-:W-:Y:S05]  /*7c30*/  HMMA.16816.F32 R4, R100.reuse, R112, R4 ;  /* 0x000000706404723c */ /* 0x040fea0000001804 */
[----:B------:R-:W-:Y:S02]  /*7c40*/  FADD.FTZ R161, R161, R162 ;  /* 0x000000a2a1a17221 */ /* 0x000fe40000010000 */
[----:B------:R-:W-:Y:S01]  /*7c50*/  FADD.FTZ R163, R163, R164 ;  /* 0x000000a4a3a37221 */ /* 0x000fe20000010000 */
[C---:B------:R-:W-:Y:S01]  /*7c60*/  HMMA.16816.F32 R8, R100.reuse, R114, R8 ;  /* 0x000000726408723c */ /* 0x040fe20000001808 */
[----:B------:R-:W-:Y:S03]  /*7c70*/  LDSM.16.MT88.4 R112, [R133+0x4900] ;  /* 0x004900008570783b */ /* 0x000fe60000004200 */
[----:B------:R-:W-:Y:S02]  /*7c80*/  FADD.FTZ R161, R160, R161 ;  /* 0x000000a1a0a17221 */ /* 0x000fe40000010000 */
[----:B------:R-:W-:Y:S02]  /*7c90*/  FADD.FTZ R163, R166, R163 ;  /* 0x000000a3a6a37221 */ /* 0x000fe40000010000 */
[C---:B------:R-:W-:Y:S01]  /*7ca0*/  HMMA.16816.F32 R12, R100.reuse, R116, R12 ;  /* 0x00000074640c723c */ /* 0x040fe2000000180c */
[----:B---3--:R-:W-:Y:S03]  /*7cb0*/  LDSM.16.MT88.4 R144, [R133+0x3900] ;  /* 0x003900008590783b */ /* 0x008fe60000004200 */
[----:B------:R-:W-:Y:S02]  /*7cc0*/  FADD.FTZ R168, R168, R161 ;  /* 0x000000a1a8a87221 */ /* 0x000fe40000010000 */
[----:B------:R-:W-:Y:S02]  /*7cd0*/  FADD.FTZ R172, R172, R163 ;  /* 0x000000a3acac7221 */ /* 0x000fe40000010000 */
[C---:B------:R-:W-:Y:S01]  /*7ce0*/  HMMA.16816.F32 R16, R100.reuse, R118, R16 ;  /* 0x000000766410723c */ /* 0x040fe20000001810 */
[----:B------:R-:W-:Y:S03]  /*7cf0*/  LDSM.16.MT88.4 R116, [R184+UR4+0x4900] ;  /* 0x00490004b874783b */ /* 0x000fe60008004200 */
[----:B------:R-:W-:Y:S02]  /*7d00*/  FADD.FTZ R169, R169, R168 ;  /* 0x000000a8a9a97221 */ /* 0x000fe40000010000 */
[----:B------:R-:W-:Y:S02]  /*7d10*/  FADD.FTZ R173, R173, R172 ;  /* 0x000000acadad7221 */ /* 0x000fe40000010000 */
[C---:B--2---:R-:W-:Y:S04]  /*7d20*/  HMMA.16816.F32 R20, R100.reuse, R104, R20 ;  /* 0x000000686414723c */ /* 0x044fe80000001814 */
[----:B------:R-:W-:Y:S02]  /*7d30*/  FADD.FTZ R170, R170, R169 ;  /* 0x000000a9aaaa7221 */ /* 0x000fe40000010000 */
[----:B------:R-:W-:Y:S02]  /*7d40*/  FADD.FTZ R174, R174, R173 ;  /* 0x000000adaeae7221 */ /* 0x000fe40000010000 */
[C---:B------:R-:W-:Y:S01]  /*7d50*/  HMMA.16816.F32 R24, R100.reuse, R106, R24 ;  /* 0x0000006a6418723c */ /* 0x040fe20000001818 */
[----:B------:R-:W2:Y:S03]  /*7d60*/  LDSM.16.MT88.4 R104, [R185+UR4+0x4900] ;  /* 0x00490004b968783b */ /* 0x000ea60008004200 */
[----:B------:R-:W-:Y:S02]  /*7d70*/  FADD.FTZ R171, R171, R170 ;  /* 0x000000aaabab7221 */ /* 0x000fe40000010000 */
[----:B------:R-:W-:Y:S02]  /*7d80*/  FADD.FTZ R174, R175, R174 ;  /* 0x000000aeafae7221 */ /* 0x000fe40000010000 */
        /* <DEDUP_REMOVED lines=11> */
[----:B------:R-:W-:Y:S07]  /*7e40*/  LDSM.16.MT88.4 R140, [R185+UR4+0x3900] ;  /* 0x00390004b98c783b */ /* 0x000fee0008004200 */
[C---:B-1----:R-:W-:Y:S08]  /*7e50*/  HMMA.16816.F32 R60, R100.reuse, R108, R60 ;  /* 0x0000006c643c723c */ /* 0x042ff0000000183c */
[C---:B------:R-:W-:Y:S01]  /*7e60*/  HMMA.16816.F32 R64, R100.reuse, R110, R64 ;  /* 0x0000006e6440723c */ /* 0x040fe20000001840 */
[----:B------:R-:W1:Y:S07]  /*7e70*/  LDSM.16.MT88.4 R108, [R134+0x4900] ;  /* 0x00490000866c783b */ /* 0x000e6e0000004200 */
[C---:B--2---:R-:W-:Y:S08]  /*7e80*/  HMMA.16816.F32 R68, R100.reuse, R104, R68 ;  /* 0x000000686444723c */ /* 0x044ff00000001844 */
[C---:B------:R-:W-:Y:S01]  /*7e90*/  HMMA.16816.F32 R72, R100.reuse, R106, R72 ;  /* 0x0000006a6448723c */ /* 0x040fe20000001848 */
[----:B------:R-:W2:Y:S07]  /*7ea0*/  LDSM.16.MT88.4 R104, [R185+UR4+0x1100] ;  /* 0x00110004b968783b */ /* 0x000eae0008004200 */
[C---:B------:R-:W-:Y:S08]  /*7eb0*/  HMMA.16816.F32 R76, R100.reuse, R112, R76 ;  /* 0x00000070644c723c */ /* 0x040ff0000000184c */
[C---:B------:R-:W-:Y:S01]  /*7ec0*/  HMMA.16816.F32 R80, R100.reuse, R114, R80 ;  /* 0x000000726450723c */ /* 0x040fe20000001850 */
[----:B------:R-:W3:Y:S07]  /*7ed0*/  LDSM.16.MT88.4 R112, [R184+UR4+0x1100] ;  /* 0x00110004b870783b */ /* 0x000eee0008004200 */
[C---:B------:R-:W-:Y:S08]  /*7ee0*/  HMMA.16816.F32 R84, R100.reuse, R116, R84 ;  /* 0x000000746454723c */ /* 0x040ff00000001854 */
[C---:B------:R-:W-:Y:S01]  /*7ef0*/  HMMA.16816.F32 R88, R100.reuse, R118, R88 ;  /* 0x000000766458723c */ /* 0x040fe20000001858 */
[----:B------:R-:W5:Y:S07]  /*7f00*/  LDSM.16.MT88.4 R116, [R185+UR4+0x3100] ;  /* 0x00310004b974783b */ /* 0x000f6e0008004200 */
[C---:B-1----:R-:W-:Y:S08]  /*7f10*/  HMMA.16816.F32 R92, R100.reuse, R108, R92 ;  /* 0x0000006c645c723c */ /* 0x042ff0000000185c */
[----:B------:R-:W-:Y:S01]  /*7f20*/  HMMA.16816.F32 R96, R100, R110, R96 ;  /* 0x0000006e6460723c */ /* 0x000fe20000001860 */
[----:B------:R-:W-:Y:S06]  /*7f30*/  LDSM.16.MT88.4 R108, [R185+UR4+0x5100] ;  /* 0x00510004b96c783b */ /* 0x000fec0008004200 */
[----:B------:R-:W-:Y:S01]  /*7f40*/  F2FP.PACK_AB R100, R221, R218 ;  /* 0x000000dadd64723e */ /* 0x000fe200000000ff */
[----:B------:R-:W-:Y:S01]  /*7f50*/  FADD.FTZ R218, R218, R171 ;  /* 0x000000abdada7221 */ /* 0x000fe20000010000 */
[----:B------:R-:W-:Y:S03]  /*7f60*/  F2FP.PACK_AB R102, R223, R220 ;  /* 0x000000dcdf66723e */ /* 0x000fe600000000ff */
[C---:B----4-:R-:W-:Y:S01]  /*7f70*/  F2FP.PACK_AB R101, R222.reuse, R219 ;  /* 0x000000dbde65723e */ /* 0x050fe200000000ff */
        /* <DEDUP_REMOVED lines=19> */
[----:B------:R-:W-:Y:S07]  /*80b0*/  LDSM.16.MT88.4 R124, [R185+UR4+0x1900] ;  /* 0x00190004b97c783b */ /* 0x000fee0008004200 */
[C---:B-----5:R-:W-:Y:S08]  /*80c0*/  HMMA.16816.F32 R36, R100.reuse, R116, R36 ;  /* 0x000000746424723c */ /* 0x060ff00000001824 */
[C---:B------:R-:W-:Y:S01]  /*80d0*/  HMMA.16816.F32 R40, R100.reuse, R118, R40 ;  /* 0x000000766428723c */ /* 0x040fe20000001828 */
[----:B------:R-:W3:Y:S07]  /*80e0*/  LDSM.16.MT88.4 R116, [R184+UR4+0x5100] ;  /* 0x00510004b874783b */ /* 0x000eee0008004200 */
        /* <DEDUP_REMOVED lines=24> */
[----:B------:R-:W2:Y:S07]  /*8270*/  LDSM.16.MT88.4 R112, [R184+UR4+0x1900] ;  /* 0x00190004b870783b */ /* 0x000eae0008004200 */
[C---:B---3--:R-:W-:Y:S08]  /*8280*/  HMMA.16816.F32 R84, R100.reuse, R116, R84 ;  /* 0x000000746454723c */ /* 0x048ff00000001854 */
[C---:B------:R-:W-:Y:S08]  /*8290*/  HMMA.16816.F32 R88, R100.reuse, R118, R88 ;  /* 0x000000766458723c */ /* 0x040ff00000001858 */
[C---:B-1----:R-:W-:Y:S08]  /*82a0*/  HMMA.16816.F32 R92, R100.reuse, R104, R92 ;  /* 0x00000068645c723c */ /* 0x042ff0000000185c */
[----:B------:R-:W-:Y:S08]  /*82b0*/  HMMA.16816.F32 R96, R100, R106, R96 ;  /* 0x0000006a6460723c */ /* 0x000ff00000001860 */
[C---:B------:R-:W-:Y:S01]  /*82c0*/  HMMA.16816.F32 R128, R136.reuse, R124, R4 ;  /* 0x0000007c8880723c */ /* 0x040fe20000001804 */
[----:B------:R-:W1:Y:S07]  /*82d0*/  LDSM.16.MT88.4 R4, [R133+0x5900] ;  /* 0x005900008504783b */ /* 0x000e6e0000004200 */
[C---:B------:R-:W-:Y:S01]  /*82e0*/  HMMA.16816.F32 R124, R136.reuse, R126, R8 ;  /* 0x0000007e887c723c */ /* 0x040fe20000001808 */
[----:B------:R-:W3:Y:S07]  /*82f0*/  LDSM.16.MT88.4 R8, [R184+UR4+0x5900] ;  /* 0x00590004b808783b */ /* 0x000eee0008004200 */
        /* <DEDUP_REMOVED lines=23> */
[----:B------:R-:W-:-:S07]  /*8470*/  @!P0 BRA `(.L_x_931) ;  /* 0x000003f000008947 */ /* 0x000fce0003800000 */
[----:B------:R-:W-:Y:S01]  /*8480*/  ISETP.NE.AND P2, PT, R195, 0x1, PT ;  /* 0x00000001c300780c */ /* 0x000fe20003f45270 */
[----:B------:R-:W-:Y:S01]  /*8490*/  IMAD.MOV.U32 R200, RZ, RZ, RZ ;  /* 0x000000ffffc87224 */ /* 0x000fe200078e00ff */
[----:B------:R-:W-:Y:S02]  /*84a0*/  IADD3 R201, R203, R209, R204 ;  /* 0x000000d1cbc97210 */ /* 0x000fe40007ffe0cc */
[----:B------:R-:W-:Y:S02]  /*84b0*/  IADD3 R10, -R213, 0x10, RZ ;  /* 0x00000010d50a7810 */ /* 0x000fe40007ffe1ff */
[----:B------:R-:W-:Y:S02]  /*84c0*/  IADD3 R201, R201, -0x80, RZ ;  /* 0xffffff80c9c97810 */ /* 0x000fe40007ffe0ff */
[----:B------:R-:W-:Y:S02]  /*84d0*/  LOP3.LUT R10, R10, 0xf, RZ, 0xc0, !PT ;  /* 0x0000000f0a0a7812 */ /* 0x000fe400078ec0ff */
[----:B------:R-:W-:Y:S01]  /*84e0*/  IADD3 R8, -R210, 0x10, RZ ;  /* 0x00000010d2087810 */ /* 0x000fe20007ffe1ff */
[----:B------:R-:W-:Y:S02]  /*84f0*/  IMAD.MOV.U32 R3, RZ, RZ, R201 ;  /* 0x000000ffff037224 */ /* 0x000fe400078e00c9 */
[----:B------:R-:W-:Y:S01]  /*8500*/  @P2 IMAD.HI.U32 R6, R201, c[0x0][0x2bc], RZ ;  /* 0x0000af00c9062a27 */ /* 0x000fe200078e00ff */
[----:B------:R-:W-:Y:S04]  /*8510*/  LOP3.LUT R8, R8, 0xf, RZ, 0xc0, !PT ;  /* 0x0000000f08087812 */ /* 0x000fe800078ec0ff */
        /* <DEDUP_REMOVED lines=8> */
[----:B------:R-:W-:Y:S01]  /*85a0*/  IMAD.WIDE.U32 R6, R201, c[0x0][0x1e0], RZ ;  /* 0x00007800c9067a25 */ /* 0x000fe200078e00ff */
        /* <DEDUP_REMOVED lines=12> */
[----:B------:R-:W1:Y:S01]  /*8670*/  SHFL.IDX PT, R7, R4, 0x1, 0x181f ;  /* 0x00381f0004077f89 */ /* 0x000e6200000e0000 */
[----:B------:R-:W-:Y:S03]  /*8680*/  IADD3 R6, -R180, 0x10, RZ ;  /* 0x00000010b4067810 */ /* 0x000fe60007ffe1ff */
[----:B------:R-:W2:Y:S01]  /*8690*/  SHFL.IDX PT, R3, R18, 0x1, 0x181f ;  /* 0x00381f0012037f89 */ /* 0x000ea200000e0000 */
[----:B------:R-:W-:Y:S03]  /*86a0*/  LOP3.LUT R6, R6, 0xf, RZ, 0xc0, !PT ;  /* 0x0000000f06067812 */ /* 0x000fe600078ec0ff */
[----:B------:R-:W3:Y:S01]  /*86b0*/  SHFL.IDX PT, R4, R4, RZ, 0x181f ;  /* 0x00181fff04047589 */ /* 0x000ee200000e0000 */
[----:B-1----:R-:W-:Y:S04]  /*86c0*/  IADD3 R10, P1, P0, R10, R7, R214 ;  /* 0x000000070a0a7210 */ /* 0x002fe8000783e0d6 */
[----:B--2---:R-:W-:Y:S02]  /*86d0*/  IADD3.X R11, RZ, R3, R215, P1, P0 ;  /* 0x00000003ff0b7210 */ /* 0x004fe40000fe04d7 */
[----:B------:R-:W-:Y:S04]  /*86e0*/  IADD3 R8, P1, P0, R8, R7, R211 ;  /* 0x0000000708087210 */ /* 0x000fe8000783e0d3 */
[----:B------:R-:W-:Y:S02]  /*86f0*/  IADD3.X R9, RZ, R3, R212, P1, P0 ;  /* 0x00000003ff097210 */ /* 0x000fe40000fe04d4 */
[----:B------:R-:W-:Y:S04]  /*8700*/  IADD3 R6, P1, P0, R6, R7, R183 ;  /* 0x0000000706067210 */ /* 0x000fe8000783e0b7 */
[----:B------:R-:W-:Y:S02]  /*8710*/  IADD3.X R7, RZ, R3, R192, P1, P0 ;  /* 0x00000003ff077210 */ /* 0x000fe40000fe04c0 */
[----:B------:R-:W1:Y:S01]  /*8720*/  SHFL.IDX PT, R3, R18, RZ, 0x181f ;  /* 0x00181fff12037589 */ /* 0x000e6200000e0000 */
[C---:B---3--:R-:W-:Y:S05]  /*8730*/  IADD3 R14, P0, R4.reuse, R214, RZ ;  /* 0x000000d6040e7210 */ /* 0x048fea0007f1e0ff */
[C---:B-1----:R-:W-:Y:S01]  /*8740*/  IMAD.X R15, R3.reuse, 0x1, R215, P0 ;  /* 0x00000001030f7824 */ /* 0x042fe200000e06d7 */
[C---:B------:R-:W-:Y:S05]  /*8750*/  IADD3 R12, P0, R4.reuse, R211, RZ ;  /* 0x000000d3040c7210 */ /* 0x040fea0007f1e0ff */
[C---:B------:R-:W-:Y:S01]  /*8760*/  IMAD.X R13, R3.reuse, 0x1, R212, P0 ;  /* 0x00000001030d7824 */ /* 0x040fe200000e06d4 */
[----:B------:R-:W-:Y:S05]  /*8770*/  IADD3 R16, P0, R4, R183, RZ ;  /* 0x000000b704107210 */ /* 0x000fea0007f1e0ff */
[----:B------:R-:W-:Y:S01]  /*8780*/  IMAD.X R17, R3, 0x1, R192, P0 ;  /* 0x0000000103117824 */ /* 0x000fe200000e06c0 */
[----:B------:R-:W-:Y:S01]  /*8790*/  ISETP.NE.U32.AND P0, PT, R213, RZ, PT ;  /* 0x000000ffd500720c */ /* 0x000fe20003f05070 */
[----:B------:R-:W-:Y:S04]  /*87a0*/  IMAD.U32 R3, RZ, RZ, UR16 ;  /* 0x00000010ff037e24 */ /* 0x000fe8000f8e00ff */
[----:B------:R-:W-:Y:S04]  /*87b0*/  IMAD R3, R3, 0x3000, R202 ;  /* 0x0000300003037824 */ /* 0x000fe800078e02ca */
[----:B------:R-:W-:Y:S05]  /*87c0*/  IMAD.SHL.U32 R5, R3, 0x2, RZ ;  /* 0x0000000203057824 */ /* 0x000fea00078e00ff */
[----:B------:R1:W-:Y:S04]  /*87d0*/  LDGSTS.E.BYPASS.LTC128B.128 [R5+0xc100], [R14.64], !P5 ;  /* 0x0c1000000e057fae */ /* 0x0003e8000e901d4c */
        /* <DEDUP_REMOVED lines=9> */
.L_x_931:
[----:B------:R-:W0:Y:S01]  /*8870*/  LDGDEPBAR ;  /* 0x00000000000079af */ /* 0x000e220000000000 */
[----:B------:R-:W-:Y:S01]  /*8880*/  UIADD3 UR4, UR5, 0x1, URZ ;  /* 0x0000000105047890 */ /* 0x000fe2000fffe03f */
[C---:B------:R-:W-:Y:S01]  /*8890*/  ISETP.GT.AND P0, PT, R217.reuse, R216, PT ;  /* 0x000000d8d900720c */ /* 0x040fe20003f04270 */
[----:B------:R-:W-:Y:S01]  /*88a0*/  UISETP.GE.AND UP0, UPT, UR5, 0x1, UPT ;  /* 0x000000010500788c */ /* 0x000fe2000bf06270 */
[----:B------:R-:W-:Y:S01]  /*88b0*/  IADD3 R209, R217, -0x1, RZ ;  /* 0xffffffffd9d17810 */ /* 0x000fe20007ffe0ff */
[----:B------:R-:W-:Y:S01]  /*88c0*/  IMAD.MOV.U32 R3, RZ, RZ, R0 ;  /* 0x000000ffff037224 */ /* 0x000fe200078e0000 */
[----:B------:R-:W-:Y:S01]  /*88d0*/  MOV R132, R2 ;  /* 0x0000000200847202 */ /* 0x000fe20000000f00 */
[----:B------:R-:W-:Y:S02]  /*88e0*/  USEL UR5, UR4, URZ, !UP0 ;  /* 0x0000003f04057287 */ /* 0x000fe4000c000000 */
[----:B------:R-:W-:Y:S06]  /*88f0*/  IMAD.MOV.U32 R217, RZ, RZ, R209 ;  /* 0x000000ffffd97224 */ /* 0x000fec00078e00d1 */
[----:B------:R-:W-:-:S05]  /*8900*/  @P0 BRA `(.L_x_932) ;  /* 0xffffc98000000947 */ /* 0x000fca000383ffff */
.L_x_921:
[----:B------:R-:W-:Y:S01]  /*8910*/  ISETP.NE.AND P1, PT, R197, 0x1, PT ;  /* 0x00000001c500780c */ /* 0x000fe20003f25270 */
[----:B------:R-:W-:Y:S01]  /*8920*/  IMAD.MOV.U32 R4, RZ, RZ, 0x1 ;  /* 0x00000001ff047424 */ /* 0x000fe200078e00ff */
[----:B------:R-:W-:-:S02]  /*8930*/  LEA R182, R182, 0x7f, 0x7 ;  /* 0x0000007fb6b67811 */ /* 0x000fc400078e38ff */
[----:B------:R-:W-:Y:S02]  /*8940*/  ISETP.LE.AND P0, PT, R196, c[0x0][0x32c], PT ;  /* 0x0000cb00c4007a0c */ /* 0x000fe40003f03270 */
[----:B------:R-:W-:-:S05]  /*8950*/  IADD3 R4, R4, -c[0x0][0x168], RZ ;  /* 0x80005a0004047a10 */ /* 0x000fca0007ffe0ff */
[----:B------:R-:W-:Y:S02]  /*8960*/  IMAD R181, R181, c[0x0][0x1d0], R4 ;  /* 0x00007400b5b57a24 */ /* 0x000fe400078e0204 */
[----:B------:R-:W-:-:S05]  /*8970*/  @P1 IMAD.HI.U32 R3, R182, c[0x0][0x2c8], RZ ;  /* 0x0000b200b6031a27 */ /* 0x000fca00078e00ff */
[----:B------:R-:W-:-:S05]  /*8980*/  @P1 SHF.R.U32.HI R182, RZ, c[0x0][0x2cc], R3 ;  /* 0x0000b300ffb61a19 */ /* 0x000fca0000011603 */
[----:B-1----:R-:W-:-:S05]  /*8990*/  IMAD.IADD R5, R181, 0x1, R182 ;  /* 0x00000001b5057824 */ /* 0x002fca00078e02b6 */
[----:B------:R-:W-:Y:S01]  /*89a0*/  IADD3 R4, R5, -c[0x0][0x324], RZ ;  /* 0x8000c90005047a10 */ /* 0x000fe20007ffe0ff */
        /* <DEDUP_REMOVED lines=10> */
.L_x_934:
[----:B------:R-:W-:-:S04]  /*8a50*/  MOV R3, c[0x0][0x32c] ;  /* 0x0000cb0000037a02 */ /* 0x000fc80000000f00 */
[----:B------:R-:W-:-:S13]  /*8a60*/  ISETP.NE.AND P0, PT, R3, 0x1, PT ;  /* 0x000000010300780c */ /* 0x000fda0003f05270 */
[----:B------:R-:W-:-:S05]  /*8a70*/  @P0 IMAD.HI.U32 R3, R5, c[0x0][0x330], RZ ;  /* 0x0000cc0005030a27 */ /* 0x000fca00078e00ff */
[----:B------:R-:W-:-:S05]  /*8a80*/  @P0 SHF.R.U32.HI R5, RZ, c[0x0][0x334], R3 ;  /* 0x0000cd00ff050a19 */ /* 0x000fca0000011603 */
.L_x_935:
[----:B------:R-:W-:-:S05]  /*8a90*/  IMAD R5, R5, c[0x0][0x32c], RZ ;  /* 0x0000cb0005057a24 */ /* 0x000fca00078e02ff */
[----:B------:R-:W-:-:S04]  /*8aa0*/  IMNMX R4, R4, R5, !PT ;  /* 0x0000000504047217 */ /* 0x000fc80007800200 */
.L_x_933:
[----:B------:R-:W-:-:S04]  /*8ab0*/  IADD3 R4, R4, 0x3f, RZ ;  /* 0x0000003f04047810 */ /* 0x000fc80007ffe0ff */
[----:B------:R-:W-:-:S04]  /*8ac0*/  SHF.R.S32.HI R3, RZ, 0x1f, R4 ;  /* 0x0000001fff037819 */ /* 0x000fc80000011404 */
        /* <DEDUP_REMOVED lines=8> */
[----:B------:R-:W-:Y:S01]  /*8b50*/  SHF.R.S32.HI R213, RZ, 0x1f, R178 ;  /* 0x0000001fffd57819 */ /* 0x000fe200000114b2 */
[----:B------:R-:W-:Y:S01]  /*8b60*/  IMAD.MOV.U32 R133, RZ, RZ, R2 ;  /* 0x000000ffff857224 */ /* 0x000fe200078e0002 */
[----:B------:R-:W-:Y:S01]  /*8b70*/  SHF.R.S32.HI R210, RZ, 0x1f, R177 ;  /* 0x0000001fffd27819 */ /* 0x000fe200000114b1 */
[----:B------:R-:W-:Y:S01]  /*8b80*/  IMAD.MOV.U32 R215, RZ, RZ, R209 ;  /* 0x000000ffffd77224 */ /* 0x000fe200078e00d1 */
[----:B------:R-:W-:Y:S01]  /*8b90*/  SHF.R.S32.HI R5, RZ, 0x1f, R176 ;  /* 0x0000001fff057819 */ /* 0x000fe200000114b0 */
[----:B------:R-:W-:Y:S01]  /*8ba0*/  IMAD.SHL.U32 R212, R178, 0x2, RZ ;  /* 0x00000002b2d47824 */ /* 0x000fe200078e00ff */
[----:B------:R-:W-:Y:S01]  /*8bb0*/  SEL R188, R188, 0xffffffe0, !P0 ;  /* 0xffffffe0bcbc7807 */ /* 0x000fe20004000000 */
[----:B------:R-:W-:Y:S01]  /*8bc0*/  IMAD.SHL.U32 R192, R177, 0x2, RZ ;  /* 0x00000002b1c07824 */ /* 0x000fe200078e00ff */
[----:B------:R-:W-:Y:S01]  /*8bd0*/  SEL R211, RZ, 0x10, P5 ;  /* 0x00000010ffd37807 */ /* 0x000fe20002800000 */
[----:B------:R-:W-:Y:S01]  /*8be0*/  IMAD.SHL.U32 R181, R176, 0x2, RZ ;  /* 0x00000002b0b57824 */ /* 0x000fe200078e00ff */
[----:B------:R-:W-:-:S02]  /*8bf0*/  SEL R183, RZ, 0x10, P4 ;  /* 0x00000010ffb77807 */ /* 0x000fc40002000000 */
[----:B------:R-:W-:Y:S02]  /*8c00*/  SHF.L.U64.HI R213, R178, 0x1, R213 ;  /* 0x00000001b2d57819 */ /* 0x000fe400000102d5 */
[----:B------:R-:W-:Y:S02]  /*8c10*/  SHF.L.U64.HI R210, R177, 0x1, R210 ;  /* 0x00000001b1d27819 */ /* 0x000fe400000102d2 */
[----:B------:R-:W-:Y:S02]  /*8c20*/  SHF.L.U64.HI R182, R176, 0x1, R5 ;  /* 0x00000001b0b67819 */ /* 0x000fe40000010205 */
.L_x_939:
        /* <DEDUP_REMOVED lines=33> */
[----:B------:R-:W-:Y:S01]  /*8e40*/  LEA.HI.X R4, R0, c[0x0][0x1fc], R9, 0x1, P0 ;  /* 0x00007f0000047a11 */ /* 0x000fe200000f0c09 */
        /* <DEDUP_REMOVED lines=9> */
[----:B------:R-:W-:Y:S04]  /*8ee0*/  IADD3 R6, P1, P0, R0, R7, R181 ;  /* 0x0000000700067210 */ /* 0x000fe8000783e0b5 */
[----:B------:R-:W-:Y:S02]  /*8ef0*/  IADD3.X R7, RZ, R9, R182, P1, P0 ;  /* 0x00000009ff077210 */ /* 0x000fe40000fe04b6 */
[----:B------:R-:W4:Y:S01]  /*8f00*/  SHFL.IDX PT, R9, R4, RZ, 0x181f ;  /* 0x00181fff04097589 */ /* 0x000f2200000e0000 */
[----:B---3--:R-:W-:Y:S05]  /*8f10*/  IADD3 R22, P0, R5, R212, RZ ;  /* 0x000000d405167210 */ /* 0x008fea0007f1e0ff */
[----:B----4-:R-:W-:Y:S01]  /*8f20*/  IMAD.X R23, R9, 0x1, R213, P0 ;  /* 0x0000000109177824 */ /* 0x010fe200000e06d5 */
[----:B------:R-:W-:Y:S05]  /*8f30*/  IADD3 R20, P0, R5, R192, RZ ;  /* 0x000000c005147210 */ /* 0x000fea0007f1e0ff */
[----:B------:R-:W-:Y:S01]  /*8f40*/  IMAD.X R21, R9, 0x1, R210, P0 ;  /* 0x0000000109157824 */ /* 0x000fe200000e06d2 */
        /* <DEDUP_REMOVED lines=15> */
.L_x_937:
[C---:B--23--:R-:W-:Y:S01]  /*9040*/  HMMA.16816.F32 R4, R136.reuse, R140, RZ ;  /* 0x0000008c8804723c */ /* 0x04cfe200000018ff */
[----:B------:R-:W0:Y:S01]  /*9050*/  LDGDEPBAR ;  /* 0x00000000000079af */ /* 0x000e220000000000 */
[----:B------:R-:W-:Y:S02]  /*9060*/  UIADD3 UR18, UR16, 0x1, URZ ;  /* 0x0000000110127890 */ /* 0x000fe4000fffe03f */
[C---:B------:R-:W-:Y:S01]  /*9070*/  IADD3 R0, R135.reuse, R132, RZ ;  /* 0x0000008487007210 */ /* 0x040fe20007ffe0ff */
[----:B------:R-:W-:Y:S01]  /*9080*/  UISETP.GE.AND UP0, UPT, UR16, 0x1, UPT ;  /* 0x000000011000788c */ /* 0x000fe2000bf06270 */
[----:B------:R-:W-:Y:S02]  /*9090*/  IADD3 R172, R135, R2, RZ ;  /* 0x0000000287ac7210 */ /* 0x000fe40007ffe0ff */
[C---:B------:R-:W-:Y:S01]  /*90a0*/  HMMA.16816.F32 R8, R136.reuse, R142, RZ ;  /* 0x0000008e8808723c */ /* 0x040fe200000018ff */
[----:B------:R-:W-:Y:S01]  /*90b0*/  LDSM.16.M88.4 R140, [R0+0xc100] ;  /* 0x00c10000008c783b */ /* 0x000fe20000000200 */
[----:B------:R-:W-:Y:S02]  /*90c0*/  USEL UR16, UR18, URZ, !UP0 ;  /* 0x0000003f12107287 */ /* 0x000fe4000c000000 */
[----:B------:R-:W-:Y:S04]  /*90d0*/  IADD3 R132, R188, R132, R135 ;  /* 0x00000084bc847210 */ /* 0x000fe80007ffe087 */
[C---:B----4-:R-:W-:Y:S01]  /*90e0*/  HMMA.16816.F32 R12, R136.reuse, R16, RZ ;  /* 0x00000010880c723c */ /* 0x050fe200000018ff */
[----:B------:R-:W-:Y:S07]  /*90f0*/  LDSM.16.M88.4 R164, [R0+0xd900] ;  /* 0x00d9000000a4783b */ /* 0x000fee0000000200 */
[C---:B------:R-:W-:Y:S01]  /*9100*/  HMMA.16816.F32 R16, R136.reuse, R18, RZ ;  /* 0x000000128810723c */ /* 0x040fe200000018ff */
[----:B------:R-:W-:Y:S07]  /*9110*/  LDSM.16.M88.4 R168, [R172+0xc100] ;  /* 0x00c10000aca8783b */ /* 0x000fee0000000200 */
[C---:B-1----:R-:W-:Y:S08]  /*9120*/  HMMA.16816.F32 R20, R136.reuse, R24, RZ ;  /* 0x000000188814723c */ /* 0x042ff000000018ff */
[C---:B------:R-:W-:Y:S08]  /*9130*/  HMMA.16816.F32 R24, R136.reuse, R26, RZ ;  /* 0x0000001a8818723c */ /* 0x040ff000000018ff */
[C---:B------:R-:W-:Y:S08]  /*9140*/  HMMA.16816.F32 R28, R136.reuse, R32, RZ ;  /* 0x00000020881c723c */ /* 0x040ff000000018ff */
[----:B------:R-:W-:Y:S01]  /*9150*/  HMMA.16816.F32 R32, R136, R34, RZ ;  /* 0x000000228820723c */ /* 0x000fe200000018ff */
[----:B------:R-:W1:Y:S07]  /*9160*/  LDSM.16.M88.4 R136, [R187] ;  /* 0x00000000bb88783b */ /* 0x000e6e0000000200 */
        /* <DEDUP_REMOVED lines=8> */
[----:B------:R-:W4:Y:S07]  /*91f0*/  LDSM.16.M88.4 R156, [R186] ;  /* 0x00000000ba9c783b */ /* 0x000f2e0000000200 */
[C---:B------:R-:W-:Y:S08]  /*9200*/  HMMA.16816.F32 R28, R144.reuse, R160, R28 ;  /* 0x000000a0901c723c */ /* 0x040ff0000000181c */
[----:B------:R-:W-:Y:S01]  /*9210*/  HMMA.16816.F32 R32, R144, R162, R32 ;  /* 0x000000a29020723c */ /* 0x000fe20000001820 */
[----:B------:R-:W5:Y:S07]  /*9220*/  LDSM.16.M88.4 R144, [R172+0xc900] ;  /* 0x00c90000ac90783b */ /* 0x000f6e0000000200 */
[C---:B-1----:R-:W-:Y:S01]  /*9230*/  HMMA.16816.F32 R4, R136.reuse, R140, R4 ;  /* 0x0000008c8804723c */ /* 0x042fe20000001804 */
[----:B------:R-:W1:Y:S07]  /*9240*/  LDSM.16.M88.4 R160, [R172+0xd100] ;  /* 0x00d10000aca0783b */ /* 0x000e6e0000000200 */
[C---:B------:R-:W-:Y:S01]  /*9250*/  HMMA.16816.F32 R8, R136.reuse, R142, R8 ;  /* 0x0000008e8808723c */ /* 0x040fe20000001808 */
[----:B------:R-:W1:Y:S07]  /*9260*/  LDSM.16.M88.4 R140, [R172+0xd900] ;  /* 0x00d90000ac8c783b */ /* 0x000e6e0000000200 */
[C---:B--2---:R-:W-:Y:S08]  /*9270*/  HMMA.16816.F32 R12, R136.reuse, R148, R12 ;  /* 0x00000094880c723c */ /* 0x044ff0000000180c */
[C---:B------:R-:W-:Y:S01]  /*9280*/  HMMA.16816.F32 R16, R136.reuse, R150, R16 ;  /* 0x000000968810723c */ /* 0x040fe20000001810 */
[----:B------:R-:W-:Y:S07]  /*9290*/  LDSM.16.M88.4 R148, [R191+UR4+0xe100] ;  /* 0x00e10004bf94783b */ /* 0x000fee0008000200 */
[C---:B---3--:R-:W-:Y:S08]  /*92a0*/  HMMA.16816.F32 R20, R136.reuse, R152, R20 ;  /* 0x000000988814723c */ /* 0x048ff00000001814 */
[C---:B------:R-:W-:Y:S01]  /*92b0*/  HMMA.16816.F32 R24, R136.reuse, R154, R24 ;  /* 0x0000009a8818723c */ /* 0x040fe20000001818 */
[----:B------:R-:W-:Y:S07]  /*92c0*/  LDSM.16.M88.4 R152, [R191+UR4+0xe900] ;  /* 0x00e90004bf98783b */ /* 0x000fee0008000200 */
[C---:B------:R-:W-:Y:S08]  /*92d0*/  HMMA.16816.F32 R28, R136.reuse, R164, R28 ;  /* 0x000000a4881c723c */ /* 0x040ff0000000181c */
[----:B------:R-:W-:Y:S01]  /*92e0*/  HMMA.16816.F32 R32, R136, R166, R32 ;  /* 0x000000a68820723c */ /* 0x000fe20000001820 */
[----:B------:R-:W2:Y:S07]  /*92f0*/  LDSM.16.M88.4 R136, [R193+0x4000] ;  /* 0x00400000c188783b */ /* 0x000eae0000000200 */
[C---:B----4-:R-:W-:Y:S01]  /*9300*/  HMMA.16816.F32 R4, R156.reuse, R168, R4 ;  /* 0x000000a89c04723c */ /* 0x050fe20000001804 */
[----:B------:R-:W-:Y:S07]  /*9310*/  LDSM.16.M88.4 R164, [R189+0x4000] ;  /* 0x00400000bda4783b */ /* 0x000fee0000000200 */
[C---:B------:R-:W-:Y:S01]  /*9320*/  HMMA.16816.F32 R8, R156.reuse, R170, R8 ;  /* 0x000000aa9c08723c */ /* 0x040fe20000001808 */
[----:B------:R-:W-:Y:S07]  /*9330*/  LDSM.16.M88.4 R168, [R2+0xe100] ;  /* 0x00e1000002a8783b */ /* 0x000fee0000000200 */
[C---:B-----5:R-:W-:Y:S08]  /*9340*/  HMMA.16816.F32 R12, R156.reuse, R144, R12 ;  /* 0x000000909c0c723c */ /* 0x060ff0000000180c */
[C---:B------:R-:W-:Y:S01]  /*9350*/  HMMA.16816.F32 R16, R156.reuse, R146, R16 ;  /* 0x000000929c10723c */ /* 0x040fe20000001810 */
[----:B------:R-:W3:Y:S07]  /*9360*/  LDSM.16.M88.4 R144, [R191+UR4+0xf100] ;  /* 0x00f10004bf90783b */ /* 0x000eee0008000200 */
[C---:B-1----:R-:W-:Y:S08]  /*9370*/  HMMA.16816.F32 R20, R156.reuse, R160, R20 ;  /* 0x000000a09c14723c */ /* 0x042ff00000001814 */
[C---:B------:R-:W-:Y:S01]  /*9380*/  HMMA.16816.F32 R24, R156.reuse, R162, R24 ;  /* 0x000000a29c18723c */ /* 0x040fe20000001818 */
[----:B------:R-:W1:Y:S07]  /*9390*/  LDSM.16.M88.4 R160, [R191+UR4+0xf900] ;  /* 0x00f90004bfa0783b */ /* 0x000e6e0008000200 */
[C---:B------:R-:W-:Y:S08]  /*93a0*/  HMMA.16816.F32 R28, R156.reuse, R140, R28 ;  /* 0x0000008c9c1c723c */ /* 0x040ff0000000181c */
[----:B------:R-:W-:Y:S01]  /*93b0*/  HMMA.16816.F32 R32, R156, R142, R32 ;  /* 0x0000008e9c20723c */ /* 0x000fe20000001820 */
[----:B------:R-:W4:Y:S07]  /*93c0*/  LDSM.16.M88.4 R140, [R2+0xe900] ;  /* 0x00e90000028c783b */ /* 0x000f2e0000000200 */
[C---:B--2---:R-:W-:Y:S01]  /*93d0*/  HMMA.16816.F32 R4, R136.reuse, R148, R4 ;  /* 0x000000948804723c */ /* 0x044fe20000001804 */
[----:B------:R-:W-:Y:S07]  /*93e0*/  LDSM.16.M88.4 R156, [R2+0xf900] ;  /* 0x00f90000029c783b */ /* 0x000fee0000000200 */
[C---:B------:R-:W-:Y:S01]  /*93f0*/  HMMA.16816.F32 R8, R136.reuse, R150, R8 ;  /* 0x000000968808723c */ /* 0x040fe20000001808 */
[----:B------:R-:W2:Y:S07]  /*9400*/  LDSM.16.M88.4 R148, [R2+0xf100] ;  /* 0x00f100000294783b */ /* 0x000eae0000000200 */
[C---:B------:R-:W-:Y:S08]  /*9410*/  HMMA.16816.F32 R12, R136.reuse, R152, R12 ;  /* 0x00000098880c723c */ /* 0x040ff0000000180c */
[C---:B------:R-:W-:Y:S01]  /*9420*/  HMMA.16816.F32 R16, R136.reuse, R154, R16 ;  /* 0x0000009a8810723c */ /* 0x040fe20000001810 */
[----:B------:R-:W-:Y:S07]  /*9430*/  LDSM.16.M88.4 R152, [R0+0xe100] ;  /* 0x00e100000098783b */ /* 0x000fee0000000200 */
[C---:B---3--:R-:W-:Y:S08]  /*9440*/  HMMA.16816.F32 R20, R136.reuse, R144, R20 ;  /* 0x000000908814723c */ /* 0x048ff00000001814 */
[C---:B------:R-:W-:Y:S01]  /*9450*/  HMMA.16816.F32 R24, R136.reuse, R146, R24 ;  /* 0x000000928818723c */ /* 0x040fe20000001818 */
[----:B------:R-:W3:Y:S07]  /*9460*/  LDSM.16.M88.4 R144, [R187+0x4000] ;  /* 0x00400000bb90783b */ /* 0x000eee0000000200 */
[C---:B-1----:R-:W-:Y:S08]  /*9470*/  HMMA.16816.F32 R28, R136.reuse, R160, R28 ;  /* 0x000000a0881c723c */ /* 0x042ff0000000181c */
[----:B------:R-:W-:Y:S01]  /*9480*/  HMMA.16816.F32 R32, R136, R162, R32 ;  /* 0x000000a28820723c */ /* 0x000fe20000001820 */
[----:B------:R-:W1:Y:S07]  /*9490*/  LDSM.16.M88.4 R136, [R0+0xe900] ;  /* 0x00e900000088783b */ /* 0x000e6e0000000200 */
[C---:B------:R-:W-:Y:S01]  /*94a0*/  HMMA.16816.F32 R4, R164.reuse, R168, R4 ;  /* 0x000000a8a404723c */ /* 0x040fe20000001804 */
[----:B------:R-:W-:Y:S07]  /*94b0*/  LDSM.16.M88.4 R160, [R186+0x4000] ;  /* 0x00400000baa0783b */ /* 0x000fee0000000200 */
[C---:B------:R-:W-:Y:S01]  /*94c0*/  HMMA.16816.F32 R8, R164.reuse, R170, R8 ;  /* 0x000000aaa408723c */ /* 0x040fe20000001808 */
[----:B------:R-:W-:Y:S07]  /*94d0*/  LDSM.16.M88.4 R168, [R172+0xe100] ;  /* 0x00e10000aca8783b */ /* 0x000fee0000000200 */
[C---:B----4-:R-:W-:Y:S01]  /*94e0*/  HMMA.16816.F32 R12, R164.reuse, R140, R12 ;  /* 0x0000008ca40c723c */ /* 0x050fe2000000180c */
[----:B------:R-:W-:Y:S07]  /*94f0*/  LDSM.16.M88.4 R172, [R172+0x10100] ;  /* 0x01010000acac783b */ /* 0x000fee0000000200 */
[C---:B------:R-:W-:Y:S01]  /*9500*/  HMMA.16816.F32 R16, R164.reuse, R142, R16 ;  /* 0x0000008ea410723c */ /* 0x040fe20000001810 */
[----:B------:R-:W4:Y:S07]  /*9510*/  LDSM.16.M88.4 R140, [R0+0xf100] ;  /* 0x00f10000008c783b */ /* 0x000f2e0000000200 */
[C---:B--2---:R-:W-:Y:S08]  /*9520*/  HMMA.16816.F32 R20, R164.reuse, R148, R20 ;  /* 0x00000094a414723c */ /* 0x044ff00000001814 */
[C---:B------:R-:W-:Y:S01]  /*9530*/  HMMA.16816.F32 R24, R164.reuse, R150, R24 ;  /* 0x00000096a418723c */ /* 0x040fe20000001818 */
[----:B------:R-:W2:Y:S07]  /*9540*/  LDSM.16.M88.4 R148, [R0+0xf900] ;  /* 0x00f900000094783b */ /* 0x000eae0000000200 */
[C---:B------:R-:W-:Y:S08]  /*9550*/  HMMA.16816.F32 R28, R164.reuse, R156, R28 ;  /* 0x0000009ca41c723c */ /* 0x040ff0000000181c */
[----:B------:R-:W-:Y:S01]  /*9560*/  HMMA.16816.F32 R32, R164, R158, R32 ;  /* 0x0000009ea420723c */ /* 0x000fe20000001820 */
[----:B------:R-:W5:Y:S07]  /*9570*/  LDSM.16.M88.4 R156, [R132+0xe900] ;  /* 0x00e90000849c783b */ /* 0x000f6e0000000200 */
[C---:B---3--:R-:W-:Y:S01]  /*9580*/  HMMA.16816.F32 R4, R144.reuse, R152, R4 ;  /* 0x000000989004723c */ /* 0x048fe20000001804 */
[----:B------:R-:W-:Y:S07]  /*9590*/  LDSM.16.M88.4 R164, [R191+UR4+0x11100] ;  /* 0x01110004bfa4783b */ /* 0x000fee0008000200 */
[C---:B------:R-:W-:Y:S01]  /*95a0*/  HMMA.16816.F32 R8, R144.reuse, R154, R8 ;  /* 0x0000009a9008723c */ /* 0x040fe20000001808 */
[----:B------:R-:W-:Y:S07]  /*95b0*/  LDSM.16.M88.4 R152, [R191+UR4+0x10900] ;  /* 0x01090004bf98783b */ /* 0x000fee0008000200 */
[C---:B-1----:R-:W-:Y:S08]  /*95c0*/  HMMA.16816.F32 R12, R144.reuse, R136, R12 ;  /* 0x00000088900c723c */ /* 0x042ff0000000180c */
[C---:B------:R-:W-:Y:S01]  /*95d0*/  HMMA.16816.F32 R16, R144.reuse, R138, R16 ;  /* 0x0000008a9010723c */ /* 0x040fe20000001810 */
[----:B------:R-:W1:Y:S07]  /*95e0*/  LDSM.16.M88.4 R136, [R132+0xf100] ;  /* 0x00f100008488783b */ /* 0x000e6e0000000200 */
[C---:B----4-:R-:W-:Y:S08]  /*95f0*/  HMMA.16816.F32 R20, R144.reuse, R140, R20 ;  /* 0x0000008c9014723c */ /* 0x050ff00000001814 */
[C---:B------:R-:W-:Y:S01]  /*9600*/  HMMA.16816.F32 R24, R144.reuse, R142, R24 ;  /* 0x0000008e9018723c */ /* 0x040fe20000001818 */
[----:B------:R-:W3:Y:S07]  /*9610*/  LDSM.16.M88.4 R140, [R132+0xf900] ;  /* 0x00f90000848c783b */ /* 0x000eee0000000200 */
[C---:B--2---:R-:W-:Y:S08]  /*9620*/  HMMA.16816.F32 R28, R144.reuse, R148, R28 ;  /* 0x00000094901c723c */ /* 0x044ff0000000181c */
[----:B------:R-:W-:Y:S01]  /*9630*/  HMMA.16816.F32 R32, R144, R150, R32 ;  /* 0x000000969020723c */ /* 0x000fe20000001820 */
[----:B------:R-:W-:Y:S07]  /*9640*/  LDSM.16.M88.4 R144, [R193+0x8000] ;  /* 0x00800000c190783b */ /* 0x000fee0000000200 */
[C---:B------:R-:W-:Y:S01]  /*9650*/  HMMA.16816.F32 R4, R160.reuse, R168, R4 ;  /* 0x000000a8a004723c */ /* 0x040fe20000001804 */
[----:B------:R-:W2:Y:S07]  /*9660*/  LDSM.16.M88.4 R148, [R191+UR4+0x10100] ;  /* 0x01010004bf94783b */ /* 0x000eae0008000200 */
        /* <DEDUP_REMOVED lines=8> */
[C---:B---3--:R-:W-:Y:S08]  /*96f0*/  HMMA.16816.F32 R28, R160.reuse, R140, R28 ;  /* 0x0000008ca01c723c */ /* 0x048ff0000000181c */
[----:B------:R-:W-:Y:S01]  /*9700*/  HMMA.16816.F32 R32, R160, R142, R32 ;  /* 0x0000008ea020723c */ /* 0x000fe20000001820 */
[----:B------:R-:W3:Y:S07]  /*9710*/  LDSM.16.M88.4 R140, [R2+0x10900] ;  /* 0x01090000028c783b */ /* 0x000eee0000000200 */
        /* <DEDUP_REMOVED lines=10> */
[C---:B----4-:R-:W-:Y:S08]  /*97c0*/  HMMA.16816.F32 R28, R144.reuse, R156, R28 ;  /* 0x0000009c901c723c */ /* 0x050ff0000000181c */
[----:B------:R-:W-:Y:S01]  /*97d0*/  HMMA.16816.F32 R32, R144, R158, R32 ;  /* 0x0000009e9020723c */ /* 0x000fe20000001820 */
[----:B------:R-:W4:Y:S07]  /*97e0*/  LDSM.16.M88.4 R144, [R0+0x10900] ;  /* 0x010900000090783b */ /* 0x000f2e0000000200 */
[C---:B-1----:R-:W-:Y:S01]  /*97f0*/  HMMA.16816.F32 R4, R136.reuse, R168, R4 ;  /* 0x000000a88804723c */ /* 0x042fe20000001804 */
[----:B------:R-:W1:Y:S07]  /*9800*/  LDSM.16.M88.4 R156, [R0+0x11100] ;  /* 0x01110000009c783b */ /* 0x000e6e0000000200 */
[C---:B------:R-:W-:Y:S01]  /*9810*/  HMMA.16816.F32 R8, R136.reuse, R170, R8 ;  /* 0x000000aa8808723c */ /* 0x040fe20000001808 */
[----:B------:R-:W-:Y:S07]  /*9820*/  LDSM.16.M88.4 R168, [R186+0x8000] ;  /* 0x00800000baa8783b */ /* 0x000fee0000000200 */
[C---:B---3--:R-:W-:Y:S08]  /*9830*/  HMMA.16816.F32 R12, R136.reuse, R140, R12 ;  /* 0x0000008c880c723c */ /* 0x048ff0000000180c */
[C---:B------:R-:W-:Y:S01]  /*9840*/  HMMA.16816.F32 R16, R136.reuse, R142, R16 ;  /* 0x0000008e8810723c */ /* 0x040fe20000001810 */
[----:B------:R-:W3:Y:S07]  /*9850*/  LDSM.16.M88.4 R140, [R0+0x11900] ;  /* 0x01190000008c783b */ /* 0x000eee0000000200 */
[C---:B--2---:R-:W-:Y:S08]  /*9860*/  HMMA.16816.F32 R20, R136.reuse, R148, R20 ;  /* 0x000000948814723c */ /* 0x044ff00000001814 */
[C---:B------:R-:W-:Y:S08]  /*9870*/  HMMA.16816.F32 R24, R136.reuse, R150, R24 ;  /* 0x000000968818723c */ /* 0x040ff00000001818 */
[C---:B-----5:R-:W-:Y:S08]  /*9880*/  HMMA.16816.F32 R28, R136.reuse, R152, R28 ;  /* 0x00000098881c723c */ /* 0x060ff0000000181c */
[----:B------:R-:W-:Y:S01]  /*9890*/  HMMA.16816.F32 R32, R136, R154, R32 ;  /* 0x0000009a8820723c */ /* 0x000fe20000001820 */
[----:B------:R-:W2:Y:S07]  /*98a0*/  LDSM.16.M88.4 R136, [R132+0x10900] ;  /* 0x010900008488783b */ /* 0x000eae0000000200 */
[C---:B------:R-:W-:Y:S08]  /*98b0*/  HMMA.16816.F32 R4, R160.reuse, R164, R4 ;  /* 0x000000a4a004723c */ /* 0x040ff00000001804 */
[C---:B------:R-:W-:Y:S08]  /*98c0*/  HMMA.16816.F32 R8, R160.reuse, R166, R8 ;  /* 0x000000a6a008723c */ /* 0x040ff00000001808 */
[C---:B----4-:R-:W-:Y:S08]  /*98d0*/  HMMA.16816.F32 R12, R160.reuse, R144, R12 ;  /* 0x00000090a00c723c */ /* 0x050ff0000000180c */
[C---:B------:R-:W-:Y:S01]  /*98e0*/  HMMA.16816.F32 R16, R160.reuse, R146, R16 ;  /* 0x00000092a010723c */ /* 0x040fe20000001810 */
[----:B------:R-:W4:Y:S07]  /*98f0*/  LDSM.16.M88.4 R144, [R132+0x11100] ;  /* 0x011100008490783b */ /* 0x000f2e0000000200 */
[C---:B-1----:R-:W-:Y:S08]  /*9900*/  HMMA.16816.F32 R20, R160.reuse, R156, R20 ;  /* 0x0000009ca014723c */ /* 0x042ff00000001814 */
[C---:B------:R-:W-:Y:S08]  /*9910*/  HMMA.16816.F32 R24, R160.reuse, R158, R24 ;  /* 0x0000009ea018723c */ /* 0x040ff00000001818 */
[C---:B---3--:R-:W-:Y:S08]  /*9920*/  HMMA.16816.F32 R28, R160.reuse, R140, R28 ;  /* 0x0000008ca01c723c */ /* 0x048ff0000000181c */
        /* <DEDUP_REMOVED lines=11> */
[C---:B----4-:R-:W-:Y:S01]  /*99e0*/  HMMA.16816.F32 R20, R168.reuse, R144, R20 ;  /* 0x00000090a814723c */ /* 0x050fe20000001814 */
[----:B------:R-:W-:Y:S03]  /*99f0*/  LDSM.16.MT88.4 R152, [R184+UR4+0x2900] ;  /* 0x00290004b898783b */ /* 0x000fe60008004200 */
[----:B------:R-:W-:Y:S04]  /*9a00*/  FMNMX.FTZ R149, R5, R0, !PT ;  /* 0x0000000005957209 */ /* 0x000fe80007810000 */
[C---:B------:R-:W-:Y:S04]  /*9a10*/  HMMA.16816.F32 R24, R168.reuse, R146, R24 ;  /* 0x00000092a818723c */ /* 0x040fe80000001818 */
        /* <DEDUP_REMOVED lines=37> */
[----:B-1----:R-:W-:Y:S07]  /*9c70*/  FMNMX.FTZ R2, R145, R2, !PT ;  /* 0x0000000291027209 */ /* 0x002fee0007810000 */
[----:B------:R-:W-:Y:S01]  /*9c80*/  LDSM.16.MT88.4 R144, [R185+UR4+0x2900] ;  /* 0x00290004b990783b */ /* 0x000fe20008004200 */
[C---:B------:R-:W-:Y:S02]  /*9c90*/  FADD.FTZ R133, -R2.reuse, R133 ;  /* 0x0000008502857221 */ /* 0x040fe40000010100 */
[----:B------:R-:W-:Y:S01]  /*9ca0*/  FMUL.FTZ R165, R2, c[0x0][0x2d0] ;  /* 0x0000b40002a57a20 */ /* 0x000fe20000410000 */
[----:B--2---:R-:W-:Y:S01]  /*9cb0*/  FMNMX.FTZ R0, R143, R0, !PT ;  /* 0x000000008f007209 */ /* 0x004fe20007810000 */
[----:B------:R-:W-:Y:S02]  /*9cc0*/  FMUL.FTZ R132, R133, c[0x0][0x2d0] ;  /* 0x0000b40085847a20 */ /* 0x000fe40000410000 */
[----:B------:R-:W-:Y:S02]  /*9cd0*/  FFMA.FTZ R158, R4, c[0x0][0x2d0], -R165 ;  /* 0x0000b400049e7a23 */ /* 0x000fe400000108a5 */
[C---:B------:R-:W-:Y:S02]  /*9ce0*/  FADD.FTZ R133, -R0.reuse, R3 ;  /* 0x0000000300857221 */ /* 0x040fe40000010100 */
[----:B------:R-:W-:Y:S01]  /*9cf0*/  FMUL.FTZ R164, R0, c[0x0][0x2d0] ;  /* 0x0000b40000a47a20 */ /* 0x000fe20000410000 */
[----:B------:R-:W1:Y:S01]  /*9d00*/  MUFU.EX2 R132, R132 ;  /* 0x0000008400847308 */ /* 0x000e620000000800 */
[----:B------:R-:W-:Y:S02]  /*9d10*/  FMUL.FTZ R3, R133, c[0x0][0x2d0] ;  /* 0x0000b40085037a20 */ /* 0x000fe40000410000 */
[--C-:B------:R-:W-:Y:S02]  /*9d20*/  FFMA.FTZ R161, R5, c[0x0][0x2d0], -R165.reuse ;  /* 0x0000b40005a17a23 */ /* 0x100fe400000108a5 */
[--C-:B------:R-:W-:Y:S02]  /*9d30*/  FFMA.FTZ R156, R8, c[0x0][0x2d0], -R165.reuse ;  /* 0x0000b400089c7a23 */ /* 0x100fe400000108a5 */
[--C-:B------:R-:W-:Y:S01]  /*9d40*/  FFMA.FTZ R157, R9, c[0x0][0x2d0], -R165.reuse ;  /* 0x0000b400099d7a23 */ /* 0x100fe200000108a5 */
[----:B------:R-:W-:Y:S01]  /*9d50*/  IADD3 R9, R185, UR4, RZ ;  /* 0x00000004b9097c10 */ /* 0x000fe2000fffe0ff */
[--C-:B------:R-:W-:Y:S01]  /*9d60*/  FFMA.FTZ R162, R6, c[0x0][0x2d0], -R164.reuse ;  /* 0x0000b40006a27a23 */ /* 0x100fe200000108a4 */
[----:B------:R-:W2:Y:S01]  /*9d70*/  MUFU.EX2 R3, R3 ;  /* 0x0000000300037308 */ /* 0x000ea20000000800 */
[--C-:B------:R-:W-:Y:S01]  /*9d80*/  FFMA.FTZ R159, R7, c[0x0][0x2d0], -R164.reuse ;  /* 0x0000b400079f7a23 */ /* 0x100fe200000108a4 */
[----:B------:R-:W-:Y:S01]  /*9d90*/  IADD3 R133, R190, R9, RZ ;  /* 0x00000009be857210 */ /* 0x000fe20007ffe0ff */
[--C-:B------:R-:W-:Y:S02]  /*9da0*/  FFMA.FTZ R160, R10, c[0x0][0x2d0], -R164.reuse ;  /* 0x0000b4000aa07a23 */ /* 0x100fe400000108a4 */
[--C-:B------:R-:W-:Y:S02]  /*9db0*/  FFMA.FTZ R163, R11, c[0x0][0x2d0], -R164.reuse ;  /* 0x0000b4000ba37a23 */ /* 0x100fe400000108a4 */
[----:B------:R-:W3:Y:S01]  /*9dc0*/  LDSM.16.MT88.4 R140, [R133+0x100] ;  /* 0x00010000858c783b */ /* 0x000ee20000004200 */
[--C-:B------:R-:W-:Y:S02]  /*9dd0*/  FFMA.FTZ R166, R12, c[0x0][0x2d0], -R165.reuse ;  /* 0x0000b4000ca67a23 */ /* 0x100fe400000108a5 */
[----:B------:R-:W-:Y:S01]  /*9de0*/  MUFU.EX2 R158, R158 ;  /* 0x0000009e009e7308 */ /* 0x000fe20000000800 */
[--C-:B------:R-:W-:Y:S02]  /*9df0*/  FFMA.FTZ R167, R13, c[0x0][0x2d0], -R165.reuse ;  /* 0x0000b4000da77a23 */ /* 0x100fe400000108a5 */
[--C-:B------:R-:W-:Y:S02]  /*9e00*/  FFMA.FTZ R168, R14, c[0x0][0x2d0], -R164.reuse ;  /* 0x0000b4000ea87a23 */ /* 0x100fe400000108a4 */
[C---:B-1----:R-:W-:Y:S01]  /*9e10*/  FMUL.FTZ R4, R132.reuse, R128 ;  /* 0x0000008084047220 */ /* 0x042fe20000410000 */
[----:B------:R-:W-:Y:S01]  /*9e20*/  LDSM.16.MT88.4 R148, [R133+0x2900] ;  /* 0x002900008594783b */ /* 0x000fe20000004200 */
[C---:B------:R-:W-:Y:S02]  /*9e30*/  FMUL.FTZ R5, R132.reuse, R129 ;  /* 0x0000008184057220 */ /* 0x040fe40000410000 */
[C---:B------:R-:W-:Y:S01]  /*9e40*/  FMUL.FTZ R8, R132.reuse, R124 ;  /* 0x0000007c84087220 */ /* 0x040fe20000410000 */
[----:B------:R-:W1:Y:S01]  /*9e50*/  MUFU.EX2 R161, R161 ;  /* 0x000000a100a17308 */ /* 0x000e620000000800 */
[C---:B------:R-:W-:Y:S02]  /*9e60*/  FMUL.FTZ R9, R132.reuse, R125 ;  /* 0x0000007d84097220 */ /* 0x040fe40000410000 */
[C---:B------:R-:W-:Y:S02]  /*9e70*/  FMUL.FTZ R100, R132.reuse, R100 ;  /* 0x0000006484647220 */ /* 0x040fe40000410000 */
[C---:B--2---:R-:W-:Y:S02]  /*9e80*/  FMUL.FTZ R6, R3.reuse, R130 ;  /* 0x0000008203067220 */ /* 0x044fe40000410000 */
[C---:B------:R-:W-:Y:S02]  /*9e90*/  FMUL.FTZ R7, R3.reuse, R131 ;  /* 0x0000008303077220 */ /* 0x040fe40000410000 */
[C---:B------:R-:W-:Y:S01]  /*9ea0*/  FMUL.FTZ R10, R3.reuse, R126 ;  /* 0x0000007e030a7220 */ /* 0x040fe20000410000 */
[----:B------:R-:W-:Y:S01]  /*9eb0*/  MUFU.EX2 R156, R156 ;  /* 0x0000009c009c7308 */ /* 0x000fe20000000800 */
[C---:B------:R-:W-:Y:S02]  /*9ec0*/  FMUL.FTZ R11, R3.reuse, R127 ;  /* 0x0000007f030b7220 */ /* 0x040fe40000410000 */
[----:B------:R-:W2:Y:S01]  /*9ed0*/  LDSM.16.MT88.4 R124, [R184+UR4+0x100] ;  /* 0x00010004b87c783b */ /* 0x000ea20008004200 */
[C---:B------:R-:W-:Y:S02]  /*9ee0*/  FMUL.FTZ R101, R132.reuse, R101 ;  /* 0x0000006584657220 */ /* 0x040fe40000410000 */
[C---:B------:R-:W-:Y:S02]  /*9ef0*/  FMUL.FTZ R102, R3.reuse, R102 ;  /* 0x0000006603667220 */ /* 0x040fe40000410000 */
[----:B------:R-:W-:Y:S02]  /*9f00*/  FMUL.FTZ R103, R3, R103 ;  /* 0x0000006703677220 */ /* 0x000fe40000410000 */
[----:B------:R-:W4:Y:S01]  /*9f10*/  MUFU.EX2 R157, R157 ;  /* 0x0000009d009d7308 */ /* 0x000f220000000800 */
[C---:B------:R-:W-:Y:S02]  /*9f20*/  FMUL.FTZ R104, R132.reuse, R104 ;  /* 0x0000006884687220 */ /* 0x040fe40000410000 */
[C---:B------:R-:W-:Y:S01]  /*9f30*/  FMUL.FTZ R105, R132.reuse, R105 ;  /* 0x0000006984697220 */ /* 0x040fe20000410000 */
[----:B-1----:R-:W-:Y:S01]  /*9f40*/  F2FP.PACK_AB R128, R161, R158 ;  /* 0x0000009ea180723e */ /* 0x002fe200000000ff */
        /* <DEDUP_REMOVED lines=8> */
[--C-:B------:R-:W-:Y:S01]  /*9fd0*/  FFMA.FTZ R170, R16, c[0x0][0x2d0], -R165.reuse ;  /* 0x0000b40010aa7a23 */ /* 0x100fe200000108a5 */
[----:B------:R-:W1:Y:S01]  /*9fe0*/  MUFU.EX2 R159, R159 ;  /* 0x0000009f009f7308 */ /* 0x000e620000000800 */
[--C-:B------:R-:W-:Y:S02]  /*9ff0*/  FFMA.FTZ R171, R17, c[0x0][0x2d0], -R165.reuse ;  /* 0x0000b40011ab7a23 */ /* 0x100fe400000108a5 */
[--C-:B------:R-:W-:Y:S01]  /*a000*/  FFMA.FTZ R172, R18, c[0x0][0x2d0], -R164.reuse ;  /* 0x0000b40012ac7a23 */ /* 0x100fe200000108a4 */
[----:B----4-:R-:W-:Y:S01]  /*a010*/  F2FP.PACK_AB R130, R157, R156 ;  /* 0x0000009c9d82723e */ /* 0x010fe200000000ff */
[--C-:B------:R-:W-:Y:S02]  /*a020*/  FFMA.FTZ R173, R19, c[0x0][0x2d0], -R164.reuse ;  /* 0x0000b40013ad7a23 */ /* 0x100fe400000108a4 */
[----:B------:R-:W-:Y:S01]  /*a030*/  LDSM.16.MT88.4 R16, [R133+0x900] ;  /* 0x000900008510783b */ /* 0x000fe20000004200 */
[--C-:B------:R-:W-:Y:S02]  /*a040*/  FFMA.FTZ R174, R28, c[0x0][0x2d0], -R165.reuse ;  /* 0x0000b4001cae7a23 */ /* 0x100fe400000108a5 */
[----:B------:R-:W-:Y:S01]  /*a050*/  MUFU.EX2 R160, R160 ;  /* 0x000000a000a07308 */ /* 0x000fe20000000800 */
[--C-:B------:R-:W-:Y:S02]  /*a060*/  FFMA.FTZ R175, R29, c[0x0][0x2d0], -R165.reuse ;  /* 0x0000b4001daf7a23 */ /* 0x100fe400000108a5 */
[--C-:B------:R-:W-:Y:S02]  /*a070*/  FFMA.FTZ R209, R30, c[0x0][0x2d0], -R164.reuse ;  /* 0x0000b4001ed17a23 */ /* 0x100fe400000108a4 */
[--C-:B------:R-:W-:Y:S02]  /*a080*/  FFMA.FTZ R216, R31, c[0x0][0x2d0], -R164.reuse ;  /* 0x0000b4001fd87a23 */ /* 0x100fe400000108a4 */
[----:B------:R-:W-:Y:S01]  /*a090*/  LDSM.16.MT88.4 R28, [R184+UR4+0x1900] ;  /* 0x00190004b81c783b */ /* 0x000fe20008004200 */
[----:B------:R-:W-:Y:S02]  /*a0a0*/  FFMA.FTZ R217, R32, c[0x0][0x2d0], -R165 ;  /* 0x0000b40020d97a23 */ /* 0x000fe400000108a5 */
[----:B------:R-:W4:Y:S01]  /*a0b0*/  MUFU.EX2 R163, R163 ;  /* 0x000000a300a37308 */ /* 0x000f220000000800 */
[----:B------:R-:W-:Y:S02]  /*a0c0*/  FFMA.FTZ R219, R34, c[0x0][0x2d0], -R164 ;  /* 0x0000b40022db7a23 */ /* 0x000fe400000108a4 */
        /* <DEDUP_REMOVED lines=13> */
[----:B------:R-:W-:Y:S01]  /*a1a0*/  FMUL.FTZ R122, R3, R122 ;  /* 0x0000007a037a7220 */ /* 0x000fe20000410000 */
[----:B----4-:R-:W-:Y:S01]  /*a1b0*/  F2FP.PACK_AB R131, R163, R160 ;  /* 0x000000a0a383723e */ /* 0x010fe200000000ff */
[C---:B------:R-:W-:Y:S02]  /*a1c0*/  FMUL.FTZ R123, R3.reuse, R123 ;  /* 0x0000007b037b7220 */ /* 0x040fe40000410000 */
[C---:B------:R-:W-:Y:S02]  /*a1d0*/  FMUL.FTZ R36, R132.reuse, R36 ;  /* 0x0000002484247220 */ /* 0x040fe40000410000 */
[----:B------:R-:W-:Y:S01]  /*a1e0*/  FMUL.FTZ R37, R132, R37 ;  /* 0x0000002584257220 */ /* 0x000fe20000410000 */
[----:B------:R-:W-:Y:S01]  /*a1f0*/  MUFU.EX2 R168, R168 ;  /* 0x000000a800a87308 */ /* 0x000fe20000000800 */
[C---:B------:R-:W-:Y:S05]  /*a200*/  HMMA.16816.F32 R4, R128.reuse, R136, R4 ;  /* 0x000000888004723c */ /* 0x040fea0000001804 */
[C---:B------:R-:W-:Y:S02]  /*a210*/  FMUL.FTZ R38, R3.reuse, R38 ;  /* 0x0000002603267220 */ /* 0x040fe40000410000 */
[----:B------:R-:W-:Y:S01]  /*a220*/  IADD3 R137, R184, UR4, RZ ;  /* 0x00000004b8897c10 */ /* 0x000fe2000fffe0ff */
[C---:B------:R-:W-:Y:S01]  /*a230*/  HMMA.16816.F32 R8, R128.reuse, R138, R8 ;  /* 0x0000008a8008723c */ /* 0x040fe20000001808 */
[----:B------:R-:W4:Y:S03]  /*a240*/  MUFU.EX2 R169, R169 ;  /* 0x000000a900a97308 */ /* 0x000f260000000800 */
[----:B------:R-:W-:Y:S01]  /*a250*/  IADD3 R134, R190, R137, RZ ;  /* 0x00000089be867210 */ /* 0x000fe20007ffe0ff */
[C---:B------:R-:W-:Y:S02]  /*a260*/  FMUL.FTZ R39, R3.reuse, R39 ;  /* 0x0000002703277220 */ /* 0x040fe40000410000 */
[C---:B------:R-:W-:Y:S01]  /*a270*/  FMUL.FTZ R40, R132.reuse, R40 ;  /* 0x0000002884287220 */ /* 0x040fe20000410000 */
[C---:B---3--:R-:W-:Y:S01]  /*a280*/  HMMA.16816.F32 R100, R128.reuse, R140, R100 ;  /* 0x0000008c8064723c */ /* 0x048fe20000001864 */
[----:B------:R-:W3:Y:S02]  /*a290*/  LDSM.16.MT88.4 R136, [R134+0x100] ;  /* 0x000100008688783b */ /* 0x000ee40000004200 */
[----:B------:R-:W-:Y:S01]  /*a2a0*/  MUFU.EX2 R170, R170 ;  /* 0x000000aa00aa7308 */ /* 0x000fe20000000800 */
[C---:B------:R-:W-:Y:S02]  /*a2b0*/  FMUL.FTZ R41, R132.reuse, R41 ;  /* 0x0000002984297220 */ /* 0x040fe40000410000 */
[C---:B------:R-:W-:Y:S02]  /*a2c0*/  FMUL.FTZ R42, R3.reuse, R42 ;  /* 0x0000002a032a7220 */ /* 0x040fe40000410000 */
[C---:B------:R-:W-:Y:S01]  /*a2d0*/  HMMA.16816.F32 R104, R128.reuse, R142, R104 ;  /* 0x0000008e8068723c */ /* 0x040fe20000001868 */
[----:B------:R-:W5:Y:S03]  /*a2e0*/  LDSM.16.MT88.4 R140, [R185+UR4+0x2100] ;  /* 0x00210004b98c783b */ /* 0x000f660008004200 */
[C---:B------:R-:W-:Y:S01]  /*a2f0*/  FMUL.FTZ R43, R3.reuse, R43 ;  /* 0x0000002b032b7220 */ /* 0x040fe20000410000 */
[----:B------:R-:W1:Y:S01]  /*a300*/  MUFU.EX2 R171, R171 ;  /* 0x000000ab00ab7308 */ /* 0x000e620000000800 */
[C---:B------:R-:W-:Y:S02]  /*a310*/  FMUL.FTZ R44, R132.reuse, R44 ;  /* 0x0000002c842c7220 */ /* 0x040fe40000410000 */
[C---:B--2---:R-:W-:Y:S01]  /*a320*/  HMMA.16816.F32 R108, R128.reuse, R124, R108 ;  /* 0x0000007c806c723c */ /* 0x044fe2000000186c */
[----:B------:R-:W-:Y:S03]  /*a330*/  LDSM.16.MT88.4 R12, [R134+0x4100] ;  /* 0x00410000860c783b */ /* 0x000fe60000004200 */
[C---:B------:R-:W-:Y:S02]  /*a340*/  FMUL.FTZ R45, R132.reuse, R45 ;  /* 0x0000002d842d7220 */ /* 0x040fe40000410000 */
[C---:B------:R-:W-:Y:S01]  /*a350*/  FMUL.FTZ R46, R3.reuse, R46 ;  /* 0x0000002e032e7220 */ /* 0x040fe20000410000 */
[----:B------:R-:W-:Y:S01]  /*a360*/  MUFU.EX2 R172, R172 ;  /* 0x000000ac00ac7308 */ /* 0x000fe20000000800 */
[C---:B------:R-:W-:Y:S01]  /*a370*/  HMMA.16816.F32 R112, R128.reuse, R126, R112 ;  /* 0x0000007e8070723c */ /* 0x040fe20000001870 */
[----:B------:R-:W2:Y:S03]  /*a380*/  LDSM.16.MT88.4 R124, [R133+0x2100] ;  /* 0x00210000857c783b */ /* 0x000ea60000004200 */
[C---:B------:R-:W-:Y:S02]  /*a390*/  FMUL.FTZ R47, R3.reuse, R47 ;  /* 0x0000002f032f7220 */ /* 0x040fe40000410000 */
[C---:B------:R-:W-:Y:S02]  /*a3a0*/  FMUL.FTZ R48, R132.reuse, R48 ;  /* 0x0000003084307220 */ /* 0x040fe40000410000 */
[C---:B------:R-:W-:Y:S01]  /*a3b0*/  FMUL.FTZ R49, R132.reuse, R49 ;  /* 0x0000003184317220 */ /* 0x040fe20000410000 */
[----:B------:R-:W1:Y:S03]  /*a3c0*/  MUFU.EX2 R173, R173 ;  /* 0x000000ad00ad7308 */ /* 0x000e660000000800 */
[C---:B------:R-:W-:Y:S02]  /*a3d0*/  FMUL.FTZ R50, R3.reuse, R50 ;  /* 0x0000003203327220 */ /* 0x040fe40000410000 */
[C---:B------:R-:W-:Y:S02]  /*a3e0*/  FMUL.FTZ R51, R3.reuse, R51 ;  /* 0x0000003303337220 */ /* 0x040fe40000410000 */
[C---:B------:R-:W-:Y:S01]  /*a3f0*/  FMUL.FTZ R52, R132.reuse, R52 ;  /* 0x0000003484347220 */ /* 0x040fe20000410000 */
[C---:B---3--:R-:W-:Y:S02]  /*a400*/  HMMA.16816.F32 R116, R128.reuse, R136, R116 ;  /* 0x000000888074723c */ /* 0x048fe40000001874 */
[----:B------:R-:W-:Y:S01]  /*a410*/  MUFU.EX2 R174, R174 ;  /* 0x000000ae00ae7308 */ /* 0x000fe20000000800 */
[C---:B------:R-:W-:Y:S02]  /*a420*/  FMUL.FTZ R53, R132.reuse, R53 ;  /* 0x0000003584357220 */ /* 0x040fe40000410000 */
[C---:B------:R-:W-:Y:S02]  /*a430*/  FMUL.FTZ R54, R3.reuse, R54 ;  /* 0x0000003603367220 */ /* 0x040fe40000410000 */
[C---:B------:R-:W-:Y:S01]  /*a440*/  FMUL.FTZ R55, R3.reuse, R55 ;  /* 0x0000003703377220 */ /* 0x040fe20000410000 */
[C---:B------:R-:W-:Y:S01]  /*a450*/  HMMA.16816.F32 R120, R128.reuse, R138, R120 ;  /* 0x0000008a8078723c */ /* 0x040fe20000001878 */
[----:B------:R-:W3:Y:S03]  /*a460*/  LDSM.16.MT88.4 R136, [R184+UR4+0x2100] ;  /* 0x00210004b888783b */ /* 0x000ee60008004200 */
[C---:B------:R-:W-:Y:S01]  /*a470*/  FMUL.FTZ R56, R132.reuse, R56 ;  /* 0x0000003884387220 */ /* 0x040fe20000410000 */
[----:B------:R-:W-:Y:S01]  /*a480*/  MUFU.EX2 R175, R175 ;  /* 0x000000af00af7308 */ /* 0x000fe20000000800 */
[C---:B------:R-:W-:Y:S02]  /*a490*/  FMUL.FTZ R57, R132.reuse, R57 ;  /* 0x0000003984397220 */ /* 0x040fe40000410000 */
[C---:B-----5:R-:W-:Y:S04]  /*a4a0*/  HMMA.16816.F32 R36, R128.reuse, R140, R36 ;  /* 0x0000008c8024723c */ /* 0x060fe80000001824 */
[C---:B------:R-:W-:Y:S02]  /*a4b0*/  FMUL.FTZ R58, R3.reuse, R58 ;  /* 0x0000003a033a7220 */ /* 0x040fe40000410000 */
[C---:B------:R-:W-:Y:S01]  /*a4c0*/  FMUL.FTZ R59, R3.reuse, R59 ;  /* 0x0000003b033b7220 */ /* 0x040fe20000410000 */
[----:B------:R-:W-:Y:S01]  /*a4d0*/  MUFU.EX2 R209, R209 ;  /* 0x000000d100d17308 */ /* 0x000fe20000000800 */
[C---:B------:R-:W-:Y:S01]  /*a4e0*/  HMMA.16816.F32 R40, R128.reuse, R142, R40 ;  /* 0x0000008e8028723c */ /* 0x040fe20000001828 */
[----:B------:R-:W5:Y:S03]  /*a4f0*/  LDSM.16.MT88.4 R140, [R134+0x2100] ;  /* 0x00210000868c783b */ /* 0x000f660000004200 */
[C---:B------:R-:W-:Y:S02]  /*a500*/  FMUL.FTZ R60, R132.reuse, R60 ;  /* 0x0000003c843c7220 */ /* 0x040fe40000410000 */
[C---:B------:R-:W-:Y:S02]  /*a510*/  FMUL.FTZ R61, R132.reuse, R61 ;  /* 0x0000003d843d7220 */ /* 0x040fe40000410000 */
[C---:B--2---:R-:W-:Y:S01]  /*a520*/  HMMA.16816.F32 R44, R128.reuse, R124, R44 ;  /* 0x0000007c802c723c */ /* 0x044fe2000000182c */
[----:B------:R-:W-:Y:S03]  /*a530*/  MUFU.EX2 R216, R216 ;  /* 0x000000d800d87308 */ /* 0x000fe60000000800 */
[C---:B------:R-:W-:Y:S02]  /*a540*/  FMUL.FTZ R62, R3.reuse, R62 ;  /* 0x0000003e033e7220 */ /* 0x040fe40000410000 */
[C---:B------:R-:W-:Y:S02]  /*a550*/  FMUL.FTZ R63, R3.reuse, R63 ;  /* 0x0000003f033f7220 */ /* 0x040fe40000410000 */
[C---:B------:R-:W-:Y:S01]  /*a560*/  HMMA.16816.F32 R48, R128.reuse, R126, R48 ;  /* 0x0000007e8030723c */ /* 0x040fe20000001830 */
[----:B------:R-:W2:Y:S02]  /*a570*/  LDSM.16.MT88.4 R124, [R185+UR4+0x4100] ;  /* 0x00410004b97c783b */ /* 0x000ea40008004200 */
[----:B------:R-:W-:Y:S01]  /*a580*/  MUFU.EX2 R217, R217 ;  /* 0x000000d900d97308 */ /* 0x000fe20000000800 */
[C---:B------:R-:W-:Y:S02]  /*a590*/  FMUL.FTZ R64, R132.reuse, R64 ;  /* 0x0000004084407220 */ /* 0x040fe40000410000 */
[C---:B------:R-:W-:Y:S02]  /*a5a0*/  FMUL.FTZ R65, R132.reuse, R65 ;  /* 0x0000004184417220 */ /* 0x040fe40000410000 */
[C---:B------:R-:W-:Y:S01]  /*a5b0*/  FMUL.FTZ R66, R3.reuse, R66 ;  /* 0x0000004203427220 */ /* 0x040fe20000410000 */
        /* <DEDUP_REMOVED lines=13> */
[----:B------:R-:W5:Y:S03]  /*a690*/  LDSM.16.MT88.4 R140, [R184+UR4+0x4100] ;  /* 0x00410004b88c783b */ /* 0x000f660008004200 */
[C---:B------:R-:W-:Y:S02]  /*a6a0*/  FMUL.FTZ R74, R3.reuse, R74 ;  /* 0x0000004a034a7220 */ /* 0x040fe40000410000 */
[C---:B------:R-:W-:Y:S02]  /*a6b0*/  FMUL.FTZ R75, R3.reuse, R75 ;  /* 0x0000004b034b7220 */ /* 0x040fe40000410000 */
[C---:B--2---:R-:W-:Y:S04]  /*a6c0*/  HMMA.16816.F32 R68, R128.reuse, R124, R68 ;  /* 0x0000007c8044723c */ /* 0x044fe80000001844 */
[C---:B------:R-:W-:Y:S02]  /*a6d0*/  FMUL.FTZ R76, R132.reuse, R76 ;  /* 0x0000004c844c7220 */ /* 0x040fe40000410000 */
[C---:B------:R-:W-:Y:S02]  /*a6e0*/  FMUL.FTZ R77, R132.reuse, R77 ;  /* 0x0000004d844d7220 */ /* 0x040fe40000410000 */
[C---:B------:R-:W-:Y:S01]  /*a6f0*/  HMMA.16816.F32 R72, R128.reuse, R126, R72 ;  /* 0x0000007e8048723c */ /* 0x040fe20000001848 */
[----:B------:R-:W2:Y:S03]  /*a700*/  LDSM.16.MT88.4 R124, [R185+UR4+0x900] ;  /* 0x00090004b97c783b */ /* 0x000ea60008004200 */
[C---:B------:R-:W-:Y:S02]  /*a710*/  FMUL.FTZ R78, R3.reuse, R78 ;  /* 0x0000004e034e7220 */ /* 0x040fe40000410000 */
[C---:B------:R-:W-:Y:S02]  /*a720*/  FMUL.FTZ R79, R3.reuse, R79 ;  /* 0x0000004f034f7220 */ /* 0x040fe40000410000 */
[C---:B------:R-:W-:Y:S04]  /*a730*/  FMUL.FTZ R80, R132.reuse, R80 ;  /* 0x0000005084507220 */ /* 0x040fe80000410000 */
[C---:B------:R-:W-:Y:S01]  /*a740*/  FMUL.FTZ R81, R132.reuse, R81 ;  /* 0x0000005184517220 */ /* 0x040fe20000410000 */
[C---:B---3--:R-:W-:Y:S03]  /*a750*/  HMMA.16816.F32 R76, R128.reuse, R136, R76 ;  /* 0x00000088804c723c */ /* 0x048fe6000000184c */
[C---:B------:R-:W-:Y:S02]  /*a760*/  FMUL.FTZ R82, R3.reuse, R82 ;  /* 0x0000005203527220 */ /* 0x040fe40000410000 */
[C---:B------:R-:W-:Y:S02]  /*a770*/  FMUL.FTZ R83, R3.reuse, R83 ;  /* 0x0000005303537220 */ /* 0x040fe40000410000 */
[C---:B------:R-:W-:Y:S02]  /*a780*/  FMUL.FTZ R84, R132.reuse, R84 ;  /* 0x0000005484547220 */ /* 0x040fe40000410000 */
[C---:B------:R-:W-:Y:S03]  /*a790*/  FMUL.FTZ R85, R132.reuse, R85 ;  /* 0x0000005584557220 */ /* 0x040fe60000410000 */
[C---:B------:R-:W-:Y:S01]  /*a7a0*/  HMMA.16816.F32 R80, R128.reuse, R138, R80 ;  /* 0x0000008a8050723c */ /* 0x040fe20000001850 */
[----:B------:R-:W3:Y:S02]  /*a7b0*/  LDSM.16.MT88.4 R136, [R184+UR4+0x900] ;  /* 0x00090004b888783b */ /* 0x000ee40008004200 */
        /* <DEDUP_REMOVED lines=15> */
[C---:B------:R-:W-:Y:S03]  /*a8b0*/  HMMA.16816.F32 R92, R128.reuse, R12, R92 ;  /* 0x0000000c805c723c */ /* 0x040fe6000000185c */
[C---:B------:R-:W-:Y:S02]  /*a8c0*/  FMUL.FTZ R98, R3.reuse, R98 ;  /* 0x0000006203627220 */ /* 0x040fe40000410000 */
[----:B------:R-:W-:Y:S02]  /*a8d0*/  FMUL.FTZ R99, R3, R99 ;  /* 0x0000006303637220 */ /* 0x000fe40000410000 */
[----:B-1----:R-:W-:Y:S01]  /*a8e0*/  F2FP.PACK_AB R12, R167, R166 ;  /* 0x000000a6a70c723e */ /* 0x002fe200000000ff */
[----:B------:R-:W-:Y:S01]  /*a8f0*/  FFMA.FTZ R158, R132, R207, R158 ;  /* 0x000000cf849e7223 */ /* 0x000fe2000001009e */
[----:B----4-:R-:W-:Y:S03]  /*a900*/  F2FP.PACK_AB R13, R169, R168 ;  /* 0x000000a8a90d723e */ /* 0x010fe600000000ff */
[----:B------:R-:W-:Y:S01]  /*a910*/  HMMA.16816.F32 R96, R128, R14, R96 ;  /* 0x0000000e8060723c */ /* 0x000fe20000001860 */
[----:B------:R-:W1:Y:S02]  /*a920*/  LDSM.16.MT88.4 R128, [R134+0x2900] ;  /* 0x002900008680783b */ /* 0x000e640000004200 */
[----:B------:R-:W-:Y:S01]  /*a930*/  FFMA.FTZ R162, R3, R208, R162 ;  /* 0x000000d003a27223 */ /* 0x000fe200000100a2 */
[----:B------:R-:W-:Y:S01]  /*a940*/  IADD3 R3, R215, -0x2, RZ ;  /* 0xfffffffed7037810 */ /* 0x000fe20007ffe0ff */
[----:B------:R-:W-:Y:S02]  /*a950*/  FADD.FTZ R161, R161, R158 ;  /* 0x0000009ea1a17221 */ /* 0x000fe40000010000 */
[----:B------:R-:W-:Y:S01]  /*a960*/  F2FP.PACK_AB R14, R171, R170 ;  /* 0x000000aaab0e723e */ /* 0x000fe200000000ff */
[----:B------:R-:W-:Y:S01]  /*a970*/  FADD.FTZ R159, R159, R162 ;  /* 0x000000a29f9f7221 */ /* 0x000fe20000010000 */
[----:B------:R-:W-:Y:S02]  /*a980*/  F2FP.PACK_AB R15, R173, R172 ;  /* 0x000000acad0f723e */ /* 0x000fe400000000ff */
[----:B------:R-:W-:Y:S01]  /*a990*/  ISETP.GE.AND P0, PT, R3, R194, PT ;  /* 0x000000c20300720c */ /* 0x000fe20003f06270 */
[----:B------:R-:W-:Y:S02]  /*a9a0*/  FADD.FTZ R156, R156, R161 ;  /* 0x000000a19c9c7221 */ /* 0x000fe40000010000 */
[----:B------:R-:W-:Y:S02]  /*a9b0*/  FADD.FTZ R160, R160, R159 ;  /* 0x0000009fa0a07221 */ /* 0x000fe40000010000 */
[C---:B--2---:R-:W-:Y:S05]  /*a9c0*/  HMMA.16816.F32 R4, R12.reuse, R124, R4 ;  /* 0x0000007c0c04723c */ /* 0x044fea0000001804 */
        /* <DEDUP_REMOVED lines=10> */
[----:B------:R-:W2:Y:S03]  /*aa70*/  LDSM.16.MT88.4 R16, [R185+UR4+0x4900] ;  /* 0x00490004b910783b */ /* 0x000ea60008004200 */
[----:B------:R-:W-:Y:S02]  /*aa80*/  FADD.FTZ R170, R170, R167 ;  /* 0x000000a7aaaa7221 */ /* 0x000fe40000010000 */
[----:B------:R-:W-:Y:S02]  /*aa90*/  FADD.FTZ R172, R172, R169 ;  /* 0x000000a9acac7221 */ /* 0x000fe40000010000 */
[C---:B---3--:R-:W-:Y:S04]  /*aaa0*/  HMMA.16816.F32 R108, R12.reuse, R136, R108 ;  /* 0x000000880c6c723c */ /* 0x048fe8000000186c */
[----:B------:R-:W-:Y:S02]  /*aab0*/  FADD.FTZ R171, R171, R170 ;  /* 0x000000aaabab7221 */ /* 0x000fe40000010000 */
[----:B------:R-:W-:Y:S02]  /*aac0*/  FADD.FTZ R173, R173, R172 ;  /* 0x000000acadad7221 */ /* 0x000fe40000010000 */
[C---:B------:R-:W-:Y:S01]  /*aad0*/  HMMA.16816.F32 R112, R12.reuse, R138, R112 ;  /* 0x0000008a0c70723c */ /* 0x040fe20000001870 */
[----:B------:R-:W3:Y:S07]  /*aae0*/  LDSM.16.MT88.4 R136, [R184+UR4+0x4900] ;  /* 0x00490004b888783b */ /* 0x000eee0008004200 */
[C---:B-----5:R-:W-:Y:S08]  /*aaf0*/  HMMA.16816.F32 R116, R12.reuse, R140, R116 ;  /* 0x0000008c0c74723c */ /* 0x060ff00000001874 */
        /* <DEDUP_REMOVED lines=13> */
[----:B------:R-:W4:Y:S01]  /*abd0*/  LDSM.16.MT88.4 R20, [R134+0x4900] ;  /* 0x004900008614783b */ /* 0x000f220000004200 */
[--C-:B------:R-:W-:Y:S01]  /*abe0*/  FFMA.FTZ R152, R24, c[0x0][0x2d0], -R165.reuse ;  /* 0x0000b40018987a23 */ /* 0x100fe200000108a5 */
[C---:B------:R-:W-:Y:S01]  /*abf0*/  HMMA.16816.F32 R56, R12.reuse, R154, R56 ;  /* 0x0000009a0c38723c */ /* 0x040fe20000001838 */
[----:B------:R-:W5:Y:S03]  /*ac00*/  MUFU.EX2 R149, R149 ;  /* 0x0000009500957308 */ /* 0x000f660000000800 */
[--C-:B------:R-:W-:Y:S02]  /*ac10*/  FFMA.FTZ R153, R25, c[0x0][0x2d0], -R165.reuse ;  /* 0x0000b40019997a23 */ /* 0x100fe400000108a5 */
[----:B------:R-:W-:Y:S02]  /*ac20*/  FFMA.FTZ R165, R33, c[0x0][0x2d0], -R165 ;  /* 0x0000b40021a57a23 */ /* 0x000fe400000108a5 */
[C---:B-1----:R-:W-:Y:S03]  /*ac30*/  HMMA.16816.F32 R60, R12.reuse, R128, R60 ;  /* 0x000000800c3c723c */ /* 0x042fe6000000183c */
[----:B------:R-:W-:Y:S01]  /*ac40*/  MUFU.EX2 R150, R150 ;  /* 0x0000009600967308 */ /* 0x000fe20000000800 */
[--C-:B------:R-:W-:Y:S02]  /*ac50*/  FFMA.FTZ R154, R26, c[0x0][0x2d0], -R164.reuse ;  /* 0x0000b4001a9a7a23 */ /* 0x100fe400000108a4 */
[--C-:B------:R-:W-:Y:S02]  /*ac60*/  FFMA.FTZ R155, R27, c[0x0][0x2d0], -R164.reuse ;  /* 0x0000b4001b9b7a23 */ /* 0x100fe400000108a4 */
[C---:B------:R-:W-:Y:S01]  /*ac70*/  HMMA.16816.F32 R64, R12.reuse, R130, R64 ;  /* 0x000000820c40723c */ /* 0x040fe20000001840 */
[----:B------:R-:W-:Y:S03]  /*ac80*/  LDSM.16.MT88.4 R24, [R133+0x1100] ;  /* 0x001100008518783b */ /* 0x000fe60000004200 */
[----:B------:R-:W-:Y:S01]  /*ac90*/  FFMA.FTZ R164, R35, c[0x0][0x2d0], -R164 ;  /* 0x0000b40023a47a23 */ /* 0x000fe200000108a4 */
[----:B------:R-:W1:Y:S03]  /*aca0*/  MUFU.EX2 R151, R151 ;  /* 0x0000009700977308 */ /* 0x000e660000000800 */
[C---:B--2---:R-:W-:Y:S01]  /*acb0*/  HMMA.16816.F32 R68, R12.reuse, R16, R68 ;  /* 0x000000100c44723c */ /* 0x044fe20000001844 */
[----:B------:R-:W-:Y:S06]  /*acc0*/  LDSM.16.MT88.4 R128, [R134+0x1100] ;  /* 0x001100008680783b */ /* 0x000fec0000004200 */
[----:B------:R-:W-:Y:S01]  /*acd0*/  MUFU.EX2 R152, R152 ;  /* 0x0000009800987308 */ /* 0x000fe20000000800 */
[C---:B------:R-:W-:Y:S01]  /*ace0*/  HMMA.16816.F32 R72, R12.reuse, R18, R72 ;  /* 0x000000120c48723c */ /* 0x040fe20000001848 */
[----:B------:R-:W2:Y:S07]  /*acf0*/  LDSM.16.MT88.4 R16, [R185+UR4+0x1100] ;  /* 0x00110004b910783b */ /* 0x000eae0008004200 */
[C---:B------:R-:W-:Y:S01]  /*ad00*/  HMMA.16816.F32 R76, R12.reuse, R124, R76 ;  /* 0x0000007c0c4c723c */ /* 0x040fe2000000184c */
[----:B------:R-:W-:Y:S01]  /*ad10*/  LDSM.16.MT88.4 R32, [R134+0x1900] ;  /* 0x001900008620783b */ /* 0x000fe20000004200 */
[----:B------:R-:W1:Y:S06]  /*ad20*/  MUFU.EX2 R153, R153 ;  /* 0x0000009900997308 */ /* 0x000e6c0000000800 */
[C---:B------:R-:W-:Y:S01]  /*ad30*/  HMMA.16816.F32 R80, R12.reuse, R126, R80 ;  /* 0x0000007e0c50723c */ /* 0x040fe20000001850 */
[----:B------:R-:W1:Y:S03]  /*ad40*/  LDSM.16.MT88.4 R124, [R184+UR4+0x1100] ;  /* 0x00110004b87c783b */ /* 0x000e660008004200 */
[----:B------:R-:W-:Y:S04]  /*ad50*/  MUFU.EX2 R154, R154 ;  /* 0x0000009a009a7308 */ /* 0x000fe80000000800 */
[C---:B---3--:R-:W-:Y:S06]  /*ad60*/  HMMA.16816.F32 R84, R12.reuse, R136, R84 ;  /* 0x000000880c54723c */ /* 0x048fec0000001854 */
[----:B------:R-:W3:Y:S02]  /*ad70*/  MUFU.EX2 R155, R155 ;  /* 0x0000009b009b7308 */ /* 0x000ee40000000800 */
[C---:B------:R-:W-:Y:S01]  /*ad80*/  HMMA.16816.F32 R88, R12.reuse, R138, R88 ;  /* 0x0000008a0c58723c */ /* 0x040fe20000001858 */
[----:B------:R-:W-:Y:S07]  /*ad90*/  LDSM.16.MT88.4 R136, [R133+0x3100] ;  /* 0x003100008588783b */ /* 0x000fee0000004200 */
[C---:B----4-:R-:W-:Y:S01]  /*ada0*/  HMMA.16816.F32 R92, R12.reuse, R20, R92 ;  /* 0x000000140c5c723c */ /* 0x050fe2000000185c */
[----:B------:R-:W4:Y:S07]  /*adb0*/  MUFU.EX2 R218, R165 ;  /* 0x000000a500da7308 */ /* 0x000f2e0000000800 */
[----:B------:R-:W-:Y:S01]  /*adc0*/  HMMA.16816.F32 R96, R12, R22, R96 ;  /* 0x000000160c60723c */ /* 0x000fe20000001860 */
[----:B------:R-:W4:Y:S02]  /*add0*/  LDSM.16.MT88.4 R20, [R185+UR4+0x3100] ;  /* 0x00310004b914783b */ /* 0x000f240008004200 */
[----:B------:R-:W4:Y:S04]  /*ade0*/  MUFU.EX2 R164, R164 ;  /* 0x000000a400a47308 */ /* 0x000f280000000800 */
[----:B-----5:R-:W-:Y:S01]  /*adf0*/  F2FP.PACK_AB R12, R149, R148 ;  /* 0x00000094950c723e */ /* 0x020fe200000000ff */
[----:B------:R-:W-:Y:S01]  /*ae00*/  FADD.FTZ R148, R148, R171 ;  /* 0x000000ab94947221 */ /* 0x000fe20000010000 */
[----:B-1----:R-:W-:Y:S03]  /*ae10*/  F2FP.PACK_AB R13, R151, R150 ;  /* 0x00000096970d723e */ /* 0x002fe600000000ff */
[----:B------:R-:W-:Y:S01]  /*ae20*/  F2FP.PACK_AB R14, R153, R152 ;  /* 0x00000098990e723e */ /* 0x000fe200000000ff */
[----:B------:R-:W-:Y:S01]  /*ae30*/  FADD.FTZ R150, R150, R173 ;  /* 0x000000ad96967221 */ /* 0x000fe20000010000 */
[----:B---3--:R-:W-:Y:S01]  /*ae40*/  F2FP.PACK_AB R15, R155, R154 ;  /* 0x0000009a9b0f723e */ /* 0x008fe200000000ff */
        /* <DEDUP_REMOVED lines=8> */
[----:B------:R-:W1:Y:S07]  /*aed0*/  LDSM.16.MT88.4 R16, [R184+UR4+0x3100] ;  /* 0x00310004b810783b */ /* 0x000e6e0008004200 */
[C---:B------:R-:W-:Y:S08]  /*aee0*/  HMMA.16816.F32 R100, R12.reuse, R24, R100 ;  /* 0x000000180c64723c */ /* 0x040ff00000001864 */
[C---:B------:R-:W-:Y:S01]  /*aef0*/  HMMA.16816.F32 R104, R12.reuse, R26, R104 ;  /* 0x0000001a0c68723c */ /* 0x040fe20000001868 */
[----:B------:R-:W2:Y:S07]  /*af00*/  LDSM.16.MT88.4 R24, [R134+0x3100] ;  /* 0x003100008618783b */ /* 0x000eae0000004200 */
[C---:B------:R-:W-:Y:S08]  /*af10*/  HMMA.16816.F32 R108, R12.reuse, R124, R108 ;  /* 0x0000007c0c6c723c */ /* 0x040ff0000000186c */
[C---:B------:R-:W-:Y:S01]  /*af20*/  HMMA.16816.F32 R112, R12.reuse, R126, R112 ;  /* 0x0000007e0c70723c */ /* 0x040fe20000001870 */
[----:B------:R-:W3:Y:S07]  /*af30*/  LDSM.16.MT88.4 R124, [R185+UR4+0x5100] ;  /* 0x00510004b97c783b */ /* 0x000eee0008004200 */
[C---:B------:R-:W-:Y:S08]  /*af40*/  HMMA.16816.F32 R116, R12.reuse, R128, R116 ;  /* 0x000000800c74723c */ /* 0x040ff00000001874 */
[C---:B------:R-:W-:Y:S08]  /*af50*/  HMMA.16816.F32 R120, R12.reuse, R130, R120 ;  /* 0x000000820c78723c */ /* 0x040ff00000001878 */
[C---:B----4-:R-:W-:Y:S08]  /*af60*/  HMMA.16816.F32 R36, R12.reuse, R20, R36 ;  /* 0x000000140c24723c */ /* 0x050ff00000001824 */
[C---:B------:R-:W-:Y:S01]  /*af70*/  HMMA.16816.F32 R40, R12.reuse, R22, R40 ;  /* 0x000000160c28723c */ /* 0x040fe20000001828 */
[----:B------:R-:W4:Y:S07]  /*af80*/  LDSM.16.MT88.4 R20, [R133+0x5100] ;  /* 0x005100008514783b */ /* 0x000f2e0000004200 */
[C---:B------:R-:W-:Y:S08]  /*af90*/  HMMA.16816.F32 R44, R12.reuse, R136, R44 ;  /* 0x000000880c2c723c */ /* 0x040ff0000000182c */
[C---:B------:R-:W-:Y:S01]  /*afa0*/  HMMA.16816.F32 R48, R12.reuse, R138, R48 ;  /* 0x0000008a0c30723c */ /* 0x040fe20000001830 */
[----:B------:R-:W-:Y:S07]  /*afb0*/  LDSM.16.MT88.4 R136, [R133+0x3900] ;  /* 0x003900008588783b */ /* 0x000fee0000004200 */
[C---:B-1----:R-:W-:Y:S08]  /*afc0*/  HMMA.16816.F32 R52, R12.reuse, R16, R52 ;  /* 0x000000100c34723c */ /* 0x042ff00000001834 */
[C---:B------:R-:W-:Y:S01]  /*afd0*/  HMMA.16816.F32 R56, R12.reuse, R18, R56 ;  /* 0x000000120c38723c */ /* 0x040fe20000001838 */
[----:B------:R-:W1:Y:S07]  /*afe0*/  LDSM.16.MT88.4 R16, [R184+UR4+0x5100] ;  /* 0x00510004b810783b */ /* 0x000e6e0008004200 */
[C---:B--2---:R-:W-:Y:S08]  /*aff0*/  HMMA.16816.F32 R60, R12.reuse, R24, R60 ;  /* 0x000000180c3c723c */ /* 0x044ff0000000183c */
[C---:B------:R-:W-:Y:S01]  /*b000*/  HMMA.16816.F32 R64, R12.reuse, R26, R64 ;  /* 0x0000001a0c40723c */ /* 0x040fe20000001840 */
[----:B------:R-:W2:Y:S07]  /*b010*/  LDSM.16.MT88.4 R24, [R134+0x5100] ;  /* 0x005100008618783b */ /* 0x000eae0000004200 */
[C---:B---3--:R-:W-:Y:S08]  /*b020*/  HMMA.16816.F32 R68, R12.reuse, R124, R68 ;  /* 0x0000007c0c44723c */ /* 0x048ff00000001844 */
[C---:B------:R-:W-:Y:S01]  /*b030*/  HMMA.16816.F32 R72, R12.reuse, R126, R72 ;  /* 0x0000007e0c48723c */ /* 0x040fe20000001848 */
[----:B------:R-:W3:Y:S07]  /*b040*/  LDSM.16.MT88.4 R124, [R185+UR4+0x1900] ;  /* 0x00190004b97c783b */ /* 0x000eee0008004200 */
[C---:B----4-:R-:W-:Y:S08]  /*b050*/  HMMA.16816.F32 R76, R12.reuse, R20, R76 ;  /* 0x000000140c4c723c */ /* 0x050ff0000000184c */
[C---:B------:R-:W-:Y:S01]  /*b060*/  HMMA.16816.F32 R80, R12.reuse, R22, R80 ;  /* 0x000000160c50723c */ /* 0x040fe20000001850 */
[----:B------:R-:W4:Y:S07]  /*b070*/  LDSM.16.MT88.4 R20, [R133+0x1900] ;  /* 0x001900008514783b */ /* 0x000f2e0000004200 */
[C---:B-1----:R-:W-:Y:S08]  /*b080*/  HMMA.16816.F32 R84, R12.reuse, R16, R84 ;  /* 0x000000100c54723c */ /* 0x042ff00000001854 */
[C---:B------:R-:W-:Y:S01]  /*b090*/  HMMA.16816.F32 R88, R12.reuse, R18, R88 ;  /* 0x000000120c58723c */ /* 0x040fe20000001858 */
[----:B------:R-:W1:Y:S07]  /*b0a0*/  LDSM.16.MT88.4 R16, [R185+UR4+0x3900] ;  /* 0x00390004b910783b */ /* 0x000e6e0008004200 */
[C---:B--2---:R-:W-:Y:S08]  /*b0b0*/  HMMA.16816.F32 R92, R12.reuse, R24, R92 ;  /* 0x000000180c5c723c */ /* 0x044ff0000000185c */
[----:B------:R-:W-:Y:S01]  /*b0c0*/  HMMA.16816.F32 R96, R12, R26, R96 ;  /* 0x0000001a0c60723c */ /* 0x000fe20000001860 */
[----:B------:R-:W2:Y:S06]  /*b0d0*/  LDSM.16.MT88.4 R24, [R185+UR4+0x5900] ;  /* 0x00590004b918783b */ /* 0x000eac0008004200 */
[----:B------:R-:W-:Y:S02]  /*b0e0*/  F2FP.PACK_AB R12, R175, R174 ;  /* 0x000000aeaf0c723e */ /* 0x000fe400000000ff */
[----:B------:R-:W-:Y:S03]  /*b0f0*/  F2FP.PACK_AB R13, R216, R209 ;  /* 0x000000d1d80d723e */ /* 0x000fe600000000ff */
[----:B------:R-:W-:Y:S01]  /*b100*/  F2FP.PACK_AB R14, R218, R217 ;  /* 0x000000d9da0e723e */ /* 0x000fe200000000ff */
[----:B------:R-:W-:Y:S01]  /*b110*/  FADD.FTZ R209, R209, R154 ;  /* 0x0000009ad1d17221 */ /* 0x000fe20000010000 */
[----:B------:R-:W-:Y:S03]  /*b120*/  F2FP.PACK_AB R15, R164, R219 ;  /* 0x000000dba40f723e */ /* 0x000fe600000000ff */
[----:B------:R-:W-:Y:S04]  /*b130*/  FADD.FTZ R216, R216, R209 ;  /* 0x000000d1d8d87221 */ /* 0x000fe80000010000 */
[C---:B---3--:R-:W-:Y:S03]  /*b140*/  HMMA.16816.F32 R128, R12.reuse, R124, R4 ;  /* 0x0000007c0c80723c */ /* 0x048fe60000001804 */
[----:B------:R-:W-:Y:S04]  /*b150*/  FADD.FTZ R219, R219, R216 ;  /* 0x000000d8dbdb7221 */ /* 0x000fe80000010000 */
[----:B------:R-:W-:Y:S01]  /*b160*/  FADD.FTZ R208, R164, R219 ;  /* 0x000000dba4d07221 */ /* 0x000fe20000010000 */
[C---:B------:R-:W-:Y:S01]  /*b170*/  HMMA.16816.F32 R124, R12.reuse, R126, R8 ;  /* 0x0000007e0c7c723c */ /* 0x040fe20000001808 */
[----:B------:R-:W3:Y:S07]  /*b180*/  LDSM.16.MT88.4 R8, [R133+0x5900] ;  /* 0x005900008508783b */ /* 0x000eee0000004200 */
[C---:B----4-:R-:W-:Y:S08]  /*b190*/  HMMA.16816.F32 R100, R12.reuse, R20, R100 ;  /* 0x000000140c64723c */ /* 0x050ff00000001864 */
[C---:B------:R-:W-:Y:S01]  /*b1a0*/  HMMA.16816.F32 R104, R12.reuse, R22, R104 ;  /* 0x000000160c68723c */ /* 0x040fe20000001868 */
[----:B------:R-:W-:Y:S07]  /*b1b0*/  LDSM.16.MT88.4 R20, [R134+0x5900] ;  /* 0x005900008614783b */ /* 0x000fee0000004200 */
[C---:B------:R-:W-:Y:S08]  /*b1c0*/  HMMA.16816.F32 R108, R12.reuse, R28, R108 ;  /* 0x0000001c0c6c723c */ /* 0x040ff0000000186c */
[C---:B------:R-:W-:Y:S08]  /*b1d0*/  HMMA.16816.F32 R112, R12.reuse, R30, R112 ;  /* 0x0000001e0c70723c */ /* 0x040ff00000001870 */
[C---:B------:R-:W-:Y:S08]  /*b1e0*/  HMMA.16816.F32 R116, R12.reuse, R32, R116 ;  /* 0x000000200c74723c */ /* 0x040ff00000001874 */
[C---:B------:R-:W-:Y:S08]  /*b1f0*/  HMMA.16816.F32 R120, R12.reuse, R34, R120 ;  /* 0x000000220c78723c */ /* 0x040ff00000001878 */
[C---:B-1----:R-:W-:Y:S08]  /*b200*/  HMMA.16816.F32 R36, R12.reuse, R16, R36 ;  /* 0x000000100c24723c */ /* 0x042ff00000001824 */
[C---:B------:R-:W-:Y:S01]  /*b210*/  HMMA.16816.F32 R40, R12.reuse, R18, R40 ;  /* 0x000000120c28723c */ /* 0x040fe20000001828 */
[----:B------:R-:W1:Y:S07]  /*b220*/  LDSM.16.MT88.4 R16, [R184+UR4+0x5900] ;  /* 0x00590004b810783b */ /* 0x000e6e0008004200 */
[C---:B------:R-:W-:Y:S08]  /*b230*/  HMMA.16816.F32 R44, R12.reuse, R136, R44 ;  /* 0x000000880c2c723c */ /* 0x040ff0000000182c */
[C---:B------:R-:W-:Y:S08]  /*b240*/  HMMA.16816.F32 R48, R12.reuse, R138, R48 ;  /* 0x0000008a0c30723c */ /* 0x040ff00000001830 */
[C---:B------:R-:W-:Y:S08]  /*b250*/  HMMA.16816.F32 R52, R12.reuse, R140, R52 ;  /* 0x0000008c0c34723c */ /* 0x040ff00000001834 */
[C---:B------:R-:W-:Y:S08]  /*b260*/  HMMA.16816.F32 R56, R12.reuse, R142, R56 ;  /* 0x0000008e0c38723c */ /* 0x040ff00000001838 */
[C---:B------:R-:W-:Y:S08]  /*b270*/  HMMA.16816.F32 R60, R12.reuse, R144, R60 ;  /* 0x000000900c3c723c */ /* 0x040ff0000000183c */
[C---:B------:R-:W-:Y:S08]  /*b280*/  HMMA.16816.F32 R64, R12.reuse, R146, R64 ;  /* 0x000000920c40723c */ /* 0x040ff00000001840 */
[C---:B--2---:R-:W-:Y:S08]  /*b290*/  HMMA.16816.F32 R68, R12.reuse, R24, R68 ;  /* 0x000000180c44723c */ /* 0x044ff00000001844 */
[C---:B------:R-:W-:Y:S08]  /*b2a0*/  HMMA.16816.F32 R72, R12.reuse, R26, R72 ;  /* 0x0000001a0c48723c */ /* 0x040ff00000001848 */
[C---:B---3--:R-:W-:Y:S07]  /*b2b0*/  HMMA.16816.F32 R76, R12.reuse, R8, R76 ;  /* 0x000000080c4c723c */ /* 0x048fee000000184c */
[----:B------:R-:W-:Y:S01]  /*b2c0*/  FADD.FTZ R8, R174, R153 ;  /* 0x00000099ae087221 */ /* 0x000fe20000010000 */
[C---:B------:R-:W-:Y:S04]  /*b2d0*/  HMMA.16816.F32 R80, R12.reuse, R10, R80 ;  /* 0x0000000a0c50723c */ /* 0x040fe80000001850 */
[----:B------:R-:W-:Y:S04]  /*b2e0*/  FADD.FTZ R8, R175, R8 ;  /* 0x00000008af087221 */ /* 0x000fe80000010000 */
[C---:B-1----:R-:W-:Y:S04]  /*b2f0*/  HMMA.16816.F32 R84, R12.reuse, R16, R84 ;  /* 0x000000100c54723c */ /* 0x042fe80000001854 */
[----:B------:R-:W-:Y:S04]  /*b300*/  FADD.FTZ R207, R217, R8 ;  /* 0x00000008d9cf7221 */ /* 0x000fe80000010000 */
[C---:B------:R-:W-:Y:S04]  /*b310*/  HMMA.16816.F32 R88, R12.reuse, R18, R88 ;  /* 0x000000120c58723c */ /* 0x040fe80000001858 */
[----:B------:R-:W-:Y:S04]  /*b320*/  FADD.FTZ R207, R218, R207 ;  /* 0x000000cfdacf7221 */ /* 0x000fe80000010000 */
        /* <DEDUP_REMOVED lines=20> */
[----:B------:R-:W-:Y:S01]  /*b470*/  IMAD R201, R6, c[0x0][0x2b8], R201 ;  /* 0x0000ae0006c97a24 */ /* 0x000fe200078e02c9 */
[----:B------:R-:W-:Y:S04]  /*b480*/  IADD3 R6, -R180, 0x10, RZ ;  /* 0x00000010b4067810 */ /* 0x000fe80007ffe1ff */
[----:B------:R-:W-:Y:S02]  /*b490*/  SHF.R.S32.HI R3, RZ, 0x1f, R201 ;  /* 0x0000001fff037819 */ /* 0x000fe400000114c9 */
[----:B------:R-:W-:Y:S03]  /*b4a0*/  LOP3.LUT R6, R6, 0xf, RZ, 0xc0, !PT ;  /* 0x0000000f06067812 */ /* 0x000fe600078ec0ff */
[----:B------:R-:W-:Y:S04]  /*b4b0*/  IMAD R3, R3, c[0x0][0x1e0], RZ ;  /* 0x0000780003037a24 */ /* 0x000fe800078e02ff */
[C---:B------:R-:W-:Y:S02]  /*b4c0*/  IMAD R3, R201.reuse, c[0x0][0x1e4], R3 ;  /* 0x00007900c9037a24 */ /* 0x040fe400078e0203 */
[----:B-1----:R-:W-:Y:S04]  /*b4d0*/  IMAD.WIDE.U32 R4, R201, c[0x0][0x1e0], RZ ;  /* 0x00007800c9047a25 */ /* 0x002fe800078e00ff */
        /* <DEDUP_REMOVED lines=9> */
[----:B------:R-:W1:Y:S04]  /*b570*/  SHFL.IDX PT, R7, R18, 0x1, 0x181f ;  /* 0x00381f0012077f89 */ /* 0x000e6800000e0000 */
[----:B------:R-:W2:Y:S04]  /*b580*/  SHFL.IDX PT, R3, R10, 0x1, 0x181f ;  /* 0x00381f000a037f89 */ /* 0x000ea800000e0000 */
[----:B------:R-:W-:Y:S01]  /*b590*/  SHFL.IDX PT, R5, R10, RZ, 0x181f ;  /* 0x00181fff0a057589 */ /* 0x000fe200000e0000 */
[----:B-1----:R-:W-:Y:S04]  /*b5a0*/  IADD3 R12, P1, P0, R12, R7, R212 ;  /* 0x000000070c0c7210 */ /* 0x002fe8000783e0d4 */
[----:B--2---:R-:W-:Y:S02]  /*b5b0*/  IADD3.X R13, RZ, R3, R213, P1, P0 ;  /* 0x00000003ff0d7210 */ /* 0x004fe40000fe04d5 */
[----:B------:R-:W-:Y:S04]  /*b5c0*/  IADD3 R8, P1, P0, R8, R7, R192 ;  /* 0x0000000708087210 */ /* 0x000fe8000783e0c0 */
[----:B------:R-:W-:Y:S02]  /*b5d0*/  IADD3.X R9, RZ, R3, R210, P1, P0 ;  /* 0x00000003ff097210 */ /* 0x000fe40000fe04d2 */
[----:B------:R-:W-:Y:S04]  /*b5e0*/  IADD3 R6, P1, P0, R6, R7, R181 ;  /* 0x0000000706067210 */ /* 0x000fe8000783e0b5 */
[----:B------:R-:W-:Y:S02]  /*b5f0*/  IADD3.X R7, RZ, R3, R182, P1, P0 ;  /* 0x00000003ff077210 */ /* 0x000fe40000fe04b6 */
[----:B------:R-:W1:Y:S02]  /*b600*/  SHFL.IDX PT, R3, R18, RZ, 0x181f ;  /* 0x00181fff12037589 */ /* 0x000e6400000e0000 */
[----:B-1----:R-:W-:Y:S05]  /*b610*/  IADD3 R16, P0, R3, R212, RZ ;  /* 0x000000d403107210 */ /* 0x002fea0007f1e0ff */
[----:B------:R-:W-:Y:S01]  /*b620*/  IMAD.X R17, R5, 0x1, R213, P0 ;  /* 0x0000000105117824 */ /* 0x000fe200000e06d5 */
[----:B------:R-:W-:Y:S05]  /*b630*/  IADD3 R14, P0, R3, R192, RZ ;  /* 0x000000c0030e7210 */ /* 0x000fea0007f1e0ff */
[----:B------:R-:W-:Y:S01]  /*b640*/  IMAD.X R15, R5, 0x1, R210, P0 ;  /* 0x00000001050f7824 */ /* 0x000fe200000e06d2 */
[----:B------:R-:W-:Y:S01]  /*b650*/  IADD3 R4, P0, R3, R181, RZ ;  /* 0x000000b503047210 */ /* 0x000fe20007f1e0ff */
[----:B------:R-:W-:Y:S04]  /*b660*/  IMAD.U32 R3, RZ, RZ, UR16 ;  /* 0x00000010ff037e24 */ /* 0x000fe8000f8e00ff */
[----:B------:R-:W-:Y:S02]  /*b670*/  IMAD R3, R3, 0x3000, R202 ;  /* 0x0000300003037824 */ /* 0x000fe400078e02ca */
[----:B------:R-:W-:Y:S01]  /*b680*/  IMAD.X R5, R5, 0x1, R182, P0 ;  /* 0x0000000105057824 */ /* 0x000fe200000e06b6 */
[----:B------:R-:W-:Y:S01]  /*b690*/  ISETP.NE.U32.AND P0, PT, R211, RZ, PT ;  /* 0x000000ffd300720c */ /* 0x000fe20003f05070 */
        /* <DEDUP_REMOVED lines=11> */
.L_x_938:
        /* <DEDUP_REMOVED lines=10> */
.L_x_936:
[----:B------:R-:W-:-:S13]  /*b7f0*/  ISETP.GE.AND P0, PT, R209, R194, PT ;  /* 0x000000c2d100720c */ /* 0x000fda0003f06270 */
[----:B------:R-:W-:Y:S05]  /*b800*/  @!P0 BRA `(.L_x_940) ;  /* 0x0000362000008947 */ /* 0x000fea0003800000 */
[----:B------:R-:W-:Y:S01]  /*b810*/  IMAD.MOV.U32 R192, RZ, RZ, 0x40 ;  /* 0x00000040ffc07424 */ /* 0x000fe200078e00ff */
[----:B------:R-:W-:Y:S01]  /*b820*/  LOP3.LUT P0, RZ, R179, 0x4, RZ, 0xc0, !PT ;  /* 0x00000004b3ff7812 */ /* 0x000fe2000780c0ff */
[----:B------:R-:W-:Y:S01]  /*b830*/  IMAD.MOV.U32 R3, RZ, RZ, R0 ;  /* 0x000000ffff037224 */ /* 0x000fe200078e0000 */
[----:B-1----:R-:W-:Y:S01]  /*b840*/  SHF.R.S32.HI R5, RZ, 0x1f, R178 ;  /* 0x0000001fff057819 */ /* 0x002fe200000114b2 */
[----:B------:R-:W-:Y:S01]  /*b850*/  IMAD.MOV.U32 R132, RZ, RZ, R2 ;  /* 0x000000ffff847224 */ /* 0x000fe200078e0002 */
[----:B------:R-:W-:Y:S01]  /*b860*/  SHF.R.S32.HI R0, RZ, 0x1f, R177 ;  /* 0x0000001fff007819 */ /* 0x000fe200000114b1 */
[----:B------:R-:W-:Y:S01]  /*b870*/  IMAD.SHL.U32 R212, R178, 0x2, RZ ;  /* 0x00000002b2d47824 */ /* 0x000fe200078e00ff */
[----:B------:R-:W-:Y:S01]  /*b880*/  SHF.R.S32.HI R213, RZ, 0x1f, R176 ;  /* 0x0000001fffd57819 */ /* 0x000fe200000114b0 */
[----:B------:R-:W-:Y:S01]  /*b890*/  IMAD.SHL.U32 R214, R177, 0x2, RZ ;  /* 0x00000002b1d67824 */ /* 0x000fe200078e00ff */
[----:B------:R-:W-:Y:S01]  /*b8a0*/  SEL R192, R192, 0xffffffc0, !P0 ;  /* 0xffffffc0c0c07807 */ /* 0x000fe20004000000 */
[----:B------:R-:W-:Y:S01]  /*b8b0*/  IMAD.SHL.U32 R215, R176, 0x2, RZ ;  /* 0x00000002b0d77824 */ /* 0x000fe200078e00ff */
[----:B------:R-:W-:-:S02]  /*b8c0*/  SHF.L.U64.HI R210, R178, 0x1, R5 ;  /* 0x00000001b2d27819 */ /* 0x000fc40000010205 */
[----:B------:R-:W-:Y:S02]  /*b8d0*/  SHF.L.U64.HI R211, R177, 0x1, R0 ;  /* 0x00000001b1d37819 */ /* 0x000fe40000010200 */
[----:B------:R-:W-:Y:S02]  /*b8e0*/  SHF.L.U64.HI R213, R176, 0x1, R213 ;  /* 0x00000001b0d57819 */ /* 0x000fe400000102d5 */
.L_x_951:
        /* <DEDUP_REMOVED lines=30> */
[----:B------:R-:W5:Y:S04]  /*bad0*/  SHFL.IDX PT, R11, R4, RZ, 0x181f ;  /* 0x00181fff040b7589 */ /* 0x000f6800000e0000 */
[----:B------:R-:W4:Y:S04]  /*bae0*/  SHFL.IDX PT, R0, R2, RZ, 0x181f ;  /* 0x00181fff02007589 */ /* 0x000f2800000e0000 */
[----:B------:R-:W3:Y:S01]  /*baf0*/  SHFL.IDX PT, R5, R4, 0x1, 0x181f ;  /* 0x00381f0004057f89 */ /* 0x000ee200000e0000 */
[C---:B-----5:R-:W-:Y:S05]  /*bb00*/  IADD3 R22, P0, R11.reuse, R212, RZ ;  /* 0x000000d40b167210 */ /* 0x060fea0007f1e0ff */
[C-C-:B----4-:R-:W-:Y:S01]  /*bb10*/  IMAD.X R23, R0.reuse, 0x1, R210.reuse, P0 ;  /* 0x0000000100177824 */ /* 0x150fe200000e06d2 */
[C---:B------:R-:W-:Y:S04]  /*bb20*/  IADD3 R14, P0, R11.reuse, R214, RZ ;  /* 0x000000d60b0e7210 */ /* 0x040fe80007f1e0ff */
[C---:B------:R-:W-:Y:S02]  /*bb30*/  IADD3.X R15, R0.reuse, R211, RZ, P0, !PT ;  /* 0x000000d3000f7210 */ /* 0x040fe400007fe4ff */
[----:B------:R-:W-:Y:S05]  /*bb40*/  IADD3 R10, P0, R11, R215, RZ ;  /* 0x000000d70b0a7210 */ /* 0x000fea0007f1e0ff */
[--C-:B------:R-:W-:Y:S01]  /*bb50*/  IMAD.X R11, R0, 0x1, R213.reuse, P0 ;  /* 0x00000001000b7824 */ /* 0x100fe200000e06d5 */
[C---:B---3--:R-:W-:Y:S01]  /*bb60*/  IADD3 R8, P0, R5.reuse, R212, RZ ;  /* 0x000000d405087210 */ /* 0x048fe20007f1e0ff */
[----:B------:R-:W3:Y:S04]  /*bb70*/  SHFL.IDX PT, R0, R2, 0x1, 0x181f ;  /* 0x00381f0002007f89 */ /* 0x000ee800000e0000 */
[C---:B---3--:R-:W-:Y:S01]  /*bb80*/  IMAD.X R9, R0.reuse, 0x1, R210, P0 ;  /* 0x0000000100097824 */ /* 0x048fe200000e06d2 */
[C---:B------:R-:W-:Y:S04]  /*bb90*/  IADD3 R6, P0, R5.reuse, R214, RZ ;  /* 0x000000d605067210 */ /* 0x040fe80007f1e0ff */
[C---:B------:R-:W-:Y:S02]  /*bba0*/  IADD3.X R7, R0.reuse, R211, RZ, P0, !PT ;  /* 0x000000d300077210 */ /* 0x040fe400007fe4ff */
[----:B------:R-:W-:Y:S02]  /*bbb0*/  IADD3 R28, P0, R5, R215, RZ ;  /* 0x000000d7051c7210 */ /* 0x000fe40007f1e0ff */
[----:B------:R-:W-:Y:S03]  /*bbc0*/  MOV R5, UR16 ;  /* 0x0000001000057c02 */ /* 0x000fe60008000f00 */
[----:B------:R-:W-:Y:S02]  /*bbd0*/  IMAD.X R29, R0, 0x1, R213, P0 ;  /* 0x00000001001d7824 */ /* 0x000fe400000e06d5 */
[----:B------:R-:W-:Y:S05]  /*bbe0*/  IMAD R13, R5, 0x6000, R198 ;  /* 0x00006000050d7824 */ /* 0x000fea00078e02c6 */
[----:B------:R3:W-:Y:S04]  /*bbf0*/  LDGSTS.E.BYPASS.LTC128B.128 [R13], [R22.64], !P5 ;  /* 0x00000000160d7fae */ /* 0x0007e8000e901d4c */
[----:B------:R3:W-:Y:S04]  /*bc00*/  LDGSTS.E.BYPASS.LTC128B.128 [R13+0x2000], [R14.64], !P4 ;  /* 0x020000000e0d7fae */ /* 0x0007e8000e101d4c */
[----:B------:R3:W-:Y:S04]  /*bc10*/  LDGSTS.E.BYPASS.LTC128B.128 [R13+0x4000], [R10.64], !P6 ;  /* 0x040000000a0d7fae */ /* 0x0007e8000f101d4c */
[----:B------:R3:W-:Y:S04]  /*bc20*/  LDGSTS.E.BYPASS.LTC128B.128 [R13+0x1000], [R8.64], !P5 ;  /* 0x01000000080d7fae */ /* 0x0007e8000e901d4c */
[----:B------:R3:W-:Y:S04]  /*bc30*/  LDGSTS.E.BYPASS.LTC128B.128 [R13+0x3000], [R6.64], !P4 ;  /* 0x03000000060d7fae */ /* 0x0007e8000e101d4c */
[----:B------:R3:W-:Y:S02]  /*bc40*/  LDGSTS.E.BYPASS.LTC128B.128 [R13+0x5000], [R28.64], !P6 ;  /* 0x050000001c0d7fae */ /* 0x0007e4000f101d4c */
.L_x_941:
[C---:B--23--:R-:W-:Y:S01]  /*bc50*/  HMMA.16816.F32 R4, R136.reuse, R140, RZ ;  /* 0x0000008c8804723c */ /* 0x04cfe200000018ff */
[----:B------:R-:W-:Y:S01]  /*bc60*/  LDSM.16.M88.4 R172, [R186] ;  /* 0x00000000baac783b */ /* 0x000fe20000000200 */
[----:B------:R-:W-:Y:S01]  /*bc70*/  UIADD3 UR18, UR16, 0x1, URZ ;  /* 0x0000000110127890 */ /* 0x000fe2000fffe03f */
[----:B------:R-:W-:Y:S01]  /*bc80*/  ISETP.NE.AND P0, PT, R197, 0x1, PT ;  /* 0x00000001c500780c */ /* 0x000fe20003f05270 */
[C---:B------:R-:W-:Y:S01]  /*bc90*/  IMAD.IADD R0, R192.reuse, 0x1, R21 ;  /* 0x00000001c0007824 */ /* 0x040fe200078e0215 */
[C---:B------:R-:W-:Y:S01]  /*bca0*/  IADD3 R135, R192.reuse, UR4, R191 ;  /* 0x00000004c0877c10 */ /* 0x040fe2000fffe0bf */
[----:B------:R-:W-:Y:S01]  /*bcb0*/  IMAD.IADD R2, R192, 0x1, R133 ;  /* 0x00000001c0027824 */ /* 0x000fe200078e0285 */
[----:B------:R-:W0:Y:S01]  /*bcc0*/  LDGDEPBAR ;  /* 0x00000000000079af */ /* 0x000e220000000000 */
[C---:B------:R-:W-:Y:S01]  /*bcd0*/  HMMA.16816.F32 R8, R136.reuse, R142, RZ ;  /* 0x0000008e8808723c */ /* 0x040fe200000018ff */
[----:B------:R-:W-:Y:S01]  /*bce0*/  ISETP.LE.AND P2, PT, R196, c[0x0][0x32c], PT ;  /* 0x0000cb00c4007a0c */ /* 0x000fe20003f43270 */
[----:B------:R-:W-:Y:S02]  /*bcf0*/  UISETP.GE.AND UP0, UPT, UR16, 0x1, UPT ;  /* 0x000000011000788c */ /* 0x000fe4000bf06270 */
[----:B------:R-:W-:Y:S01]  /*bd00*/  IMAD.IADD R134, R188, 0x1, R135 ;  /* 0x00000001bc867824 */ /* 0x000fe200078e0287 */
[----:B------:R-:W-:Y:S01]  /*bd10*/  LDSM.16.M88.4 R140, [R187] ;  /* 0x00000000bb8c783b */ /* 0x000fe20000000200 */
[----:B------:R-:W-:Y:S02]  /*bd20*/  USEL UR16, UR18, URZ, !UP0 ;  /* 0x0000003f12107287 */ /* 0x000fe4000c000000 */
[C---:B----4-:R-:W-:Y:S03]  /*bd30*/  HMMA.16816.F32 R12, R136.reuse, R16, RZ ;  /* 0x00000010880c723c */ /* 0x050fe600000018ff */
[----:B------:R-:W2:Y:S05]  /*bd40*/  LDSM.16.M88.4 R164, [R0+0xc100] ;  /* 0x00c1000000a4783b */ /* 0x000eaa0000000200 */
[C---:B------:R-:W-:Y:S01]  /*bd50*/  HMMA.16816.F32 R16, R136.reuse, R18, RZ ;  /* 0x000000128810723c */ /* 0x040fe200000018ff */
[----:B------:R-:W3:Y:S06]  /*bd60*/  LDSM.16.M88.4 R168, [R0+0xc900] ;  /* 0x00c9000000a8783b */ /* 0x000eec0000000200 */
[----:B------:R-:W-:Y:S01]  /*bd70*/  LDSM.16.M88.4 R176, [R2+0xc100] ;  /* 0x00c1000002b0783b */ /* 0x000fe20000000200 */
[C---:B-1----:R-:W-:Y:S05]  /*bd80*/  HMMA.16816.F32 R20, R136.reuse, R24, RZ ;  /* 0x000000188814723c */ /* 0x042fea00000018ff */
[----:B------:R-:W-:Y:S03]  /*bd90*/  LDSM.16.M88.4 R180, [R2+0xc900] ;  /* 0x00c9000002b4783b */ /* 0x000fe60000000200 */
[C---:B------:R-:W-:Y:S08]  /*bda0*/  HMMA.16816.F32 R24, R136.reuse, R26, RZ ;  /* 0x0000001a8818723c */ /* 0x040ff000000018ff */
[C---:B------:R-:W-:Y:S08]  /*bdb0*/  HMMA.16816.F32 R28, R136.reuse, R32, RZ ;  /* 0x00000020881c723c */ /* 0x040ff000000018ff */
[----:B------:R-:W-:Y:S01]  /*bdc0*/  HMMA.16816.F32 R32, R136, R34, RZ ;  /* 0x000000228820723c */ /* 0x000fe200000018ff */
[----:B------:R-:W1:Y:S07]  /*bdd0*/  LDSM.16.M88.4 R136, [R0+0xd100] ;  /* 0x00d100000088783b */ /* 0x000e6e0000000200 */
[C---:B------:R-:W-:Y:S08]  /*bde0*/  HMMA.16816.F32 R4, R144.reuse, R148, R4 ;  /* 0x000000949004723c */ /* 0x040ff00000001804 */
[C---:B------:R-:W-:Y:S01]  /*bdf0*/  HMMA.16816.F32 R8, R144.reuse, R150, R8 ;  /* 0x000000969008723c */ /* 0x040fe20000001808 */
[----:B------:R-:W4:Y:S07]  /*be00*/  LDSM.16.M88.4 R148, [R0+0xd900] ;  /* 0x00d900000094783b */ /* 0x000f2e0000000200 */
        /* <DEDUP_REMOVED lines=8> */
[----:B------:R-:W5:Y:S06]  /*be90*/  LDSM.16.M88.4 R144, [R2+0xd100] ;  /* 0x00d100000290783b */ /* 0x000f6c0000000200 */
[----:B------:R-:W4:Y:S01]  /*bea0*/  LDSM.16.M88.4 R160, [R191+UR4+0xe100] ;  /* 0x00e10004bfa0783b */ /* 0x000f220008000200 */
[C---:B--2---:R-:W-:Y:S08]  /*beb0*/  HMMA.16816.F32 R4, R140.reuse, R164, R4 ;  /* 0x000000a48c04723c */ /* 0x044ff00000001804 */
[C---:B------:R-:W-:Y:S01]  /*bec0*/  HMMA.16816.F32 R8, R140.reuse, R166, R8 ;  /* 0x000000a68c08723c */ /* 0x040fe20000001808 */
[----:B------:R-:W2:Y:S07]  /*bed0*/  LDSM.16.M88.4 R164, [R191+UR4+0xe900] ;  /* 0x00e90004bfa4783b */ /* 0x000eae0008000200 */
[C---:B---3--:R-:W-:Y:S08]  /*bee0*/  HMMA.16816.F32 R12, R140.reuse, R168, R12 ;  /* 0x000000a88c0c723c */ /* 0x048ff0000000180c */
[C---:B------:R-:W-:Y:S01]  /*bef0*/  HMMA.16816.F32 R16, R140.reuse, R170, R16 ;  /* 0x000000aa8c10723c */ /* 0x040fe20000001810 */
[----:B------:R-:W-:Y:S07]  /*bf00*/  LDSM.16.M88.4 R168, [R133+0xe100] ;  /* 0x00e1000085a8783b */ /* 0x000fee0000000200 */
[C---:B-1----:R-:W-:Y:S08]  /*bf10*/  HMMA.16816.F32 R20, R140.reuse, R136, R20 ;  /* 0x000000888c14723c */ /* 0x042ff00000001814 */
[C---:B------:R-:W-:Y:S01]  /*bf20*/  HMMA.16816.F32 R24, R140.reuse, R138, R24 ;  /* 0x0000008a8c18723c */ /* 0x040fe20000001818 */
[----:B------:R-:W1:Y:S07]  /*bf30*/  LDSM.16.M88.4 R136, [R191+UR4+0xf100] ;  /* 0x00f10004bf88783b */ /* 0x000e6e0008000200 */
[C---:B----4-:R-:W-:Y:S08]  /*bf40*/  HMMA.16816.F32 R28, R140.reuse, R148, R28 ;  /* 0x000000948c1c723c */ /* 0x050ff0000000181c */
[----:B------:R-:W-:Y:S01]  /*bf50*/  HMMA.16816.F32 R32, R140, R150, R32 ;  /* 0x000000968c20723c */ /* 0x000fe20000001820 */
[----:B------:R-:W3:Y:S06]  /*bf60*/  LDSM.16.M88.4 R140, [R191+UR4+0xf900] ;  /* 0x00f90004bf8c783b */ /* 0x000eec0008000200 */
[----:B------:R-:W4:Y:S01]  /*bf70*/  LDSM.16.M88.4 R148, [R189+0x4000] ;  /* 0x00400000bd94783b */ /* 0x000f220000000200 */
[C---:B------:R-:W-:Y:S08]  /*bf80*/  HMMA.16816.F32 R4, R172.reuse, R176, R4 ;  /* 0x000000b0ac04723c */ /* 0x040ff00000001804 */
[C---:B------:R-:W-:Y:S01]  /*bf90*/  HMMA.16816.F32 R8, R172.reuse, R178, R8 ;  /* 0x000000b2ac08723c */ /* 0x040fe20000001808 */
[----:B------:R-:W1:Y:S07]  /*bfa0*/  LDSM.16.M88.4 R176, [R133+0xe900] ;  /* 0x00e9000085b0783b */ /* 0x000e6e0000000200 */
[C---:B------:R-:W-:Y:S08]  /*bfb0*/  HMMA.16816.F32 R12, R172.reuse, R180, R12 ;  /* 0x000000b4ac0c723c */ /* 0x040ff0000000180c */
[C---:B------:R-:W-:Y:S08]  /*bfc0*/  HMMA.16816.F32 R16, R172.reuse, R182, R16 ;  /* 0x000000b6ac10723c */ /* 0x040ff00000001810 */
[C---:B-----5:R-:W-:Y:S08]  /*bfd0*/  HMMA.16816.F32 R20, R172.reuse, R144, R20 ;  /* 0x00000090ac14723c */ /* 0x060ff00000001814 */
[C---:B------:R-:W-:Y:S01]  /*bfe0*/  HMMA.16816.F32 R24, R172.reuse, R146, R24 ;  /* 0x00000092ac18723c */ /* 0x040fe20000001818 */
[----:B------:R-:W5:Y:S07]  /*bff0*/  LDSM.16.M88.4 R144, [R133+0xf100] ;  /* 0x00f100008590783b */ /* 0x000f6e0000000200 */
[C---:B------:R-:W-:Y:S08]  /*c000*/  HMMA.16816.F32 R28, R172.reuse, R152, R28 ;  /* 0x00000098ac1c723c */ /* 0x040ff0000000181c */
[----:B------:R-:W-:Y:S01]  /*c010*/  HMMA.16816.F32 R32, R172, R154, R32 ;  /* 0x0000009aac20723c */ /* 0x000fe20000001820 */
[----:B------:R-:W3:Y:S07]  /*c020*/  LDSM.16.M88.4 R152, [R133+0xf900] ;  /* 0x00f900008598783b */ /* 0x000eee0000000200 */
[C---:B------:R-:W-:Y:S08]  /*c030*/  HMMA.16816.F32 R4, R156.reuse, R160, R4 ;  /* 0x000000a09c04723c */ /* 0x040ff00000001804 */
[C---:B------:R-:W-:Y:S01]  /*c040*/  HMMA.16816.F32 R8, R156.reuse, R162, R8 ;  /* 0x000000a29c08723c */ /* 0x040fe20000001808 */
[----:B------:R-:W-:Y:S07]  /*c050*/  LDSM.16.M88.4 R160, [R0+0xf100] ;  /* 0x00f1000000a0783b */ /* 0x000fee0000000200 */
[C---:B--2---:R-:W-:Y:S08]  /*c060*/  HMMA.16816.F32 R12, R156.reuse, R164, R12 ;  /* 0x000000a49c0c723c */ /* 0x044ff0000000180c */
[C---:B------:R-:W-:Y:S01]  /*c070*/  HMMA.16816.F32 R16, R156.reuse, R166, R16 ;  /* 0x000000a69c10723c */ /* 0x040fe20000001810 */
[----:B------:R-:W-:Y:S07]  /*c080*/  LDSM.16.M88.4 R164, [R186+0x4000] ;  /* 0x00400000baa4783b */ /* 0x000fee0000000200 */
[C---:B-1----:R-:W-:Y:S08]  /*c090*/  HMMA.16816.F32 R20, R156.reuse, R136, R20 ;  /* 0x000000889c14723c */ /* 0x042ff00000001814 */
[C---:B------:R-:W-:Y:S01]  /*c0a0*/  HMMA.16816.F32 R24, R156.reuse, R138, R24 ;  /* 0x0000008a9c18723c */ /* 0x040fe20000001818 */
[----:B------:R-:W-:Y:S07]  /*c0b0*/  LDSM.16.M88.4 R136, [R187+0x4000] ;  /* 0x00400000bb88783b */ /* 0x000fee0000000200 */
[C---:B---3--:R-:W-:Y:S08]  /*c0c0*/  HMMA.16816.F32 R28, R156.reuse, R140, R28 ;  /* 0x0000008c9c1c723c */ /* 0x048ff0000000181c */
[----:B------:R-:W-:Y:S01]  /*c0d0*/  HMMA.16816.F32 R32, R156, R142, R32 ;  /* 0x0000008e9c20723c */ /* 0x000fe20000001820 */
[----:B------:R-:W1:Y:S06]  /*c0e0*/  LDSM.16.M88.4 R140, [R0+0xe100] ;  /* 0x00e10000008c783b */ /* 0x000e6c0000000200 */
[----:B------:R-:W2:Y:S01]  /*c0f0*/  LDSM.16.M88.4 R156, [R0+0xe900] ;  /* 0x00e90000009c783b */ /* 0x000ea20000000200 */
[C---:B----4-:R-:W-:Y:S08]  /*c100*/  HMMA.16816.F32 R4, R148.reuse, R168, R4 ;  /* 0x000000a89404723c */ /* 0x050ff00000001804 */
[C---:B------:R-:W-:Y:S01]  /*c110*/  HMMA.16816.F32 R8, R148.reuse, R170, R8 ;  /* 0x000000aa9408723c */ /* 0x040fe20000001808 */
[----:B------:R-:W-:Y:S07]  /*c120*/  LDSM.16.M88.4 R168, [R2+0xe100] ;  /* 0x00e1000002a8783b */ /* 0x000fee0000000200 */
[C---:B------:R-:W-:Y:S08]  /*c130*/  HMMA.16816.F32 R12, R148.reuse, R176, R12 ;  /* 0x000000b0940c723c */ /* 0x040ff0000000180c */
[C---:B------:R-:W-:Y:S08]  /*c140*/  HMMA.16816.F32 R16, R148.reuse, R178, R16 ;  /* 0x000000b29410723c */ /* 0x040ff00000001810 */
[C---:B-----5:R-:W-:Y:S08]  /*c150*/  HMMA.16816.F32 R20, R148.reuse, R144, R20 ;  /* 0x000000909414723c */ /* 0x060ff00000001814 */
[C---:B------:R-:W-:Y:S01]  /*c160*/  HMMA.16816.F32 R24, R148.reuse, R146, R24 ;  /* 0x000000929418723c */ /* 0x040fe20000001818 */
[----:B------:R-:W3:Y:S07]  /*c170*/  LDSM.16.M88.4 R144, [R0+0xf900] ;  /* 0x00f900000090783b */ /* 0x000eee0000000200 */
[C---:B------:R-:W-:Y:S08]  /*c180*/  HMMA.16816.F32 R28, R148.reuse, R152, R28 ;  /* 0x00000098941c723c */ /* 0x040ff0000000181c */
[----:B------:R-:W-:Y:S01]  /*c190*/  HMMA.16816.F32 R32, R148, R154, R32 ;  /* 0x0000009a9420723c */ /* 0x000fe20000001820 */
[----:B------:R-:W4:Y:S06]  /*c1a0*/  LDSM.16.M88.4 R148, [R134+0xe900] ;  /* 0x00e900008694783b */ /* 0x000f2c0000000200 */
[----:B------:R-:W5:Y:S01]  /*c1b0*/  LDSM.16.M88.4 R152, [R134+0xf100] ;  /* 0x00f100008698783b */ /* 0x000f620000000200 */
[C---:B-1----:R-:W-:Y:S08]  /*c1c0*/  HMMA.16816.F32 R4, R136.reuse, R140, R4 ;  /* 0x0000008c8804723c */ /* 0x042ff00000001804 */
[C---:B------:R-:W-:Y:S01]  /*c1d0*/  HMMA.16816.F32 R8, R136.reuse, R142, R8 ;  /* 0x0000008e8808723c */ /* 0x040fe20000001808 */
[----:B------:R-:W1:Y:S07]  /*c1e0*/  LDSM.16.M88.4 R140, [R134+0xf900] ;  /* 0x00f90000868c783b */ /* 0x000e6e0000000200 */
[C---:B--2---:R-:W-:Y:S08]  /*c1f0*/  HMMA.16816.F32 R12, R136.reuse, R156, R12 ;  /* 0x0000009c880c723c */ /* 0x044ff0000000180c */
[C---:B------:R-:W-:Y:S01]  /*c200*/  HMMA.16816.F32 R16, R136.reuse, R158, R16 ;  /* 0x0000009e8810723c */ /* 0x040fe20000001810 */
[----:B------:R-:W-:Y:S07]  /*c210*/  LDSM.16.M88.4 R156, [R191+UR4+0x10900] ;  /* 0x01090004bf9c783b */ /* 0x000fee0008000200 */
[C---:B------:R-:W-:Y:S08]  /*c220*/  HMMA.16816.F32 R20, R136.reuse, R160, R20 ;  /* 0x000000a08814723c */ /* 0x040ff00000001814 */
[C---:B------:R-:W-:Y:S01]  /*c230*/  HMMA.16816.F32 R24, R136.reuse, R162, R24 ;  /* 0x000000a28818723c */ /* 0x040fe20000001818 */
[----:B------:R-:W-:Y:S07]  /*c240*/  LDSM.16.M88.4 R160, [R191+UR4+0x11100] ;  /* 0x01110004bfa0783b */ /* 0x000fee0008000200 */
[C---:B---3--:R-:W-:Y:S08]  /*c250*/  HMMA.16816.F32 R28, R136.reuse, R144, R28 ;  /* 0x00000090881c723c */ /* 0x048ff0000000181c */
[----:B------:R-:W-:Y:S01]  /*c260*/  HMMA.16816.F32 R32, R136, R146, R32 ;  /* 0x000000928820723c */ /* 0x000fe20000001820 */
[----:B------:R-:W-:Y:S06]  /*c270*/  LDSM.16.M88.4 R136, [R193+0x8000] ;  /* 0x00800000c188783b */ /* 0x000fec0000000200 */
[----:B------:R-:W2:Y:S01]  /*c280*/  LDSM.16.M88.4 R144, [R191+UR4+0x10100] ;  /* 0x01010004bf90783b */ /* 0x000ea20008000200 */
[C---:B------:R-:W-:Y:S08]  /*c290*/  HMMA.16816.F32 R4, R164.reuse, R168, R4 ;  /* 0x000000a8a404723c */ /* 0x040ff00000001804 */
[C---:B------:R-:W-:Y:S01]  /*c2a0*/  HMMA.16816.F32 R8, R164.reuse, R170, R8 ;  /* 0x000000aaa408723c */ /* 0x040fe20000001808 */
[----:B------:R-:W-:Y:S07]  /*c2b0*/  LDSM.16.M88.4 R168, [R133+0x10100] ;  /* 0x0101000085a8783b */ /* 0x000fee0000000200 */
[C---:B----4-:R-:W-:Y:S08]  /*c2c0*/  HMMA.16816.F32 R12, R164.reuse, R148, R12 ;  /* 0x00000094a40c723c */ /* 0x050ff0000000180c */
[C---:B------:R-:W-:Y:S01]  /*c2d0*/  HMMA.16816.F32 R16, R164.reuse, R150, R16 ;  /* 0x00000096a410723c */ /* 0x040fe20000001810 */
[----:B------:R-:W3:Y:S07]  /*c2e0*/  LDSM.16.M88.4 R148, [R191+UR4+0x11900] ;  /* 0x01190004bf94783b */ /* 0x000eee0008000200 */
[C---:B-----5:R-:W-:Y:S08]  /*c2f0*/  HMMA.16816.F32 R20, R164.reuse, R152, R20 ;  /* 0x00000098a414723c */ /* 0x060ff00000001814 */
[C---:B------:R-:W-:Y:S01]  /*c300*/  HMMA.16816.F32 R24, R164.reuse, R154, R24 ;  /* 0x0000009aa418723c */ /* 0x040fe20000001818 */
[----:B------:R-:W4:Y:S07]  /*c310*/  LDSM.16.M88.4 R152, [R189+0x8000] ;  /* 0x00800000bd98783b */ /* 0x000f2e0000000200 */
[C---:B-1----:R-:W-:Y:S08]  /*c320*/  HMMA.16816.F32 R28, R164.reuse, R140, R28 ;  /* 0x0000008ca41c723c */ /* 0x042ff0000000181c */
[----:B------:R-:W-:Y:S01]  /*c330*/  HMMA.16816.F32 R32, R164, R142, R32 ;  /* 0x0000008ea420723c */ /* 0x000fe20000001820 */
[----:B------:R-:W1:Y:S06]  /*c340*/  LDSM.16.M88.4 R140, [R133+0x10900] ;  /* 0x01090000858c783b */ /* 0x000e6c0000000200 */
[----:B------:R-:W-:Y:S01]  /*c350*/  LDSM.16.M88.4 R164, [R0+0x10100] ;  /* 0x0101000000a4783b */ /* 0x000fe20000000200 */
[C---:B--2---:R-:W-:Y:S08]  /*c360*/  HMMA.16816.F32 R4, R136.reuse, R144, R4 ;  /* 0x000000908804723c */ /* 0x044ff00000001804 */
        /* <DEDUP_REMOVED lines=10> */
[----:B------:R-:W3:Y:S06]  /*c410*/  LDSM.16.M88.4 R136, [R0+0x10900] ;  /* 0x010900000088783b */ /* 0x000eec0000000200 */
[----:B------:R-:W3:Y:S01]  /*c420*/  LDSM.16.M88.4 R148, [R0+0x11100] ;  /* 0x011100000094783b */ /* 0x000ee20000000200 */
[C---:B----4-:R-:W-:Y:S08]  /*c430*/  HMMA.16816.F32 R4, R152.reuse, R168, R4 ;  /* 0x000000a89804723c */ /* 0x050ff00000001804 */
[C---:B------:R-:W-:Y:S08]  /*c440*/  HMMA.16816.F32 R8, R152.reuse, R170, R8 ;  /* 0x000000aa9808723c */ /* 0x040ff00000001808 */
[C---:B-1----:R-:W-:Y:S08]  /*c450*/  HMMA.16816.F32 R12, R152.reuse, R140, R12 ;  /* 0x0000008c980c723c */ /* 0x042ff0000000180c */
[C---:B------:R-:W-:Y:S01]  /*c460*/  HMMA.16816.F32 R16, R152.reuse, R142, R16 ;  /* 0x0000008e9810723c */ /* 0x040fe20000001810 */
[----:B------:R1:W4:Y:S07]  /*c470*/  LDSM.16.M88.4 R140, [R0+0x11900] ;  /* 0x01190000008c783b */ /* 0x00032e0000000200 */
[C---:B--2---:R-:W-:Y:S08]  /*c480*/  HMMA.16816.F32 R20, R152.reuse, R144, R20 ;  /* 0x000000909814723c */ /* 0x044ff00000001814 */
[C---:B------:R-:W-:Y:S01]  /*c490*/  HMMA.16816.F32 R24, R152.reuse, R146, R24 ;  /* 0x000000929818723c */ /* 0x040fe20000001818 */
[----:B------:R-:W-:Y:S07]  /*c4a0*/  LDSM.16.M88.4 R144, [R186+0x8000] ;  /* 0x00800000ba90783b */ /* 0x000fee0000000200 */
[C---:B-----5:R-:W-:Y:S04]  /*c4b0*/  HMMA.16816.F32 R28, R152.reuse, R156, R28 ;  /* 0x0000009c981c723c */ /* 0x060fe8000000181c */
[----:B-1----:R-:W-:Y:S04]  /*c4c0*/  IMAD.MOV.U32 R0, RZ, RZ, R205 ;  /* 0x000000ffff007224 */ /* 0x002fe800078e00cd */
[----:B------:R-:W-:Y:S01]  /*c4d0*/  HMMA.16816.F32 R32, R152, R158, R32 ;  /* 0x0000009e9820723c */ /* 0x000fe20000001820 */
[----:B------:R1:W2:Y:S06]  /*c4e0*/  LDSM.16.M88.4 R152, [R2+0x10100] ;  /* 0x010100000298783b */ /* 0x0002ac0000000200 */
[----:B------:R-:W-:Y:S01]  /*c4f0*/  LDSM.16.M88.4 R156, [R134+0x10900] ;  /* 0x01090000869c783b */ /* 0x000fe20000000200 */
[C---:B------:R-:W-:Y:S08]  /*c500*/  HMMA.16816.F32 R4, R160.reuse, R164, R4 ;  /* 0x000000a4a004723c */ /* 0x040ff00000001804 */
[C---:B------:R-:W-:Y:S01]  /*c510*/  HMMA.16816.F32 R8, R160.reuse, R166, R8 ;  /* 0x000000a6a008723c */ /* 0x040fe20000001808 */
[----:B------:R-:W-:Y:S07]  /*c520*/  LDSM.16.M88.4 R164, [R134+0x11100] ;  /* 0x0111000086a4783b */ /* 0x000fee0000000200 */
[C---:B---3--:R-:W-:Y:S04]  /*c530*/  HMMA.16816.F32 R12, R160.reuse, R136, R12 ;  /* 0x00000088a00c723c */ /* 0x048fe8000000180c */
[----:B-1----:R-:W-:Y:S04]  /*c540*/  @P0 IMAD.HI.U32 R2, R205, c[0x0][0x2c8], RZ ;  /* 0x0000b200cd020a27 */ /* 0x002fe800078e00ff */
[C---:B------:R-:W-:Y:S01]  /*c550*/  HMMA.16816.F32 R16, R160.reuse, R138, R16 ;  /* 0x0000008aa010723c */ /* 0x040fe20000001810 */
[----:B------:R-:W-:Y:S03]  /*c560*/  LDSM.16.M88.4 R136, [R134+0x11900] ;  /* 0x011900008688783b */ /* 0x000fe60000000200 */
[----:B------:R-:W-:Y:S04]  /*c570*/  @P0 SHF.R.U32.HI R0, RZ, c[0x0][0x2cc], R2 ;  /* 0x0000b300ff000a19 */ /* 0x000fe80000011602 */
[C---:B------:R-:W-:Y:S01]  /*c580*/  HMMA.16816.F32 R20, R160.reuse, R148, R20 ;  /* 0x00000094a014723c */ /* 0x040fe20000001814 */
[----:B------:R-:W1:Y:S06]  /*c590*/  SHFL.IDX PT, R134, R0, RZ, 0x1c1f ;  /* 0x001c1fff00867589 */ /* 0x000e6c00000e0000 */
[----:B------:R-:W-:Y:S01]  /*c5a0*/  IMAD.SHL.U32 R149, R209, 0x40, RZ ;  /* 0x00000040d1957824 */ /* 0x000fe200078e00ff */
[C---:B------:R-:W-:Y:S04]  /*c5b0*/  HMMA.16816.F32 R24, R160.reuse, R150, R24 ;  /* 0x00000096a018723c */ /* 0x040fe80000001818 */
[----:B------:R-:W-:Y:S04]  /*c5c0*/  IADD3 R2, -R206, 0x1, -R149 ;  /* 0x00000001ce027810 */ /* 0x000fe80007ffe995 */
[C---:B----4-:R-:W-:Y:S04]  /*c5d0*/  HMMA.16816.F32 R28, R160.reuse, R140, R28 ;  /* 0x0000008ca01c723c */ /* 0x050fe8000000181c */
[----:B------:R-:W-:Y:S04]  /*c5e0*/  IADD3 R2, R2, -c[0x0][0x168], R199 ;  /* 0x80005a0002027a10 */ /* 0x000fe80007ffe0c7 */
[----:B------:R-:W-:Y:S04]  /*c5f0*/  HMMA.16816.F32 R32, R160, R142, R32 ;  /* 0x0000008ea020723c */ /* 0x000fe80000001820 */
[C---:B------:R-:W-:Y:S02]  /*c600*/  IADD3 R133, R2.reuse, c[0x0][0x328], RZ ;  /* 0x0000ca0002857a10 */ /* 0x040fe40007ffe0ff */
[----:B------:R-:W-:Y:S02]  /*c610*/  IADD3 R2, R2, UR17, RZ ;  /* 0x0000001102027c10 */ /* 0x000fe4000fffe0ff */
[C---:B--2---:R-:W-:Y:S05]  /*c620*/  HMMA.16816.F32 R4, R144.reuse, R152, R4 ;  /* 0x000000989004723c */ /* 0x044fea0000001804 */
[--C-:B-1----:R-:W-:Y:S02]  /*c630*/  IMAD.IADD R142, R133, 0x1, R134.reuse ;  /* 0x00000001858e7824 */ /* 0x102fe400078e0286 */
[----:B------:R-:W-:Y:S01]  /*c640*/  IMAD.IADD R135, R2, 0x1, R134 ;  /* 0x0000000102877824 */ /* 0x000fe200078e0286 */
[C---:B------:R-:W-:Y:S08]  /*c650*/  HMMA.16816.F32 R8, R144.reuse, R154, R8 ;  /* 0x0000009a9008723c */ /* 0x040ff00000001808 */
[C---:B------:R-:W-:Y:S08]  /*c660*/  HMMA.16816.F32 R12, R144.reuse, R156, R12 ;  /* 0x0000009c900c723c */ /* 0x040ff0000000180c */
[C---:B------:R-:W-:Y:S08]  /*c670*/  HMMA.16816.F32 R16, R144.reuse, R158, R16 ;  /* 0x0000009e9010723c */ /* 0x040ff00000001810 */
[C---:B------:R-:W-:Y:S08]  /*c680*/  HMMA.16816.F32 R20, R144.reuse, R164, R20 ;  /* 0x000000a49014723c */ /* 0x040ff00000001814 */
[C---:B------:R-:W-:Y:S08]  /*c690*/  HMMA.16816.F32 R24, R144.reuse, R166, R24 ;  /* 0x000000a69018723c */ /* 0x040ff00000001818 */
[C---:B------:R-:W-:Y:S08]  /*c6a0*/  HMMA.16816.F32 R28, R144.reuse, R136, R28 ;  /* 0x00000088901c723c */ /* 0x040ff0000000181c */
[----:B------:R-:W-:Y:S01]  /*c6b0*/  HMMA.16816.F32 R32, R144, R138, R32 ;  /* 0x0000008a9020723c */ /* 0x000fe20000001820 */
[----:B------:R-:W-:-:S07]  /*c6c0*/  @!P2 BRA `(.L_x_942) ;  /* 0x000001a00000a947 */ /* 0x000fce0003800000 */
        /* <DEDUP_REMOVED lines=15> */
.L_x_944:
[----:B------:R-:W-:Y:S04]  /*c7c0*/  MOV R134, c[0x0][0x32c] ;  /* 0x0000cb0000867a02 */ /* 0x000fe80000000f00 */
[----:B------:R-:W-:Y:S11]  /*c7d0*/  ISETP.NE.AND P0, PT, R134, 0x1, PT ;  /* 0x000000018600780c */ /* 0x000ff60003f05270 */
[----:B------:R-:W-:Y:S02]  /*c7e0*/  @!UPT UIADD3 URZ, URZ, URZ, URZ ;  /* 0x0000003f3f3ff290 */ /* 0x000fe4000fffe03f */
[----:B------:R-:W-:Y:S05]  /*c7f0*/  @P0 IMAD.HI.U32 R134, R136, c[0x0][0x330], RZ ;  /* 0x0000cc0088860a27 */ /* 0x000fea00078e00ff */
[----:B------:R-:W-:Y:S02]  /*c800*/  @P0 SHF.R.U32.HI R136, RZ, c[0x0][0x334], R134 ;  /* 0x0000cd00ff880a19 */ /* 0x000fe40000011686 */
.L_x_945:
[----:B------:R-:W-:Y:S05]  /*c810*/  BSYNC B0 ;  /* 0x0000000000007941 */ /* 0x000fea0003800000 */
.L_x_943:
[----:B------:R-:W-:Y:S04]  /*c820*/  IMAD R137, R136, c[0x0][0x32c], -R149 ;  /* 0x0000cb0088897a24 */ /* 0x000fe800078e0a95 */
[----:B------:R-:W-:Y:S05]  /*c830*/  IMAD.IADD R134, R137, 0x1, -R206 ;  /* 0x0000000189867824 */ /* 0x000fea00078e0ace */
[----:B------:R-:W-:Y:S02]  /*c840*/  IADD3 R137, R134, c[0x0][0x32c], RZ ;  /* 0x0000cb0086897a10 */ /* 0x000fe40007ffe0ff */
[----:B------:R-:W-:Y:S02]  /*c850*/  IMNMX R135, R135, R134, !PT ;  /* 0x0000008687877217 */ /* 0x000fe40007800200 */
[----:B------:R-:W-:Y:S02]  /*c860*/  IMNMX R142, R142, R137, PT ;  /* 0x000000898e8e7217 */ /* 0x000fe40003800200 */
.L_x_942:
[----:B------:R-:W-:Y:S01]  /*c870*/  ISETP.GT.AND P1, PT, R209, -0x1, PT ;  /* 0xffffffffd100780c */ /* 0x000fe20003f24270 */
[----:B------:R-:W1:Y:S03]  /*c880*/  SHFL.IDX PT, R0, R0, 0x1, 0x1c1f ;  /* 0x003c1f0000007f89 */ /* 0x000e6600000e0000 */
[C---:B------:R-:W-:Y:S04]  /*c890*/  ISETP.GT.AND P0, PT, R135.reuse, RZ, P1 ;  /* 0x000000ff8700720c */ /* 0x040fe80000f04270 */
[----:B------:R-:W-:Y:S04]  /*c8a0*/  ISETP.LT.OR P0, PT, R142, 0x1, P0 ;  /* 0x000000018e00780c */ /* 0x000fe80000701670 */
[----:B------:R-:W-:Y:S02]  /*c8b0*/  FSEL R139, R4, -INF , !P0 ;  /* 0xff800000048b7808 */ /* 0x000fe40004000000 */
[----:B------:R-:W-:Y:S04]  /*c8c0*/  ISETP.GT.AND P0, PT, R135, 0x1, P1 ;  /* 0x000000018700780c */ /* 0x000fe80000f04270 */
[----:B------:R-:W-:Y:S04]  /*c8d0*/  ISETP.LT.OR P0, PT, R142, 0x2, P0 ;  /* 0x000000028e00780c */ /* 0x000fe80000701670 */
[----:B------:R-:W-:Y:S02]  /*c8e0*/  FSEL R150, R5, -INF , !P0 ;  /* 0xff80000005967808 */ /* 0x000fe40004000000 */
[----:B------:R-:W-:Y:S01]  /*c8f0*/  ISETP.GT.AND P0, PT, R135, 0x8, P1 ;  /* 0x000000088700780c */ /* 0x000fe20000f04270 */
[--C-:B-1----:R-:W-:Y:S02]  /*c900*/  IMAD.IADD R4, R133, 0x1, R0.reuse ;  /* 0x0000000185047824 */ /* 0x102fe400078e0200 */
[----:B------:R-:W-:Y:S01]  /*c910*/  IMAD.IADD R2, R2, 0x1, R0 ;  /* 0x0000000102027824 */ /* 0x000fe200078e0200 */
        /* <DEDUP_REMOVED lines=39> */
[----:B------:R-:W-:Y:S04]  /*cb90*/  ISETP.LT.OR P0, PT, R142, 0x3a, P0 ;  /* 0x0000003a8e00780c */ /* 0x000fe80000701670 */
[----:B------:R-:W-:Y:S01]  /*cba0*/  FSEL R142, R33, -INF , !P0 ;  /* 0xff800000218e7808 */ /* 0x000fe20004000000 */
[----:B------:R-:W-:-:S05]  /*cbb0*/  @!P2 BRA `(.L_x_946) ;  /* 0x000001a00000a947 */ /* 0x000fca0003800000 */
        /* <DEDUP_REMOVED lines=15> */
.L_x_948:
[----:B------:R-:W-:Y:S04]  /*ccb0*/  MOV R0, c[0x0][0x32c] ;  /* 0x0000cb0000007a02 */ /* 0x000fe80000000f00 */
[----:B------:R-:W-:Y:S11]  /*ccc0*/  ISETP.NE.AND P0, PT, R0, 0x1, PT ;  /* 0x000000010000780c */ /* 0x000ff60003f05270 */
[----:B------:R-:W-:Y:S02]  /*ccd0*/  @!UPT UIADD3 URZ, URZ, URZ, URZ ;  /* 0x0000003f3f3ff290 */ /* 0x000fe4000fffe03f */
[----:B------:R-:W-:Y:S05]  /*cce0*/  @P0 IMAD.HI.U32 R0, R12, c[0x0][0x330], RZ ;  /* 0x0000cc000c000a27 */ /* 0x000fea00078e00ff */
[----:B------:R-:W-:Y:S02]  /*ccf0*/  @P0 SHF.R.U32.HI R12, RZ, c[0x0][0x334], R0 ;  /* 0x0000cd00ff0c0a19 */ /* 0x000fe40000011600 */
.L_x_949:
[----:B------:R-:W-:Y:S05]  /*cd00*/  BSYNC B0 ;  /* 0x0000000000007941 */ /* 0x000fea0003800000 */
.L_x_947:
[----:B------:R-:W-:Y:S04]  /*cd10*/  IMAD R9, R12, c[0x0][0x32c], -R149 ;  /* 0x0000cb000c097a24 */ /* 0x000fe800078e0a95 */
[----:B------:R-:W-:Y:S05]  /*cd20*/  IMAD.IADD R9, R9, 0x1, -R206 ;  /* 0x0000000109097824 */ /* 0x000fea00078e0ace */
[----:B------:R-:W-:Y:S02]  /*cd30*/  IADD3 R5, R9, c[0x0][0x32c], RZ ;  /* 0x0000cb0009057a10 */ /* 0x000fe40007ffe0ff */
[----:B------:R-:W-:Y:S02]  /*cd40*/  IMNMX R2, R2, R9, !PT ;  /* 0x0000000902027217 */ /* 0x000fe40007800200 */
[----:B------:R-:W-:Y:S02]  /*cd50*/  IMNMX R4, R4, R5, PT ;  /* 0x0000000504047217 */ /* 0x000fe40003800200 */
.L_x_946:
[----:B------:R-:W-:Y:S01]  /*cd60*/  FMNMX.FTZ R5, R139, R132, !PT ;  /* 0x000000848b057209 */ /* 0x000fe20007810000 */
[----:B------:R-:W-:Y:S04]  /*cd70*/  DEPBAR.LE SB0, 0x2 ;  /* 0x000080800000791a */ /* 0x000fe80000000000 */
[----:B------:R-:W-:Y:S01]  /*cd80*/  FMNMX.FTZ R5, R150, R5, !PT ;  /* 0x0000000596057209 */ /* 0x000fe20007810000 */
[----:B------:R-:W-:Y:S01]  /*cd90*/  BAR.SYNC.DEFER_BLOCKING 0x0 ;  /* 0x0000000000007b1d */ /* 0x000fe20000010000 */
[----:B------:R-:W-:Y:S02]  /*cda0*/  ISETP.GT.AND P0, PT, R2, RZ, P1 ;  /* 0x000000ff0200720c */ /* 0x000fe40000f04270 */
        /* <DEDUP_REMOVED lines=28> */
[----:B------:R-:W-:Y:S04]  /*cf70*/  ISETP.LT.OR P0, PT, R4, 0x12, P0 ;  /* 0x000000120400780c */ /* 0x000fe80000701670 */
[----:B------:R-:W-:Y:S02]  /*cf80*/  FSEL R135, R15, -INF , !P0 ;  /* 0xff8000000f877808 */ /* 0x000fe40004000000 */
[----:B------:R-:W-:Y:S02]  /*cf90*/  FMNMX.FTZ R15, R142, R5, !PT ;  /* 0x000000058e0f7209 */ /* 0x000fe40007810000 */
[----:B------:R-:W-:Y:S03]  /*cfa0*/  ISETP.GT.AND P0, PT, R2, 0x18, P1 ;  /* 0x000000180200780c */ /* 0x000fe60000f04270 */
[----:B------:R-:W1:Y:S01]  /*cfb0*/  SHFL.BFLY PT, R0, R15, 0x2, 0x1f ;  /* 0x0c401f000f007f89 */ /* 0x000e6200000e0000 */
[----:B------:R-:W-:Y:S04]  /*cfc0*/  ISETP.LT.OR P0, PT, R4, 0x19, P0 ;  /* 0x000000190400780c */ /* 0x000fe80000701670 */
[----:B------:R-:W-:Y:S02]  /*cfd0*/  FSEL R33, R18, -INF , !P0 ;  /* 0xff80000012217808 */ /* 0x000fe40004000000 */
[----:B------:R-:W-:Y:S04]  /*cfe0*/  ISETP.GT.AND P0, PT, R2, 0x19, P1 ;  /* 0x000000190200780c */ /* 0x000fe80000f04270 */
[----:B------:R-:W-:Y:S04]  /*cff0*/  ISETP.LT.OR P0, PT, R4, 0x1a, P0 ;  /* 0x0000001a0400780c */ /* 0x000fe80000701670 */
[----:B------:R-:W-:Y:S02]  /*d000*/  FSEL R133, R19, -INF , !P0 ;  /* 0xff80000013857808 */ /* 0x000fe40004000000 */
[----:B------:R-:W-:Y:S04]  /*d010*/  ISETP.GT.AND P0, PT, R2, 0x20, P1 ;  /* 0x000000200200780c */ /* 0x000fe80000f04270 */
[----:B------:R-:W-:Y:S02]  /*d020*/  ISETP.LT.OR P0, PT, R4, 0x21, P0 ;  /* 0x000000210400780c */ /* 0x000fe40000701670 */
[----:B-1----:R-:W-:Y:S02]  /*d030*/  FMNMX.FTZ R13, R15, R0, !PT ;  /* 0x000000000f0d7209 */ /* 0x002fe40007810000 */
[----:B------:R-:W-:Y:S02]  /*d040*/  FSEL R175, R22, -INF , !P0 ;  /* 0xff80000016af7808 */ /* 0x000fe40004000000 */
[----:B------:R-:W-:Y:S02]  /*d050*/  FMNMX.FTZ R0, R6, R3, !PT ;  /* 0x0000000306007209 */ /* 0x000fe40007810000 */
[----:B------:R-:W-:Y:S02]  /*d060*/  ISETP.GT.AND P0, PT, R2, 0x21, P1 ;  /* 0x000000210200780c */ /* 0x000fe40000f04270 */
        /* <DEDUP_REMOVED lines=32> */
[----:B------:R-:W-:Y:S01]  /*d270*/  FMNMX.FTZ R0, R145, R0, !PT ;  /* 0x0000000091007209 */ /* 0x000fe20007810000 */
[----:B------:R-:W1:Y:S01]  /*d280*/  SHFL.BFLY PT, R2, R13, 0x1, 0x1f ;  /* 0x0c201f000d027f89 */ /* 0x000e6200000e0000 */
[----:B------:R-:W-:Y:S02]  /*d290*/  ISETP.LT.OR P0, PT, R4, 0x3a, P0 ;  /* 0x0000003a0400780c */ /* 0x000fe40000701670 */
[----:B------:R-:W-:Y:S02]  /*d2a0*/  FMNMX.FTZ R0, R143, R0, !PT ;  /* 0x000000008f007209 */ /* 0x000fe40007810000 */
[----:B------:R-:W-:Y:S04]  /*d2b0*/  FSEL R141, R35, -INF , !P0 ;  /* 0xff800000238d7808 */ /* 0x000fe80004000000 */
[----:B------:R-:W-:Y:S05]  /*d2c0*/  FMNMX.FTZ R15, R141, R0, !PT ;  /* 0x000000008d0f7209 */ /* 0x000fea0007810000 */
        /* <DEDUP_REMOVED lines=8> */
[--C-:B------:R-:W-:Y:S01]  /*d350*/  FFMA.FTZ R155, R139, c[0x0][0x2d0], -R159.reuse ;  /* 0x0000b4008b9b7a23 */ /* 0x100fe2000001089f */
[----:B------:R-:W-:Y:S01]  /*d360*/  IADD3 R15, R184, UR4, RZ ;  /* 0x00000004b80f7c10 */ /* 0x000fe2000fffe0ff */
[--C-:B------:R-:W-:Y:S02]  /*d370*/  FFMA.FTZ R150, R150, c[0x0][0x2d0], -R159.reuse ;  /* 0x0000b40096967a23 */ /* 0x100fe4000001089f */
[----:B------:R-:W1:Y:S01]  /*d380*/  SHFL.BFLY PT, R0, R13, 0x1, 0x1f ;  /* 0x0c201f000d007f89 */ /* 0x000e6200000e0000 */
[--C-:B------:R-:W-:Y:S01]  /*d390*/  FFMA.FTZ R151, R148, c[0x0][0x2d0], -R159.reuse ;  /* 0x0000b40094977a23 */ /* 0x100fe2000001089f */
[----:B------:R-:W-:Y:S01]  /*d3a0*/  MUFU.EX2 R155, R155 ;  /* 0x0000009b009b7308 */ /* 0x000fe20000000800 */
[--C-:B------:R-:W-:Y:S01]  /*d3b0*/  FFMA.FTZ R148, R8, c[0x0][0x2d0], -R159.reuse ;  /* 0x0000b40008947a23 */ /* 0x100fe2000001089f */
[----:B------:R-:W-:Y:S01]  /*d3c0*/  IADD3 R14, R190, R15, RZ ;  /* 0x0000000fbe0e7210 */ /* 0x000fe20007ffe0ff */
[----:B------:R-:W-:Y:S01]  /*d3d0*/  FMUL.FTZ R12, R5, c[0x0][0x2d0] ;  /* 0x0000b400050c7a20 */ /* 0x000fe20000410000 */
[----:B------:R-:W-:Y:S01]  /*d3e0*/  IADD3 R5, R185, UR4, RZ ;  /* 0x00000004b9057c10 */ /* 0x000fe2000fffe0ff */
[--C-:B------:R-:W-:Y:S02]  /*d3f0*/  FFMA.FTZ R161, R138, c[0x0][0x2d0], -R159.reuse ;  /* 0x0000b4008aa17a23 */ /* 0x100fe4000001089f */
[--C-:B------:R-:W-:Y:S02]  /*d400*/  FFMA.FTZ R160, R136, c[0x0][0x2d0], -R159.reuse ;  /* 0x0000b40088a07a23 */ /* 0x100fe4000001089f */
[--C-:B------:R-:W-:Y:S01]  /*d410*/  FFMA.FTZ R163, R134, c[0x0][0x2d0], -R159.reuse ;  /* 0x0000b40086a37a23 */ /* 0x100fe2000001089f */
[----:B------:R-:W2:Y:S01]  /*d420*/  MUFU.EX2 R12, R12 ;  /* 0x0000000c000c7308 */ /* 0x000ea20000000800 */
[--C-:B------:R-:W-:Y:S02]  /*d430*/  FFMA.FTZ R174, R144, c[0x0][0x2d0], -R159.reuse ;  /* 0x0000b40090ae7a23 */ /* 0x100fe4000001089f */
[--C-:B------:R-:W-:Y:S02]  /*d440*/  FFMA.FTZ R158, R158, c[0x0][0x2d0], -R159.reuse ;  /* 0x0000b4009e9e7a23 */ /* 0x100fe4000001089f */
[--C-:B------:R-:W-:Y:S02]  /*d450*/  FFMA.FTZ R172, R172, c[0x0][0x2d0], -R159.reuse ;  /* 0x0000b400acac7a23 */ /* 0x100fe4000001089f */
[--C-:B------:R-:W-:Y:S02]  /*d460*/  FFMA.FTZ R177, R170, c[0x0][0x2d0], -R159.reuse ;  /* 0x0000b400aab17a23 */ /* 0x100fe4000001089f */
[--C-:B------:R-:W-:Y:S01]  /*d470*/  FFMA.FTZ R168, R168, c[0x0][0x2d0], -R159.reuse ;  /* 0x0000b400a8a87a23 */ /* 0x100fe2000001089f */
[----:B------:R-:W3:Y:S01]  /*d480*/  MUFU.EX2 R150, R150 ;  /* 0x0000009600967308 */ /* 0x000ee20000000800 */
[--C-:B------:R-:W-:Y:S01]  /*d490*/  FFMA.FTZ R179, R166, c[0x0][0x2d0], -R159.reuse ;  /* 0x0000b400a6b37a23 */ /* 0x100fe2000001089f */
[----:B-1----:R-:W-:Y:S01]  /*d4a0*/  FMNMX.FTZ R0, R13, R0, !PT ;  /* 0x000000000d007209 */ /* 0x002fe20007810000 */
[----:B------:R-:W-:Y:S01]  /*d4b0*/  FFMA.FTZ R156, R156, c[0x0][0x2d0], -R159 ;  /* 0x0000b4009c9c7a23 */ /* 0x000fe2000001089f */
[----:B------:R-:W-:Y:S02]  /*d4c0*/  IADD3 R13, R190, R5, RZ ;  /* 0x00000005be0d7210 */ /* 0x000fe40007ffe0ff */
[C---:B------:R-:W-:Y:S01]  /*d4d0*/  FSETP.NEU.FTZ.AND P0, PT, R0.reuse, -INF , PT ;  /* 0xff8000000000780b */ /* 0x040fe20003f1d000 */
[C---:B------:R-:W-:Y:S02]  /*d4e0*/  FMUL.FTZ R140, R0.reuse, c[0x0][0x2d0] ;  /* 0x0000b400008c7a20 */ /* 0x040fe40000410000 */
[----:B------:R-:W1:Y:S01]  /*d4f0*/  LDSM.16.MT88.4 R24, [R13+0x100] ;  /* 0x000100000d18783b */ /* 0x000e620000004200 */
[----:B------:R-:W-:Y:S01]  /*d500*/  FSEL R4, R0, RZ, P0 ;  /* 0x000000ff00047208 */ /* 0x000fe20000000000 */
[----:B------:R-:W-:Y:S01]  /*d510*/  MUFU.EX2 R151, R151 ;  /* 0x0000009700977308 */ /* 0x000fe20000000800 */
[----:B------:R-:W-:Y:S01]  /*d520*/  FSEL R140, R140, RZ, P0 ;  /* 0x000000ff8c8c7208 */ /* 0x000fe20000000000 */
[----:B--2---:R-:W-:Y:S02]  /*d530*/  FMUL.FTZ R5, R12, R129 ;  /* 0x000000810c057220 */ /* 0x004fe40000410000 */
[----:B------:R-:W-:Y:S02]  /*d540*/  FADD.FTZ R4, -R4, R3 ;  /* 0x0000000304047221 */ /* 0x000fe40000010100 */
[--C-:B------:R-:W-:Y:S02]  /*d550*/  FFMA.FTZ R154, R6, c[0x0][0x2d0], -R140.reuse ;  /* 0x0000b400069a7a23 */ /* 0x100fe4000001088c */
[--C-:B------:R-:W-:Y:S02]  /*d560*/  FFMA.FTZ R153, R9, c[0x0][0x2d0], -R140.reuse ;  /* 0x0000b40009997a23 */ /* 0x100fe4000001088c */
[----:B------:R-:W2:Y:S01]  /*d570*/  MUFU.EX2 R148, R148 ;  /* 0x0000009400947308 */ /* 0x000ea20000000800 */
[--C-:B------:R-:W-:Y:S02]  /*d580*/  FFMA.FTZ R152, R7, c[0x0][0x2d0], -R140.reuse ;  /* 0x0000b40007987a23 */ /* 0x100fe4000001088c */
[--C-:B------:R-:W-:Y:S01]  /*d590*/  FFMA.FTZ R157, R11, c[0x0][0x2d0], -R140.reuse ;  /* 0x0000b4000b9d7a23 */ /* 0x100fe2000001088c */
[----:B---3--:R-:W-:Y:S01]  /*d5a0*/  F2FP.PACK_AB R16, R150, R155 ;  /* 0x0000009b9610723e */ /* 0x008fe200000000ff */
[----:B------:R-:W-:Y:S02]  /*d5b0*/  FMUL.FTZ R3, R4, c[0x0][0x2d0] ;  /* 0x0000b40004037a20 */ /* 0x000fe40000410000 */
        /* <DEDUP_REMOVED lines=26> */
[C---:B------:R-:W-:Y:S01]  /*d760*/  FMUL.FTZ R10, R3.reuse, R126 ;  /* 0x0000007e030a7220 */ /* 0x040fe20000410000 */
[----:B------:R-:W3:Y:S01]  /*d770*/  MUFU.EX2 R157, R157 ;  /* 0x0000009d009d7308 */ /* 0x000ee20000000800 */
[C---:B------:R-:W-:Y:S01]  /*d780*/  FMUL.FTZ R11, R3.reuse, R127 ;  /* 0x0000007f030b7220 */ /* 0x040fe20000410000 */
[----:B------:R-:W-:Y:S01]  /*d790*/  LDSM.16.MT88.4 R128, [R185+UR4+0x2900] ;  /* 0x00290004b980783b */ /* 0x000fe20008004200 */
[----:B------:R-:W-:Y:S01]  /*d7a0*/  FMUL.FTZ R102, R3, R102 ;  /* 0x0000006603667220 */ /* 0x000fe20000410000 */
[----:B--2---:R-:W-:Y:S01]  /*d7b0*/  F2FP.PACK_AB R17, R153, R154 ;  /* 0x0000009a9911723e */ /* 0x004fe200000000ff */
[C---:B------:R-:W-:Y:S02]  /*d7c0*/  FMUL.FTZ R103, R3.reuse, R103 ;  /* 0x0000006703677220 */ /* 0x040fe40000410000 */
[C---:B------:R-:W-:Y:S02]  /*d7d0*/  FMUL.FTZ R106, R3.reuse, R106 ;  /* 0x0000006a036a7220 */ /* 0x040fe40000410000 */
[C---:B------:R-:W-:Y:S01]  /*d7e0*/  FMUL.FTZ R107, R3.reuse, R107 ;  /* 0x0000006b036b7220 */ /* 0x040fe20000410000 */
[----:B------:R-:W-:Y:S01]  /*d7f0*/  LDSM.16.MT88.4 R124, [R14+0x900] ;  /* 0x000900000e7c783b */ /* 0x000fe20000004200 */
[C---:B------:R-:W-:Y:S01]  /*d800*/  FMUL.FTZ R110, R3.reuse, R110 ;  /* 0x0000006e036e7220 */ /* 0x040fe20000410000 */
[----:B------:R-:W-:Y:S01]  /*d810*/  MUFU.EX2 R158, R158 ;  /* 0x0000009e009e7308 */ /* 0x000fe20000000800 */
[----:B------:R-:W-:Y:S02]  /*d820*/  FMUL.FTZ R111, R3, R111 ;  /* 0x0000006f036f7220 */ /* 0x000fe40000410000 */
[C---:B------:R-:W-:Y:S02]  /*d830*/  FMUL.FTZ R44, R12.reuse, R44 ;  /* 0x0000002c0c2c7220 */ /* 0x040fe40000410000 */
[C---:B------:R-:W-:Y:S02]  /*d840*/  FMUL.FTZ R45, R12.reuse, R45 ;  /* 0x0000002d0c2d7220 */ /* 0x040fe40000410000 */
[C---:B------:R-:W-:Y:S02]  /*d850*/  FMUL.FTZ R48, R12.reuse, R48 ;  /* 0x000000300c307220 */ /* 0x040fe40000410000 */
[C---:B------:R-:W-:Y:S01]  /*d860*/  FMUL.FTZ R49, R12.reuse, R49 ;  /* 0x000000310c317220 */ /* 0x040fe20000410000 */
[----:B------:R-:W2:Y:S01]  /*d870*/  MUFU.EX2 R161, R161 ;  /* 0x000000a100a17308 */ /* 0x000ea20000000800 */
[C---:B------:R-:W-:Y:S01]  /*d880*/  FMUL.FTZ R52, R12.reuse, R52 ;  /* 0x000000340c347220 */ /* 0x040fe20000410000 */
[----:B---3--:R-:W-:Y:S01]  /*d890*/  F2FP.PACK_AB R19, R157, R152 ;  /* 0x000000989d13723e */ /* 0x008fe200000000ff */
[C---:B------:R-:W-:Y:S02]  /*d8a0*/  FMUL.FTZ R53, R12.reuse, R53 ;  /* 0x000000350c357220 */ /* 0x040fe40000410000 */
[C---:B------:R-:W-:Y:S02]  /*d8b0*/  FMUL.FTZ R56, R12.reuse, R56 ;  /* 0x000000380c387220 */ /* 0x040fe40000410000 */
[C---:B------:R-:W-:Y:S02]  /*d8c0*/  FMUL.FTZ R57, R12.reuse, R57 ;  /* 0x000000390c397220 */ /* 0x040fe40000410000 */
[C---:B------:R-:W-:Y:S01]  /*d8d0*/  HMMA.16816.F32 R4, R16.reuse, R20, R4 ;  /* 0x000000141004723c */ /* 0x040fe20000001804 */
[----:B------:R-:W-:Y:S04]  /*d8e0*/  MUFU.EX2 R160, R160 ;  /* 0x000000a000a07308 */ /* 0x000fe80000000800 */
[C---:B------:R-:W-:Y:S02]  /*d8f0*/  FMUL.FTZ R60, R12.reuse, R60 ;  /* 0x0000003c0c3c7220 */ /* 0x040fe40000410000 */
[C---:B------:R-:W-:Y:S01]  /*d900*/  FMUL.FTZ R61, R12.reuse, R61 ;  /* 0x0000003d0c3d7220 */ /* 0x040fe20000410000 */
[C---:B------:R-:W-:Y:S01]  /*d910*/  HMMA.16816.F32 R8, R16.reuse, R22, R8 ;  /* 0x000000161008723c */ /* 0x040fe20000001808 */
[----:B------:R-:W3:Y:S02]  /*d920*/  LDSM.16.MT88.4 R20, [R14+0x100] ;  /* 0x000100000e14783b */ /* 0x000ee40000004200 */
[----:B------:R-:W4:Y:S01]  /*d930*/  MUFU.EX2 R163, R163 ;  /* 0x000000a300a37308 */ /* 0x000f220000000800 */
[C---:B------:R-:W-:Y:S02]  /*d940*/  FMUL.FTZ R64, R12.reuse, R64 ;  /* 0x000000400c407220 */ /* 0x040fe40000410000 */
[C---:B------:R-:W-:Y:S02]  /*d950*/  FMUL.FTZ R65, R12.reuse, R65 ;  /* 0x000000410c417220 */ /* 0x040fe40000410000 */
[C---:B-1----:R-:W-:Y:S04]  /*d960*/  HMMA.16816.F32 R100, R16.reuse, R24, R100 ;  /* 0x000000181064723c */ /* 0x042fe80000001864 */
[C---:B------:R-:W-:Y:S01]  /*d970*/  FMUL.FTZ R68, R12.reuse, R68 ;  /* 0x000000440c447220 */ /* 0x040fe20000410000 */
[----:B------:R-:W-:Y:S01]  /*d980*/  MUFU.EX2 R172, R172 ;  /* 0x000000ac00ac7308 */ /* 0x000fe20000000800 */
[C---:B------:R-:W-:Y:S02]  /*d990*/  FMUL.FTZ R69, R12.reuse, R69 ;  /* 0x000000450c457220 */ /* 0x040fe40000410000 */
[C---:B------:R-:W-:Y:S01]  /*d9a0*/  HMMA.16816.F32 R104, R16.reuse, R26, R104 ;  /* 0x0000001a1068723c */ /* 0x040fe20000001868 */
[----:B------:R-:W1:Y:S03]  /*d9b0*/  LDSM.16.MT88.4 R24, [R185+UR4+0x2100] ;  /* 0x00210004b918783b */ /* 0x000e660008004200 */
[C---:B------:R-:W-:Y:S02]  /*d9c0*/  FMUL.FTZ R72, R12.reuse, R72 ;  /* 0x000000480c487220 */ /* 0x040fe40000410000 */
[C---:B------:R-:W-:Y:S01]  /*d9d0*/  FMUL.FTZ R73, R12.reuse, R73 ;  /* 0x000000490c497220 */ /* 0x040fe20000410000 */
[----:B------:R-:W-:Y:S01]  /*d9e0*/  MUFU.EX2 R177, R177 ;  /* 0x000000b100b17308 */ /* 0x000fe20000000800 */
[C---:B------:R-:W-:Y:S04]  /*d9f0*/  HMMA.16816.F32 R108, R16.reuse, R28, R108 ;  /* 0x0000001c106c723c */ /* 0x040fe8000000186c */
[C---:B------:R-:W-:Y:S02]  /*da00*/  FMUL.FTZ R114, R3.reuse, R114 ;  /* 0x0000007203727220 */ /* 0x040fe40000410000 */
[C---:B------:R-:W-:Y:S02]  /*da10*/  FMUL.FTZ R115, R3.reuse, R115 ;  /* 0x0000007303737220 */ /* 0x040fe40000410000 */
[C---:B------:R-:W-:Y:S01]  /*da20*/  FMUL.FTZ R76, R12.reuse, R76 ;  /* 0x0000004c0c4c7220 */ /* 0x040fe20000410000 */
[----:B------:R-:W-:Y:S03]  /*da30*/  MUFU.EX2 R168, R168 ;  /* 0x000000a800a87308 */ /* 0x000fe60000000800 */
[C---:B------:R-:W-:Y:S01]  /*da40*/  FMUL.FTZ R77, R12.reuse, R77 ;  /* 0x0000004d0c4d7220 */ /* 0x040fe20000410000 */
[C---:B------:R-:W-:Y:S01]  /*da50*/  HMMA.16816.F32 R112, R16.reuse, R30, R112 ;  /* 0x0000001e1070723c */ /* 0x040fe20000001870 */
[----:B------:R-:W5:Y:S02]  /*da60*/  LDSM.16.MT88.4 R28, [R13+0x2100] ;  /* 0x002100000d1c783b */ /* 0x000f640000004200 */
[C---:B------:R-:W-:Y:S02]  /*da70*/  FMUL.FTZ R118, R3.reuse, R118 ;  /* 0x0000007603767220 */ /* 0x040fe40000410000 */
[C---:B------:R-:W-:Y:S01]  /*da80*/  FMUL.FTZ R119, R3.reuse, R119 ;  /* 0x0000007703777220 */ /* 0x040fe20000410000 */
[----:B------:R-:W-:Y:S01]  /*da90*/  MUFU.EX2 R179, R179 ;  /* 0x000000b300b37308 */ /* 0x000fe20000000800 */
[C---:B------:R-:W-:Y:S02]  /*daa0*/  FMUL.FTZ R80, R12.reuse, R80 ;  /* 0x000000500c507220 */ /* 0x040fe40000410000 */
[C---:B------:R-:W-:Y:S03]  /*dab0*/  FMUL.FTZ R81, R12.reuse, R81 ;  /* 0x000000510c517220 */ /* 0x040fe60000410000 */
[C---:B---3--:R-:W-:Y:S03]  /*dac0*/  HMMA.16816.F32 R116, R16.reuse, R20, R116 ;  /* 0x000000141074723c */ /* 0x048fe60000001874 */
[C---:B------:R-:W-:Y:S01]  /*dad0*/  FMUL.FTZ R122, R3.reuse, R122 ;  /* 0x0000007a037a7220 */ /* 0x040fe20000410000 */
[----:B------:R-:W-:Y:S01]  /*dae0*/  MUFU.EX2 R156, R156 ;  /* 0x0000009c009c7308 */ /* 0x000fe20000000800 */
[C---:B------:R-:W-:Y:S02]  /*daf0*/  FMUL.FTZ R123, R3.reuse, R123 ;  /* 0x0000007b037b7220 */ /* 0x040fe40000410000 */
[C---:B------:R-:W-:Y:S02]  /*db00*/  FMUL.FTZ R84, R12.reuse, R84 ;  /* 0x000000540c547220 */ /* 0x040fe40000410000 */
[C---:B------:R-:W-:Y:S03]  /*db10*/  FMUL.FTZ R85, R12.reuse, R85 ;  /* 0x000000550c557220 */ /* 0x040fe60000410000 */
[C---:B------:R-:W-:Y:S01]  /*db20*/  HMMA.16816.F32 R120, R16.reuse, R22, R120 ;  /* 0x000000161078723c */ /* 0x040fe20000001878 */
[----:B------:R-:W3:Y:S01]  /*db30*/  LDSM.16.MT88.4 R20, [R184+UR4+0x2100] ;  /* 0x00210004b814783b */ /* 0x000ee20008004200 */
[----:B------:R-:W-:Y:S01]  /*db40*/  MUFU.EX2 R174, R174 ;  /* 0x000000ae00ae7308 */ /* 0x000fe20000000800 */
[C---:B------:R-:W-:Y:S02]  /*db50*/  FMUL.FTZ R38, R3.reuse, R38 ;  /* 0x0000002603267220 */ /* 0x040fe40000410000 */
[----:B------:R-:W-:Y:S02]  /*db60*/  FMUL.FTZ R39, R3, R39 ;  /* 0x0000002703277220 */ /* 0x000fe40000410000 */
[--C-:B------:R-:W-:Y:S02]  /*db70*/  FFMA.FTZ R162, R137, c[0x0][0x2d0], -R140.reuse ;  /* 0x0000b40089a27a23 */ /* 0x100fe4000001088c */
[----:B------:R-:W-:Y:S03]  /*db80*/  LDSM.16.MT88.4 R136, [R184+UR4+0x2900] ;  /* 0x00290004b888783b */ /* 0x000fe60008004200 */
[C---:B-1----:R-:W-:Y:S01]  /*db90*/  HMMA.16816.F32 R36, R16.reuse, R24, R36 ;  /* 0x000000181024723c */ /* 0x042fe20000001824 */
[----:B------:R-:W-:Y:S02]  /*dba0*/  MUFU.EX2 R162, R162 ;  /* 0x000000a200a27308 */ /* 0x000fe40000000800 */
[C---:B------:R-:W-:Y:S02]  /*dbb0*/  FMUL.FTZ R42, R3.reuse, R42 ;  /* 0x0000002a032a7220 */ /* 0x040fe40000410000 */
[----:B------:R-:W-:Y:S02]  /*dbc0*/  FMUL.FTZ R43, R3, R43 ;  /* 0x0000002b032b7220 */ /* 0x000fe40000410000 */
[--C-:B------:R-:W-:Y:S02]  /*dbd0*/  FFMA.FTZ R165, R135, c[0x0][0x2d0], -R140.reuse ;  /* 0x0000b40087a57a23 */ /* 0x100fe4000001088c */
[--C-:B------:R-:W-:Y:S02]  /*dbe0*/  FFMA.FTZ R164, R33, c[0x0][0x2d0], -R140.reuse ;  /* 0x0000b40021a47a23 */ /* 0x100fe4000001088c */
[----:B------:R-:W-:Y:S01]  /*dbf0*/  LDSM.16.MT88.4 R32, [R13+0x900] ;  /* 0x000900000d20783b */ /* 0x000fe20000004200 */
[C---:B------:R-:W-:Y:S01]  /*dc00*/  HMMA.16816.F32 R40, R16.reuse, R26, R40 ;  /* 0x0000001a1028723c */ /* 0x040fe20000001828 */
[----:B------:R-:W1:Y:S02]  /*dc10*/  MUFU.EX2 R165, R165 ;  /* 0x000000a500a57308 */ /* 0x000e640000000800 */
[C---:B------:R-:W-:Y:S02]  /*dc20*/  FMUL.FTZ R46, R3.reuse, R46 ;  /* 0x0000002e032e7220 */ /* 0x040fe40000410000 */
[C---:B------:R-:W-:Y:S02]  /*dc30*/  FMUL.FTZ R47, R3.reuse, R47 ;  /* 0x0000002f032f7220 */ /* 0x040fe40000410000 */
[----:B------:R-:W1:Y:S01]  /*dc40*/  LDSM.16.MT88.4 R24, [R14+0x2100] ;  /* 0x002100000e18783b */ /* 0x000e620000004200 */
[C---:B------:R-:W-:Y:S03]  /*dc50*/  FMUL.FTZ R88, R12.reuse, R88 ;  /* 0x000000580c587220 */ /* 0x040fe60000410000 */
[----:B------:R-:W-:Y:S01]  /*dc60*/  MUFU.EX2 R164, R164 ;  /* 0x000000a400a47308 */ /* 0x000fe20000000800 */
[C---:B-----5:R-:W-:Y:S03]  /*dc70*/  HMMA.16816.F32 R44, R16.reuse, R28, R44 ;  /* 0x0000001c102c723c */ /* 0x060fe6000000182c */
[C---:B------:R-:W-:Y:S02]  /*dc80*/  FMUL.FTZ R50, R3.reuse, R50 ;  /* 0x0000003203327220 */ /* 0x040fe40000410000 */
[----:B------:R-:W-:Y:S02]  /*dc90*/  FMUL.FTZ R51, R3, R51 ;  /* 0x0000003303337220 */ /* 0x000fe40000410000 */
[C---:B------:R-:W-:Y:S02]  /*dca0*/  FMUL.FTZ R89, R12.reuse, R89 ;  /* 0x000000590c597220 */ /* 0x040fe40000410000 */
[--C-:B------:R-:W-:Y:S02]  /*dcb0*/  FFMA.FTZ R167, R133, c[0x0][0x2d0], -R140.reuse ;  /* 0x0000b40085a77a23 */ /* 0x100fe4000001088c */
[----:B------:R-:W-:Y:S01]  /*dcc0*/  LDSM.16.MT88.4 R132, [R13+0x2900] ;  /* 0x002900000d84783b */ /* 0x000fe20000004200 */
[C---:B------:R-:W-:Y:S03]  /*dcd0*/  HMMA.16816.F32 R48, R16.reuse, R30, R48 ;  /* 0x0000001e1030723c */ /* 0x040fe60000001830 */
[C---:B------:R-:W-:Y:S01]  /*dce0*/  FMUL.FTZ R54, R3.reuse, R54 ;  /* 0x0000003603367220 */ /* 0x040fe20000410000 */
[----:B------:R-:W5:Y:S01]  /*dcf0*/  MUFU.EX2 R167, R167 ;  /* 0x000000a700a77308 */ /* 0x000f620000000800 */
[C---:B------:R-:W-:Y:S02]  /*dd00*/  FMUL.FTZ R55, R3.reuse, R55 ;  /* 0x0000003703377220 */ /* 0x040fe40000410000 */
[----:B------:R-:W2:Y:S01]  /*dd10*/  LDSM.16.MT88.4 R28, [R185+UR4+0x4100] ;  /* 0x00410004b91c783b */ /* 0x000ea20008004200 */
[C---:B------:R-:W-:Y:S04]  /*dd20*/  FMUL.FTZ R92, R12.reuse, R92 ;  /* 0x0000005c0c5c7220 */ /* 0x040fe80000410000 */
        /* <DEDUP_REMOVED lines=8> */
[----:B------:R-:W-:Y:S02]  /*ddb0*/  FMUL.FTZ R63, R3, R63 ;  /* 0x0000003f033f7220 */ /* 0x000fe40000410000 */
[C---:B------:R-:W-:Y:S02]  /*ddc0*/  FMUL.FTZ R97, R12.reuse, R97 ;  /* 0x000000610c617220 */ /* 0x040fe40000410000 */
[--C-:B------:R-:W-:Y:S03]  /*ddd0*/  FFMA.FTZ R176, R145, c[0x0][0x2d0], -R140.reuse ;  /* 0x0000b40091b07a23 */ /* 0x100fe6000001088c */
[C---:B-1----:R-:W-:Y:S03]  /*dde0*/  HMMA.16816.F32 R60, R16.reuse, R24, R60 ;  /* 0x00000018103c723c */ /* 0x042fe6000000183c */
[C---:B------:R-:W-:Y:S01]  /*ddf0*/  FMUL.FTZ R66, R3.reuse, R66 ;  /* 0x0000004203427220 */ /* 0x040fe20000410000 */
[----:B------:R-:W-:Y:S01]  /*de00*/  MUFU.EX2 R176, R176 ;  /* 0x000000b000b07308 */ /* 0x000fe20000000800 */
[----:B------:R-:W-:Y:S02]  /*de10*/  FMUL.FTZ R67, R3, R67 ;  /* 0x0000004303437220 */ /* 0x000fe40000410000 */
[--C-:B------:R-:W-:Y:S02]  /*de20*/  FFMA.FTZ R178, R143, c[0x0][0x2d0], -R140.reuse ;  /* 0x0000b4008fb27a23 */ /* 0x100fe4000001088c */
[----:B------:R-:W-:Y:S03]  /*de30*/  FFMA.FTZ R155, R12, R207, R155 ;  /* 0x000000cf0c9b7223 */ /* 0x000fe6000001009b */
[C---:B------:R-:W-:Y:S01]  /*de40*/  HMMA.16816.F32 R64, R16.reuse, R26, R64 ;  /* 0x0000001a1040723c */ /* 0x040fe20000001840 */
[----:B------:R-:W1:Y:S01]  /*de50*/  LDSM.16.MT88.4 R24, [R184+UR4+0x4100] ;  /* 0x00410004b818783b */ /* 0x000e620008004200 */
[----:B------:R-:W-:Y:S01]  /*de60*/  MUFU.EX2 R178, R178 ;  /* 0x000000b200b27308 */ /* 0x000fe20000000800 */
[C---:B------:R-:W-:Y:S02]  /*de70*/  FMUL.FTZ R70, R3.reuse, R70 ;  /* 0x0000004603467220 */ /* 0x040fe40000410000 */
[C---:B------:R-:W-:Y:S02]  /*de80*/  FMUL.FTZ R71, R3.reuse, R71 ;  /* 0x0000004703477220 */ /* 0x040fe40000410000 */
[C---:B------:R-:W-:Y:S02]  /*de90*/  FMUL.FTZ R74, R3.reuse, R74 ;  /* 0x0000004a034a7220 */ /* 0x040fe40000410000 */
[C---:B------:R-:W-:Y:S03]  /*dea0*/  FMUL.FTZ R75, R3.reuse, R75 ;  /* 0x0000004b034b7220 */ /* 0x040fe60000410000 */
[C---:B--2---:R-:W-:Y:S03]  /*deb0*/  HMMA.16816.F32 R68, R16.reuse, R28, R68 ;  /* 0x0000001c1044723c */ /* 0x044fe60000001844 */
[C---:B------:R-:W-:Y:S02]  /*dec0*/  FMUL.FTZ R78, R3.reuse, R78 ;  /* 0x0000004e034e7220 */ /* 0x040fe40000410000 */
[C---:B------:R-:W-:Y:S02]  /*ded0*/  FMUL.FTZ R79, R3.reuse, R79 ;  /* 0x0000004f034f7220 */ /* 0x040fe40000410000 */
[C---:B------:R-:W-:Y:S01]  /*dee0*/  FMUL.FTZ R82, R3.reuse, R82 ;  /* 0x0000005203527220 */ /* 0x040fe20000410000 */
[C---:B------:R-:W-:Y:S01]  /*def0*/  HMMA.16816.F32 R72, R16.reuse, R30, R72 ;  /* 0x0000001e1048723c */ /* 0x040fe20000001848 */
[----:B------:R-:W2:Y:S03]  /*df00*/  LDSM.16.MT88.4 R28, [R14+0x4100] ;  /* 0x004100000e1c783b */ /* 0x000ea60000004200 */
[C---:B------:R-:W-:Y:S02]  /*df10*/  FMUL.FTZ R83, R3.reuse, R83 ;  /* 0x0000005303537220 */ /* 0x040fe40000410000 */
[C---:B------:R-:W-:Y:S02]  /*df20*/  FMUL.FTZ R86, R3.reuse, R86 ;  /* 0x0000005603567220 */ /* 0x040fe40000410000 */
[C---:B---3--:R-:W-:Y:S04]  /*df30*/  HMMA.16816.F32 R76, R16.reuse, R20, R76 ;  /* 0x00000014104c723c */ /* 0x048fe8000000184c */
[C---:B------:R-:W-:Y:S02]  /*df40*/  FMUL.FTZ R87, R3.reuse, R87 ;  /* 0x0000005703577220 */ /* 0x040fe40000410000 */
[C---:B------:R-:W-:Y:S02]  /*df50*/  FMUL.FTZ R90, R3.reuse, R90 ;  /* 0x0000005a035a7220 */ /* 0x040fe40000410000 */
[C---:B------:R-:W-:Y:S01]  /*df60*/  HMMA.16816.F32 R80, R16.reuse, R22, R80 ;  /* 0x000000161050723c */ /* 0x040fe20000001850 */
[----:B------:R-:W3:Y:S03]  /*df70*/  LDSM.16.MT88.4 R20, [R185+UR4+0x900] ;  /* 0x00090004b914783b */ /* 0x000ee60008004200 */
[C---:B------:R-:W-:Y:S02]  /*df80*/  FMUL.FTZ R91, R3.reuse, R91 ;  /* 0x0000005b035b7220 */ /* 0x040fe40000410000 */
[C---:B------:R-:W-:Y:S02]  /*df90*/  FMUL.FTZ R94, R3.reuse, R94 ;  /* 0x0000005e035e7220 */ /* 0x040fe40000410000 */
[C---:B-1----:R-:W-:Y:S04]  /*dfa0*/  HMMA.16816.F32 R84, R16.reuse, R24, R84 ;  /* 0x000000181054723c */ /* 0x042fe80000001854 */
[C---:B------:R-:W-:Y:S02]  /*dfb0*/  FMUL.FTZ R95, R3.reuse, R95 ;  /* 0x0000005f035f7220 */ /* 0x040fe40000410000 */
[C---:B------:R-:W-:Y:S02]  /*dfc0*/  FMUL.FTZ R98, R3.reuse, R98 ;  /* 0x0000006203627220 */ /* 0x040fe40000410000 */
[C---:B------:R-:W-:Y:S01]  /*dfd0*/  HMMA.16816.F32 R88, R16.reuse, R26, R88 ;  /* 0x0000001a1058723c */ /* 0x040fe20000001858 */
[----:B------:R-:W1:Y:S03]  /*dfe0*/  LDSM.16.MT88.4 R24, [R184+UR4+0x900] ;  /* 0x00090004b818783b */ /* 0x000e660008004200 */
[----:B------:R-:W-:Y:S02]  /*dff0*/  FMUL.FTZ R99, R3, R99 ;  /* 0x0000006303637220 */ /* 0x000fe40000410000 */
[--C-:B------:R-:W-:Y:S02]  /*e000*/  FFMA.FTZ R166, R175, c[0x0][0x2d0], -R140.reuse ;  /* 0x0000b400afa67a23 */ /* 0x100fe4000001088c */
[--C-:B------:R-:W-:Y:S01]  /*e010*/  FFMA.FTZ R175, R147, c[0x0][0x2d0], -R140.reuse ;  /* 0x0000b40093af7a23 */ /* 0x100fe2000001088c */
[C---:B--2---:R-:W-:Y:S03]  /*e020*/  HMMA.16816.F32 R92, R16.reuse, R28, R92 ;  /* 0x0000001c105c723c */ /* 0x044fe6000000185c */
[--C-:B------:R-:W-:Y:S01]  /*e030*/  FFMA.FTZ R173, R173, c[0x0][0x2d0], -R140.reuse ;  /* 0x0000b400adad7a23 */ /* 0x100fe2000001088c */
[----:B------:R-:W-:Y:S01]  /*e040*/  MUFU.EX2 R166, R166 ;  /* 0x000000a600a67308 */ /* 0x000fe20000000800 */
[--C-:B------:R-:W-:Y:S02]  /*e050*/  FFMA.FTZ R170, R171, c[0x0][0x2d0], -R140.reuse ;  /* 0x0000b400abaa7a23 */ /* 0x100fe4000001088c */
[--C-:B------:R-:W-:Y:S01]  /*e060*/  FFMA.FTZ R171, R146, c[0x0][0x2d0], -R159.reuse ;  /* 0x0000b40092ab7a23 */ /* 0x100fe2000001089f */
[----:B------:R-:W-:Y:S01]  /*e070*/  HMMA.16816.F32 R96, R16, R30, R96 ;  /* 0x0000001e1060723c */ /* 0x000fe20000001860 */
[----:B------:R-:W-:Y:S03]  /*e080*/  LDSM.16.MT88.4 R28, [R13+0x4900] ;  /* 0x004900000d1c783b */ /* 0x000fe60000004200 */
[----:B------:R-:W-:Y:S02]  /*e090*/  FFMA.FTZ R159, R142, c[0x0][0x2d0], -R159 ;  /* 0x0000b4008e9f7a23 */ /* 0x000fe4000001089f */
[--C-:B------:R-:W-:Y:S01]  /*e0a0*/  FFMA.FTZ R169, R169, c[0x0][0x2d0], -R140.reuse ;  /* 0x0000b400a9a97a23 */ /* 0x100fe2000001088c */
[----:B------:R-:W-:Y:S01]  /*e0b0*/  F2FP.PACK_AB R16, R161, R158 ;  /* 0x0000009ea110723e */ /* 0x000fe200000000ff */
[----:B------:R-:W-:Y:S01]  /*e0c0*/  FFMA.FTZ R140, R141, c[0x0][0x2d0], -R140 ;  /* 0x0000b4008d8c7a23 */ /* 0x000fe2000001088c */
[----:B----4-:R-:W-:Y:S01]  /*e0d0*/  F2FP.PACK_AB R18, R163, R160 ;  /* 0x000000a0a312723e */ /* 0x010fe200000000ff */
[----:B------:R-:W-:Y:S01]  /*e0e0*/  LDSM.16.MT88.4 R144, [R185+UR4+0x5900] ;  /* 0x00590004b990783b */ /* 0x000fe20008004200 */
[----:B------:R-:W2:Y:S01]  /*e0f0*/  MUFU.EX2 R173, R173 ;  /* 0x000000ad00ad7308 */ /* 0x000ea20000000800 */
[----:B------:R-:W-:Y:S01]  /*e100*/  F2FP.PACK_AB R17, R165, R162 ;  /* 0x000000a2a511723e */ /* 0x000fe200000000ff */
[----:B------:R-:W-:Y:S01]  /*e110*/  FFMA.FTZ R154, R3, R208, R154 ;  /* 0x000000d0039a7223 */ /* 0x000fe2000001009a */
[----:B-----5:R-:W-:Y:S01]  /*e120*/  F2FP.PACK_AB R19, R167, R164 ;  /* 0x000000a4a713723e */ /* 0x020fe200000000ff */
[----:B------:R-:W-:Y:S01]  /*e130*/  FADD.FTZ R150, R150, R155 ;  /* 0x0000009b96967221 */ /* 0x000fe20000010000 */
[----:B------:R-:W-:Y:S01]  /*e140*/  IADD3 R3, R209, -0x2, RZ ;  /* 0xfffffffed1037810 */ /* 0x000fe20007ffe0ff */
[----:B------:R-:W-:Y:S02]  /*e150*/  FADD.FTZ R153, R153, R154 ;  /* 0x0000009a99997221 */ /* 0x000fe40000010000 */
[----:B------:R-:W-:Y:S01]  /*e160*/  FADD.FTZ R151, R151, R150 ;  /* 0x0000009697977221 */ /* 0x000fe20000010000 */
[----:B------:R-:W-:Y:S01]  /*e170*/  ISETP.GE.AND P0, PT, R3, R194, PT ;  /* 0x000000c20300720c */ /* 0x000fe20003f06270 */
[C---:B---3--:R-:W-:Y:S01]  /*e180*/  HMMA.16816.F32 R4, R16.reuse, R20, R4 ;  /* 0x000000141004723c */ /* 0x048fe20000001804 */
[----:B------:R3:W-:Y:S02]  /*e190*/  MUFU.EX2 R181, R140 ;  /* 0x0000008c00b57308 */ /* 0x0007e40000000800 */
[----:B------:R-:W-:Y:S02]  /*e1a0*/  FADD.FTZ R152, R152, R153 ;  /* 0x0000009998987221 */ /* 0x000fe40000010000 */
[----:B------:R-:W-:Y:S02]  /*e1b0*/  FADD.FTZ R151, R148, R151 ;  /* 0x0000009794977221 */ /* 0x000fe40000010000 */
[----:B------:R-:W-:Y:S01]  /*e1c0*/  FADD.FTZ R157, R157, R152 ;  /* 0x000000989d9d7221 */ /* 0x000fe20000010000 */
[C---:B------:R-:W-:Y:S01]  /*e1d0*/  HMMA.16816.F32 R8, R16.reuse, R22, R8 ;  /* 0x000000161008723c */ /* 0x040fe20000001808 */
[----:B------:R-:W4:Y:S02]  /*e1e0*/  LDSM.16.MT88.4 R20, [R14+0x2900] ;  /* 0x002900000e14783b */ /* 0x000f240000004200 */
[----:B------:R-:W-:Y:S01]  /*e1f0*/  MUFU.EX2 R170, R170 ;  /* 0x000000aa00aa7308 */ /* 0x000fe20000000800 */
[----:B------:R-:W-:Y:S02]  /*e200*/  FADD.FTZ R158, R158, R151 ;  /* 0x000000979e9e7221 */ /* 0x000fe40000010000 */
[----:B------:R-:W-:Y:S02]  /*e210*/  FADD.FTZ R162, R162, R157 ;  /* 0x0000009da2a27221 */ /* 0x000fe40000010000 */
[C---:B------:R-:W-:Y:S04]  /*e220*/  HMMA.16816.F32 R100, R16.reuse, R32, R100 ;  /* 0x000000201064723c */ /* 0x040fe80000001864 */
[----:B------:R-:W-:Y:S01]  /*e230*/  FADD.FTZ R161, R161, R158 ;  /* 0x0000009ea1a17221 */ /* 0x000fe20000010000 */
[----:B------:R-:W5:Y:S01]  /*e240*/  MUFU.EX2 R169, R169 ;  /* 0x000000a900a97308 */ /* 0x000f620000000800 */
[----:B------:R-:W-:Y:S02]  /*e250*/  FADD.FTZ R165, R165, R162 ;  /* 0x000000a2a5a57221 */ /* 0x000fe40000010000 */
[C---:B------:R-:W-:Y:S01]  /*e260*/  HMMA.16816.F32 R104, R16.reuse, R34, R104 ;  /* 0x000000221068723c */ /* 0x040fe20000001868 */
[----:B------:R-:W-:Y:S03]  /*e270*/  LDSM.16.MT88.4 R32, [R184+UR4+0x4900] ;  /* 0x00490004b820783b */ /* 0x000fe60008004200 */
[----:B------:R-:W-:Y:S02]  /*e280*/  FADD.FTZ R160, R160, R161 ;  /* 0x000000a1a0a07221 */ /* 0x000fe40000010000 */
[----:B------:R-:W-:Y:S01]  /*e290*/  FADD.FTZ R164, R164, R165 ;  /* 0x000000a5a4a47221 */ /* 0x000fe20000010000 */
[----:B------:R-:W2:Y:S01]  /*e2a0*/  MUFU.EX2 R171, R171 ;  /* 0x000000ab00ab7308 */ /* 0x000ea20000000800 */
[C---:B-1----:R-:W-:Y:S01]  /*e2b0*/  HMMA.16816.F32 R108, R16.reuse, R24, R108 ;  /* 0x00000018106c723c */ /* 0x042fe2000000186c */
[----:B---3--:R-:W-:Y:S03]  /*e2c0*/  LDSM.16.MT88.4 R140, [R14+0x3900] ;  /* 0x003900000e8c783b */ /* 0x008fe60000004200 */
[----:B------:R-:W-:Y:S02]  /*e2d0*/  FADD.FTZ R163, R163, R160 ;  /* 0x000000a0a3a37221 */ /* 0x000fe40000010000 */
[----:B------:R-:W-:Y:S02]  /*e2e0*/  FADD.FTZ R167, R167, R164 ;  /* 0x000000a4a7a77221 */ /* 0x000fe40000010000 */
[C---:B------:R-:W-:Y:S01]  /*e2f0*/  HMMA.16816.F32 R112, R16.reuse, R26, R112 ;  /* 0x0000001a1070723c */ /* 0x040fe20000001870 */
[----:B------:R-:W1:Y:S01]  /*e300*/  LDSM.16.MT88.4 R24, [R185+UR4+0x4900] ;  /* 0x00490004b918783b */ /* 0x000e620008004200 */
[----:B------:R-:W3:Y:S06]  /*e310*/  MUFU.EX2 R159, R159 ;  /* 0x0000009f009f7308 */ /* 0x000eec0000000800 */
[C---:B------:R-:W-:Y:S04]  /*e320*/  HMMA.16816.F32 R116, R16.reuse, R124, R116 ;  /* 0x0000007c1074723c */ /* 0x040fe80000001874 */
[----:B------:R-:W1:Y:S04]  /*e330*/  MUFU.EX2 R175, R175 ;  /* 0x000000af00af7308 */ /* 0x000e680000000800 */
        /* <DEDUP_REMOVED lines=11> */
[C---:B----4-:R-:W-:Y:S08]  /*e3f0*/  HMMA.16816.F32 R60, R16.reuse, R20, R60 ;  /* 0x00000014103c723c */ /* 0x050ff0000000183c */
[C---:B------:R-:W-:Y:S01]  /*e400*/  HMMA.16816.F32 R64, R16.reuse, R22, R64 ;  /* 0x000000161040723c */ /* 0x040fe20000001840 */
[----:B------:R-:W4:Y:S07]  /*e410*/  LDSM.16.MT88.4 R20, [R14+0x4900] ;  /* 0x004900000e14783b */ /* 0x000f2e0000004200 */
[C---:B-1----:R-:W-:Y:S08]  /*e420*/  HMMA.16816.F32 R68, R16.reuse, R24, R68 ;  /* 0x000000181044723c */ /* 0x042ff00000001844 */
[C---:B------:R-:W-:Y:S01]  /*e430*/  HMMA.16816.F32 R72, R16.reuse, R26, R72 ;  /* 0x0000001a1048723c */ /* 0x040fe20000001848 */
[----:B------:R-:W1:Y:S07]  /*e440*/  LDSM.16.MT88.4 R24, [R185+UR4+0x1100] ;  /* 0x00110004b918783b */ /* 0x000e6e0008004200 */
[C---:B------:R-:W-:Y:S08]  /*e450*/  HMMA.16816.F32 R76, R16.reuse, R28, R76 ;  /* 0x0000001c104c723c */ /* 0x040ff0000000184c */
[C---:B------:R-:W-:Y:S01]  /*e460*/  HMMA.16816.F32 R80, R16.reuse, R30, R80 ;  /* 0x0000001e1050723c */ /* 0x040fe20000001850 */
[----:B------:R-:W1:Y:S07]  /*e470*/  LDSM.16.MT88.4 R28, [R184+UR4+0x1100] ;  /* 0x00110004b81c783b */ /* 0x000e6e0008004200 */
[C---:B------:R-:W-:Y:S08]  /*e480*/  HMMA.16816.F32 R84, R16.reuse, R32, R84 ;  /* 0x000000201054723c */ /* 0x040ff00000001854 */
[C---:B------:R-:W-:Y:S01]  /*e490*/  HMMA.16816.F32 R88, R16.reuse, R34, R88 ;  /* 0x000000221058723c */ /* 0x040fe20000001858 */
[----:B------:R-:W3:Y:S07]  /*e4a0*/  LDSM.16.MT88.4 R32, [R185+UR4+0x3100] ;  /* 0x00310004b920783b */ /* 0x000eee0008004200 */
[C---:B----4-:R-:W-:Y:S08]  /*e4b0*/  HMMA.16816.F32 R92, R16.reuse, R20, R92 ;  /* 0x00000014105c723c */ /* 0x050ff0000000185c */
[----:B------:R-:W-:Y:S01]  /*e4c0*/  HMMA.16816.F32 R96, R16, R22, R96 ;  /* 0x000000161060723c */ /* 0x000fe20000001860 */
[----:B------:R-:W4:Y:S06]  /*e4d0*/  LDSM.16.MT88.4 R20, [R14+0x3100] ;  /* 0x003100000e14783b */ /* 0x000f2c0000004200 */
[----:B------:R-:W-:Y:S01]  /*e4e0*/  F2FP.PACK_AB R16, R177, R172 ;  /* 0x000000acb110723e */ /* 0x000fe200000000ff */
[----:B------:R-:W-:Y:S01]  /*e4f0*/  FADD.FTZ R172, R172, R163 ;  /* 0x000000a3acac7221 */ /* 0x000fe20000010000 */
[----:B------:R-:W-:Y:S03]  /*e500*/  F2FP.PACK_AB R18, R179, R168 ;  /* 0x000000a8b312723e */ /* 0x000fe600000000ff */
[----:B--2---:R-:W-:Y:S01]  /*e510*/  F2FP.PACK_AB R17, R173, R166 ;  /* 0x000000a6ad11723e */ /* 0x004fe200000000ff */
[----:B------:R-:W-:Y:S01]  /*e520*/  FADD.FTZ R166, R166, R167 ;  /* 0x000000a7a6a67221 */ /* 0x000fe20000010000 */
[----:B-----5:R-:W-:Y:S01]  /*e530*/  F2FP.PACK_AB R19, R169, R170 ;  /* 0x000000aaa913723e */ /* 0x020fe200000000ff */
        /* <DEDUP_REMOVED lines=8> */
[----:B------:R-:W1:Y:S07]  /*e5c0*/  LDSM.16.MT88.4 R24, [R185+UR4+0x5100] ;  /* 0x00510004b918783b */ /* 0x000e6e0008004200 */
[C---:B------:R-:W-:Y:S08]  /*e5d0*/  HMMA.16816.F32 R100, R16.reuse, R124, R100 ;  /* 0x0000007c1064723c */ /* 0x040ff00000001864 */
[C---:B------:R-:W-:Y:S01]  /*e5e0*/  HMMA.16816.F32 R104, R16.reuse, R126, R104 ;  /* 0x0000007e1068723c */ /* 0x040fe20000001868 */
[----:B------:R-:W-:Y:S07]  /*e5f0*/  LDSM.16.MT88.4 R124, [R185+UR4+0x1900] ;  /* 0x00190004b97c783b */ /* 0x000fee0008004200 */
[C---:B------:R-:W-:Y:S08]  /*e600*/  HMMA.16816.F32 R108, R16.reuse, R28, R108 ;  /* 0x0000001c106c723c */ /* 0x040ff0000000186c */
[C---:B------:R-:W-:Y:S01]  /*e610*/  HMMA.16816.F32 R112, R16.reuse, R30, R112 ;  /* 0x0000001e1070723c */ /* 0x040fe20000001870 */
[----:B------:R-:W2:Y:S07]  /*e620*/  LDSM.16.MT88.4 R28, [R13+0x5100] ;  /* 0x005100000d1c783b */ /* 0x000eae0000004200 */
[C---:B------:R-:W-:Y:S08]  /*e630*/  HMMA.16816.F32 R116, R16.reuse, R128, R116 ;  /* 0x000000801074723c */ /* 0x040ff00000001874 */
[C---:B------:R-:W-:Y:S08]  /*e640*/  HMMA.16816.F32 R120, R16.reuse, R130, R120 ;  /* 0x000000821078723c */ /* 0x040ff00000001878 */
[C---:B---3--:R-:W-:Y:S08]  /*e650*/  HMMA.16816.F32 R36, R16.reuse, R32, R36 ;  /* 0x000000201024723c */ /* 0x048ff00000001824 */
[C---:B------:R-:W-:Y:S01]  /*e660*/  HMMA.16816.F32 R40, R16.reuse, R34, R40 ;  /* 0x000000221028723c */ /* 0x040fe20000001828 */
[----:B------:R-:W3:Y:S07]  /*e670*/  LDSM.16.MT88.4 R32, [R184+UR4+0x5100] ;  /* 0x00510004b820783b */ /* 0x000eee0008004200 */
[C---:B------:R-:W-:Y:S08]  /*e680*/  HMMA.16816.F32 R44, R16.reuse, R132, R44 ;  /* 0x00000084102c723c */ /* 0x040ff0000000182c */
[C---:B------:R-:W-:Y:S01]  /*e690*/  HMMA.16816.F32 R48, R16.reuse, R134, R48 ;  /* 0x000000861030723c */ /* 0x040fe20000001830 */
[----:B------:R-:W-:Y:S07]  /*e6a0*/  LDSM.16.MT88.4 R132, [R185+UR4+0x3900] ;  /* 0x00390004b984783b */ /* 0x000fee0008004200 */
        /* <DEDUP_REMOVED lines=11> */
[----:B------:R-:W2:Y:S07]  /*e760*/  LDSM.16.MT88.4 R28, [R184+UR4+0x1900] ;  /* 0x00190004b81c783b */ /* 0x000eae0008004200 */
[C---:B---3--:R-:W-:Y:S08]  /*e770*/  HMMA.16816.F32 R84, R16.reuse, R32, R84 ;  /* 0x000000201054723c */ /* 0x048ff00000001854 */
[C---:B------:R-:W-:Y:S01]  /*e780*/  HMMA.16816.F32 R88, R16.reuse, R34, R88 ;  /* 0x000000221058723c */ /* 0x040fe20000001858 */
[----:B------:R-:W3:Y:S07]  /*e790*/  LDSM.16.MT88.4 R32, [R14+0x1900] ;  /* 0x001900000e20783b */ /* 0x000eee0000004200 */
[C---:B----4-:R-:W-:Y:S08]  /*e7a0*/  HMMA.16816.F32 R92, R16.reuse, R20, R92 ;  /* 0x00000014105c723c */ /* 0x050ff0000000185c */
[----:B------:R-:W-:Y:S01]  /*e7b0*/  HMMA.16816.F32 R96, R16, R22, R96 ;  /* 0x000000161060723c */ /* 0x000fe20000001860 */
[----:B------:R-:W4:Y:S06]  /*e7c0*/  LDSM.16.MT88.4 R20, [R184+UR4+0x3900] ;  /* 0x00390004b814783b */ /* 0x000f2c0008004200 */
[----:B------:R-:W-:Y:S01]  /*e7d0*/  F2FP.PACK_AB R16, R171, R156 ;  /* 0x0000009cab10723e */ /* 0x000fe200000000ff */
[----:B------:R-:W-:Y:S01]  /*e7e0*/  FADD.FTZ R156, R156, R179 ;  /* 0x000000b39c9c7221 */ /* 0x000fe20000010000 */
[----:B------:R-:W-:Y:S03]  /*e7f0*/  F2FP.PACK_AB R18, R159, R174 ;  /* 0x000000ae9f12723e */ /* 0x000fe600000000ff */
[C---:B------:R-:W-:Y:S01]  /*e800*/  F2FP.PACK_AB R17, R176.reuse, R175 ;  /* 0x000000afb011723e */ /* 0x040fe200000000ff */
[----:B------:R-:W-:Y:S01]  /*e810*/  FADD.FTZ R175, R175, R170 ;  /* 0x000000aaafaf7221 */ /* 0x000fe20000010000 */
[----:B------:R-:W-:Y:S01]  /*e820*/  F2FP.PACK_AB R19, R181, R178 ;  /* 0x000000b2b513723e */ /* 0x000fe200000000ff */
[----:B------:R-:W-:Y:S02]  /*e830*/  FADD.FTZ R171, R171, R156 ;  /* 0x0000009cabab7221 */ /* 0x000fe40000010000 */
[----:B------:R-:W-:Y:S02]  /*e840*/  FADD.FTZ R175, R176, R175 ;  /* 0x000000afb0af7221 */ /* 0x000fe40000010000 */
[----:B------:R-:W-:Y:S02]  /*e850*/  FADD.FTZ R174, R174, R171 ;  /* 0x000000abaeae7221 */ /* 0x000fe40000010000 */
[C---:B------:R-:W-:Y:S01]  /*e860*/  HMMA.16816.F32 R128, R16.reuse, R124, R4 ;  /* 0x0000007c1080723c */ /* 0x040fe20000001804 */
[----:B------:R-:W5:Y:S02]  /*e870*/  LDSM.16.MT88.4 R4, [R13+0x5900] ;  /* 0x005900000d04783b */ /* 0x000f640000004200 */
[----:B------:R-:W-:Y:S02]  /*e880*/  FADD.FTZ R178, R178, R175 ;  /* 0x000000afb2b27221 */ /* 0x000fe40000010000 */
[----:B------:R-:W-:Y:S02]  /*e890*/  FADD.FTZ R207, R159, R174 ;  /* 0x000000ae9fcf7221 */ /* 0x000fe40000010000 */
[----:B------:R-:W-:Y:S01]  /*e8a0*/  FADD.FTZ R208, R181, R178 ;  /* 0x000000b2b5d07221 */ /* 0x000fe20000010000 */
[C---:B------:R-:W-:Y:S01]  /*e8b0*/  HMMA.16816.F32 R124, R16.reuse, R126, R8 ;  /* 0x0000007e107c723c */ /* 0x040fe20000001808 */
[----:B------:R-:W4:Y:S07]  /*e8c0*/  LDSM.16.MT88.4 R8, [R184+UR4+0x5900] ;  /* 0x00590004b808783b */ /* 0x000f2e0008004200 */
[C---:B-1----:R-:W-:Y:S01]  /*e8d0*/  HMMA.16816.F32 R100, R16.reuse, R24, R100 ;  /* 0x000000181064723c */ /* 0x042fe20000001864 */
[----:B------:R-:W1:Y:S07]  /*e8e0*/  LDSM.16.MT88.4 R12, [R14+0x5900] ;  /* 0x005900000e0c783b */ /* 0x000e6e0000004200 */
[C---:B------:R-:W-:Y:S08]  /*e8f0*/  HMMA.16816.F32 R104, R16.reuse, R26, R104 ;  /* 0x0000001a1068723c */ /* 0x040ff00000001868 */
[C---:B--2---:R-:W-:Y:S08]  /*e900*/  HMMA.16816.F32 R108, R16.reuse, R28, R108 ;  /* 0x0000001c106c723c */ /* 0x044ff0000000186c */
[C---:B------:R-:W-:Y:S08]  /*e910*/  HMMA.16816.F32 R112, R16.reuse, R30, R112 ;  /* 0x0000001e1070723c */ /* 0x040ff00000001870 */
[C---:B---3--:R-:W-:Y:S08]  /*e920*/  HMMA.16816.F32 R116, R16.reuse, R32, R116 ;  /* 0x000000201074723c */ /* 0x048ff00000001874 */
        /* <DEDUP_REMOVED lines=12> */
[C---:B------:R-:W-:Y:S08]  /*e9f0*/  HMMA.16816.F32 R80, R16.reuse, R6, R80 ;  /* 0x000000061050723c */ /* 0x040ff00000001850 */
[C---:B------:R-:W-:Y:S08]  /*ea00*/  HMMA.16816.F32 R84, R16.reuse, R8, R84 ;  /* 0x000000081054723c */ /* 0x040ff00000001854 */
[C---:B------:R-:W-:Y:S08]  /*ea10*/  HMMA.16816.F32 R88, R16.reuse, R10, R88 ;  /* 0x0000000a1058723c */ /* 0x040ff00000001858 */
[C---:B-1----:R-:W-:Y:S08]  /*ea20*/  HMMA.16816.F32 R92, R16.reuse, R12, R92 ;  /* 0x0000000c105c723c */ /* 0x042ff0000000185c */
[----:B------:R-:W-:Y:S01]  /*ea30*/  HMMA.16816.F32 R96, R16, R14, R96 ;  /* 0x0000000e1060723c */ /* 0x000fe20000001860 */
[----:B------:R-:W-:-:S07]  /*ea40*/  @!P0 BRA `(.L_x_950) ;  /* 0x0000034000008947 */ /* 0x000fce0003800000 */
[----:B------:R-:W-:Y:S01]  /*ea50*/  ISETP.NE.AND P2, PT, R195, 0x1, PT ;  /* 0x00000001c300780c */ /* 0x000fe20003f45270 */
[----:B------:R-:W-:Y:S01]  /*ea60*/  IMAD.MOV.U32 R200, RZ, RZ, RZ ;  /* 0x000000ffffc87224 */ /* 0x000fe200078e00ff */
[----:B------:R-:W-:Y:S04]  /*ea70*/  IADD3 R201, R203, R149, R204 ;  /* 0x00000095cbc97210 */ /* 0x000fe80007ffe0cc */
[----:B------:R-:W-:Y:S05]  /*ea80*/  IADD3 R201, R201, -0x80, RZ ;  /* 0xffffff80c9c97810 */ /* 0x000fea0007ffe0ff */
        /* <DEDUP_REMOVED lines=25> */
[----:B------:R-:W3:Y:S01]  /*ec20*/  SHFL.IDX PT, R3, R19, 0x1, 0x181f ;  /* 0x00381f0013037f89 */ /* 0x000ee200000e0000 */
[C---:B-1----:R-:W-:Y:S05]  /*ec30*/  IADD3 R14, P0, R11.reuse, R212, RZ ;  /* 0x000000d40b0e7210 */ /* 0x042fea0007f1e0ff */
[C-C-:B--2---:R-:W-:Y:S01]  /*ec40*/  IMAD.X R15, R4.reuse, 0x1, R210.reuse, P0 ;  /* 0x00000001040f7824 */ /* 0x144fe200000e06d2 */
[C---:B------:R-:W-:Y:S05]  /*ec50*/  IADD3 R12, P0, R11.reuse, R214, RZ ;  /* 0x000000d60b0c7210 */ /* 0x040fea0007f1e0ff */
[C-C-:B------:R-:W-:Y:S01]  /*ec60*/  IMAD.X R13, R4.reuse, 0x1, R211.reuse, P0 ;  /* 0x00000001040d7824 */ /* 0x140fe200000e06d3 */
[----:B------:R-:W-:Y:S04]  /*ec70*/  IADD3 R10, P0, R11, R215, RZ ;  /* 0x000000d70b0a7210 */ /* 0x000fe80007f1e0ff */
[----:B------:R-:W-:Y:S02]  /*ec80*/  IADD3.X R11, R4, R213, RZ, P0, !PT ;  /* 0x000000d5040b7210 */ /* 0x000fe400007fe4ff */
[----:B------:R-:W1:Y:S01]  /*ec90*/  SHFL.IDX PT, R4, R18, 0x1, 0x181f ;  /* 0x00381f0012047f89 */ /* 0x000e6200000e0000 */
[C---:B---3--:R-:W-:Y:S05]  /*eca0*/  IADD3 R8, P0, R3.reuse, R212, RZ ;  /* 0x000000d403087210 */ /* 0x048fea0007f1e0ff */
[C---:B-1----:R-:W-:Y:S01]  /*ecb0*/  IMAD.X R9, R4.reuse, 0x1, R210, P0 ;  /* 0x0000000104097824 */ /* 0x042fe200000e06d2 */
[C---:B------:R-:W-:Y:S05]  /*ecc0*/  IADD3 R6, P0, R3.reuse, R214, RZ ;  /* 0x000000d603067210 */ /* 0x040fea0007f1e0ff */
[C---:B------:R-:W-:Y:S01]  /*ecd0*/  IMAD.X R7, R4.reuse, 0x1, R211, P0 ;  /* 0x0000000104077824 */ /* 0x040fe200000e06d3 */
[----:B------:R-:W-:Y:S02]  /*ece0*/  IADD3 R16, P0, R3, R215, RZ ;  /* 0x000000d703107210 */ /* 0x000fe40007f1e0ff */
[----:B------:R-:W-:Y:S03]  /*ecf0*/  MOV R3, UR16 ;  /* 0x0000001000037c02 */ /* 0x000fe60008000f00 */
[----:B------:R-:W-:Y:S02]  /*ed00*/  IMAD.X R17, R4, 0x1, R213, P0 ;  /* 0x0000000104117824 */ /* 0x000fe400000e06d5 */
[----:B------:R-:W-:Y:S04]  /*ed10*/  IMAD R3, R3, 0x3000, R202 ;  /* 0x0000300003037824 */ /* 0x000fe800078e02ca */
[----:B------:R-:W-:Y:S05]  /*ed20*/  IMAD.SHL.U32 R5, R3, 0x2, RZ ;  /* 0x0000000203057824 */ /* 0x000fea00078e00ff */
[----:B------:R1:W-:Y:S04]  /*ed30*/  LDGSTS.E.BYPASS.LTC128B.128 [R5+0xc100], [R14.64], !P5 ;  /* 0x0c1000000e057fae */ /* 0x0003e8000e901d4c */
[----:B------:R1:W-:Y:S04]  /*ed40*/  LDGSTS.E.BYPASS.LTC128B.128 [R5+0xe100], [R12.64], !P4 ;  /* 0x0e1000000c057fae */ /* 0x0003e8000e101d4c */
[----:B------:R1:W-:Y:S04]  /*ed50*/  LDGSTS.E.BYPASS.LTC128B.128 [R5+0x10100], [R10.64], !P6 ;  /* 0x101000000a057fae */ /* 0x0003e8000f101d4c */
[----:B------:R1:W-:Y:S04]  /*ed60*/  LDGSTS.E.BYPASS.LTC128B.128 [R5+0xd100], [R8.64], !P5 ;  /* 0x0d10000008057fae */ /* 0x0003e8000e901d4c */
[----:B------:R1:W-:Y:S04]  /*ed70*/  LDGSTS.E.BYPASS.LTC128B.128 [R5+0xf100], [R6.64], !P4 ;  /* 0x0f10000006057fae */ /* 0x0003e8000e101d4c */
[----:B------:R1:W-:Y:S02]  /*ed80*/  LDGSTS.E.BYPASS.LTC128B.128 [R5+0x11100], [R16.64], !P6 ;  /* 0x1110000010057fae */ /* 0x0003e4000f101d4c */
.L_x_950:
[----:B------:R-:W0:Y:S01]  /*ed90*/  LDGDEPBAR ;  /* 0x00000000000079af */ /* 0x000e220000000000 */
[----:B------:R-:W-:Y:S01]  /*eda0*/  UIADD3 UR4, UR5, 0x1, URZ ;  /* 0x0000000105047890 */ /* 0x000fe2000fffe03f */
[----:B------:R-:W-:Y:S01]  /*edb0*/  ISETP.GE.AND P0, PT, R194, R209, PT ;  /* 0x000000d1c200720c */ /* 0x000fe20003f06270 */
[----:B------:R-:W-:Y:S01]  /*edc0*/  UISETP.GE.AND UP0, UPT, UR5, 0x1, UPT ;  /* 0x000000010500788c */ /* 0x000fe2000bf06270 */
[----:B------:R-:W-:Y:S01]  /*edd0*/  IADD3 R4, R209, -0x1, RZ ;  /* 0xffffffffd1047810 */ /* 0x000fe20007ffe0ff */
[----:B------:R-:W-:Y:S01]  /*ede0*/  IMAD.MOV.U32 R3, RZ, RZ, R0 ;  /* 0x000000ffff037224 */ /* 0x000fe200078e0000 */
[----:B------:R-:W-:Y:S01]  /*edf0*/  MOV R132, R2 ;  /* 0x0000000200847202 */ /* 0x000fe20000000f00 */
[----:B------:R-:W-:Y:S02]  /*ee00*/  USEL UR5, UR4, URZ, !UP0 ;  /* 0x0000003f04057287 */ /* 0x000fe4000c000000 */
[----:B------:R-:W-:Y:S06]  /*ee10*/  IMAD.MOV.U32 R209, RZ, RZ, R4 ;  /* 0x000000ffffd17224 */ /* 0x000fec00078e0004 */
[----:B------:R-:W-:-:S05]  /*ee20*/  @!P0 BRA `(.L_x_951) ;  /* 0xffffcac000008947 */ /* 0x000fca000383ffff */
.L_x_940:
[----:B-1----:R-:W1:Y:S01]  /*ee30*/  SHFL.BFLY PT, R4, R207, 0x2, 0x1f ;  /* 0x0c401f00cf047f89 */ /* 0x002e6200000e0000 */
[----:B------:R-:W-:-:S02]  /*ee40*/  MOV R6, RZ ;  /* 0x000000ff00067202 */ /* 0x000fc40000000f00 */
[----:B------:R-:W-:Y:S01]  /*ee50*/  MOV R5, RZ ;  /* 0x000000ff00057202 */ /* 0x000fe20000000f00 */
[----:B------:R-:W2:Y:S01]  /*ee60*/  SHFL.BFLY PT, R3, R208, 0x2, 0x1f ;  /* 0x0c401f00d0037f89 */ /* 0x000ea200000e0000 */
        /* <DEDUP_REMOVED lines=13> */
[----:B------:R-:W2:Y:S01]  /*ef40*/  @P1 MUFU.LG2 R4, R4 ;  /* 0x0000000400041308 */ /* 0x000ea20000000c00 */
[----:B------:R-:W-:Y:S02]  /*ef50*/  @P0 FMUL.FTZ R11, R11, c[0x0][0x2d0] ;  /* 0x0000b4000b0b0a20 */ /* 0x000fe40000410000 */
[----:B-1----:R-:W-:-:S05]  /*ef60*/  FMUL.FTZ R128, R6, R128 ;  /* 0x0000008006807220 */ /* 0x002fca0000410000 */
[----:B------:R-:W1:Y:S01]  /*ef70*/  @P0 MUFU.RCP R5, R3 ;  /* 0x0000000300050308 */ /* 0x000e620000001000 */
        /* <DEDUP_REMOVED lines=46> */
[----:B------:R-:W-:Y:S02]  /*f260*/  FMUL.FTZ R97, R6, R97 ;  /* 0x0000006106617220 */ /* 0x000fe40000410000 */
[----:B------:R3:W4:Y:S01]  /*f270*/  @P0 MUFU.LG2 R6, R3 ;  /* 0x0000000300060308 */ /* 0x0007220000000c00 */
[----:B--2---:R-:W-:-:S02]  /*f280*/  @P1 FMUL.FTZ R9, R4, 0.69314718246459960938 ;  /* 0x3f31721804091820 */ /* 0x004fc40000410000 */
[----:B------:R-:W-:Y:S02]  /*f290*/  @P1 FMUL.FTZ R4, R8, c[0x0][0x2d0] ;  /* 0x0000b40008041a20 */ /* 0x000fe40000410000 */
[C---:B-1----:R-:W-:Y:S02]  /*f2a0*/  FMUL.FTZ R130, R5.reuse, R130 ;  /* 0x0000008205827220 */ /* 0x042fe40000410000 */
[C---:B------:R-:W-:Y:S02]  /*f2b0*/  FMUL.FTZ R131, R5.reuse, R131 ;  /* 0x0000008305837220 */ /* 0x040fe40000410000 */
[C---:B------:R-:W-:Y:S02]  /*f2c0*/  FMUL.FTZ R126, R5.reuse, R126 ;  /* 0x0000007e057e7220 */ /* 0x040fe40000410000 */
[C---:B------:R-:W-:Y:S02]  /*f2d0*/  FMUL.FTZ R127, R5.reuse, R127 ;  /* 0x0000007f057f7220 */ /* 0x040fe40000410000 */
[----:B------:R-:W-:-:S02]  /*f2e0*/  FMUL.FTZ R102, R5, R102 ;  /* 0x0000006605667220 */ /* 0x000fc40000410000 */
[C---:B------:R-:W-:Y:S01]  /*f2f0*/  FMUL.FTZ R103, R5.reuse, R103 ;  /* 0x0000006705677220 */ /* 0x040fe20000410000 */
[----:B---3--:R-:W-:Y:S01]  /*f300*/  MOV R3, 0xff800000 ;  /* 0xff80000000037802 */ /* 0x008fe20000000f00 */
[----:B----4-:R-:W-:Y:S02]  /*f310*/  @P0 FMUL.FTZ R6, R6, 0.69314718246459960938 ;  /* 0x3f31721806060820 */ /* 0x010fe40000410000 */
        /* <DEDUP_REMOVED lines=44> */
.L_x_906:
[----:B------:R-:W-:Y:S01]  /*f5e0*/  USHF.R.S32.HI UR6, URZ, 0x1f, UR7 ;  /* 0x0000001f3f067899 */ /* 0x000fe20008011407 */
[----:B------:R-:W-:Y:S05]  /*f5f0*/  @P2 BRA `(.L_x_952) ;  /* 0x0000157000002947 */ /* 0x000fea0003800000 */
[----:B------:R-:W1:Y:S01]  /*f600*/  S2R R0, SR_TID.X ;  /* 0x0000000000007919 */ /* 0x000e620000002100 */
[----:B------:R-:W-:Y:S01]  /*f610*/  IMAD.MOV.U32 R10, RZ, RZ, c[0x0][0x4e8] ;  /* 0x00013a00ff0a7624 */ /* 0x000fe200078e00ff */
[----:B------:R-:W-:Y:S01]  /*f620*/  ULDC.64 UR4, c[0x0][0x490] ;  /* 0x0001240000047ab9 */ /* 0x000fe20000000a00 */
[----:B------:R-:W-:Y:S01]  /*f630*/  F2FP.PACK_AB R128, R129, R128 ;  /* 0x000000808180723e */ /* 0x000fe200000000ff */
[----:B------:R-:W2:Y:S01]  /*f640*/  S2R R22, SR_CTAID.Z ;  /* 0x0000000000167919 */ /* 0x000ea20000002700 */
[----:B------:R-:W-:Y:S01]  /*f650*/  UIMAD UR8, UR6, UR4, URZ ;  /* 0x00000004060872a4 */ /* 0x000fe2000f8e023f */
[C---:B------:R-:W-:Y:S01]  /*f660*/  ISETP.NE.AND P3, PT, R10.reuse, 0x1, PT ;  /* 0x000000010a00780c */ /* 0x040fe20003f65270 */
[----:B------:R-:W-:Y:S01]  /*f670*/  UIMAD.WIDE.U32 UR10, UR7, UR4, URZ ;  /* 0x00000004070a72a5 */ /* 0x000fe2000f8e003f */
[----:B------:R-:W-:Y:S01]  /*f680*/  IMAD R10, R10, c[0x0][0x388], RZ ;  /* 0x0000e2000a0a7a24 */ /* 0x000fe200078e02ff */
[----:B------:R-:W-:Y:S01]  /*f690*/  UIMAD UR8, UR7, UR5, UR8 ;  /* 0x00000005070872a4 */ /* 0x000fe2000f8e0208 */
[----:B------:R-:W-:Y:S01]  /*f6a0*/  F2FP.PACK_AB R130, R131, R130 ;  /* 0x000000828382723e */ /* 0x000fe200000000ff */
[----:B------:R-:W-:Y:S01]  /*f6b0*/  BSSY B0, `(.L_x_953) ;  /* 0x0000103000007945 */ /* 0x000fe20003800000 */
[----:B------:R-:W-:Y:S01]  /*f6c0*/  ULDC.64 UR4, c[0x0][0x3e8] ;  /* 0x0000fa0000047ab9 */ /* 0x000fe20000000a00 */
[----:B------:R-:W-:Y:S01]  /*f6d0*/  IMAD.U32 R25, RZ, RZ, UR11 ;  /* 0x0000000bff197e24 */ /* 0x000fe2000f8e00ff */
[----:B------:R-:W-:Y:S01]  /*f6e0*/  UIMAD UR6, UR6, UR4, URZ ;  /* 0x00000004060672a4 */ /* 0x000fe2000f8e023f */
[----:B------:R-:W-:Y:S01]  /*f6f0*/  IMAD.U32 R24, RZ, RZ, UR10 ;  /* 0x0000000aff187e24 */ /* 0x000fe2000f8e00ff */
[----:B------:R-:W-:Y:S01]  /*f700*/  UIMAD.WIDE.U32 UR14, UR7, UR4, URZ ;  /* 0x00000004070e72a5 */ /* 0x000fe2000f8e003f */
[----:B------:R-:W-:Y:S01]  /*f710*/  F2FP.PACK_AB R124, R125, R124 ;  /* 0x0000007c7d7c723e */ /* 0x000fe200000000ff */
[----:B------:R-:W-:Y:S01]  /*f720*/  UIMAD UR5, UR7, UR5, UR6 ;  /* 0x00000005070572a4 */ /* 0x000fe2000f8e0206 */
[----:B------:R-:W-:Y:S01]  /*f730*/  F2FP.PACK_AB R126, R127, R126 ;  /* 0x0000007e7f7e723e */ /* 0x000fe200000000ff */
[----:B------:R-:W-:Y:S01]  /*f740*/  UIADD3 UR8, UR11, UR8, URZ ;  /* 0x000000080b087290 */ /* 0x000fe2000fffe03f */
[----:B------:R-:W-:Y:S01]  /*f750*/  F2FP.PACK_AB R100, R101, R100 ;  /* 0x000000646564723e */ /* 0x000fe200000000ff */
[----:B------:R-:W-:Y:S01]  /*f760*/  UIADD3 UR5, UR15, UR5, URZ ;  /* 0x000000050f057290 */ /* 0x000fe2000fffe03f */
[----:B------:R-:W-:Y:S01]  /*f770*/  IMAD.U32 R27, RZ, RZ, UR15 ;  /* 0x0000000fff1b7e24 */ /* 0x000fe2000f8e00ff */
[----:B-1----:R-:W-:Y:S01]  /*f780*/  SHF.R.S32.HI R9, RZ, 0x1f, R0 ;  /* 0x0000001fff097819 */ /* 0x002fe20000011400 */
[----:B------:R-:W-:Y:S01]  /*f790*/  IMAD.U32 R26, RZ, RZ, UR14 ;  /* 0x0000000eff1a7e24 */ /* 0x000fe2000f8e00ff */
[----:B------:R-:W-:Y:S01]  /*f7a0*/  F2FP.PACK_AB R102, R103, R102 ;  /* 0x000000666766723e */ /* 0x000fe200000000ff */
[----:B------:R-:W-:Y:S01]  /*f7b0*/  IMAD.U32 R25, RZ, RZ, UR8 ;  /* 0x00000008ff197e24 */ /* 0x000fe2000f8e00ff */
[----:B------:R-:W-:Y:S01]  /*f7c0*/  LEA.HI R11, R9, R0, RZ, 0x2 ;  /* 0x00000000090b7211 */ /* 0x000fe200078f10ff */
[----:B------:R-:W-:Y:S01]  /*f7d0*/  IMAD.U32 R27, RZ, RZ, UR5 ;  /* 0x00000005ff1b7e24 */ /* 0x000fe2000f8e00ff */
[----:B--2---:R-:W-:Y:S01]  /*f7e0*/  SHF.R.S32.HI R15, RZ, 0x1f, R22 ;  /* 0x0000001fff0f7819 */ /* 0x004fe20000011416 */
[----:B------:R-:W-:Y:S01]  /*f7f0*/  IMAD.WIDE.U32 R24, R22, c[0x0][0x498], R24 ;  /* 0x0001260016187a25 */ /* 0x000fe200078e0018 */
[----:B------:R-:W-:-:S02]  /*f800*/  SHF.R.S32.HI R20, RZ, 0x2, R11 ;  /* 0x00000002ff147819 */ /* 0x000fc4000001140b */
[----:B------:R-:W-:Y:S02]  /*f810*/  SHF.R.S32.HI R13, RZ, 0x1f, R11 ;  /* 0x0000001fff0d7819 */ /* 0x000fe4000001140b */
[----:B------:R-:W-:Y:S02]  /*f820*/  LOP3.LUT R11, R11, 0xfffffffc, RZ, 0xc0, !PT ;  /* 0xfffffffc0b0b7812 */ /* 0x000fe400078ec0ff */
[----:B------:R-:W-:Y:S01]  /*f830*/  LEA.HI R4, R13, R20, RZ, 0x3 ;  /* 0x000000140d047211 */ /* 0x000fe200078f18ff */
[----:B------:R-:W-:Y:S01]  /*f840*/  IMAD R13, R15, c[0x0][0x498], RZ ;  /* 0x000126000f0d7a24 */ /* 0x000fe200078e02ff */
[-C--:B------:R-:W-:Y:S01]  /*f850*/  LEA.HI R18, R9, R0.reuse, RZ, 0x5 ;  /* 0x0000000009127211 */ /* 0x080fe200078f28ff */
[----:B------:R-:W-:Y:S01]  /*f860*/  IMAD.IADD R8, R0, 0x1, -R11 ;  /* 0x0000000100087824 */ /* 0x000fe200078e0a0b */
[----:B------:R-:W-:Y:S01]  /*f870*/  LOP3.LUT R11, R4, 0xfffffff8, RZ, 0xc0, !PT ;  /* 0xfffffff8040b7812 */ /* 0x000fe200078ec0ff */
[----:B------:R-:W-:Y:S01]  /*f880*/  IMAD R15, R15, c[0x0][0x3f0], RZ ;  /* 0x0000fc000f0f7a24 */ /* 0x000fe200078e02ff */
[CC--:B------:R-:W-:Y:S01]  /*f890*/  LEA.HI R6, R9.reuse, R0.reuse, RZ, 0x3 ;  /* 0x0000000009067211 */ /* 0x0c0fe200078f18ff */
[----:B------:R-:W-:Y:S01]  /*f8a0*/  IMAD R13, R22, c[0x0][0x49c], R13 ;  /* 0x00012700160d7a24 */ /* 0x000fe200078e020d */
[----:B------:R-:W-:Y:S01]  /*f8b0*/  LEA.HI R2, R9, R0, RZ, 0x6 ;  /* 0x0000000009027211 */ /* 0x000fe200078f30ff */
[----:B------:R-:W-:Y:S01]  /*f8c0*/  IMAD.IADD R20, R20, 0x1, -R11 ;  /* 0x0000000114147824 */ /* 0x000fe200078e0a0b */
[----:B------:R-:W-:Y:S01]  /*f8d0*/  LOP3.LUT R9, R18, 0xffffffe0, RZ, 0xc0, !PT ;  /* 0xffffffe012097812 */ /* 0x000fe200078ec0ff */
[----:B------:R-:W1:Y:S01]  /*f8e0*/  S2R R11, SR_CTAID.X ;  /* 0x00000000000b7919 */ /* 0x000e620000002500 */
[----:B------:R-:W-:Y:S01]  /*f8f0*/  LOP3.LUT R21, R6, 0xfffffff8, RZ, 0xc0, !PT ;  /* 0xfffffff806157812 */ /* 0x000fe200078ec0ff */
[----:B------:R-:W-:Y:S01]  /*f900*/  IMAD R12, R22, c[0x0][0x3f4], R15 ;  /* 0x0000fd00160c7a24 */ /* 0x000fe200078e020f */
[----:B------:R-:W-:Y:S01]  /*f910*/  SHF.R.S32.HI R6, RZ, 0x3, R6 ;  /* 0x00000003ff067819 */ /* 0x000fe20000011406 */
[C---:B------:R-:W-:Y:S01]  /*f920*/  IMAD.IADD R9, R0.reuse, 0x1, -R9 ;  /* 0x0000000100097824 */ /* 0x040fe200078e0a09 */
[--C-:B------:R-:W-:Y:S01]  /*f930*/  SHF.R.S32.HI R17, RZ, 0x5, R18.reuse ;  /* 0x00000005ff117819 */ /* 0x100fe20000011412 */
[----:B------:R-:W-:Y:S01]  /*f940*/  IMAD.IADD R21, R0, 0x1, -R21 ;  /* 0x0000000100157824 */ /* 0x000fe200078e0a15 */
[----:B------:R-:W-:Y:S01]  /*f950*/  SHF.R.S32.HI R18, RZ, 0x1f, R18 ;  /* 0x0000001fff127819 */ /* 0x000fe20000011412 */
[----:B------:R-:W-:Y:S01]  /*f960*/  IMAD.SHL.U32 R15, R6, 0x40, RZ ;  /* 0x00000040060f7824 */ /* 0x000fe200078e00ff */
[----:B------:R-:W-:Y:S01]  /*f970*/  SHF.R.S32.HI R0, RZ, 0x1f, R9 ;  /* 0x0000001fff007819 */ /* 0x000fe20000011409 */
[C---:B------:R-:W-:Y:S01]  /*f980*/  IMAD.SHL.U32 R4, R21.reuse, 0x8, RZ ;  /* 0x0000000815047824 */ /* 0x040fe200078e00ff */
[----:B------:R-:W-:Y:S01]  /*f990*/  LEA.HI R18, R18, R17, RZ, 0x3 ;  /* 0x0000001112127211 */ /* 0x000fe200078f18ff */
[----:B------:R-:W-:Y:S01]  /*f9a0*/  IMAD R16, R21, 0x20, R6 ;  /* 0x0000002015107824 */ /* 0x000fe200078e0206 */
[----:B------:R-:W-:Y:S01]  /*f9b0*/  LOP3.LUT R15, R15, 0x1c0, RZ, 0xc0, !PT ;  /* 0x000001c00f0f7812 */ /* 0x000fe200078ec0ff */
[----:B------:R-:W-:Y:S01]  /*f9c0*/  IMAD R14, R17, 0x200, R8 ;  /* 0x00000200110e7824 */ /* 0x000fe200078e0208 */
[----:B------:R-:W-:Y:S01]  /*f9d0*/  LOP3.LUT R18, R18, 0xffffff8, RZ, 0xc0, !PT ;  /* 0x0ffffff812127812 */ /* 0x000fe200078ec0ff */
[----:B------:R-:W-:Y:S01]  /*f9e0*/  IMAD.WIDE.U32 R22, R22, c[0x0][0x3f0], R26 ;  /* 0x0000fc0016167a25 */ /* 0x000fe200078e001a */
[----:B------:R-:W-:-:S02]  /*f9f0*/  LOP3.LUT P0, RZ, R9, 0x3, RZ, 0xc0, !PT ;  /* 0x0000000309ff7812 */ /* 0x000fc4000780c0ff */
[----:B------:R-:W-:Y:S01]  /*fa00*/  LEA.HI R19, R8, R8, RZ, 0x1 ;  /* 0x0000000808137211 */ /* 0x000fe200078f08ff */
[----:B------:R-:W-:Y:S01]  /*fa10*/  IMAD.IADD R18, R17, 0x1, -R18 ;  /* 0x0000000111127824 */ /* 0x000fe200078e0a12 */
[----:B------:R-:W-:Y:S01]  /*fa20*/  LEA.HI R9, R0, R9, RZ, 0x2 ;  /* 0x0000000900097211 */ /* 0x000fe200078f10ff */
[----:B------:R-:W-:Y:S01]  /*fa30*/  IMAD.IADD R23, R23, 0x1, R12 ;  /* 0x0000000117177824 */ /* 0x000fe200078e020c */
[----:B------:R-:W-:Y:S01]  /*fa40*/  SHF.R.U32.HI R0, RZ, 0x3, R15 ;  /* 0x00000003ff007819 */ /* 0x000fe2000001160f */
[----:B-1----:R-:W-:Y:S01]  /*fa50*/  IMAD R17, R11, 0x80, R16 ;  /* 0x000000800b117824 */ /* 0x002fe200078e0210 */
[----:B------:R-:W-:Y:S02]  /*fa60*/  LOP3.LUT R15, R15, 0x38, R4, 0xf8, !PT ;  /* 0x000000380f0f7812 */ /* 0x000fe400078ef804 */
[----:B------:R-:W-:Y:S01]  /*fa70*/  LOP3.LUT R19, R19, 0x1ffffffe, RZ, 0xc0, !PT ;  /* 0x1ffffffe13137812 */ /* 0x000fe200078ec0ff */
[----:B------:R-:W-:Y:S01]  /*fa80*/  IMAD.MOV.U32 R16, RZ, RZ, R17 ;  /* 0x000000ffff107224 */ /* 0x000fe200078e0011 */
[----:B------:R-:W-:Y:S01]  /*fa90*/  LOP3.LUT R0, R15, R0, RZ, 0x3c, !PT ;  /* 0x000000000f007212 */ /* 0x000fe200078e3cff */
[----:B------:R-:W-:Y:S01]  /*faa0*/  @P3 IMAD.HI.U32 R15, R17, c[0x0][0x4ec], RZ ;  /* 0x00013b00110f3a27 */ /* 0x000fe200078e00ff */
[----:B------:R-:W-:-:S02]  /*fab0*/  SHF.R.S32.HI R9, RZ, 0x2, R9 ;  /* 0x00000002ff097819 */ /* 0x000fc40000011409 */
[----:B------:R-:W-:Y:S01]  /*fac0*/  R2P PR, R20, 0x6 ;  /* 0x0000000614007804 */ /* 0x000fe20000000000 */
[----:B------:R-:W-:Y:S01]  /*fad0*/  IMAD.IADD R8, R8, 0x1, -R19 ;  /* 0x0000000108087824 */ /* 0x000fe200078e0a13 */
[C---:B------:R-:W-:Y:S01]  /*fae0*/  LOP3.LUT R19, R20.reuse, 0x1, RZ, 0xc0, !PT ;  /* 0x0000000114137812 */ /* 0x040fe200078ec0ff */
[----:B------:R-:W-:Y:S01]  /*faf0*/  IMAD.SHL.U32 R20, R20, 0x40, RZ ;  /* 0x0000004014147824 */ /* 0x000fe200078e00ff */
[----:B------:R-:W-:Y:S01]  /*fb00*/  @P3 SHF.R.U32.HI R16, RZ, c[0x0][0x4f0], R15 ;  /* 0x00013c00ff103a19 */ /* 0x000fe2000001160f */
[----:B------:R-:W-:Y:S01]  /*fb10*/  IMAD R9, R18, 0x10, R9 ;  /* 0x0000001012097824 */ /* 0x000fe200078e0209 */
[----:B------:R-:W-:Y:S01]  /*fb20*/  ISETP.NE.U32.AND P4, PT, R19, 0x1, PT ;  /* 0x000000011300780c */ /* 0x000fe20003f85070 */
[----:B------:R-:W-:Y:S01]  /*fb30*/  IMAD.SHL.U32 R15, R2, 0x8, RZ ;  /* 0x00000008020f7824 */ /* 0x000fe200078e00ff */
[----:B------:R-:W-:Y:S01]  /*fb40*/  LOP3.LUT R20, R20, 0x1c0, RZ, 0xc0, !PT ;  /* 0x000001c014147812 */ /* 0x000fe200078ec0ff */
[----:B------:R-:W-:Y:S01]  /*fb50*/  IMAD R8, R8, 0x8, R9 ;  /* 0x0000000808087824 */ /* 0x000fe200078e0209 */
[----:B------:R-:W-:Y:S01]  /*fb60*/  F2FP.PACK_AB R104, R105, R104 ;  /* 0x000000686968723e */ /* 0x000fe200000000ff */
[----:B------:R-:W-:Y:S01]  /*fb70*/  IMAD.MOV R2, RZ, RZ, -R16 ;  /* 0x000000ffff027224 */ /* 0x000fe200078e0a10 */
[----:B------:R-:W-:Y:S01]  /*fb80*/  LOP3.LUT R15, R0, 0x7ffffe00, R15, 0xf8, !PT ;  /* 0x7ffffe00000f7812 */ /* 0x000fe200078ef80f */
[C---:B------:R-:W-:Y:S01]  /*fb90*/  IMAD R8, R11.reuse, 0x80, R8 ;  /* 0x000000800b087824 */ /* 0x040fe200078e0208 */
[----:B------:R-:W-:Y:S01]  /*fba0*/  LEA.HI R19, R20, R20, RZ, 0x1d ;  /* 0x0000001414137211 */ /* 0x000fe200078fe8ff */
[----:B------:R-:W-:Y:S01]  /*fbb0*/  IMAD R2, R2, c[0x0][0x4e8], R17 ;  /* 0x00013a0002027a24 */ /* 0x000fe200078e0211 */
[----:B------:R-:W-:Y:S01]  /*fbc0*/  SHF.R.S32.HI R0, RZ, 0x1f, R16 ;  /* 0x0000001fff007819 */ /* 0x000fe20000011410 */
[----:B------:R-:W-:Y:S01]  /*fbd0*/  IMAD R9, R11, 0x80, R9 ;  /* 0x000000800b097824 */ /* 0x000fe200078e0209 */
[----:B------:R-:W-:Y:S01]  /*fbe0*/  F2FP.PACK_AB R106, R107, R106 ;  /* 0x0000006a6b6a723e */ /* 0x000fe200000000ff */
[----:B------:R-:W-:Y:S01]  /*fbf0*/  IMAD.U32 R14, R14, 0x2, R19 ;  /* 0x000000020e0e7824 */ /* 0x000fe200078e0013 */
[----:B------:R-:W-:Y:S01]  /*fc00*/  F2FP.PACK_AB R108, R109, R108 ;  /* 0x0000006c6d6c723e */ /* 0x000fe200000000ff */
[----:B------:R-:W-:Y:S01]  /*fc10*/  IMAD R17, R0, c[0x0][0x3e0], RZ ;  /* 0x0000f80000117a24 */ /* 0x000fe200078e02ff */
[C---:B------:R-:W-:Y:S01]  /*fc20*/  ISETP.GE.OR P6, PT, R9.reuse, R10, P0 ;  /* 0x0000000a0900720c */ /* 0x040fe200007c6670 */
[----:B------:R-:W-:Y:S01]  /*fc30*/  @P3 IMAD.HI.U32 R0, R8, c[0x0][0x4ec], RZ ;  /* 0x00013b0008003a27 */ /* 0x000fe200078e00ff */
[----:B------:R-:W-:-:S02]  /*fc40*/  IADD3 R9, R9, 0x8, RZ ;  /* 0x0000000809097810 */ /* 0x000fc40007ffe0ff */
[----:B------:R-:W-:Y:S01]  /*fc50*/  F2FP.PACK_AB R110, R111, R110 ;  /* 0x0000006e6f6e723e */ /* 0x000fe200000000ff */
[----:B------:R-:W-:Y:S01]  /*fc60*/  IMAD.SHL.U32 R21, R14, 0x2, RZ ;  /* 0x000000020e157824 */ /* 0x000fe200078e00ff */
[----:B------:R-:W-:Y:S01]  /*fc70*/  ISETP.GE.OR P5, PT, R9, R10, P0 ;  /* 0x0000000a0900720c */ /* 0x000fe200007a6670 */
[----:B------:R-:W-:Y:S01]  /*fc80*/  IMAD.MOV.U32 R19, RZ, RZ, R8 ;  /* 0x000000ffff137224 */ /* 0x000fe200078e0008 */
[----:B------:R-:W-:Y:S01]  /*fc90*/  @P3 SHF.R.U32.HI R19, RZ, c[0x0][0x4f0], R0 ;  /* 0x00013c00ff133a19 */ /* 0x000fe20000011600 */
[C---:B------:R-:W-:Y:S01]  /*fca0*/  IMAD.WIDE.U32 R22, R16.reuse, c[0x0][0x3e0], R22 ;  /* 0x0000f80010167a25 */ /* 0x040fe200078e0016 */
[----:B------:R-:W-:Y:S01]  /*fcb0*/  IADD3 R12, R21, 0x80, RZ ;  /* 0x00000080150c7810 */ /* 0x000fe20007ffe0ff */
[----:B------:R-:W-:Y:S01]  /*fcc0*/  BAR.SYNC.DEFER_BLOCKING 0x1, 0x100 ;  /* 0x0044000000007b1d */ /* 0x000fe20000010000 */
[----:B------:R-:W-:Y:S01]  /*fcd0*/  SHF.R.S32.HI R0, RZ, 0x1f, R19 ;  /* 0x0000001fff007819 */ /* 0x000fe20000011413 */
[----:B------:R-:W-:Y:S01]  /*fce0*/  IMAD R17, R16, c[0x0][0x3e4], R17 ;  /* 0x0000f90010117a24 */ /* 0x000fe200078e0211 */
[----:B------:R-:W-:Y:S01]  /*fcf0*/  IADD3 R16, P0, R19, R24, RZ ;  /* 0x0000001813107210 */ /* 0x000fe20007f1e0ff */
[----:B------:R-:W-:Y:S01]  /*fd00*/  IMAD R11, R11, 0x80, R6 ;  /* 0x000000800b0b7824 */ /* 0x000fe200078e0206 */
[----:B------:R-:W-:Y:S01]  /*fd10*/  IADD3 R9, R21, 0x70, RZ ;  /* 0x0000007015097810 */ /* 0x000fe20007ffe0ff */
[----:B------:R-:W-:Y:S01]  /*fd20*/  IMAD.IADD R23, R23, 0x1, R17 ;  /* 0x0000000117177824 */ /* 0x000fe200078e0211 */
[----:B------:R-:W-:-:S02]  /*fd30*/  @P4 IADD3 R9, R12, 0x10, RZ ;  /* 0x000000100c094810 */ /* 0x000fc40007ffe0ff */
[----:B------:R-:W-:Y:S01]  /*fd40*/  IADD3.X R17, R0, R25, R13, P0, !PT ;  /* 0x0000001900117210 */ /* 0x000fe200007fe40d */
[----:B------:R-:W-:Y:S01]  /*fd50*/  IMAD.MOV.U32 R0, RZ, RZ, 0x20 ;  /* 0x00000020ff007424 */ /* 0x000fe200078e00ff */
[----:B------:R-:W-:Y:S01]  /*fd60*/  SHF.R.S32.HI R12, RZ, 0x1f, R2 ;  /* 0x0000001fff0c7819 */ /* 0x000fe20000011402 */
[----:B------:R-:W-:Y:S01]  /*fd70*/  IMAD.MOV R13, RZ, RZ, -R19 ;  /* 0x000000ffff0d7224 */ /* 0x000fe200078e0a13 */
[----:B------:R-:W-:Y:S02]  /*fd80*/  F2FP.PACK_AB R112, R113, R112 ;  /* 0x000000707170723e */ /* 0x000fe400000000ff */
[----:B------:R-:W-:Y:S01]  /*fd90*/  SEL R0, R0, 0xffffffe0, !P1 ;  /* 0xffffffe000007807 */ /* 0x000fe20004800000 */
[----:B------:R-:W-:Y:S01]  /*fda0*/  IMAD R19, R12, c[0x0][0x3d8], RZ ;  /* 0x0000f6000c137a24 */ /* 0x000fe200078e02ff */
[----:B------:R-:W-:Y:S01]  /*fdb0*/  F2FP.PACK_AB R114, R115, R114 ;  /* 0x000000727372723e */ /* 0x000fe200000000ff */
[----:B------:R-:W-:Y:S01]  /*fdc0*/  IMAD R25, R13, c[0x0][0x4e8], R8 ;  /* 0x00013a000d197a24 */ /* 0x000fe200078e0208 */
[----:B------:R-:W-:Y:S01]  /*fdd0*/  F2FP.PACK_AB R116, R117, R116 ;  /* 0x000000747574723e */ /* 0x000fe200000000ff */
[C---:B------:R-:W-:Y:S01]  /*fde0*/  IMAD R12, R2.reuse, c[0x0][0x3dc], R19 ;  /* 0x0000f700020c7a24 */ /* 0x040fe200078e0213 */
[----:B------:R-:W-:Y:S01]  /*fdf0*/  F2FP.PACK_AB R118, R119, R118 ;  /* 0x000000767776723e */ /* 0x000fe200000000ff */
[----:B------:R-:W-:Y:S01]  /*fe00*/  IMAD.WIDE.U32 R18, R2, c[0x0][0x3d8], R22 ;  /* 0x0000f60002127a25 */ /* 0x000fe200078e0016 */
[----:B------:R-:W-:Y:S01]  /*fe10*/  F2FP.PACK_AB R120, R121, R120 ;  /* 0x000000787978723e */ /* 0x000fe200000000ff */
[----:B------:R-:W-:Y:S01]  /*fe20*/  STS [R21+0x80], R128 ;  /* 0x0000808015007388 */ /* 0x000fe20000000800 */
[----:B------:R-:W-:Y:S01]  /*fe30*/  F2FP.PACK_AB R122, R123, R122 ;  /* 0x0000007a7b7a723e */ /* 0x000fe200000000ff */
[----:B------:R-:W-:Y:S01]  /*fe40*/  IMAD.MOV.U32 R8, RZ, RZ, 0x40 ;  /* 0x00000040ff087424 */ /* 0x000fe200078e00ff */
[----:B------:R-:W-:Y:S01]  /*fe50*/  F2FP.PACK_AB R36, R37, R36 ;  /* 0x000000242524723e */ /* 0x000fe200000000ff */
[----:B------:R-:W-:Y:S01]  /*fe60*/  IMAD.IADD R13, R21, 0x1, R0 ;  /* 0x00000001150d7824 */ /* 0x000fe200078e0200 */
[----:B------:R-:W-:Y:S01]  /*fe70*/  STS [R21+0x480], R130 ;  /* 0x0004808215007388 */ /* 0x000fe20000000800 */
[----:B------:R-:W-:Y:S01]  /*fe80*/  IMAD.IADD R23, R0, 0x1, R9 ;  /* 0x0000000100177824 */ /* 0x000fe200078e0209 */
[----:B------:R-:W-:Y:S01]  /*fe90*/  SHF.R.S32.HI R0, RZ, 0x1f, R25 ;  /* 0x0000001fff007819 */ /* 0x000fe20000011419 */
[----:B------:R-:W-:Y:S01]  /*fea0*/  IMAD.WIDE.U32 R16, R25, c[0x0][0x488], R16 ;  /* 0x0001220019107a25 */ /* 0x000fe200078e0010 */
[----:B------:R-:W-:Y:S01]  /*feb0*/  SEL R8, R8, 0xffffffc0, !P2 ;  /* 0xffffffc008087807 */ /* 0x000fe20005000000 */
[----:B------:R-:W-:Y:S01]  /*fec0*/  STS [R9], R124 ;  /* 0x0000007c09007388 */ /* 0x000fe20000000800 */
        /* <DEDUP_REMOVED lines=12> */
[----:B------:R-:W-:Y:S01]  /*ff90*/  STS [R13+0x480], R102 ;  /* 0x000480660d007388 */ /* 0x000fe20000000800 */
[----:B------:R-:W-:Y:S01]  /*ffa0*/  F2FP.PACK_AB R46, R47, R46 ;  /* 0x0000002e2f2e723e */ /* 0x000fe200000000ff */
[----:B------:R-:W-:Y:S01]  /*ffb0*/  IMAD.IADD R17, R17, 0x1, R0 ;  /* 0x0000000111117824 */ /* 0x000fe200078e0200 */
        /* <DEDUP_REMOVED lines=30> */
[----:B------:R-:W-:Y:S01]  /*101a0*/  LEA R2, P0, R16, c[0x0][0x450], 0x2 ;  /* 0x0001140010027a11 */ /* 0x000fe200078010ff */
        /* <DEDUP_REMOVED lines=34> */
[----:B-1----:R-:W-:-:S03]  /*103d0*/  IMAD.SHL.U32 R9, R15, 0x2, RZ ;  /* 0x000000020f097824 */ /* 0x002fc600078e00ff */
[----:B------:R-:W-:Y:S04]  /*103e0*/  STS [R25+0x8000], R88 ;  /* 0x0080005819007388 */ /* 0x000fe80000000800 */
[----:B------:R-:W-:Y:S04]  /*103f0*/  STS [R25+0x8400], R90 ;  /* 0x0084005a19007388 */ /* 0x000fe80000000800 */
        /* <DEDUP_REMOVED lines=16> */
[----:B-1----:R-:W-:-:S03]  /*10500*/  IMAD.IADD R3, R19, 0x1, R12 ;  /* 0x0000000113037824 */ /* 0x002fc600078e020c */
[----:B------:R1:W1:Y:S02]  /*10510*/  LDS.128 R36, [R9+0x6080] ;  /* 0x0060800009247984 */ /* 0x0002640000000c00 */
[----:B------:R-:W-:Y:S02]  /*10520*/  LEA.HI.X R2, R18, c[0x0][0x384], R3, 0x1, P0 ;  /* 0x0000e10012027a11 */ /* 0x000fe400000f0c03 */
[----:B------:R1:W1:Y:S01]  /*10530*/  LDS.128 R32, [R9+0x7080] ;  /* 0x0070800009207984 */ /* 0x0002620000000c00 */
[----:B------:R-:W-:-:S03]  /*10540*/  ISETP.GE.AND P0, PT, R11, R10, PT ;  /* 0x0000000a0b00720c */ /* 0x000fc60003f06270 */
[----:B------:R1:W1:Y:S04]  /*10550*/  LDS.128 R28, [R9+0x9080] ;  /* 0x00908000091c7984 */ /* 0x0002680000000c00 */
[----:B------:R1:W1:Y:S04]  /*10560*/  LDS.128 R24, [R9+0xa080] ;  /* 0x00a0800009187984 */ /* 0x0002680000000c00 */
[----:B------:R1:W1:Y:S04]  /*10570*/  LDS.128 R20, [R9+0xb080] ;  /* 0x00b0800009147984 */ /* 0x0002680000000c00 */
[----:B------:R1:W1:Y:S01]  /*10580*/  SHFL.IDX PT, R61, R2, RZ, 0x181f ;  /* 0x00181fff023d7589 */ /* 0x00026200000e0000 */
[----:B------:R-:W-:Y:S05]  /*10590*/  @P0 BRA `(.L_x_954) ;  /* 0x0000014000000947 */ /* 0x000fea0003800000 */
[----:B---3--:R-:W3:Y:S01]  /*105a0*/  LDS.128 R56, [R9+0x80] ;  /* 0x0000800009387984 */ /* 0x008ee20000000c00 */
[----:B------:R-:W-:-:S02]  /*105b0*/  IADD3 R8, R4, 0x40, RZ ;  /* 0x0000004004087810 */ /* 0x000fc40007ffe0ff */
[----:B------:R-:W-:Y:S01]  /*105c0*/  IADD3 R6, R4, 0x80, RZ ;  /* 0x0000008004067810 */ /* 0x000fe20007ffe0ff */
[----:B------:R-:W4:Y:S01]  /*105d0*/  LDS.128 R16, [R9+0x4080] ;  /* 0x0040800009107984 */ /* 0x000f220000000c00 */
[----:B------:R-:W-:Y:S02]  /*105e0*/  ISETP.GE.AND P1, PT, R8, c[0x0][0x3c8], PT ;  /* 0x0000f20008007a0c */ /* 0x000fe40003f26270 */
[----:B------:R-:W-:Y:S01]  /*105f0*/  ISETP.GE.AND P0, PT, R6, c[0x0][0x3c8], PT ;  /* 0x0000f20006007a0c */ /* 0x000fe20003f06270 */
[----:B------:R2:W1:Y:S01]  /*10600*/  LDS.128 R12, [R9+0x8080] ;  /* 0x00808000090c7984 */ /* 0x0004620000000c00 */
[----:B------:R-:W-:-:S09]  /*10610*/  ISETP.GE.AND P2, PT, R4, c[0x0][0x3c8], PT ;  /* 0x0000f20004007a0c */ /* 0x000fd20003f46270 */
[----:B------:R-:W-:Y:S02]  /*10620*/  @!P1 SHF.R.S32.HI R5, RZ, 0x1f, R8 ;  /* 0x0000001fff059819 */ /* 0x000fe40000011408 */
[----:B------:R-:W-:Y:S02]  /*10630*/  @!P0 SHF.R.S32.HI R3, RZ, 0x1f, R6 ;  /* 0x0000001fff038819 */ /* 0x000fe40000011406 */
[----:B------:R-:W-:Y:S02]  /*10640*/  @!P1 LEA.HI R5, R5, R8, RZ, 0x3 ;  /* 0x0000000805059211 */ /* 0x000fe400078f18ff */
[----:B------:R-:W-:Y:S01]  /*10650*/  @!P0 LEA.HI R3, R3, R6, RZ, 0x3 ;  /* 0x0000000603038211 */ /* 0x000fe200078f18ff */
[----:B-12---:R-:W-:Y:S01]  /*10660*/  @!P2 IMAD.WIDE R6, R4, 0x2, R60 ;  /* 0x000000020406a825 */ /* 0x006fe200078e023c */
[----:B------:R-:W-:Y:S02]  /*10670*/  @!P1 LOP3.LUT R5, R5, 0xfffffff8, RZ, 0xc0, !PT ;  /* 0xfffffff805059812 */ /* 0x000fe400078ec0ff */
[----:B------:R-:W-:-:S03]  /*10680*/  @!P0 LOP3.LUT R3, R3, 0xfffffff8, RZ, 0xc0, !PT ;  /* 0xfffffff803038812 */ /* 0x000fc600078ec0ff */
[----:B------:R-:W-:-:S04]  /*10690*/  @!P1 IMAD.WIDE R8, R5, 0x2, R60 ;  /* 0x0000000205089825 */ /* 0x000fc800078e023c */
[----:B------:R-:W-:Y:S01]  /*106a0*/  @!P0 IMAD.WIDE R60, R3, 0x2, R60 ;  /* 0x00000002033c8825 */ /* 0x000fe200078e023c */
[----:B---3--:R1:W-:Y:S04]  /*106b0*/  @!P2 ST.E.128 [R6.64], R56 ;  /* 0x000000380600a985 */ /* 0x0083e8000c101d0c */
[----:B----4-:R1:W-:Y:S04]  /*106c0*/  @!P1 ST.E.128 [R8.64], R16 ;  /* 0x0000001008009985 */ /* 0x0103e8000c101d0c */
[----:B------:R1:W-:Y:S02]  /*106d0*/  @!P0 ST.E.128 [R60.64], R12 ;  /* 0x0000000c3c008985 */ /* 0x0003e4000c101d0c */
.L_x_954:
[----:B---3--:R-:W-:Y:S05]  /*106e0*/  BSYNC B0 ;  /* 0x0000000000007941 */ /* 0x008fea0003800000 */
.L_x_953:
[----:B------:R-:W-:Y:S01]  /*106f0*/  IADD3 R3, R11, 0x20, RZ ;  /* 0x000000200b037810 */ /* 0x000fe20007ffe0ff */
[----:B-1----:R1:W3:Y:S01]  /*10700*/  SHFL.IDX PT, R13, R2, 0x1, 0x181f ;  /* 0x00381f00020d7f89 */ /* 0x0022e200000e0000 */
        /* <DEDUP_REMOVED lines=11> */
[----:B------:R-:W-:Y:S02]  /*107c0*/  @!P1 LEA.HI R5, R5, R8, RZ, 0x3 ;  /* 0x0000000805059211 */ /* 0x000fe400078f18ff */
[----:B------:R-:W-:Y:S01]  /*107d0*/  @!P0 LEA.HI R3, R3, R6, RZ, 0x3 ;  /* 0x0000000603038211 */ /* 0x000fe200078f18ff */
[----:B--234-:R-:W-:Y:S01]  /*107e0*/  @!P2 IMAD.WIDE R6, R4, 0x2, R12 ;  /* 0x000000020406a825 */ /* 0x01cfe200078e020c */
[----:B------:R-:W-:Y:S02]  /*107f0*/  @!P1 LOP3.LUT R5, R5, 0xfffffff8, RZ, 0xc0, !PT ;  /* 0xfffffff805059812 */ /* 0x000fe400078ec0ff */
[----:B------:R-:W-:-:S02]  /*10800*/  @!P0 LOP3.LUT R3, R3, 0xfffffff8, RZ, 0xc0, !PT ;  /* 0xfffffff803038812 */ /* 0x000fc400078ec0ff */
[----:B------:R2:W-:Y:S01]  /*10810*/  @!P2 ST.E.128 [R6.64], R52 ;  /* 0x000000340600a985 */ /* 0x0005e2000c101d0c */
[----:B------:R-:W-:-:S04]  /*10820*/  @!P1 IMAD.WIDE R8, R5, 0x2, R12 ;  /* 0x0000000205089825 */ /* 0x000fc800078e020c */
[----:B------:R-:W-:Y:S01]  /*10830*/  @!P0 IMAD.WIDE R12, R3, 0x2, R12 ;  /* 0x00000002030c8825 */ /* 0x000fe200078e020c */
[----:B------:R2:W-:Y:S04]  /*10840*/  @!P1 ST.E.128 [R8.64], R40 ;  /* 0x0000002808009985 */ /* 0x0005e8000c101d0c */
[----:B------:R2:W-:Y:S02]  /*10850*/  @!P0 ST.E.128 [R12.64], R28 ;  /* 0x0000001c0c008985 */ /* 0x0005e4000c101d0c */
.L_x_956:
[----:B------:R-:W-:Y:S05]  /*10860*/  BSYNC B0 ;  /* 0x0000000000007941 */ /* 0x000fea0003800000 */
.L_x_955:
[----:B------:R-:W-:Y:S01]  /*10870*/  IADD3 R3, R11, 0x40, RZ ;  /* 0x000000400b037810 */ /* 0x000fe20007ffe0ff */
[----:B--23--:R2:W3:Y:S01]  /*10880*/  SHFL.IDX PT, R13, R2, 0x2, 0x181f ;  /* 0x00581f00020d7f89 */ /* 0x00c4e200000e0000 */
        /* <DEDUP_REMOVED lines=17> */
[----:B------:R-:W-:-:S04]  /*109a0*/  @!P1 IMAD.WIDE R8, R5, 0x2, R12 ;  /* 0x0000000205089825 */ /* 0x000fc800078e020c */
[----:B------:R-:W-:Y:S01]  /*109b0*/  @!P0 IMAD.WIDE R12, R3, 0x2, R12 ;  /* 0x00000002030c8825 */ /* 0x000fe200078e020c */
[----:B------:R3:W-:Y:S04]  /*109c0*/  @!P1 ST.E.128 [R8.64], R36 ;  /* 0x0000002408009985 */ /* 0x0007e8000c101d0c */
[----:B------:R3:W-:Y:S02]  /*109d0*/  @!P0 ST.E.128 [R12.64], R24 ;  /* 0x000000180c008985 */ /* 0x0007e4000c101d0c */
.L_x_958:
[----:B------:R-:W-:Y:S05]  /*109e0*/  BSYNC B0 ;  /* 0x0000000000007941 */ /* 0x000fea0003800000 */
.L_x_957:
[----:B------:R-:W-:Y:S01]  /*109f0*/  IADD3 R11, R11, 0x60, RZ ;  /* 0x000000600b0b7810 */ /* 0x000fe20007ffe0ff */
[----:B---3--:R3:W1:Y:S03]  /*10a00*/  SHFL.IDX PT, R7, R2, 0x3, 0x181f ;  /* 0x00781f0002077f89 */ /* 0x00866600000e0000 */
[----:B------:R-:W-:Y:S01]  /*10a10*/  ISETP.GE.AND P0, PT, R11, R10, PT ;  /* 0x0000000a0b00720c */ /* 0x000fe20003f06270 */
[----:B------:R3:W2:-:S12]  /*10a20*/  SHFL.IDX PT, R6, R0, 0x3, 0x181f ;  /* 0x00781f0000067f89 */ /* 0x00069800000e0000 */
[----:B------:R-:W-:Y:S05]  /*10a30*/  @P0 EXIT ;  /* 0x000000000000094d */ /* 0x000fea0003800000 */
[C---:B------:R-:W-:Y:S02]  /*10a40*/  IADD3 R3, R4.reuse, 0x40, RZ ;  /* 0x0000004004037810 */ /* 0x040fe40007ffe0ff */
[C---:B------:R-:W-:Y:S02]  /*10a50*/  ISETP.GE.AND P1, PT, R4.reuse, c[0x0][0x3c8], PT ;  /* 0x0000f20004007a0c */ /* 0x040fe40003f26270 */
[----:B------:R-:W-:Y:S02]  /*10a60*/  ISETP.GE.AND P0, PT, R3, c[0x0][0x3c8], PT ;  /* 0x0000f20003007a0c */ /* 0x000fe40003f06270 */
[----:B------:R-:W-:-:S11]  /*10a70*/  IADD3 R5, R4, 0x80, RZ ;  /* 0x0000008004057810 */ /* 0x000fd60007ffe0ff */
[----:B-123--:R-:W-:-:S04]  /*10a80*/  @!P0 SHF.R.S32.HI R0, RZ, 0x1f, R3 ;  /* 0x0000001fff008819 */ /* 0x00efc80000011403 */
[----:B------:R-:W-:Y:S01]  /*10a90*/  @!P0 LEA.HI R0, R0, R3, RZ, 0x3 ;  /* 0x0000000300008211 */ /* 0x000fe200078f18ff */
[----:B------:R-:W-:-:S03]  /*10aa0*/  @!P1 IMAD.WIDE R2, R4, 0x2, R6 ;  /* 0x0000000204029825 */ /* 0x000fc600078e0206 */
[----:B------:R-:W-:Y:S02]  /*10ab0*/  @!P0 LOP3.LUT R0, R0, 0xfffffff8, RZ, 0xc0, !PT ;  /* 0xfffffff800008812 */ /* 0x000fe400078ec0ff */
[----:B------:R1:W-:Y:S03]  /*10ac0*/  @!P1 ST.E.128 [R2.64], R44 ;  /* 0x0000002c02009985 */ /* 0x0003e6000c101d0c */
[----:B------:R-:W-:-:S05]  /*10ad0*/  @!P0 IMAD.WIDE R8, R0, 0x2, R6 ;  /* 0x0000000200088825 */ /* 0x000fca00078e0206 */
[----:B------:R1:W-:Y:S01]  /*10ae0*/  @!P0 ST.E.128 [R8.64], R32 ;  /* 0x0000002008008985 */ /* 0x0003e2000c101d0c */
[----:B------:R-:W-:-:S13]  /*10af0*/  ISETP.GE.AND P0, PT, R5, c[0x0][0x3c8], PT ;  /* 0x0000f20005007a0c */ /* 0x000fda0003f06270 */
[----:B------:R-:W-:Y:S05]  /*10b00*/  @P0 EXIT ;  /* 0x000000000000094d */ /* 0x000fea0003800000 */
[----:B------:R-:W-:-:S04]  /*10b10*/  SHF.R.S32.HI R0, RZ, 0x1f, R5 ;  /* 0x0000001fff007819 */ /* 0x000fc80000011405 */
[----:B------:R-:W-:-:S04]  /*10b20*/  LEA.HI R0, R0, R5, RZ, 0x3 ;  /* 0x0000000500007211 */ /* 0x000fc800078f18ff */
[----:B-1----:R-:W-:-:S05]  /*10b30*/  LOP3.LUT R3, R0, 0xfffffff8, RZ, 0xc0, !PT ;  /* 0xfffffff800037812 */ /* 0x002fca00078ec0ff */
[----:B------:R-:W-:-:S05]  /*10b40*/  IMAD.WIDE R6, R3, 0x2, R6 ;  /* 0x0000000203067825 */ /* 0x000fca00078e0206 */
[----:B------:R-:W-:Y:S01]  /*10b50*/  ST.E.128 [R6.64], R20 ;  /* 0x0000001406007985 */ /* 0x000fe2000c101d0c */
[----:B------:R-:W-:Y:S05]  /*10b60*/  EXIT ;  /* 0x000000000000794d */ /* 0x000fea0003800000 */
.L_x_952:
[----:B------:R-:W1:Y:S01]  /*10b70*/  S2R R7, SR_TID.X ;  /* 0x0000000000077919 */ /* 0x000e620000002100 */
[----:B------:R-:W-:Y:S03]  /*10b80*/  BSSY B0, `(.L_x_959) ;  /* 0x0000029000007945 */ /* 0x000fe60003800000 */
[----:B------:R-:W2:Y:S01]  /*10b90*/  S2R R8, SR_CTAID.Z ;  /* 0x0000000000087919 */ /* 0x000ea20000002700 */
[----:B-1----:R-:W-:Y:S02]  /*10ba0*/  ISETP.GT.AND P0, PT, R7, 0x7f, PT ;  /* 0x0000007f0700780c */ /* 0x002fe40003f04270 */
[----:B--2---:R-:W-:-:S11]  /*10bb0*/  SHF.R.S32.HI R11, RZ, 0x1f, R8 ;  /* 0x0000001fff0b7819 */ /* 0x004fd60000011408 */
[----:B------:R-:W-:Y:S05]  /*10bc0*/  @P0 BRA `(.L_x_960) ;  /* 0x0000024000000947 */ /* 0x000fea0003800000 */
[----:B------:R-:W1:Y:S01]  /*10bd0*/  S2R R4, SR_CTAID.X ;  /* 0x0000000000047919 */ /* 0x000e620000002500 */
[----:B------:R-:W-:-:S05]  /*10be0*/  MOV R2, c[0x0][0x4e8] ;  /* 0x00013a0000027a02 */ /* 0x000fca0000000f00 */
[----:B------:R-:W-:Y:S01]  /*10bf0*/  IMAD R0, R2, c[0x0][0x388], RZ ;  /* 0x0000e20002007a24 */ /* 0x000fe200078e02ff */
[----:B-1----:R-:W-:-:S04]  /*10c00*/  LEA R9, R4, R7, 0x7 ;  /* 0x0000000704097211 */ /* 0x002fc800078e38ff */
        /* <DEDUP_REMOVED lines=32> */
.L_x_960:
[----:B------:R-:W-:Y:S05]  /*10e10*/  BSYNC B0 ;  /* 0x0000000000007941 */ /* 0x000fea0003800000 */
.L_x_959:
        /* <DEDUP_REMOVED lines=45> */
[----:B------:R1:W2:Y:S01]  /*110f0*/  SHFL.IDX PT, R10, R9, RZ, 0x181f ;  /* 0x00181fff090a7589 */ /* 0x0002a200000e0000 */
[----:B------:R-:W-:-:S03]  /*11100*/  ISETP.GE.AND P0, PT, R4, R3, PT ;  /* 0x000000030400720c */ /* 0x000fc60003f06270 */
        /* <DEDUP_REMOVED lines=17> */
.L_x_962:
[----:B------:R-:W-:Y:S05]  /*11220*/  BSYNC B0 ;  /* 0x0000000000007941 */ /* 0x000fea0003800000 */
.L_x_961:
        /* <DEDUP_REMOVED lines=21> */
.L_x_964:
[----:B------:R-:W-:Y:S05]  /*11380*/  BSYNC B0 ;  /* 0x0000000000007941 */ /* 0x000fea0003800000 */
.L_x_963:
        /* <DEDUP_REMOVED lines=21> */
.L_x_966:
[----:B------:R-:W-:Y:S05]  /*114e0*/  BSYNC B0 ;  /* 0x0000000000007941 */ /* 0x000fea0003800000 */
.L_x_965:
        /* <DEDUP_REMOVED lines=22> */
.L_x_967:
        /* <DEDUP_REMOVED lines=11> */
.L_x_1508:


//--------------------- .text._ZN7cutlass13device_kernelIN5flash19enable_sm80_to_sm89INS1_16FlashAttnFwdSm80INS1_25CollectiveMainloopFwdSm80ILi8ELi2ELb0EN4cute5tupleIJNS5_1CILi128EEENS7_ILi64EEENS7_ILi192EEEEEELi192ENS_6half_tEfNS_4arch4Sm80ELb0ELb1ELb0ELb1ELb1ELb0ELb1ELb0EEENS1_21CollectiveEpilogueFwdINS6_IJS8_SA_S9_EEENS6_IJNS7_ILi1EEESI_SI_EEESC_SE_Li256ELb1ELb1ELb0ELb0EEENS1_19SingleTileSchedulerILb1ELb0ELb1ELi128EEEEEEEEEvNT_6ParamsE --------------------------
	.section	.text._ZN7cutlass13device_kernelIN5flash19enable_sm80_to_sm89INS1_16FlashAttnFwdSm80INS1_25CollectiveMainloopFwdSm80ILi8ELi2ELb0EN4cute5tupleIJNS5_1CILi128EEENS7_ILi64EEENS7_ILi192EEEEEELi192ENS_6half_tEfNS_4arch4Sm80ELb0ELb1ELb0ELb1ELb1ELb0ELb1ELb0EEENS1_21CollectiveEpilogueFwdINS6_IJS8_SA_S9_EEENS6_IJNS7_ILi1EEESI_SI_EEESC_SE_Li256ELb1ELb1ELb0ELb0EEENS1_19SingleTileSchedulerILb1ELb0ELb1ELi128EEEEEEEEEvNT_6ParamsE,"ax",@progbits
	.sectioninfo	@"SHI_REGISTERS=234"
	.align	128
.text._ZN7cutlass13device_kernelIN5flash19enable_sm80_to_sm89INS1_16FlashAttnFwdSm80INS1_25CollectiveMainloopFwdSm80ILi8ELi2ELb0EN4cute5tupleIJNS5_1CILi128EEENS7_ILi64EEENS7_ILi192EEEEEELi192ENS_6half_tEfNS_4arch4Sm80ELb0ELb1ELb0ELb1ELb1ELb0ELb1ELb0EEENS1_21CollectiveEpilogueFwdINS6_IJS8_SA_S9_EEENS6_IJNS7_ILi1EEESI_SI_EEESC_SE_Li256ELb1ELb1ELb0ELb0EEENS1_19SingleTileSchedulerILb1ELb0ELb1ELi128EEEEEEEEEvNT_6ParamsE:
        .type           _ZN7cutlass13device_kernelIN5flash19enable_sm80_to_sm89INS1_16FlashAttnFwdSm80INS1_25CollectiveMainloopFwdSm80ILi8ELi2ELb0EN4cute5tupleIJNS5_1CILi128EEENS7_ILi64EEENS7_ILi192EEEEEELi192ENS_6half_tEfNS_4arch4Sm80ELb0ELb1ELb0ELb1ELb1ELb0ELb1ELb0EEENS1_21CollectiveEpilogueFwdINS6_IJS8_SA_S9_EEENS6_IJNS7_ILi1EEESI_SI_EEESC_SE_Li256ELb1ELb1ELb0ELb0EEENS1_19SingleTileSchedulerILb1ELb0ELb1ELi128EEEEEEEEEvNT_6ParamsE,@function
        .size           _ZN7cutlass13device_kernelIN5flash19enable_sm80_to_sm89INS1_16FlashAttnFwdSm80INS1_25CollectiveMainloopFwdSm80ILi8ELi2ELb0EN4cute5tupleIJNS5_1CILi128EEENS7_ILi64EEENS7_ILi192EEEEEELi192ENS_6half_tEfNS_4arch4Sm80ELb0ELb1ELb0ELb1ELb1ELb0ELb1ELb0EEENS1_21CollectiveEpilogueFwdINS6_IJS8_SA_S9_EEENS6_IJNS7_ILi1EEESI_SI_EEESC_SE_Li256ELb1ELb1ELb0ELb0EEENS1_19SingleTileSchedulerILb1ELb0ELb1ELi128EEEEEEEEEvNT_6ParamsE,(.L_x_1509 - _ZN7cutlass13device_kernelIN5flash19enable_sm80_to_sm89INS1_16FlashAttnFwdSm80INS1_25CollectiveMainloopFwdSm80ILi8ELi2ELb0EN4cute5tupleIJNS5_1CILi128EEENS7_ILi64EEENS7_ILi192EEEEEELi192ENS_6half_tEfNS_4arch4Sm80ELb0ELb1ELb0ELb1ELb1ELb0ELb1ELb0EEENS1_21CollectiveEpilogueFwdINS6_IJS8_SA_S9_EEENS6_IJNS7_ILi1EEESI_SI_EEESC_SE_Li256ELb1ELb1ELb0ELb0EEENS1_19SingleTileSchedulerILb1ELb0ELb1ELi128EEEEEEEEEvNT_6ParamsE)
        .other          _ZN7cutlass13device_kernelIN5flash19enable_sm80_to_sm89INS1_16FlashAttnFwdSm80INS1_25CollectiveMainloopFwdSm80ILi8ELi2ELb0EN4cute5tupleIJNS5_1CILi128EEENS7_ILi64EEENS7_ILi192EEEEEELi192ENS_6half_tEfNS_4arch4Sm80ELb0ELb1ELb0ELb1ELb1ELb0ELb1ELb0EEENS1_21CollectiveEpilogueFwdINS6_IJS8_SA_S9_EEENS6_IJNS7_ILi1EEESI_SI_EEESC_SE_Li256ELb1ELb1ELb0ELb0EEENS1_19SingleTileSchedulerILb1ELb0ELb1ELi128EEEEEEEEEvNT_6ParamsE,@"STO_CUDA_ENTRY STV_DEFAULT"
_ZN7cutlass13device_kernelIN5flash19enable_sm80_to_sm89INS1_16FlashAttnFwdSm80INS1_25CollectiveMainloopFwdSm80ILi8ELi2ELb0EN4cute5tupleIJNS5_1CILi128EEENS7_ILi64EEENS7_ILi192EEEEEELi192ENS_6half_tEfNS_4arch4Sm80ELb0ELb1ELb0ELb1ELb1ELb0ELb1ELb0EEENS1_21CollectiveEpilogueFwdINS6_IJS8_SA_S9_EEENS6_IJNS7_ILi1EEESI_SI_EEESC_SE_Li256ELb1ELb1ELb0ELb0EEENS1_19SingleTileSchedulerILb1ELb0ELb1ELi128EEEEEEEEEvNT_6ParamsE:
        /* <DEDUP_REMOVED lines=20> */
.L_x_969:
        /* <DEDUP_REMOVED lines=13> */
.L_x_971:
[----:B------:R-:W-:Y:S02]  /*0210*/  ULDC UR5, c[0x0][0x54c] ;  /* 0x0001530000057ab9 */ /* 0x000fe40000000800 */
.L_x_970:
[----:B------:R-:W-:Y:S02]  /*0220*/  ULDC UR4, c[0x0][0x548] ;  /* 0x0001520000047ab9 */ /* 0x000fe40000000800 */
[----:B------:R-:W-:-:S02]  /*0230*/  USHF.L.U32 UR7, UR6, 0x7, URZ ;  /* 0x0000000706077899 */ /* 0x000fc4000800063f */
[----:B------:R-:W-:-:S04]  /*0240*/  UIMAD UR4, UR5, UR4, URZ ;  /* 0x00000004050472a4 */ /* 0x000fc8000f8e023f */
[----:B------:R-:W-:-:S04]  /*0250*/  UISETP.GE.AND UP0, UPT, UR7, UR4, UPT ;  /* 0x000000040700728c */ /* 0x000fc8000bf06270 */
[----:B------:R-:W-:Y:S01]  /*0260*/  USEL UR11, UR11, 0xffffffff, !UP0 ;  /* 0xffffffff0b0b7887 */ /* 0x000fe2000c000000 */
[----:B------:R-:W-:Y:S05]  /*0270*/  BRA `(.L_x_972) ;  /* 0x000001b000007947 */ /* 0x000fea0003800000 */
.L_x_968:
        /* <DEDUP_REMOVED lines=8> */
.L_x_973:
        /* <DEDUP_REMOVED lines=13> */
.L_x_975:
[----:B------:R-:W-:Y:S02]  /*03d0*/  ULDC UR5, c[0x0][0x54c] ;  /* 0x0001530000057ab9 */ /* 0x000fe40000000800 */
.L_x_974:
[----:B------:R-:W-:Y:S02]  /*03e0*/  ULDC UR4, c[0x0][0x548] ;  /* 0x0001520000047ab9 */ /* 0x000fe40000000800 */
[----:B------:R-:W-:-:S02]  /*03f0*/  USHF.L.U32 UR7, UR6, 0x7, URZ ;  /* 0x0000000706077899 */ /* 0x000fc4000800063f */
[----:B------:R-:W-:-:S04]  /*0400*/  UIMAD UR4, UR5, UR4, URZ ;  /* 0x00000004050472a4 */ /* 0x000fc8000f8e023f */
[----:B------:R-:W-:-:S04]  /*0410*/  UISETP.GE.AND UP0, UPT, UR7, UR4, UPT ;  /* 0x000000040700728c */ /* 0x000fc8000bf06270 */
[----:B------:R-:W-:-:S06]  /*0420*/  USEL UR11, UR11, 0xffffffff, !UP0 ;  /* 0xffffffff0b0b7887 */ /* 0x000fcc000c000000 */
.L_x_972:
        /* <DEDUP_REMOVED lines=44> */
.L_x_976:
        /* <DEDUP_REMOVED lines=9> */
.L_x_977:
        /* <DEDUP_REMOVED lines=9> */
[----:B--2---:R-:W-:Y:S02]  /*0810*/  IADD3 R4, -R4, R7, RZ ;  /* 0x0000000704047210 */ /* 0x004fe40007ffe1ff */
.L_x_978:
[----:B------:R-:W-:Y:S01]  /*0820*/  ULDC UR4, c[0x0][0x2c4] ;  /* 0x0000b10000047ab9 */ /* 0x000fe20000000800 */
[----:B------:R-:W-:Y:S01]  /*0830*/  IMAD.MOV.U32 R193, RZ, RZ, c[0x0][0x32c] ;  /* 0x0000cb00ffc17624 */ /* 0x000fe200078e00ff */
[----:B------:R-:W-:Y:S01]  /*0840*/  UISETP.NE.AND UP1, UPT, UR4, 0x1, UPT ;  /* 0x000000010400788c */ /* 0x000fe2000bf25270 */
[----:B-----5:R-:W-:Y:S02]  /*0850*/  IMAD.IADD R191, R4, 0x1, -R199 ;  /* 0x0000000104bf7824 */ /* 0x020fe400078e0ac7 */
[----:B------:R-:W-:Y:S01]  /*0860*/  ULDC.64 UR4, c[0x0][0x2c8] ;  /* 0x0000b20000047ab9 */ /* 0x000fe20000000a00 */
[----:B------:R-:W-:-:S02]  /*0870*/  ISETP.GE.AND P1, PT, R193, 0x1, PT ;  /* 0x00000001c100780c */ /* 0x000fc40003f26270 */
[----:B-1----:R-:W-:Y:S02]  /*0880*/  IADD3 R2, R191, 0x1, -R200 ;  /* 0x00000001bf027810 */ /* 0x002fe40007ffe8c8 */
[----:B------:R-:W-:-:S03]  /*0890*/  P2R R0, PR, RZ, 0x2 ;  /* 0x00000002ff007803 */ /* 0x000fc60000000000 */
[----:B------:R-:W-:-:S04]  /*08a0*/  @UP1 UIADD3 UR12, UR7, 0x7f, URZ ;  /* 0x0000007f070c1890 */ /* 0x000fc8000fffe03f */
[----:B------:R-:W-:Y:S02]  /*08b0*/  UIMAD.WIDE.U32 UR12, UR12, UR4, URZ ;  /* 0x000000040c0c72a5 */ /* 0x000fe4000f8e003f */
[----:B------:R-:W-:Y:S02]  /*08c0*/  UIADD3 UR4, UR7, 0x7f, URZ ;  /* 0x0000007f07047890 */ /* 0x000fe4000fffe03f */
[----:B------:R-:W-:-:S06]  /*08d0*/  @UP1 USHF.R.U32.HI UR4, URZ, UR5, UR13 ;  /* 0x000000053f041299 */ /* 0x000fcc000801160d */
[----:B------:R-:W-:-:S04]  /*08e0*/  IADD3 R2, R2, UR4, RZ ;  /* 0x0000000402027c10 */ /* 0x000fc8000fffe0ff */
[----:B------:R-:W-:Y:S01]  /*08f0*/  IADD3 R7, R2, c[0x0][0x328], RZ ;  /* 0x0000ca0002077a10 */ /* 0x000fe20007ffe0ff */
[----:B------:R-:W-:Y:S05]  /*0900*/  @!P1 BRA `(.L_x_979) ;  /* 0x000000e000009947 */ /* 0x000fea0003800000 */
[C---:B------:R-:W-:Y:S02]  /*0910*/  ISETP.GT.AND P0, PT, R2.reuse, RZ, PT ;  /* 0x000000ff0200720c */ /* 0x040fe40003f04270 */
        /* <DEDUP_REMOVED lines=8> */
.L_x_980:
[----:B------:R-:W-:-:S13]  /*09a0*/  ISETP.NE.AND P0, PT, R193, 0x1, PT ;  /* 0x00000001c100780c */ /* 0x000fda0003f05270 */
[----:B------:R-:W-:-:S05]  /*09b0*/  @P0 IMAD.HI.U32 R2, R0, c[0x0][0x330], RZ ;  /* 0x0000cc0000020a27 */ /* 0x000fca00078e00ff */
[----:B------:R-:W-:-:S05]  /*09c0*/  @P0 SHF.R.U32.HI R0, RZ, c[0x0][0x334], R2 ;  /* 0x0000cd00ff000a19 */ /* 0x000fca0000011602 */
.L_x_981:
[----:B------:R-:W-:-:S05]  /*09d0*/  IMAD R0, R0, R193, c[0x0][0x32c] ;  /* 0x0000cb0000007624 */ /* 0x000fca00078e02c1 */
[----:B------:R-:W-:Y:S02]  /*09e0*/  IMNMX R7, R7, R0, PT ;  /* 0x0000000007077217 */ /* 0x000fe40003800200 */
.L_x_979:
[----:B------:R-:W-:Y:S01]  /*09f0*/  IADD3 R3, R191, 0x3f, RZ ;  /* 0x0000003fbf037810 */ /* 0x000fe20007ffe0ff */
[----:B------:R-:W-:Y:S01]  /*0a00*/  ULDC.64 UR4, c[0x0][0x2c8] ;  /* 0x0000b20000047ab9 */ /* 0x000fe20000000a00 */
[----:B------:R-:W-:Y:S01]  /*0a10*/  IADD3 R7, R7, 0x3f, RZ ;  /* 0x0000003f07077810 */ /* 0x000fe20007ffe0ff */
[----:B------:R-:W-:Y:S01]  /*0a20*/  UIMAD.WIDE.U32 UR12, UR7, UR4, URZ ;  /* 0x00000004070c72a5 */ /* 0x000fe2000f8e003f */
[----:B------:R-:W-:Y:S01]  /*0a30*/  SHF.R.S32.HI R2, RZ, 0x1f, R3 ;  /* 0x0000001fff027819 */ /* 0x000fe20000011403 */
[----:B------:R-:W-:Y:S01]  /*0a40*/  IMAD.IADD R146, R191, 0x1, -R200 ;  /* 0x00000001bf927824 */ /* 0x000fe200078e0ac8 */
[----:B------:R-:W-:Y:S01]  /*0a50*/  SHF.R.S32.HI R0, RZ, 0x1f, R7 ;  /* 0x0000001fff007819 */ /* 0x000fe20000011407 */
[----:B------:R-:W-:Y:S01]  /*0a60*/  UMOV UR4, UR7 ;  /* 0x0000000700047c82 */ /* 0x000fe20008000000 */
[----:B------:R-:W-:Y:S01]  /*0a70*/  LEA.HI R2, R2, R3, RZ, 0x6 ;  /* 0x0000000302027211 */ /* 0x000fe200078f30ff */
[----:B------:R-:W-:Y:S01]  /*0a80*/  @UP1 USHF.R.U32.HI UR4, URZ, UR5, UR13 ;  /* 0x000000053f041299 */ /* 0x000fe2000801160d */
[----:B------:R-:W-:-:S02]  /*0a90*/  LEA.HI R0, R0, R7, RZ, 0x6 ;  /* 0x0000000700007211 */ /* 0x000fc400078f30ff */
[----:B------:R-:W-:Y:S02]  /*0aa0*/  SHF.R.S32.HI R147, RZ, 0x6, R2 ;  /* 0x00000006ff937819 */ /* 0x000fe40000011402 */
[----:B------:R-:W-:Y:S02]  /*0ab0*/  SHF.R.S32.HI R0, RZ, 0x6, R0 ;  /* 0x00000006ff007819 */ /* 0x000fe40000011400 */
[----:B------:R-:W-:Y:S02]  /*0ac0*/  IADD3 R2, R146, UR4, RZ ;  /* 0x0000000492027c10 */ /* 0x000fe4000fffe0ff */
[----:B------:R-:W-:Y:S02]  /*0ad0*/  IMNMX R147, R147, R0, PT ;  /* 0x0000000093937217 */ /* 0x000fe40003800200 */
[----:B------:R-:W-:Y:S01]  /*0ae0*/  IADD3 R3, R2, -c[0x0][0x324], RZ ;  /* 0x8000c90002037a10 */ /* 0x000fe20007ffe0ff */
[----:B------:R-:W-:Y:S05]  /*0af0*/  @!P1 BRA `(.L_x_982) ;  /* 0x000000d000009947 */ /* 0x000fea0003800000 */
[----:B------:R-:W-:-:S13]  /*0b00*/  ISETP.GT.AND P0, PT, R2, -0x1, PT ;  /* 0xffffffff0200780c */ /* 0x000fda0003f04270 */
[----:B------:R-:W-:Y:S05]  /*0b10*/  @P0 BRA `(.L_x_983) ;  /* 0x0000006000000947 */ /* 0x000fea0003800000 */
[----:B------:R-:W-:Y:S02]  /*0b20*/  ISETP.NE.AND P0, PT, R193, 0x1, PT ;  /* 0x00000001c100780c */ /* 0x000fe40003f05270 */
[----:B------:R-:W-:-:S11]  /*0b30*/  LOP3.LUT R2, RZ, R2, RZ, 0x33, !PT ;  /* 0x00000002ff027212 */ /* 0x000fd600078e33ff */
[----:B------:R-:W-:-:S05]  /*0b40*/  @P0 IMAD.HI.U32 R0, R2, c[0x0][0x330], RZ ;  /* 0x0000cc0002000a27 */ /* 0x000fca00078e00ff */
[----:B------:R-:W-:-:S04]  /*0b50*/  @P0 SHF.R.U32.HI R2, RZ, c[0x0][0x334], R0 ;  /* 0x0000cd00ff020a19 */ /* 0x000fc80000011600 */
[----:B------:R-:W-:Y:S01]  /*0b60*/  LOP3.LUT R2, RZ, R2, RZ, 0x33, !PT ;  /* 0x00000002ff027212 */ /* 0x000fe200078e33ff */
[----:B------:R-:W-:Y:S05]  /*0b70*/  BRA `(.L_x_984) ;  /* 0x0000003000007947 */ /* 0x000fea0003800000 */
.L_x_983:
[----:B------:R-:W-:-:S13]  /*0b80*/  ISETP.NE.AND P0, PT, R193, 0x1, PT ;  /* 0x00000001c100780c */ /* 0x000fda0003f05270 */
[----:B------:R-:W-:-:S05]  /*0b90*/  @P0 IMAD.HI.U32 R0, R2, c[0x0][0x330], RZ ;  /* 0x0000cc0002000a27 */ /* 0x000fca00078e00ff */
[----:B------:R-:W-:-:S05]  /*0ba0*/  @P0 SHF.R.U32.HI R2, RZ, c[0x0][0x334], R0 ;  /* 0x0000cd00ff020a19 */ /* 0x000fca0000011600 */
.L_x_984:
[----:B------:R-:W-:-:S05]  /*0bb0*/  IMAD R2, R2, c[0x0][0x32c], RZ ;  /* 0x0000cb0002027a24 */ /* 0x000fca00078e02ff */
[----:B------:R-:W-:-:S04]  /*0bc0*/  IMNMX R3, R3, R2, !PT ;  /* 0x0000000203037217 */ /* 0x000fc80007800200 */
.L_x_982:
[----:B------:R-:W-:Y:S01]  /*0bd0*/  SHF.R.S32.HI R190, RZ, 0x1f, R3 ;  /* 0x0000001fffbe7819 */ /* 0x000fe20000011403 */
[----:B------:R-:W-:Y:S01]  /*0be0*/  CS2R R98, SRZ ;  /* 0x0000000000627805 */ /* 0x000fe2000001ff00 */
[----:B------:R-:W-:Y:S01]  /*0bf0*/  PLOP3.LUT P2, PT, PT, PT, PT, 0x80, 0x0 ;  /* 0x000000000000781c */ /* 0x000fe20003f4f070 */
[----:B------:R-:W-:Y:S01]  /*0c00*/  CS2R R96, SRZ ;  /* 0x0000000000607805 */ /* 0x000fe2000001ff00 */
        /* <DEDUP_REMOVED lines=72> */
[----:B------:R-:W-:Y:S01]  /*1090*/  IMAD.MOV.U32 R186, RZ, RZ, 0x10 ;  /* 0x00000010ffba7424 */ /* 0x000fe200078e00ff */
[----:B------:R-:W-:Y:S01]  /*10a0*/  PLOP3.LUT P0, PT, PT, PT, UP1, 0x80, 0x0 ;  /* 0x000000000000781c */ /* 0x000fe20003f0f018 */
[----:B------:R-:W-:Y:S01]  /*10b0*/  IMAD.IADD R208, R5, 0x1, -R208 ;  /* 0x0000000105d07824 */ /* 0x000fe200078e0ad0 */
[----:B------:R-:W-:Y:S01]  /*10c0*/  ULDC.64 UR4, c[0x0][0x1b8] ;  /* 0x00006e0000047ab9 */ /* 0x000fe20000000a00 */
[----:B------:R-:W-:Y:S01]  /*10d0*/  LEA.HI R14, R8, R5, RZ, 0x4 ;  /* 0x00000005080e7211 */ /* 0x000fe200078f20ff */
[----:B------:R-:W-:Y:S01]  /*10e0*/  UIADD3 UR13, UR13, UR9, URZ ;  /* 0x000000090d0d7290 */ /* 0x000fe2000fffe03f */
[C---:B------:R-:W-:Y:S01]  /*10f0*/  IMAD R198, R208.reuse, 0x20, R19 ;  /* 0x00000020d0c67824 */ /* 0x040fe200078e0213 */
[----:B------:R-:W-:Y:S01]  /*1100*/  USHF.R.S32.HI UR9, URZ, 0x1f, UR11 ;  /* 0x0000001f3f097899 */ /* 0x000fe2000801140b */
[----:B------:R-:W-:Y:S01]  /*1110*/  SHF.R.S32.HI R11, RZ, 0x4, R14 ;  /* 0x00000004ff0b7819 */ /* 0x000fe2000001140e */
[----:B------:R-:W-:Y:S01]  /*1120*/  UIMAD UR8, UR18, UR4, URZ ;  /* 0x00000004120872a4 */ /* 0x000fe2000f8e023f */
[----:B------:R-:W-:Y:S01]  /*1130*/  IMAD.SHL.U32 R187, R208, 0x40, RZ ;  /* 0x00000040d0bb7824 */ /* 0x000fe200078e00ff */
[----:B------:R-:W-:Y:S01]  /*1140*/  IADD3 R12, R198, UR7, RZ ;  /* 0x00000007c60c7c10 */ /* 0x000fe2000fffe0ff */
[----:B------:R-:W-:Y:S01]  /*1150*/  USEL UR9, UR9, URZ, !UP2 ;  /* 0x0000003f09097287 */ /* 0x000fe2000d000000 */
[----:B------:R-:W-:Y:S01]  /*1160*/  IMAD.SHL.U32 R197, R19, 0x40, RZ ;  /* 0x0000004013c57824 */ /* 0x000fe200078e00ff */
[----:B------:R-:W-:Y:S01]  /*1170*/  UIMAD UR8, UR10, UR5, UR8 ;  /* 0x000000050a0872a4 */ /* 0x000fe2000f8e0208 */
[----:B------:R-:W-:Y:S01]  /*1180*/  LOP3.LUT R187, R187, 0x1c0, RZ, 0xc0, !PT ;  /* 0x000001c0bbbb7812 */ /* 0x000fe200078ec0ff */
[----:B------:R-:W-:Y:S01]  /*1190*/  UIMAD.WIDE.U32 UR16, UR10, UR4, UR12 ;  /* 0x000000040a1072a5 */ /* 0x000fe2000f8e000c */
[----:B-1----:R-:W-:Y:S01]  /*11a0*/  @P1 IMAD.HI.U32 R2, R12, c[0x0][0x2c8], RZ ;  /* 0x0000b2000c021a27 */ /* 0x002fe200078e00ff */
[----:B------:R-:W-:Y:S01]  /*11b0*/  USEL UR12, UR11, URZ, !UP2 ;  /* 0x0000003f0b0c7287 */ /* 0x000fe2000d000000 */
[----:B------:R-:W-:Y:S01]  /*11c0*/  LOP3.LUT R6, R187, 0x8, R6, 0xf8, !PT ;  /* 0x00000008bb067812 */ /* 0x000fe200078ef806 */
[----:B------:R-:W-:Y:S01]  /*11d0*/  ULDC.64 UR4, c[0x0][0x1c0] ;  /* 0x0000700000047ab9 */ /* 0x000fe20000000a00 */
[----:B------:R-:W-:Y:S01]  /*11e0*/  IMAD.MOV.U32 R3, RZ, RZ, R12 ;  /* 0x000000ffff037224 */ /* 0x000fe200078e000c */
[----:B------:R-:W-:Y:S01]  /*11f0*/  UIMAD UR9, UR9, UR4, URZ ;  /* 0x00000004090972a4 */ /* 0x000fe2000f8e023f */
[----:B------:R-:W-:Y:S01]  /*1200*/  @P0 SHF.R.U32.HI R3, RZ, c[0x0][0x2cc], R2 ;  /* 0x0000b300ff030a19 */ /* 0x000fe20000011602 */
[----:B------:R-:W-:Y:S01]  /*1210*/  UIADD3 UR17, UR17, UR8, URZ ;  /* 0x0000000811117290 */ /* 0x000fe2000fffe03f */
[C---:B------:R-:W-:Y:S01]  /*1220*/  LOP3.LUT R2, R14.reuse, 0xfffffff0, RZ, 0xc0, !PT ;  /* 0xfffffff00e027812 */ /* 0x040fe200078ec0ff */
[----:B------:R-:W-:Y:S01]  /*1230*/  UIMAD UR5, UR12, UR5, UR9 ;  /* 0x000000050c0572a4 */ /* 0x000fe2000f8e0209 */
[----:B------:R-:W-:Y:S01]  /*1240*/  LEA.HI R14, R14, R11, RZ, 0x1 ;  /* 0x0000000b0e0e7211 */ /* 0x000fe200078f08ff */
[----:B------:R-:W-:Y:S01]  /*1250*/  UIMAD.WIDE.U32 UR12, UR12, UR4, UR16 ;  /* 0x000000040c0c72a5 */ /* 0x000fe2000f8e0010 */
[----:B------:R-:W-:Y:S01]  /*1260*/  SHF.R.U32.HI R187, RZ, 0x3, R187 ;  /* 0x00000003ffbb7819 */ /* 0x000fe200000116bb */
[----:B------:R-:W-:Y:S01]  /*1270*/  IMAD.IADD R7, R5, 0x1, -R2 ;  /* 0x0000000105077824 */ /* 0x000fe200078e0a02 */
[----:B------:R-:W-:Y:S01]  /*1280*/  SHF.R.S32.HI R2, RZ, 0x1f, R3 ;  /* 0x0000001fff027819 */ /* 0x000fe20000011403 */
[----:B------:R-:W-:Y:S01]  /*1290*/  UIADD3 UR5, UR13, UR5, URZ ;  /* 0x000000050d057290 */ /* 0x000fe2000fffe03f */
[----:B------:R-:W-:Y:S01]  /*12a0*/  LOP3.LUT R14, R14, 0xfffffffe, RZ, 0xc0, !PT ;  /* 0xfffffffe0e0e7812 */ /* 0x000fe200078ec0ff */
[----:B------:R-:W-:Y:S01]  /*12b0*/  IMAD.U32 R21, RZ, RZ, UR13 ;  /* 0x0000000dff157e24 */ /* 0x000fe2000f8e00ff */
[----:B------:R-:W-:Y:S01]  /*12c0*/  SHF.R.S32.HI R10, RZ, 0x1f, R7 ;  /* 0x0000001fff0a7819 */ /* 0x000fe20000011407 */
[----:B------:R-:W-:Y:S01]  /*12d0*/  IMAD.U32 R20, RZ, RZ, UR12 ;  /* 0x0000000cff147e24 */ /* 0x000fe2000f8e00ff */
[----:B------:R-:W-:Y:S01]  /*12e0*/  LOP3.LUT R197, R197, 0x1c0, RZ, 0xc0, !PT ;  /* 0x000001c0c5c57812 */ /* 0x000fe200078ec0ff */
[----:B------:R-:W-:Y:S01]  /*12f0*/  IMAD.U32 R21, RZ, RZ, UR5 ;  /* 0x00000005ff157e24 */ /* 0x000fe2000f8e00ff */
[----:B------:R-:W-:Y:S01]  /*1300*/  LEA.HI R10, R10, R7, RZ, 0x3 ;  /* 0x000000070a0a7211 */ /* 0x000fe200078f18ff */
[----:B------:R-:W-:Y:S01]  /*1310*/  IMAD R2, R2, c[0x0][0x1b0], RZ ;  /* 0x00006c0002027a24 */ /* 0x000fe200078e02ff */
[----:B------:R-:W-:Y:S01]  /*1320*/  LOP3.LUT R187, R6, R187, RZ, 0x3c, !PT ;  /* 0x000000bb06bb7212 */ /* 0x000fe200078e3cff */
[C---:B------:R-:W-:Y:S01]  /*1330*/  IMAD.WIDE.U32 R20, R3.reuse, c[0x0][0x1b0], R20 ;  /* 0x00006c0003147a25 */ /* 0x040fe200078e0014 */
[----:B------:R-:W-:Y:S01]  /*1340*/  SHF.R.U32.HI R16, RZ, 0x3, R197 ;  /* 0x00000003ff107819 */ /* 0x000fe200000116c5 */
[----:B------:R-:W-:Y:S01]  /*1350*/  BSSY B0, `(.L_x_986) ;  /* 0x0000046000007945 */ /* 0x000fe20003800000 */
[----:B------:R-:W-:Y:S01]  /*1360*/  LEA.HI R18, R8, R5, RZ, 0x6 ;  /* 0x0000000508127211 */ /* 0x000fe200078f30ff */
[----:B------:R-:W-:Y:S01]  /*1370*/  IMAD R9, R3, c[0x0][0x1b4], R2 ;  /* 0x00006d0003097a24 */ /* 0x000fe200078e0202 */
[----:B------:R-:W-:Y:S01]  /*1380*/  LOP3.LUT R2, R10, 0xfffffff8, RZ, 0xc0, !PT ;  /* 0xfffffff80a027812 */ /* 0x000fe200078ec0ff */
[----:B------:R-:W-:Y:S01]  /*1390*/  IMAD.MOV R3, RZ, RZ, -R3 ;  /* 0x000000ffff037224 */ /* 0x000fe200078e0a03 */
[----:B------:R-:W-:Y:S01]  /*13a0*/  LOP3.LUT P1, RZ, R208, 0x4, RZ, 0xc0, !PT ;  /* 0x00000004d0ff7812 */ /* 0x000fe2000782c0ff */
[----:B------:R-:W-:-:S02]  /*13b0*/  IMAD.IADD R14, R11, 0x1, -R14 ;  /* 0x000000010b0e7824 */ /* 0x000fc400078e0a0e */
[----:B------:R-:W-:Y:S02]  /*13c0*/  IMAD R12, R3, c[0x0][0x2c4], R12 ;  /* 0x0000b100030c7a24 */ /* 0x000fe400078e020c */
[----:B------:R-:W-:Y:S02]  /*13d0*/  IMAD.IADD R2, R7, 0x1, -R2 ;  /* 0x0000000107027824 */ /* 0x000fe400078e0a02 */
[----:B------:R-:W-:Y:S01]  /*13e0*/  IMAD.IADD R21, R21, 0x1, R9 ;  /* 0x0000000115157824 */ /* 0x000fe200078e0209 */
[----:B------:R-:W-:Y:S01]  /*13f0*/  SHF.R.S32.HI R3, RZ, 0x1f, R12 ;  /* 0x0000001fff037819 */ /* 0x000fe2000001140c */
[C---:B------:R-:W-:Y:S01]  /*1400*/  IMAD.SHL.U32 R7, R2.reuse, 0x40, RZ ;  /* 0x0000004002077824 */ /* 0x040fe200078e00ff */
[----:B------:R-:W-:Y:S01]  /*1410*/  LOP3.LUT P5, RZ, R2, 0x4, RZ, 0xc0, !PT ;  /* 0x0000000402ff7812 */ /* 0x000fe200078ac0ff */
[----:B------:R-:W-:Y:S01]  /*1420*/  IMAD.SHL.U32 R4, R14, 0x8, RZ ;  /* 0x000000080e047824 */ /* 0x000fe200078e00ff */
[----:B------:R-:W-:Y:S01]  /*1430*/  LOP3.LUT P4, RZ, R2, 0x2, RZ, 0xc0, !PT ;  /* 0x0000000202ff7812 */ /* 0x000fe2000788c0ff */
[----:B------:R-:W-:Y:S01]  /*1440*/  IMAD R3, R3, c[0x0][0x1a8], RZ ;  /* 0x00006a0003037a24 */ /* 0x000fe200078e02ff */
[----:B------:R-:W-:Y:S01]  /*1450*/  LOP3.LUT R7, R7, 0x1c0, RZ, 0xc0, !PT ;  /* 0x000001c007077812 */ /* 0x000fe200078ec0ff */
[----:B------:R-:W-:Y:S01]  /*1460*/  IMAD.SHL.U32 R10, R10, 0x40, RZ ;  /* 0x000000400a0a7824 */ /* 0x000fe200078e00ff */
[----:B------:R-:W-:Y:S01]  /*1470*/  IADD3 R2, R19, UR7, RZ ;  /* 0x0000000713027c10 */ /* 0x000fe2000fffe0ff */
[C---:B------:R-:W-:Y:S01]  /*1480*/  IMAD R3, R12.reuse, c[0x0][0x1ac], R3 ;  /* 0x00006b000c037a24 */ /* 0x040fe200078e0203 */
[----:B------:R-:W-:Y:S01]  /*1490*/  LOP3.LUT R4, R7, 0x8, R4, 0xf8, !PT ;  /* 0x0000000807047812 */ /* 0x000fe200078ef804 */
[----:B------:R-:W-:Y:S01]  /*14a0*/  IMAD.WIDE.U32 R12, R12, c[0x0][0x1a8], R20 ;  /* 0x00006a000c0c7a25 */ /* 0x000fe200078e0014 */
[----:B------:R-:W-:-:S02]  /*14b0*/  SHF.R.U32.HI R9, RZ, 0x3, R7 ;  /* 0x00000003ff097819 */ /* 0x000fc40000011607 */
[----:B------:R-:W-:Y:S01]  /*14c0*/  LOP3.LUT R10, R10, 0xfffffe00, RZ, 0xc0, !PT ;  /* 0xfffffe000a0a7812 */ /* 0x000fe200078ec0ff */
[----:B------:R-:W-:Y:S01]  /*14d0*/  IMAD.IADD R7, R13, 0x1, R3 ;  /* 0x000000010d077824 */ /* 0x000fe200078e0203 */
[----:B------:R-:W-:Y:S01]  /*14e0*/  LOP3.LUT R3, R4, R9, RZ, 0x3c, !PT ;  /* 0x0000000904037212 */ /* 0x000fe200078e3cff */
[----:B------:R-:W-:Y:S01]  /*14f0*/  IMAD R9, R200, c[0x0][0x2c4], RZ ;  /* 0x0000b100c8097a24 */ /* 0x000fe200078e02ff */
[----:B------:R-:W-:Y:S01]  /*1500*/  LEA R13, P0, R12, c[0x0][0x160], 0x1 ;  /* 0x000058000c0d7a11 */ /* 0x000fe200078008ff */
[----:B------:R-:W-:Y:S01]  /*1510*/  IMAD.SHL.U32 R188, R208, 0x8, RZ ;  /* 0x00000008d0bc7824 */ /* 0x000fe200078e00ff */
[----:B------:R-:W-:Y:S01]  /*1520*/  SEL R186, R186, 0xfffffff0, !P4 ;  /* 0xfffffff0baba7807 */ /* 0x000fe20006000000 */
[----:B------:R-:W-:Y:S01]  /*1530*/  IMAD.MOV.U32 R4, RZ, RZ, 0x20 ;  /* 0x00000020ff047424 */ /* 0x000fe200078e00ff */
[----:B------:R-:W-:Y:S01]  /*1540*/  LEA.HI.X R12, R12, c[0x0][0x164], R7, 0x1, P0 ;  /* 0x000059000c0c7a11 */ /* 0x000fe200000f0c07 */
[----:B------:R-:W-:Y:S01]  /*1550*/  IMAD.SHL.U32 R18, R18, 0x8, RZ ;  /* 0x0000000812127824 */ /* 0x000fe200078e00ff */
[----:B------:R-:W-:Y:S01]  /*1560*/  LEA.HI R7, R8, R5, RZ, 0x5 ;  /* 0x0000000508077211 */ /* 0x000fe200078f28ff */
[----:B------:R1:W3:Y:S01]  /*1570*/  SHFL.IDX PT, R20, R13, RZ, 0x181f ;  /* 0x00181fff0d147589 */ /* 0x0002e200000e0000 */
[----:B------:R-:W-:Y:S01]  /*1580*/  LOP3.LUT P0, RZ, R208, 0x2, RZ, 0xc0, !PT ;  /* 0x00000002d0ff7812 */ /* 0x000fe2000780c0ff */
[----:B------:R-:W-:Y:S01]  /*1590*/  IMAD R187, R14, 0x200, R187 ;  /* 0x000002000ebb7824 */ /* 0x000fe200078e02bb */
[----:B------:R-:W-:Y:S01]  /*15a0*/  SHF.R.S32.HI R6, RZ, 0x5, R7 ;  /* 0x00000005ff067819 */ /* 0x000fe20000011407 */
[----:B------:R1:W4:Y:S01]  /*15b0*/  SHFL.IDX PT, R21, R12, RZ, 0x181f ;  /* 0x00181fff0c157589 */ /* 0x00032200000e0000 */
[----:B------:R-:W-:-:S02]  /*15c0*/  LOP3.LUT R197, R197, 0x38, R188, 0xf8, !PT ;  /* 0x00000038c5c57812 */ /* 0x000fc400078ef8bc */
[C---:B------:R-:W-:Y:S02]  /*15d0*/  IADD3 R17, R188.reuse, 0x40, RZ ;  /* 0x00000040bc117810 */ /* 0x040fe40007ffe0ff */
[----:B------:R-:W-:Y:S02]  /*15e0*/  LOP3.LUT R197, R197, R16, RZ, 0x3c, !PT ;  /* 0x00000010c5c57212 */ /* 0x000fe400078e3cff */
[C---:B------:R-:W-:Y:S02]  /*15f0*/  IADD3 R16, R188.reuse, 0x80, RZ ;  /* 0x00000080bc107810 */ /* 0x040fe40007ffe0ff */
[----:B------:R-:W-:Y:S02]  /*1600*/  ISETP.GE.AND P3, PT, R188, c[0x0][0x198], PT ;  /* 0x00006600bc007a0c */ /* 0x000fe40003f66270 */
[----:B------:R-:W-:Y:S02]  /*1610*/  SEL R4, R4, 0xffffffe0, !P5 ;  /* 0xffffffe004047807 */ /* 0x000fe40006800000 */
[----:B------:R-:W-:-:S02]  /*1620*/  ISETP.GE.AND P4, PT, R16, c[0x0][0x198], PT ;  /* 0x0000660010007a0c */ /* 0x000fc40003f86270 */
[----:B------:R-:W-:Y:S01]  /*1630*/  LOP3.LUT R197, R197, 0xfffffe00, R18, 0xf8, !PT ;  /* 0xfffffe00c5c57812 */ /* 0x000fe200078ef812 */
[----:B--2---:R2:W5:Y:S01]  /*1640*/  @P2 R2UR UR9, R0 ;  /* 0x00000000000923c2 */ /* 0x00456200000e0000 */
[----:B------:R-:W-:Y:S01]  /*1650*/  ISETP.GE.AND P2, PT, R2, R9, PT ;  /* 0x000000090200720c */ /* 0x000fe20003f46270 */
[----:B-----5:R-:W-:Y:S01]  /*1660*/  @!UP0 UMOV UR9, UR11 ;  /* 0x0000000b00098c82 */ /* 0x020fe20008000000 */
[----:B--2---:R-:W-:Y:S01]  /*1670*/  P2R R0, PR, RZ, 0x1 ;  /* 0x00000001ff007803 */ /* 0x004fe20000000000 */
[----:B------:R-:W-:Y:S01]  /*1680*/  IMAD R0, R6, 0x400, R10 ;  /* 0x0000040006007824 */ /* 0x000fe200078e020a */
[----:B------:R-:W-:-:S03]  /*1690*/  ISETP.GE.AND P0, PT, R17, c[0x0][0x198], PT ;  /* 0x0000660011007a0c */ /* 0x000fc60003f06270 */
[----:B------:R-:W-:Y:S01]  /*16a0*/  IMAD.IADD R0, R0, 0x1, R3 ;  /* 0x0000000100007824 */ /* 0x000fe200078e0203 */
[----:B------:R-:W-:-:S05]  /*16b0*/  LOP3.LUT R3, R3, R10, RZ, 0xfc, !PT ;  /* 0x0000000a03037212 */ /* 0x000fca00078efcff */
        /* <DEDUP_REMOVED lines=15> */
.L_x_987:
[----:B-1-34-:R-:W-:Y:S05]  /*17b0*/  BSYNC B0 ;  /* 0x0000000000007941 */ /* 0x01afea0003800000 */
.L_x_986:
        /* <DEDUP_REMOVED lines=20> */
.L_x_989:
[----:B------:R-:W-:Y:S05]  /*1900*/  BSYNC B0 ;  /* 0x0000000000007941 */ /* 0x000fea0003800000 */
.L_x_988:
[----:B--2---:R-:W-:Y:S01]  /*1910*/  IADD3 R10, R2, 0x40, RZ ;  /* 0x00000040020a7810 */ /* 0x004fe20007ffe0ff */
[----:B------:R2:W4:Y:S01]  /*1920*/  SHFL.IDX PT, R21, R12, 0x2, 0x181f ;  /* 0x00581f000c157f89 */ /* 0x00052200000e0000 */
        /* <DEDUP_REMOVED lines=18> */
.L_x_991:
[----:B------:R-:W-:Y:S05]  /*1a50*/  BSYNC B0 ;  /* 0x0000000000007941 */ /* 0x000fea0003800000 */
.L_x_990:
[----:B---3--:R-:W-:Y:S01]  /*1a60*/  SHFL.IDX PT, R14, R13, 0x3, 0x181f ;  /* 0x00781f000d0e7f89 */ /* 0x008fe200000e0000 */
[----:B------:R-:W-:Y:S01]  /*1a70*/  IADD3 R2, R2, 0x60, RZ ;  /* 0x0000006002027810 */ /* 0x000fe20007ffe0ff */
[----:B------:R-:W-:Y:S01]  /*1a80*/  IMAD.MOV.U32 R192, RZ, RZ, c[0x0][0x2b8] ;  /* 0x0000ae00ffc07624 */ /* 0x000fe200078e00ff */
[----:B------:R-:W-:Y:S01]  /*1a90*/  SHF.R.S32.HI R206, RZ, 0x1f, R17 ;  /* 0x0000001fffce7819 */ /* 0x000fe20000011411 */
[----:B------:R-:W3:Y:S01]  /*1aa0*/  SHFL.IDX PT, R15, R12, 0x3, 0x181f ;  /* 0x00781f000c0f7f89 */ /* 0x000ee200000e0000 */
[----:B------:R-:W-:Y:S01]  /*1ab0*/  ISETP.GE.AND P2, PT, R2, R9, PT ;  /* 0x000000090200720c */ /* 0x000fe20003f46270 */
[----:B------:R-:W-:Y:S01]  /*1ac0*/  IMAD.SHL.U32 R134, R197, 0x2, RZ ;  /* 0x00000002c5867824 */ /* 0x000fe200078e00ff */
[----:B------:R-:W-:Y:S01]  /*1ad0*/  LEA.HI R206, R206, R17, RZ, 0x3 ;  /* 0x00000011cece7211 */ /* 0x000fe200078f18ff */
[----:B------:R-:W-:Y:S01]  /*1ae0*/  USHF.R.S32.HI UR8, URZ, 0x1f, UR9 ;  /* 0x0000001f3f087899 */ /* 0x000fe20008011409 */
[----:B------:R-:W-:Y:S01]  /*1af0*/  IADD3 R9, R147, -0x1, RZ ;  /* 0xffffffff93097810 */ /* 0x000fe20007ffe0ff */
[----:B------:R-:W-:Y:S01]  /*1b00*/  ULDC.64 UR4, c[0x0][0x2b0] ;  /* 0x0000ac0000047ab9 */ /* 0x000fe20000000a00 */
[----:B------:R-:W-:Y:S01]  /*1b10*/  SHF.R.S32.HI R205, RZ, 0x1f, R16 ;  /* 0x0000001fffcd7819 */ /* 0x000fe20000011410 */
[----:B------:R-:W-:Y:S01]  /*1b20*/  UIMAD UR8, UR8, UR4, URZ ;  /* 0x00000004080872a4 */ /* 0x000fe2000f8e023f */
[----:B------:R-:W-:Y:S01]  /*1b30*/  LOP3.LUT R206, R206, 0xfffffff8, RZ, 0xc0, !PT ;  /* 0xfffffff8cece7812 */ /* 0x000fe200078ec0ff */
[----:B------:R-:W-:Y:S01]  /*1b40*/  IMAD.SHL.U32 R144, R9, 0x40, RZ ;  /* 0x0000004009907824 */ /* 0x000fe200078e00ff */
[----:B------:R-:W-:Y:S01]  /*1b50*/  LEA.HI R205, R205, R16, RZ, 0x3 ;  /* 0x00000010cdcd7211 */ /* 0x000fe200078f18ff */
[----:B------:R-:W-:Y:S01]  /*1b60*/  UIMAD.WIDE.U32 UR12, UR9, UR4, URZ ;  /* 0x00000004090c72a5 */ /* 0x000fe2000f8e003f */
[----:B------:R-:W-:Y:S01]  /*1b70*/  ISETP.NE.AND P5, PT, R192, 0x1, PT ;  /* 0x00000001c000780c */ /* 0x000fe20003fa5270 */
[----:B------:R-:W-:Y:S01]  /*1b80*/  IMAD.IADD R196, R198, 0x1, R144 ;  /* 0x00000001c6c47824 */ /* 0x000fe200078e0290 */
[----:B------:R-:W-:Y:S01]  /*1b90*/  LOP3.LUT R205, R205, 0xfffffff8, RZ, 0xc0, !PT ;  /* 0xfffffff8cdcd7812 */ /* 0x000fe200078ec0ff */
[----:B------:R-:W-:Y:S01]  /*1ba0*/  UIMAD UR8, UR9, UR5, UR8 ;  /* 0x00000005090872a4 */ /* 0x000fe2000f8e0208 */
[----:B------:R-:W-:Y:S01]  /*1bb0*/  P2R R2, PR, RZ, 0x20 ;  /* 0x00000020ff027803 */ /* 0x000fe20000000000 */
[----:B------:R-:W-:Y:S01]  /*1bc0*/  IMAD.MOV.U32 R195, RZ, RZ, RZ ;  /* 0x000000ffffc37224 */ /* 0x000fe200078e00ff */
[----:B------:R-:W-:Y:S01]  /*1bd0*/  ULDC.64 UR4, c[0x0][0x210] ;  /* 0x0000840000047ab9 */ /* 0x000fe20000000a00 */
[----:B------:R-:W-:Y:S01]  /*1be0*/  P2R R18, PR, RZ, 0x2 ;  /* 0x00000002ff127803 */ /* 0x000fe20000000000 */
[----:B------:R-:W-:Y:S01]  /*1bf0*/  UIADD3 UR8, UR13, UR8, URZ ;  /* 0x000000080d087290 */ /* 0x000fe2000fffe03f */
[----:B---3--:R-:W-:-:S04]  /*1c00*/  @!P2 IMAD.WIDE R10, R188, 0x2, R14 ;  /* 0x00000002bc0aa825 */ /* 0x008fc800078e020e */
[--C-:B-12---:R-:W-:Y:S01]  /*1c10*/  @!P2 IMAD.WIDE R12, R206, 0x2, R14.reuse ;  /* 0x00000002ce0ca825 */ /* 0x106fe200078e020e */
[----:B------:R-:W-:Y:S01]  /*1c20*/  @!PT LDS RZ, [RZ] ;  /* 0x00000000fffff984 */ /* 0x000fe20000000800 */
[----:B------:R1:W-:Y:S03]  /*1c30*/  @!P2 LDGSTS.E.BYPASS.LTC128B.128 [R134+0x1b100], [R10.64], !P3 ;  /* 0x1b1000000a86afae */ /* 0x0003e6000d901d4e */
[----:B------:R-:W-:Y:S01]  /*1c40*/  @!P2 IMAD.WIDE R22, R205, 0x2, R14 ;  /* 0x00000002cd16a825 */ /* 0x000fe200078e020e */
[----:B------:R2:W-:Y:S01]  /*1c50*/  @!P2 LDGSTS.E.BYPASS.LTC128B.128 [R134+0x1f100], [R12.64], !P0 ;  /* 0x1f1000000c86afae */ /* 0x0005e2000c101d4e */
[C---:B------:R-:W-:Y:S02]  /*1c60*/  ISETP.GE.AND P0, PT, R196.reuse, R191, PT ;  /* 0x000000bfc400720c */ /* 0x040fe40003f06270 */
[----:B------:R-:W-:Y:S01]  /*1c70*/  IMAD.IADD R196, R196, 0x1, R199 ;  /* 0x00000001c4c47824 */ /* 0x000fe200078e02c7 */
[----:B------:R3:W-:Y:S01]  /*1c80*/  @!P2 LDGSTS.E.BYPASS.LTC128B.128 [R134+0x23100], [R22.64], !P4 ;  /* 0x231000001686afae */ /* 0x0007e2000e101d4e */
[----:B------:R-:W-:-:S02]  /*1c90*/  ISETP.GT.OR P0, PT, R198, 0x3f, P0 ;  /* 0x0000003fc600780c */ /* 0x000fc40000704670 */
[----:B------:R-:W-:Y:S01]  /*1ca0*/  IMAD.MOV.U32 R2, RZ, RZ, R196 ;  /* 0x000000ffff027224 */ /* 0x000fe200078e00c4 */
[----:B------:R-:W0:Y:S01]  /*1cb0*/  LDGDEPBAR ;  /* 0x00000000000079af */ /* 0x000e220000000000 */
[----:B-1----:R-:W-:-:S05]  /*1cc0*/  @P5 IMAD.HI.U32 R10, R196, c[0x0][0x2bc], RZ ;  /* 0x0000af00c40a5a27 */ /* 0x002fca00078e00ff */
[----:B------:R-:W-:-:S04]  /*1cd0*/  @P5 SHF.R.U32.HI R2, RZ, c[0x0][0x2c0], R10 ;  /* 0x0000b000ff025a19 */ /* 0x000fc8000001160a */
[----:B--2---:R-:W-:-:S04]  /*1ce0*/  @!P0 IADD3 R12, P3, R2, UR12, RZ ;  /* 0x0000000c020c8c10 */ /* 0x004fc8000ff7e0ff */
[----:B------:R-:W-:Y:S02]  /*1cf0*/  @!P0 LEA.HI.X.SX32 R11, R2, UR8, 0x1, P3 ;  /* 0x00000008020b8c11 */ /* 0x000fe400098f0eff */
[----:B------:R-:W-:-:S04]  /*1d00*/  @!P0 LEA R10, P3, R12, c[0x0][0x2a0], 0x2 ;  /* 0x0000a8000c0a8a11 */ /* 0x000fc800078610ff */
[----:B------:R-:W-:Y:S01]  /*1d10*/  @!P0 LEA.HI.X R11, R12, c[0x0][0x2a4], R11, 0x2, P3 ;  /* 0x0000a9000c0b8a11 */ /* 0x000fe200018f140b */
[----:B------:R-:W-:Y:S06]  /*1d20*/  BAR.SYNC.DEFER_BLOCKING 0x0 ;  /* 0x0000000000007b1d */ /* 0x000fec0000010000 */
[----:B------:R1:W2:Y:S01]  /*1d30*/  @!P0 LDG.E R195, [R10.64] ;  /* 0x0000000e0ac38981 */ /* 0x0002a2000c1e1900 */
[----:B------:R-:W-:Y:S01]  /*1d40*/  IMAD.MOV R13, RZ, RZ, -R2 ;  /* 0x000000ffff0d7224 */ /* 0x000fe200078e0a02 */
[----:B------:R-:W-:Y:S01]  /*1d50*/  UIMAD UR9, UR18, UR4, URZ ;  /* 0x00000004120972a4 */ /* 0x000fe2000f8e023f */
[C---:B------:R-:W-:Y:S01]  /*1d60*/  IMAD.WIDE R28, R188.reuse, 0x2, RZ ;  /* 0x00000002bc1c7825 */ /* 0x040fe200078e02ff */
[----:B------:R-:W-:Y:S01]  /*1d70*/  UIMAD.WIDE.U32 UR16, UR10, UR4, URZ ;  /* 0x000000040a1072a5 */ /* 0x000fe2000f8e003f */
[----:B------:R-:W-:Y:S01]  /*1d80*/  ISETP.GE.AND P5, PT, R188, c[0x0][0x1d4], PT ;  /* 0x00007500bc007a0c */ /* 0x000fe20003fa6270 */
[----:B------:R-:W-:Y:S01]  /*1d90*/  UIMAD UR9, UR10, UR5, UR9 ;  /* 0x000000050a0972a4 */ /* 0x000fe2000f8e0209 */
[----:B------:R-:W-:Y:S01]  /*1da0*/  IMAD R196, R13, c[0x0][0x2b8], R196 ;  /* 0x0000ae000dc47a24 */ /* 0x000fe200078e02c4 */
[----:B------:R-:W-:Y:S01]  /*1db0*/  ISETP.GE.AND P4, PT, R17, c[0x0][0x1d4], PT ;  /* 0x0000750011007a0c */ /* 0x000fe20003f86270 */
[----:B------:R-:W-:Y:S01]  /*1dc0*/  ULDC.64 UR4, c[0x0][0x1e8] ;  /* 0x00007a0000047ab9 */ /* 0x000fe20000000a00 */
[----:B------:R-:W-:Y:S01]  /*1dd0*/  IMAD.WIDE R26, R206, 0x2, RZ ;  /* 0x00000002ce1a7825 */ /* 0x000fe200078e02ff */
[----:B------:R-:W-:Y:S01]  /*1de0*/  UIADD3 UR9, UR17, UR9, URZ ;  /* 0x0000000911097290 */ /* 0x000fe2000fffe03f */
[----:B------:R-:W-:Y:S01]  /*1df0*/  SHF.R.S32.HI R15, RZ, 0x1f, R196 ;  /* 0x0000001fff0f7819 */ /* 0x000fe200000114c4 */
[----:B------:R-:W-:Y:S01]  /*1e00*/  UIMAD UR18, UR18, UR4, URZ ;  /* 0x00000004121272a4 */ /* 0x000fe2000f8e023f */
[----:B------:R-:W-:Y:S01]  /*1e10*/  IMAD.WIDE.U32 R12, R196, c[0x0][0x208], RZ ;  /* 0x00008200c40c7a25 */ /* 0x000fe200078e00ff */
[----:B------:R-:W-:Y:S01]  /*1e20*/  UIMAD.WIDE.U32 UR22, UR10, UR4, URZ ;  /* 0x000000040a1672a5 */ /* 0x000fe2000f8e003f */
[----:B------:R-:W-:Y:S01]  /*1e30*/  ISETP.GE.AND P6, PT, R16, c[0x0][0x1d4], PT ;  /* 0x0000750010007a0c */ /* 0x000fe20003fc6270 */
[----:B------:R-:W-:Y:S01]  /*1e40*/  UIMAD UR18, UR10, UR5, UR18 ;  /* 0x000000050a1272a4 */ /* 0x000fe2000f8e0212 */
[C---:B----4-:R-:W-:Y:S01]  /*1e50*/  IMAD R21, R15.reuse, c[0x0][0x208], RZ ;  /* 0x000082000f157a24 */ /* 0x050fe200078e02ff */
[----:B------:R-:W-:Y:S01]  /*1e60*/  SHF.R.S32.HI R145, RZ, 0x1f, R188 ;  /* 0x0000001fff917819 */ /* 0x000fe200000114bc */
[----:B------:R-:W-:Y:S01]  /*1e70*/  IMAD R15, R15, c[0x0][0x1e0], RZ ;  /* 0x000078000f0f7a24 */ /* 0x000fe200078e02ff */
[----:B------:R-:W-:Y:S01]  /*1e80*/  UIADD3 UR18, UR23, UR18, URZ ;  /* 0x0000001217127290 */ /* 0x000fe2000fffe03f */
[C---:B------:R-:W-:Y:S01]  /*1e90*/  IMAD R20, R196.reuse, c[0x0][0x20c], R21 ;  /* 0x00008300c4147a24 */ /* 0x040fe200078e0215 */
[----:B------:R-:W-:Y:S01]  /*1ea0*/  SEL R207, RZ, 0x10, P6 ;  /* 0x00000010ffcf7807 */ /* 0x000fe20003000000 */
[----:B------:R-:W-:Y:S01]  /*1eb0*/  IMAD R15, R196, c[0x0][0x1e4], R15 ;  /* 0x00007900c40f7a24 */ /* 0x000fe200078e020f */
[----:B------:R-:W-:Y:S01]  /*1ec0*/  IADD3 R194, R134, 0x100, RZ ;  /* 0x0000010086c27810 */ /* 0x000fe20007ffe0ff */
[----:B------:R-:W-:Y:S01]  /*1ed0*/  IMAD.IADD R21, R13, 0x1, R20 ;  /* 0x000000010d157824 */ /* 0x000fe200078e0214 */
[----:B------:R-:W-:Y:S01]  /*1ee0*/  SHF.R.S32.HI R133, RZ, 0x1f, R206 ;  /* 0x0000001fff857819 */ /* 0x000fe200000114ce */
[----:B------:R-:W-:Y:S01]  /*1ef0*/  IMAD.MOV.U32 R20, RZ, RZ, R12 ;  /* 0x000000ffff147224 */ /* 0x000fe200078e000c */
[----:B------:R-:W-:Y:S01]  /*1f00*/  SHF.R.S32.HI R132, RZ, 0x1f, R205 ;  /* 0x0000001fff847819 */ /* 0x000fe200000114cd */
[----:B-1----:R-:W-:-:S04]  /*1f10*/  IMAD.WIDE.U32 R10, R196, c[0x0][0x1e0], RZ ;  /* 0x00007800c40a7a25 */ /* 0x002fc800078e00ff */
[----:B------:R-:W-:Y:S02]  /*1f20*/  IMAD.IADD R11, R11, 0x1, R15 ;  /* 0x000000010b0b7824 */ /* 0x000fe400078e020f */
[----:B------:R-:W-:Y:S01]  /*1f30*/  IMAD.WIDE R24, R205, 0x2, RZ ;  /* 0x00000002cd187825 */ /* 0x000fe200078e02ff */
[----:B--2---:R-:W-:-:S03]  /*1f40*/  SHF.R.S32.HI R2, RZ, 0x1f, R195 ;  /* 0x0000001fff027819 */ /* 0x004fc600000114c3 */
[----:B------:R-:W-:-:S04]  /*1f50*/  IMAD.WIDE.U32 R20, R195, c[0x0][0x218], R20 ;  /* 0x00008600c3147a25 */ /* 0x000fc800078e0014 */
[----:B---3--:R-:W-:Y:S01]  /*1f60*/  IMAD R22, R2, c[0x0][0x218], RZ ;  /* 0x0000860002167a24 */ /* 0x008fe200078e02ff */
[----:B------:R-:W-:Y:S01]  /*1f70*/  IADD3 R13, P0, R20, UR16, RZ ;  /* 0x00000010140d7c10 */ /* 0x000fe2000ff1e0ff */
[----:B------:R-:W-:Y:S02]  /*1f80*/  IMAD R2, R2, c[0x0][0x1f0], RZ ;  /* 0x00007c0002027a24 */ /* 0x000fe400078e02ff */
[C---:B------:R-:W-:Y:S02]  /*1f90*/  IMAD R22, R195.reuse, c[0x0][0x21c], R22 ;  /* 0x00008700c3167a24 */ /* 0x040fe400078e0216 */
[----:B------:R-:W-:-:S03]  /*1fa0*/  IMAD.WIDE.U32 R10, R195, c[0x0][0x1f0], R10 ;  /* 0x00007c00c30a7a25 */ /* 0x000fc600078e000a */
[----:B------:R-:W-:Y:S01]  /*1fb0*/  IADD3.X R22, R21, UR9, R22, P0, !PT ;  /* 0x0000000915167c10 */ /* 0x000fe200087fe416 */
[----:B------:R-:W-:Y:S01]  /*1fc0*/  IMAD R2, R195, c[0x0][0x1f4], R2 ;  /* 0x00007d00c3027a24 */ /* 0x000fe200078e0202 */
[----:B------:R-:W-:-:S04]  /*1fd0*/  LEA R20, P0, R13, c[0x0][0x1f8], 0x1 ;  /* 0x00007e000d147a11 */ /* 0x000fc800078008ff */
[----:B------:R-:W-:Y:S01]  /*1fe0*/  LEA.HI.X R22, R13, c[0x0][0x1fc], R22, 0x1, P0 ;  /* 0x00007f000d167a11 */ /* 0x000fe200000f0c16 */
[----:B------:R-:W1:Y:S01]  /*1ff0*/  SHFL.IDX PT, R14, R20, RZ, 0x181f ;  /* 0x00181fff140e7589 */ /* 0x000e6200000e0000 */
[----:B------:R-:W-:-:S03]  /*2000*/  IADD3 R10, P0, R10, UR22, RZ ;  /* 0x000000160a0a7c10 */ /* 0x000fc6000ff1e0ff */
[----:B------:R-:W-:Y:S01]  /*2010*/  SHFL.IDX PT, R12, R20, 0x1, 0x181f ;  /* 0x00381f00140c7f89 */ /* 0x000fe200000e0000 */
[----:B------:R-:W-:Y:S02]  /*2020*/  IADD3.X R21, R11, UR18, R2, P0, !PT ;  /* 0x000000120b157c10 */ /* 0x000fe400087fe402 */
[C---:B------:R-:W-:Y:S01]  /*2030*/  LEA R11, P0, R10.reuse, c[0x0][0x1c8], 0x1 ;  /* 0x000072000a0b7a11 */ /* 0x040fe200078008ff */
[----:B------:R-:W2:Y:S01]  /*2040*/  SHFL.IDX PT, R15, R22, RZ, 0x181f ;  /* 0x00181fff160f7589 */ /* 0x000ea200000e0000 */
[----:B------:R-:W-:Y:S02]  /*2050*/  IADD3 R2, -R19, R191, -R144 ;  /* 0x000000bf13027210 */ /* 0x000fe40007ffe990 */
[----:B------:R-:W-:Y:S01]  /*2060*/  LEA.HI.X R10, R10, c[0x0][0x1cc], R21, 0x1, P0 ;  /* 0x000073000a0a7a11 */ /* 0x000fe200000f0c15 */
[----:B------:R3:W4:Y:S04]  /*2070*/  SHFL.IDX PT, R13, R22, 0x1, 0x181f ;  /* 0x00381f00160d7f89 */ /* 0x00072800000e0000 */
[----:B------:R-:W-:Y:S04]  /*2080*/  SHFL.IDX PT, R20, R11, RZ, 0x181f ;  /* 0x00181fff0b147589 */ /* 0x000fe800000e0000 */
[----:B------:R-:W5:Y:S01]  /*2090*/  SHFL.IDX PT, R21, R10, RZ, 0x181f ;  /* 0x00181fff0a157589 */ /* 0x000f6200000e0000 */
[----:B-1----:R-:W-:-:S05]  /*20a0*/  IADD3 R30, P3, R14, R26, RZ ;  /* 0x0000001a0e1e7210 */ /* 0x002fca0007f7e0ff */
[----:B--2---:R-:W-:Y:S01]  /*20b0*/  IMAD.X R31, R15, 0x1, R27, P3 ;  /* 0x000000010f1f7824 */ /* 0x004fe200018e061b */
[----:B------:R-:W-:Y:S02]  /*20c0*/  IADD3 R26, P3, R26, R12, RZ ;  /* 0x0000000c1a1a7210 */ /* 0x000fe40007f7e0ff */
[----:B---3--:R-:W-:Y:S02]  /*20d0*/  IADD3 R22, P2, R14, R28, RZ ;  /* 0x0000001c0e167210 */ /* 0x008fe40007f5e0ff */
[----:B------:R-:W-:Y:S01]  /*20e0*/  IADD3 R28, P0, R28, R12, RZ ;  /* 0x0000000c1c1c7210 */ /* 0x000fe20007f1e0ff */
[----:B----4-:R-:W-:Y:S01]  /*20f0*/  IMAD.X R27, R27, 0x1, R13, P3 ;  /* 0x000000011b1b7824 */ /* 0x010fe200018e060d */
[----:B------:R-:W-:Y:S01]  /*2100*/  ISETP.GE.AND P3, PT, R188, c[0x0][0x1d4], PT ;  /* 0x00007500bc007a0c */ /* 0x000fe20003f66270 */
[----:B------:R-:W-:Y:S01]  /*2110*/  IMAD.X R23, R15, 0x1, R29, P2 ;  /* 0x000000010f177824 */ /* 0x000fe200010e061d */
[----:B------:R-:W-:Y:S01]  /*2120*/  IADD3 R14, P2, R14, R24, RZ ;  /* 0x000000180e0e7210 */ /* 0x000fe20007f5e0ff */
[----:B------:R-:W-:Y:S01]  /*2130*/  IMAD.X R29, R29, 0x1, R13, P0 ;  /* 0x000000011d1d7824 */ /* 0x000fe200000e060d */
[----:B------:R-:W-:-:S03]  /*2140*/  ISETP.GE.AND P0, PT, R2, 0x1, PT ;  /* 0x000000010200780c */ /* 0x000fc60003f06270 */
[----:B------:R-:W-:Y:S01]  /*2150*/  IMAD.X R15, R15, 0x1, R25, P2 ;  /* 0x000000010f0f7824 */ /* 0x000fe200010e0619 */
[----:B------:R-:W-:-:S05]  /*2160*/  IADD3 R12, P2, R24, R12, RZ ;  /* 0x0000000c180c7210 */ /* 0x000fca0007f5e0ff */
[----:B------:R-:W-:-:S04]  /*2170*/  IMAD.X R13, R25, 0x1, R13, P2 ;  /* 0x00000001190d7824 */ /* 0x000fc800010e060d */
[----:B-----5:R-:W-:-:S04]  /*2180*/  @P0 IMAD.WIDE R32, R188, 0x2, R20 ;  /* 0x00000002bc200825 */ /* 0x020fc800078e0214 */
[--C-:B------:R-:W-:Y:S01]  /*2190*/  @P0 IMAD.WIDE R24, R206, 0x2, R20.reuse ;  /* 0x00000002ce180825 */ /* 0x100fe200078e0214 */
[----:B------:R1:W-:Y:S03]  /*21a0*/  @P0 LDGSTS.E.BYPASS.LTC128B.128 [R134+0xc100], [R32.64], !P5 ;  /* 0x0c10000020860fae */ /* 0x0003e6000e901d4e */
[----:B------:R-:W-:Y:S01]  /*21b0*/  @P0 IMAD.WIDE R38, R205, 0x2, R20 ;  /* 0x00000002cd260825 */ /* 0x000fe200078e0214 */
[----:B------:R1:W-:Y:S04]  /*21c0*/  @P0 LDGSTS.E.BYPASS.LTC128B.128 [R134+0xe100], [R24.64], !P4 ;  /* 0x0e10000018860fae */ /* 0x0003e8000e101d4e */
[----:B------:R-:W-:Y:S04]  /*21d0*/  SHFL.IDX PT, R20, R11, 0x1, 0x181f ;  /* 0x00381f000b147f89 */ /* 0x000fe800000e0000 */
[----:B------:R-:W2:Y:S04]  /*21e0*/  SHFL.IDX PT, R21, R10, 0x1, 0x181f ;  /* 0x00381f000a157f89 */ /* 0x000ea800000e0000 */
[----:B------:R1:W-:Y:S01]  /*21f0*/  @P0 LDGSTS.E.BYPASS.LTC128B.128 [R134+0x10100], [R38.64], !P6 ;  /* 0x1010000026860fae */ /* 0x0003e2000f101d4e */
[----:B------:R-:W-:-:S13]  /*2200*/  ISETP.GT.AND P0, PT, R2, 0x20, PT ;  /* 0x000000200200780c */ /* 0x000fda0003f04270 */
[----:B--2---:R-:W-:-:S04]  /*2210*/  @P0 IMAD.WIDE R36, R188, 0x2, R20 ;  /* 0x00000002bc240825 */ /* 0x004fc800078e0214 */
[--C-:B------:R-:W-:Y:S01]  /*2220*/  @P0 IMAD.WIDE R34, R206, 0x2, R20.reuse ;  /* 0x00000002ce220825 */ /* 0x100fe200078e0214 */
[----:B------:R1:W-:Y:S03]  /*2230*/  @P0 LDGSTS.E.BYPASS.LTC128B.128 [R134+0xd100], [R36.64], !P5 ;  /* 0x0d10000024860fae */ /* 0x0003e6000e901d4e */
[----:B------:R-:W-:Y:S01]  /*2240*/  @P0 IMAD.WIDE R20, R205, 0x2, R20 ;  /* 0x00000002cd140825 */ /* 0x000fe200078e0214 */
[----:B------:R1:W-:Y:S04]  /*2250*/  @P0 LDGSTS.E.BYPASS.LTC128B.128 [R134+0xf100], [R34.64], !P4 ;  /* 0x0f10000022860fae */ /* 0x0003e8000e101d4e */
[----:B------:R2:W-:Y:S01]  /*2260*/  @P0 LDGSTS.E.BYPASS.LTC128B.128 [R134+0x11100], [R20.64], !P6 ;  /* 0x1110000014860fae */ /* 0x0005e2000f101d4e */
[----:B------:R-:W-:-:S02]  /*2270*/  ISETP.LT.OR P0, PT, R2, 0x1, P3 ;  /* 0x000000010200780c */ /* 0x000fc40001f01670 */
[----:B------:R-:W-:Y:S01]  /*2280*/  ISETP.LT.OR P3, PT, R2, 0x21, P3 ;  /* 0x000000210200780c */ /* 0x000fe20001f61670 */
[----:B------:R-:W0:Y:S10]  /*2290*/  LDGDEPBAR ;  /* 0x00000000000079af */ /* 0x000e340000000000 */
[----:B------:R1:W-:Y:S01]  /*22a0*/  LDGSTS.E.BYPASS.LTC128B.128 [R134+0x100], [R22.64], !P0 ;  /* 0x0010000016867fae */ /* 0x0003e2000c101d4e */
[----:B------:R-:W-:-:S04]  /*22b0*/  ISETP.GE.AND P0, PT, R17, c[0x0][0x1d4], PT ;  /* 0x0000750011007a0c */ /* 0x000fc80003f06270 */
[C---:B------:R-:W-:Y:S02]  /*22c0*/  ISETP.LT.OR P2, PT, R2.reuse, 0x1, P0 ;  /* 0x000000010200780c */ /* 0x040fe40000741670 */
[----:B------:R-:W-:-:S11]  /*22d0*/  ISETP.LT.OR P0, PT, R2, 0x21, P0 ;  /* 0x000000210200780c */ /* 0x000fd60000701670 */
[----:B------:R1:W-:Y:S01]  /*22e0*/  LDGSTS.E.BYPASS.LTC128B.128 [R134+0x2100], [R30.64], !P2 ;  /* 0x021000001e867fae */ /* 0x0003e2000d101d4e */
[----:B------:R-:W-:-:S04]  /*22f0*/  ISETP.GE.AND P2, PT, R16, c[0x0][0x1d4], PT ;  /* 0x0000750010007a0c */ /* 0x000fc80003f46270 */
[----:B------:R-:W-:-:S13]  /*2300*/  ISETP.LT.OR P1, PT, R2, 0x1, P2 ;  /* 0x000000010200780c */ /* 0x000fda0001721670 */
[----:B------:R1:W-:Y:S01]  /*2310*/  LDGSTS.E.BYPASS.LTC128B.128 [R134+0x4100], [R14.64], !P1 ;  /* 0x041000000e867fae */ /* 0x0003e2000c901d4e */
[----:B------:R-:W-:-:S03]  /*2320*/  ISETP.NE.AND P1, PT, R18, RZ, PT ;  /* 0x000000ff1200720c */ /* 0x000fc60003f25270 */
[----:B------:R1:W-:Y:S01]  /*2330*/  LDGSTS.E.BYPASS.LTC128B.128 [R134+0x1100], [R28.64], !P3 ;  /* 0x011000001c867fae */ /* 0x0003e2000d901d4e */
[----:B------:R-:W-:-:S03]  /*2340*/  ISETP.GT.AND P3, PT, R9, R190, PT ;  /* 0x000000be0900720c */ /* 0x000fc60003f64270 */
[----:B------:R1:W-:Y:S01]  /*2350*/  LDGSTS.E.BYPASS.LTC128B.128 [R134+0x3100], [R26.64], !P0 ;  /* 0x031000001a867fae */ /* 0x0003e2000c101d4e */
[----:B------:R-:W-:Y:S02]  /*2360*/  ISETP.LT.OR P0, PT, R2, 0x21, P2 ;  /* 0x000000210200780c */ /* 0x000fe40001701670 */
[----:B------:R-:W-:Y:S02]  /*2370*/  ISETP.GT.AND P2, PT, R198, 0x3f, PT ;  /* 0x0000003fc600780c */ /* 0x000fe40003f44270 */
[----:B--2---:R-:W-:-:S09]  /*2380*/  P2R R21, PR, RZ, 0x8 ;  /* 0x00000008ff157803 */ /* 0x004fd20000000000 */
[----:B------:R1:W-:Y:S04]  /*2390*/  LDGSTS.E.BYPASS.LTC128B.128 [R134+0x5100], [R12.64], !P0 ;  /* 0x051000000c867fae */ /* 0x0003e8000c101d4e */
[----:B------:R-:W0:Y:S01]  /*23a0*/  LDGDEPBAR ;  /* 0x00000000000079af */ /* 0x000e220000000000 */
        /* <DEDUP_REMOVED lines=8> */
[----:B-1----:R-:W-:-:S04]  /*2430*/  @!P2 IADD3 R12, P0, R2, UR12, RZ ;  /* 0x0000000c020cac10 */ /* 0x002fc8000ff1e0ff */
        /* <DEDUP_REMOVED lines=15> */
[----:B------:R-:W-:Y:S02]  /*2530*/  SHF.L.U64.HI R9, R205, 0x1, R132 ;  /* 0x00000001cd097819 */ /* 0x000fe40000010284 */
[----:B--2---:R-:W-:Y:S01]  /*2540*/  SHF.R.S32.HI R2, RZ, 0x1f, R195 ;  /* 0x0000001fff027819 */ /* 0x004fe200000114c3 */
[----:B------:R-:W-:Y:S01]  /*2550*/  IMAD.WIDE.U32 R10, R195, c[0x0][0x1f0], R12 ;  /* 0x00007c00c30a7a25 */ /* 0x000fe200078e000c */
[----:B------:R-:W-:Y:S02]  /*2560*/  SEL R13, RZ, 0x10, P5 ;  /* 0x00000010ff0d7807 */ /* 0x000fe40002800000 */
[----:B------:R-:W-:Y:S01]  /*2570*/  SHF.L.U64.HI R12, R206, 0x1, R133 ;  /* 0x00000001ce0c7819 */ /* 0x000fe20000010285 */
[----:B------:R-:W-:Y:S01]  /*2580*/  IMAD R2, R2, c[0x0][0x1f0], RZ ;  /* 0x00007c0002027a24 */ /* 0x000fe200078e02ff */
[----:B------:R-:W-:Y:S02]  /*2590*/  IADD3 R16, P0, R10, UR22, RZ ;  /* 0x000000160a107c10 */ /* 0x000fe4000ff1e0ff */
[----:B------:R-:W-:Y:S01]  /*25a0*/  IADD3 R25, -R13, 0x10, RZ ;  /* 0x000000100d197810 */ /* 0x000fe20007ffe1ff */
[----:B------:R-:W-:Y:S01]  /*25b0*/  IMAD R2, R195, c[0x0][0x1f4], R2 ;  /* 0x00007d00c3027a24 */ /* 0x000fe200078e0202 */
[----:B------:R-:W-:-:S02]  /*25c0*/  SEL R10, RZ, 0x10, P4 ;  /* 0x00000010ff0a7807 */ /* 0x000fc40002000000 */
[----:B------:R-:W-:Y:S02]  /*25d0*/  LOP3.LUT R25, R25, 0xf, RZ, 0xc0, !PT ;  /* 0x0000000f19197812 */ /* 0x000fe400078ec0ff */
[----:B------:R-:W-:Y:S01]  /*25e0*/  IADD3.X R11, R11, UR18, R2, P0, !PT ;  /* 0x000000120b0b7c10 */ /* 0x000fe200087fe402 */
[----:B------:R-:W-:Y:S01]  /*25f0*/  IMAD.SHL.U32 R2, R205, 0x2, RZ ;  /* 0x00000002cd027824 */ /* 0x000fe200078e00ff */
[----:B------:R-:W-:Y:S02]  /*2600*/  LEA R17, P0, R16, c[0x0][0x1c8], 0x1 ;  /* 0x0000720010117a11 */ /* 0x000fe400078008ff */
[----:B------:R-:W-:Y:S02]  /*2610*/  IADD3 R22, -R10, 0x10, RZ ;  /* 0x000000100a167810 */ /* 0x000fe40007ffe1ff */
[----:B------:R-:W-:Y:S01]  /*2620*/  LEA.HI.X R16, R16, c[0x0][0x1cc], R11, 0x1, P0 ;  /* 0x0000730010107a11 */ /* 0x000fe200000f0c0b */
[----:B------:R-:W1:Y:S01]  /*2630*/  SHFL.IDX PT, R18, R17, 0x1, 0x181f ;  /* 0x00381f0011127f89 */ /* 0x000e6200000e0000 */
[----:B------:R-:W-:Y:S01]  /*2640*/  IMAD.SHL.U32 R11, R206, 0x2, RZ ;  /* 0x00000002ce0b7824 */ /* 0x000fe200078e00ff */
[----:B------:R-:W-:-:S02]  /*2650*/  LOP3.LUT R22, R22, 0xf, RZ, 0xc0, !PT ;  /* 0x0000000f16167812 */ /* 0x000fc400078ec0ff */
        /* <DEDUP_REMOVED lines=24> */
.L_x_992:
[----:B------:R-:W0:Y:S01]  /*27e0*/  LDGDEPBAR ;  /* 0x00000000000079af */ /* 0x000e220000000000 */
[----:B------:R-:W-:Y:S01]  /*27f0*/  LOP3.LUT P3, RZ, R208, 0x2, RZ, 0xc0, !PT ;  /* 0x00000002d0ff7812 */ /* 0x000fe2000786c0ff */
[----:B------:R-:W-:Y:S01]  /*2800*/  IMAD.SHL.U32 R187, R187, 0x2, RZ ;  /* 0x00000002bbbb7824 */ /* 0x000fe200078e00ff */
[----:B------:R-:W-:Y:S01]  /*2810*/  MOV R184, 0x20 ;  /* 0x0000002000b87802 */ /* 0x000fe20000000f00 */
[----:B------:R-:W-:Y:S01]  /*2820*/  IMAD.SHL.U32 R186, R186, 0x2, RZ ;  /* 0x00000002baba7824 */ /* 0x000fe200078e00ff */
[----:B------:R-:W-:Y:S01]  /*2830*/  ISETP.NE.AND P0, PT, R21, RZ, PT ;  /* 0x000000ff1500720c */ /* 0x000fe20003f05270 */
[C---:B------:R-:W-:Y:S01]  /*2840*/  IMAD.SHL.U32 R48, R0.reuse, 0x2, RZ ;  /* 0x0000000200307824 */ /* 0x040fe200078e00ff */
[----:B------:R-:W-:Y:S02]  /*2850*/  LEA R189, R0, 0x18100, 0x1 ;  /* 0x0001810000bd7811 */ /* 0x000fe400078e08ff */
[----:B------:R-:W-:-:S03]  /*2860*/  SEL R184, R184, 0xffffffe0, !P3 ;  /* 0xffffffe0b8b87807 */ /* 0x000fc60005800000 */
[----:B------:R-:W-:Y:S01]  /*2870*/  IMAD.IADD R185, R189, 0x1, R186 ;  /* 0x00000001bdb97824 */ /* 0x000fe200078e02ba */
[----:B------:R-:W-:Y:S01]  /*2880*/  IADD3 R2, R187, R184, RZ ;  /* 0x000000b8bb027210 */ /* 0x000fe20007ffe0ff */
[----:B------:R-:W-:-:S04]  /*2890*/  DEPBAR.LE SB0, 0x3 ;  /* 0x000080c00000791a */ /* 0x000fc80000000000 */
[----:B------:R-:W-:-:S04]  /*28a0*/  DEPBAR.LE SB0, 0x2 ;  /* 0x000080800000791a */ /* 0x000fc80000000000 */
[----:B------:R-:W-:Y:S06]  /*28b0*/  BAR.SYNC.DEFER_BLOCKING 0x0 ;  /* 0x0000000000007b1d */ /* 0x000fec0000010000 */
[----:B------:R-:W2:Y:S04]  /*28c0*/  LDSM.16.M88.4 R48, [R48+0x18100] ;  /* 0x018100003030783b */ /* 0x000ea80000000200 */
[----:B------:R3:W4:Y:S04]  /*28d0*/  LDSM.16.M88.4 R40, [R187+0xc100] ;  /* 0x00c10000bb28783b */ /* 0x0007280000000200 */
[----:B-1----:R3:W1:Y:S04]  /*28e0*/  LDSM.16.M88.4 R32, [R187+0xc900] ;  /* 0x00c90000bb20783b */ /* 0x0026680000000200 */
[----:B------:R3:W1:Y:S04]  /*28f0*/  LDSM.16.M88.4 R24, [R187+0xd100] ;  /* 0x00d10000bb18783b */ /* 0x0006680000000200 */
[----:B------:R3:W1:Y:S04]  /*2900*/  LDSM.16.M88.4 R60, [R187+0xd900] ;  /* 0x00d90000bb3c783b */ /* 0x0006680000000200 */
[----:B------:R3:W1:Y:S04]  /*2910*/  LDSM.16.M88.4 R68, [R185] ;  /* 0x00000000b944783b */ /* 0x0006680000000200 */
[----:B------:R3:W1:Y:S04]  /*2920*/  LDSM.16.M88.4 R56, [R2+0xc100] ;  /* 0x00c100000238783b */ /* 0x0006680000000200 */
[----:B------:R3:W1:Y:S04]  /*2930*/  LDSM.16.M88.4 R20, [R2+0xc900] ;  /* 0x00c900000214783b */ /* 0x0006680000000200 */
[----:B------:R3:W1:Y:S04]  /*2940*/  LDSM.16.M88.4 R52, [R2+0xd100] ;  /* 0x00d100000234783b */ /* 0x0006680000000200 */
[----:B------:R3:W1:Y:S01]  /*2950*/  LDSM.16.M88.4 R80, [R2+0xd900] ;  /* 0x00d900000250783b */ /* 0x0006620000000200 */
[----:B------:R-:W-:Y:S05]  /*2960*/  @!P0 BRA `(.L_x_993) ;  /* 0x0000034000008947 */ /* 0x000fea0003800000 */
[----:B------:R-:W-:Y:S01]  /*2970*/  SHF.R.S32.HI R9, RZ, 0x1f, R196 ;  /* 0x0000001fff097819 */ /* 0x000fe200000114c4 */
[----:B------:R-:W-:Y:S01]  /*2980*/  IMAD.WIDE.U32 R10, R196, c[0x0][0x208], RZ ;  /* 0x00008200c40a7a25 */ /* 0x000fe200078e00ff */
[----:B------:R-:W-:-:S02]  /*2990*/  SHF.R.S32.HI R0, RZ, 0x1f, R195 ;  /* 0x0000001fff007819 */ /* 0x000fc400000114c3 */
[----:B------:R-:W-:Y:S01]  /*29a0*/  SEL R13, RZ, 0x10, P5 ;  /* 0x00000010ff0d7807 */ /* 0x000fe20002800000 */
[----:B------:R-:W-:Y:S01]  /*29b0*/  IMAD R9, R9, c[0x0][0x208], RZ ;  /* 0x0000820009097a24 */ /* 0x000fe200078e02ff */
[----:B------:R-:W-:Y:S01]  /*29c0*/  SHF.L.U64.HI R15, R188, 0x1, R145 ;  /* 0x00000001bc0f7819 */ /* 0x000fe20000010291 */
[----:B------:R-:W-:Y:S01]  /*29d0*/  IMAD R0, R0, c[0x0][0x218], RZ ;  /* 0x0000860000007a24 */ /* 0x000fe200078e02ff */
[----:B------:R-:W-:Y:S01]  /*29e0*/  IADD3 R37, -R13, 0x10, RZ ;  /* 0x000000100d257810 */ /* 0x000fe20007ffe1ff */
[----:B------:R-:W-:Y:S01]  /*29f0*/  IMAD R9, R196, c[0x0][0x20c], R9 ;  /* 0x00008300c4097a24 */ /* 0x000fe200078e0209 */
[----:B------:R-:W-:Y:S01]  /*2a00*/  IADD3 R19, -R207, 0x10, RZ ;  /* 0x00000010cf137810 */ /* 0x000fe20007ffe1ff */
[----:B------:R-:W-:Y:S01]  /*2a10*/  IMAD R0, R195, c[0x0][0x21c], R0 ;  /* 0x00008700c3007a24 */ /* 0x000fe200078e0200 */
[----:B------:R-:W-:Y:S01]  /*2a20*/  LOP3.LUT R37, R37, 0xf, RZ, 0xc0, !PT ;  /* 0x0000000f25257812 */ /* 0x000fe200078ec0ff */
[----:B------:R-:W-:Y:S01]  /*2a30*/  IMAD.IADD R11, R11, 0x1, R9 ;  /* 0x000000010b0b7824 */ /* 0x000fe200078e0209 */
[----:B------:R-:W-:Y:S01]  /*2a40*/  SHF.L.U64.HI R12, R206, 0x1, R133 ;  /* 0x00000001ce0c7819 */ /* 0x000fe20000010285 */
[----:B------:R-:W-:Y:S01]  /*2a50*/  IMAD.SHL.U32 R14, R188, 0x2, RZ ;  /* 0x00000002bc0e7824 */ /* 0x000fe200078e00ff */
[----:B------:R-:W-:Y:S01]  /*2a60*/  LOP3.LUT R19, R19, 0xf, RZ, 0xc0, !PT ;  /* 0x0000000f13137812 */ /* 0x000fe200078ec0ff */
[----:B------:R-:W-:Y:S01]  /*2a70*/  IMAD.WIDE.U32 R10, R195, c[0x0][0x218], R10 ;  /* 0x00008600c30a7a25 */ /* 0x000fe200078e000a */
[----:B------:R-:W-:-:S04]  /*2a80*/  SHF.L.U64.HI R9, R205, 0x1, R132 ;  /* 0x00000001cd097819 */ /* 0x000fc80000010284 */
[----:B------:R-:W-:Y:S02]  /*2a90*/  IADD3 R16, P0, R10, UR16, RZ ;  /* 0x000000100a107c10 */ /* 0x000fe4000ff1e0ff */
[----:B------:R-:W-:Y:S02]  /*2aa0*/  SEL R10, RZ, 0x10, P4 ;  /* 0x00000010ff0a7807 */ /* 0x000fe40002000000 */
[----:B------:R-:W-:Y:S01]  /*2ab0*/  IADD3.X R11, R11, UR9, R0, P0, !PT ;  /* 0x000000090b0b7c10 */ /* 0x000fe200087fe400 */
[----:B------:R-:W-:Y:S01]  /*2ac0*/  IMAD.SHL.U32 R0, R205, 0x2, RZ ;  /* 0x00000002cd007824 */ /* 0x000fe200078e00ff */
[----:B------:R-:W-:Y:S02]  /*2ad0*/  LEA R17, P0, R16, c[0x0][0x1f8], 0x1 ;  /* 0x00007e0010117a11 */ /* 0x000fe400078008ff */
[----:B------:R-:W-:Y:S02]  /*2ae0*/  IADD3 R30, -R10, 0x10, RZ ;  /* 0x000000100a1e7810 */ /* 0x000fe40007ffe1ff */
[----:B------:R-:W-:Y:S01]  /*2af0*/  LEA.HI.X R16, R16, c[0x0][0x1fc], R11, 0x1, P0 ;  /* 0x00007f0010107a11 */ /* 0x000fe200000f0c0b */
[----:B------:R-:W5:Y:S01]  /*2b00*/  SHFL.IDX PT, R18, R17, 0x1, 0x181f ;  /* 0x00381f0011127f89 */ /* 0x000f6200000e0000 */
[----:B------:R-:W-:Y:S01]  /*2b10*/  IMAD.SHL.U32 R11, R206, 0x2, RZ ;  /* 0x00000002ce0b7824 */ /* 0x000fe200078e00ff */
[----:B------:R-:W-:-:S02]  /*2b20*/  LOP3.LUT R30, R30, 0xf, RZ, 0xc0, !PT ;  /* 0x0000000f1e1e7812 */ /* 0x000fc400078ec0ff */
[----:B------:R-:W3:Y:S04]  /*2b30*/  SHFL.IDX PT, R28, R16, 0x1, 0x181f ;  /* 0x00381f00101c7f89 */ /* 0x000ee800000e0000 */
[----:B------:R-:W4:Y:S04]  /*2b40*/  SHFL.IDX PT, R17, R17, RZ, 0x181f ;  /* 0x00181fff11117589 */ /* 0x000f2800000e0000 */
[----:B------:R-:W2:Y:S01]  /*2b50*/  SHFL.IDX PT, R16, R16, RZ, 0x181f ;  /* 0x00181fff10107589 */ /* 0x000ea200000e0000 */
[----:B-----5:R-:W-:-:S04]  /*2b60*/  IADD3 R36, P3, P0, R37, R18, R14 ;  /* 0x0000001225247210 */ /* 0x020fc8000787e00e */
[----:B---3--:R-:W-:Y:S02]  /*2b70*/  IADD3.X R37, RZ, R28, R15, P3, P0 ;  /* 0x0000001cff257210 */ /* 0x008fe40001fe040f */
[----:B------:R-:W-:-:S04]  /*2b80*/  IADD3 R30, P3, P0, R30, R18, R11 ;  /* 0x000000121e1e7210 */ /* 0x000fc8000787e00b */
[----:B------:R-:W-:Y:S02]  /*2b90*/  IADD3.X R31, RZ, R28, R12, P3, P0 ;  /* 0x0000001cff1f7210 */ /* 0x000fe40001fe040c */
[----:B------:R-:W-:-:S04]  /*2ba0*/  IADD3 R18, P3, P0, R19, R18, R0 ;  /* 0x0000001213127210 */ /* 0x000fc8000787e000 */
[----:B------:R-:W-:Y:S02]  /*2bb0*/  IADD3.X R19, RZ, R28, R9, P3, P0 ;  /* 0x0000001cff137210 */ /* 0x000fe40001fe0409 */
[----:B----4-:R-:W-:-:S05]  /*2bc0*/  IADD3 R14, P0, R17, R14, RZ ;  /* 0x0000000e110e7210 */ /* 0x010fca0007f1e0ff */
        /* <DEDUP_REMOVED lines=14> */
.L_x_993:
[----:B------:R-:W-:Y:S01]  /*2cb0*/  IMAD.MOV.U32 R0, RZ, RZ, 0x40 ;  /* 0x00000040ff007424 */ /* 0x000fe200078e00ff */
[----:B------:R-:W-:Y:S01]  /*2cc0*/  LOP3.LUT R84, R7, 0xffffffe0, RZ, 0xc0, !PT ;  /* 0xffffffe007547812 */ /* 0x000fe200078ec0ff */
[C---:B-12---:R-:W-:Y:S01]  /*2cd0*/  HMMA.16816.F32 R36, R48.reuse, R32, RZ ;  /* 0x000000203024723c */ /* 0x046fe200000018ff */
[----:B------:R-:W-:Y:S01]  /*2ce0*/  SHF.R.S32.HI R9, RZ, 0x1f, R6 ;  /* 0x0000001fff097819 */ /* 0x000fe20000011406 */
[----:B------:R-:W-:Y:S01]  /*2cf0*/  IMAD R183, R4, 0x2, R189 ;  /* 0x0000000204b77824 */ /* 0x000fe200078e02bd */
[----:B------:R-:W-:Y:S01]  /*2d00*/  SEL R135, R0, 0xffffffc0, !P1 ;  /* 0xffffffc000877807 */ /* 0x000fe20004800000 */
[----:B------:R-:W-:Y:S01]  /*2d10*/  IMAD.IADD R84, R5, 0x1, -R84 ;  /* 0x0000000105547824 */ /* 0x000fe200078e0a54 */
[----:B------:R-:W-:Y:S01]  /*2d20*/  LEA.HI R0, R8, R5, RZ, 0x2 ;  /* 0x0000000508007211 */ /* 0x000fe200078f10ff */
[----:B------:R-:W-:Y:S01]  /*2d30*/  IMAD R182, R4, 0x2, R185 ;  /* 0x0000000204b67824 */ /* 0x000fe200078e02b9 */
[----:B------:R-:W-:Y:S01]  /*2d40*/  LEA.HI R9, R9, R6, RZ, 0x3 ;  /* 0x0000000609097211 */ /* 0x000fe200078f18ff */
[C---:B------:R-:W-:Y:S01]  /*2d50*/  HMMA.16816.F32 R32, R48.reuse, R34, RZ ;  /* 0x000000223020723c */ /* 0x040fe200000018ff */
[----:B------:R-:W-:Y:S01]  /*2d60*/  LOP3.LUT R0, R0, 0xfffffffc, RZ, 0xc0, !PT ;  /* 0xfffffffc00007812 */ /* 0x000fe200078ec0ff */
[----:B------:R-:W-:Y:S01]  /*2d70*/  LDSM.16.M88.4 R64, [R183] ;  /* 0x00000000b740783b */ /* 0x000fe20000000200 */
[----:B------:R-:W-:Y:S01]  /*2d80*/  SHF.R.S32.HI R7, RZ, 0x1f, R84 ;  /* 0x0000001fff077819 */ /* 0x000fe20000011454 */
[----:B------:R-:W-:Y:S01]  /*2d90*/  ULDC UR19, c[0x0][0x324] ;  /* 0x0000c90000137ab9 */ /* 0x000fe20000000800 */
[----:B------:R-:W-:Y:S01]  /*2da0*/  LOP3.LUT R9, R9, 0xffffff8, RZ, 0xc0, !PT ;  /* 0x0ffffff809097812 */ /* 0x000fe200078ec0ff */
[----:B------:R-:W-:Y:S01]  /*2db0*/  IMAD.IADD R5, R5, 0x1, -R0 ;  /* 0x0000000105057824 */ /* 0x000fe200078e0a00 */
[----:B------:R-:W-:Y:S01]  /*2dc0*/  LEA.HI R7, R7, R84, RZ, 0x2 ;  /* 0x0000005407077211 */ /* 0x000fe200078f10ff */
[C---:B----4-:R-:W-:Y:S01]  /*2dd0*/  HMMA.16816.F32 R44, R48.reuse, R40, RZ ;  /* 0x00000028302c723c */ /* 0x050fe200000018ff */
[----:B------:R-:W-:Y:S01]  /*2de0*/  PLOP3.LUT P0, PT, PT, PT, UP1, 0x80, 0x0 ;  /* 0x000000000000781c */ /* 0x000fe20003f0f018 */
[----:B------:R-:W-:Y:S01]  /*2df0*/  IMAD.IADD R9, R6, 0x1, -R9 ;  /* 0x0000000106097824 */ /* 0x000fe200078e0a09 */
[----:B------:R-:W-:Y:S01]  /*2e00*/  LEA.HI R0, R5, R5, RZ, 0x1 ;  /* 0x0000000505007211 */ /* 0x000fe200078f08ff */
[----:B------:R-:W-:Y:S01]  /*2e10*/  ULOP3.LUT UR19, URZ, UR19, URZ, 0x33, !UPT ;  /* 0x000000133f137292 */ /* 0x000fe2000f8e333f */
[C---:B------:R-:W-:Y:S01]  /*2e20*/  LEA.HI.SX32 R6, R7.reuse, UR7, 0x1e ;  /* 0x0000000707067c11 */ /* 0x040fe2000f8ff2ff */
[----:B------:R-:W0:Y:S01]  /*2e30*/  LDGDEPBAR ;  /* 0x00000000000079af */ /* 0x000e220000000000 */
[----:B------:R-:W-:Y:S01]  /*2e40*/  LOP3.LUT R0, R0, 0x1ffffffe, RZ, 0xc0, !PT ;  /* 0x1ffffffe00007812 */ /* 0x000fe200078ec0ff */
[----:B------:R-:W-:Y:S01]  /*2e50*/  HMMA.16816.F32 R40, R48, R42, RZ ;  /* 0x0000002a3028723c */ /* 0x000fe200000018ff */
[----:B------:R-:W-:Y:S01]  /*2e60*/  LOP3.LUT R7, R7, 0x7ffffffc, RZ, 0xc0, !PT ;  /* 0x7ffffffc07077812 */ /* 0x000fe200078ec0ff */
[----:B------:R-:W-:Y:S01]  /*2e70*/  IMAD R6, R9, 0x10, R6 ;  /* 0x0000001009067824 */ /* 0x000fe200078e0206 */
[----:B------:R-:W-:Y:S01]  /*2e80*/  ISETP.GE.AND P3, PT, R193, 0x1, PT ;  /* 0x00000001c100780c */ /* 0x000fe20003f66270 */
[----:B------:R-:W-:-:S02]  /*2e90*/  IMAD.IADD R201, R5, 0x1, -R0 ;  /* 0x0000000105c97824 */ /* 0x000fc400078e0a00 */
[----:B------:R-:W-:Y:S01]  /*2ea0*/  IMAD.IADD R202, R84, 0x1, -R7 ;  /* 0x0000000154ca7824 */ /* 0x000fe200078e0a07 */
[----:B------:R-:W-:Y:S01]  /*2eb0*/  IADD3 R7, R191, 0x1, -R144 ;  /* 0x00000001bf077810 */ /* 0x000fe20007ffe890 */
[----:B------:R-:W-:Y:S01]  /*2ec0*/  IMAD R201, R201, 0x8, R6 ;  /* 0x00000008c9c97824 */ /* 0x000fe200078e0206 */
[C---:B------:R-:W-:Y:S01]  /*2ed0*/  HMMA.16816.F32 R28, R48.reuse, R24, RZ ;  /* 0x00000018301c723c */ /* 0x040fe200000018ff */
[----:B------:R-:W-:Y:S02]  /*2ee0*/  IMAD.IADD R6, R187, 0x1, R135 ;  /* 0x00000001bb067824 */ /* 0x000fe400078e0287 */
[----:B------:R-:W-:Y:S01]  /*2ef0*/  @P0 IMAD.HI.U32 R5, R201, c[0x0][0x2c8], RZ ;  /* 0x0000b200c9050a27 */ /* 0x000fe200078e00ff */
[----:B------:R-:W-:Y:S02]  /*2f00*/  PLOP3.LUT P0, PT, PT, PT, UP1, 0x80, 0x0 ;  /* 0x000000000000781c */ /* 0x000fe40003f0f018 */
[----:B------:R-:W1:Y:S01]  /*2f10*/  LDSM.16.M88.4 R12, [R6+0xc900] ;  /* 0x00c90000060c783b */ /* 0x000e620000000200 */
[----:B------:R-:W-:Y:S01]  /*2f20*/  IMAD.MOV.U32 R0, RZ, RZ, R201 ;  /* 0x000000ffff007224 */ /* 0x000fe200078e00c9 */
[C---:B------:R-:W-:Y:S01]  /*2f30*/  HMMA.16816.F32 R24, R48.reuse, R26, RZ ;  /* 0x0000001a3018723c */ /* 0x040fe200000018ff */
[----:B------:R-:W-:Y:S01]  /*2f40*/  IMAD.SHL.U32 R202, R202, 0x2, RZ ;  /* 0x00000002caca7824 */ /* 0x000fe200078e00ff */
[----:B------:R-:W2:Y:S04]  /*2f50*/  LDSM.16.M88.4 R16, [R6+0xc100] ;  /* 0x00c100000610783b */ /* 0x000ea80000000200 */
[----:B------:R-:W4:Y:S01]  /*2f60*/  LDSM.16.M88.4 R8, [R6+0xd100] ;  /* 0x00d100000608783b */ /* 0x000f220000000200 */
[----:B------:R-:W-:Y:S01]  /*2f70*/  IADD3 R7, -R200, R7, -R202 ;  /* 0x00000007c8077210 */ /* 0x000fe20007ffe9ca */
[C---:B------:R-:W-:Y:S01]  /*2f80*/  HMMA.16816.F32 R72, R48.reuse, R60, RZ ;  /* 0x0000003c3048723c */ /* 0x040fe200000018ff */
[----:B------:R-:W-:Y:S01]  /*2f90*/  @P0 SHF.R.U32.HI R0, RZ, c[0x0][0x2cc], R5 ;  /* 0x0000b300ff000a19 */ /* 0x000fe20000011605 */
[----:B------:R-:W-:Y:S01]  /*2fa0*/  IMAD.IADD R5, R135, 0x1, R2 ;  /* 0x0000000187057824 */ /* 0x000fe200078e0202 */
[----:B------:R-:W5:Y:S05]  /*2fb0*/  LDSM.16.M88.4 R76, [R6+0xd900] ;  /* 0x00d90000064c783b */ /* 0x000f6a0000000200 */
[----:B------:R-:W-:Y:S01]  /*2fc0*/  HMMA.16816.F32 R48, R48, R62, RZ ;  /* 0x0000003e3030723c */ /* 0x000fe200000018ff */
[----:B------:R-:W-:Y:S07]  /*2fd0*/  LDSM.16.M88.4 R60, [R5+0xc100] ;  /* 0x00c10000053c783b */ /* 0x000fee0000000200 */
[C---:B------:R-:W-:Y:S08]  /*2fe0*/  HMMA.16816.F32 R36, R68.reuse, R20, R36 ;  /* 0x000000144424723c */ /* 0x040ff00000001824 */
[C---:B------:R-:W-:Y:S01]  /*2ff0*/  HMMA.16816.F32 R32, R68.reuse, R22, R32 ;  /* 0x000000164420723c */ /* 0x040fe20000001820 */
[----:B------:R-:W-:Y:S07]  /*3000*/  LDSM.16.M88.4 R20, [R182] ;  /* 0x00000000b614783b */ /* 0x000fee0000000200 */
[C---:B------:R-:W-:Y:S08]  /*3010*/  HMMA.16816.F32 R44, R68.reuse, R56, R44 ;  /* 0x00000038442c723c */ /* 0x040ff0000000182c */
[C---:B------:R-:W-:Y:S01]  /*3020*/  HMMA.16816.F32 R40, R68.reuse, R58, R40 ;  /* 0x0000003a4428723c */ /* 0x040fe20000001828 */
[----:B------:R-:W3:Y:S07]  /*3030*/  LDSM.16.M88.4 R56, [R5+0xc900] ;  /* 0x00c900000538783b */ /* 0x000eee0000000200 */
[C---:B------:R-:W-:Y:S08]  /*3040*/  HMMA.16816.F32 R28, R68.reuse, R52, R28 ;  /* 0x00000034441c723c */ /* 0x040ff0000000181c */
[C---:B------:R-:W-:Y:S01]  /*3050*/  HMMA.16816.F32 R24, R68.reuse, R54, R24 ;  /* 0x000000364418723c */ /* 0x040fe20000001818 */
[----:B------:R-:W3:Y:S07]  /*3060*/  LDSM.16.M88.4 R52, [R5+0xd100] ;  /* 0x00d100000534783b */ /* 0x000eee0000000200 */
[C---:B------:R-:W-:Y:S08]  /*3070*/  HMMA.16816.F32 R72, R68.reuse, R80, R72 ;  /* 0x000000504448723c */ /* 0x040ff00000001848 */
[----:B------:R-:W-:Y:S01]  /*3080*/  HMMA.16816.F32 R68, R68, R82, R48 ;  /* 0x000000524444723c */ /* 0x000fe20000001830 */
[----:B------:R-:W3:Y:S04]  /*3090*/  LDSM.16.M88.4 R48, [R5+0xd900] ;  /* 0x00d900000530783b */ /* 0x000ee80000000200 */
[----:B------:R-:W-:Y:S03]  /*30a0*/  LDSM.16.M88.4 R80, [R189+0x4000] ;  /* 0x00400000bd50783b */ /* 0x000fe60000000200 */
[C---:B-1----:R-:W-:Y:S08]  /*30b0*/  HMMA.16816.F32 R36, R64.reuse, R12, R36 ;  /* 0x0000000c4024723c */ /* 0x042ff00000001824 */
[C---:B------:R-:W-:Y:S01]  /*30c0*/  HMMA.16816.F32 R32, R64.reuse, R14, R32 ;  /* 0x0000000e4020723c */ /* 0x040fe20000001820 */
[----:B------:R-:W1:Y:S07]  /*30d0*/  LDSM.16.M88.4 R12, [R187+0xe900] ;  /* 0x00e90000bb0c783b */ /* 0x000e6e0000000200 */
[C---:B--2---:R-:W-:Y:S08]  /*30e0*/  HMMA.16816.F32 R44, R64.reuse, R16, R44 ;  /* 0x00000010402c723c */ /* 0x044ff0000000182c */
[C---:B------:R-:W-:Y:S01]  /*30f0*/  HMMA.16816.F32 R40, R64.reuse, R18, R40 ;  /* 0x000000124028723c */ /* 0x040fe20000001828 */
[----:B------:R-:W2:Y:S07]  /*3100*/  LDSM.16.M88.4 R16, [R187+0xe100] ;  /* 0x00e10000bb10783b */ /* 0x000eae0000000200 */
[C---:B----4-:R-:W-:Y:S08]  /*3110*/  HMMA.16816.F32 R28, R64.reuse, R8, R28 ;  /* 0x00000008401c723c */ /* 0x050ff0000000181c */
[C---:B------:R-:W-:Y:S01]  /*3120*/  HMMA.16816.F32 R24, R64.reuse, R10, R24 ;  /* 0x0000000a4018723c */ /* 0x040fe20000001818 */
[----:B------:R-:W4:Y:S07]  /*3130*/  LDSM.16.M88.4 R8, [R187+0xf100] ;  /* 0x00f10000bb08783b */ /* 0x000f2e0000000200 */
[C---:B-----5:R-:W-:Y:S08]  /*3140*/  HMMA.16816.F32 R72, R64.reuse, R76, R72 ;  /* 0x0000004c4048723c */ /* 0x060ff00000001848 */
[----:B------:R-:W-:Y:S01]  /*3150*/  HMMA.16816.F32 R68, R64, R78, R68 ;  /* 0x0000004e4044723c */ /* 0x000fe20000001844 */
[----:B------:R-:W5:Y:S04]  /*3160*/  LDSM.16.M88.4 R76, [R187+0xf900] ;  /* 0x00f90000bb4c783b */ /* 0x000f680000000200 */
[----:B------:R-:W-:Y:S03]  /*3170*/  LDSM.16.M88.4 R64, [R185+0x4000] ;  /* 0x00400000b940783b */ /* 0x000fe60000000200 */
[C---:B---3--:R-:W-:Y:S08]  /*3180*/  HMMA.16816.F32 R36, R20.reuse, R56, R36 ;  /* 0x000000381424723c */ /* 0x048ff00000001824 */
[C---:B------:R-:W-:Y:S01]  /*3190*/  HMMA.16816.F32 R32, R20.reuse, R58, R32 ;  /* 0x0000003a1420723c */ /* 0x040fe20000001820 */
[----:B------:R-:W3:Y:S07]  /*31a0*/  LDSM.16.M88.4 R56, [R2+0xe900] ;  /* 0x00e900000238783b */ /* 0x000eee0000000200 */
[C---:B------:R-:W-:Y:S08]  /*31b0*/  HMMA.16816.F32 R44, R20.reuse, R60, R44 ;  /* 0x0000003c142c723c */ /* 0x040ff0000000182c */
[C---:B------:R-:W-:Y:S01]  /*31c0*/  HMMA.16816.F32 R40, R20.reuse, R62, R40 ;  /* 0x0000003e1428723c */ /* 0x040fe20000001828 */
[----:B------:R-:W2:Y:S07]  /*31d0*/  LDSM.16.M88.4 R60, [R2+0xe100] ;  /* 0x00e10000023c783b */ /* 0x000eae0000000200 */
        /* <DEDUP_REMOVED lines=12> */
[----:B------:R-:W-:Y:S07]  /*32a0*/  LDSM.16.M88.4 R16, [R6+0xe100] ;  /* 0x00e100000610783b */ /* 0x000fee0000000200 */
[C---:B----4-:R-:W-:Y:S08]  /*32b0*/  HMMA.16816.F32 R28, R80.reuse, R8, R28 ;  /* 0x00000008501c723c */ /* 0x050ff0000000181c */
[C---:B------:R-:W-:Y:S01]  /*32c0*/  HMMA.16816.F32 R24, R80.reuse, R10, R24 ;  /* 0x0000000a5018723c */ /* 0x040fe20000001818 */
[----:B------:R-:W2:Y:S07]  /*32d0*/  LDSM.16.M88.4 R8, [R6+0xf100] ;  /* 0x00f100000608783b */ /* 0x000eae0000000200 */
[C---:B-----5:R-:W-:Y:S08]  /*32e0*/  HMMA.16816.F32 R72, R80.reuse, R76, R72 ;  /* 0x0000004c5048723c */ /* 0x060ff00000001848 */
[----:B------:R-:W-:Y:S01]  /*32f0*/  HMMA.16816.F32 R68, R80, R78, R68 ;  /* 0x0000004e5044723c */ /* 0x000fe20000001844 */
[----:B------:R-:W-:Y:S07]  /*3300*/  LDSM.16.M88.4 R76, [R5+0x11900] ;  /* 0x01190000054c783b */ /* 0x000fee0000000200 */
[C---:B---3--:R-:W-:Y:S08]  /*3310*/  HMMA.16816.F32 R36, R64.reuse, R56, R36 ;  /* 0x000000384024723c */ /* 0x048ff00000001824 */
[C---:B------:R-:W-:Y:S01]  /*3320*/  HMMA.16816.F32 R32, R64.reuse, R58, R32 ;  /* 0x0000003a4020723c */ /* 0x040fe20000001820 */
[----:B------:R-:W3:Y:S07]  /*3330*/  LDSM.16.M88.4 R56, [R6+0xf900] ;  /* 0x00f900000638783b */ /* 0x000eee0000000200 */
[C---:B------:R-:W-:Y:S08]  /*3340*/  HMMA.16816.F32 R44, R64.reuse, R60, R44 ;  /* 0x0000003c402c723c */ /* 0x040ff0000000182c */
[C---:B------:R-:W-:Y:S08]  /*3350*/  HMMA.16816.F32 R40, R64.reuse, R62, R40 ;  /* 0x0000003e4028723c */ /* 0x040ff00000001828 */
[C---:B------:R-:W-:Y:S08]  /*3360*/  HMMA.16816.F32 R28, R64.reuse, R52, R28 ;  /* 0x00000034401c723c */ /* 0x040ff0000000181c */
[C---:B------:R-:W-:Y:S01]  /*3370*/  HMMA.16816.F32 R60, R64.reuse, R54, R24 ;  /* 0x00000036403c723c */ /* 0x040fe20000001818 */
[----:B------:R-:W-:Y:S04]  /*3380*/  LDSM.16.M88.4 R52, [R182+0x4000] ;  /* 0x00400000b634783b */ /* 0x000fe80000000200 */
[----:B------:R-:W4:Y:S03]  /*3390*/  LDSM.16.M88.4 R24, [R5+0xe100] ;  /* 0x00e100000518783b */ /* 0x000f260000000200 */
[C---:B------:R-:W-:Y:S08]  /*33a0*/  HMMA.16816.F32 R72, R64.reuse, R48, R72 ;  /* 0x000000304048723c */ /* 0x040ff00000001848 */
[----:B------:R-:W-:Y:S01]  /*33b0*/  HMMA.16816.F32 R68, R64, R50, R68 ;  /* 0x000000324044723c */ /* 0x000fe20000001844 */
[----:B------:R-:W-:Y:S07]  /*33c0*/  LDSM.16.M88.4 R48, [R187+0x10100] ;  /* 0x01010000bb30783b */ /* 0x000fee0000000200 */
[C---:B-1----:R-:W-:Y:S08]  /*33d0*/  HMMA.16816.F32 R36, R20.reuse, R12, R36 ;  /* 0x0000000c1424723c */ /* 0x042ff00000001824 */
[C---:B------:R-:W-:Y:S01]  /*33e0*/  HMMA.16816.F32 R32, R20.reuse, R14, R32 ;  /* 0x0000000e1420723c */ /* 0x040fe20000001820 */
[----:B------:R-:W1:Y:S07]  /*33f0*/  LDSM.16.M88.4 R12, [R5+0xe900] ;  /* 0x00e90000050c783b */ /* 0x000e6e0000000200 */
[C---:B--2---:R-:W-:Y:S08]  /*3400*/  HMMA.16816.F32 R28, R20.reuse, R8, R28 ;  /* 0x00000008141c723c */ /* 0x044ff0000000181c */
[C---:B------:R-:W-:Y:S01]  /*3410*/  HMMA.16816.F32 R60, R20.reuse, R10, R60 ;  /* 0x0000000a143c723c */ /* 0x040fe2000000183c */
[----:B------:R-:W2:Y:S07]  /*3420*/  LDSM.16.M88.4 R8, [R5+0xf100] ;  /* 0x00f100000508783b */ /* 0x000eae0000000200 */
[C---:B------:R-:W-:Y:S08]  /*3430*/  HMMA.16816.F32 R44, R20.reuse, R16, R44 ;  /* 0x00000010142c723c */ /* 0x040ff0000000182c */
[C---:B------:R-:W-:Y:S01]  /*3440*/  HMMA.16816.F32 R40, R20.reuse, R18, R40 ;  /* 0x000000121428723c */ /* 0x040fe20000001828 */
[----:B------:R-:W5:Y:S07]  /*3450*/  LDSM.16.M88.4 R16, [R5+0xf900] ;  /* 0x00f900000510783b */ /* 0x000f6e0000000200 */
[C---:B---3--:R-:W-:Y:S08]  /*3460*/  HMMA.16816.F32 R72, R20.reuse, R56, R72 ;  /* 0x000000381448723c */ /* 0x048ff00000001848 */
[----:B------:R-:W-:Y:S01]  /*3470*/  HMMA.16816.F32 R68, R20, R58, R68 ;  /* 0x0000003a1444723c */ /* 0x000fe20000001844 */
[----:B------:R-:W3:Y:S04]  /*3480*/  LDSM.16.M88.4 R56, [R189+0x8000] ;  /* 0x00800000bd38783b */ /* 0x000ee80000000200 */
[----:B------:R-:W3:Y:S03]  /*3490*/  LDSM.16.M88.4 R20, [R187+0x10900] ;  /* 0x01090000bb14783b */ /* 0x000ee60000000200 */
[C---:B----4-:R-:W-:Y:S08]  /*34a0*/  HMMA.16816.F32 R44, R52.reuse, R24, R44 ;  /* 0x00000018342c723c */ /* 0x050ff0000000182c */
[C---:B------:R-:W-:Y:S01]  /*34b0*/  HMMA.16816.F32 R40, R52.reuse, R26, R40 ;  /* 0x0000001a3428723c */ /* 0x040fe20000001828 */
[----:B------:R-:W4:Y:S07]  /*34c0*/  LDSM.16.M88.4 R24, [R187+0x11100] ;  /* 0x01110000bb18783b */ /* 0x000f2e0000000200 */
[C---:B-1----:R-:W-:Y:S08]  /*34d0*/  HMMA.16816.F32 R36, R52.reuse, R12, R36 ;  /* 0x0000000c3424723c */ /* 0x042ff00000001824 */
[C---:B------:R-:W-:Y:S01]  /*34e0*/  HMMA.16816.F32 R32, R52.reuse, R14, R32 ;  /* 0x0000000e3420723c */ /* 0x040fe20000001820 */
[----:B------:R-:W1:Y:S07]  /*34f0*/  LDSM.16.M88.4 R12, [R187+0x11900] ;  /* 0x01190000bb0c783b */ /* 0x000e6e0000000200 */
[C---:B--2---:R-:W-:Y:S08]  /*3500*/  HMMA.16816.F32 R28, R52.reuse, R8, R28 ;  /* 0x00000008341c723c */ /* 0x044ff0000000181c */
[C---:B------:R-:W-:Y:S01]  /*3510*/  HMMA.16816.F32 R64, R52.reuse, R10, R60 ;  /* 0x0000000a3440723c */ /* 0x040fe2000000183c */
[----:B------:R-:W-:Y:S04]  /*3520*/  LDSM.16.M88.4 R60, [R185+0x8000] ;  /* 0x00800000b93c783b */ /* 0x000fe80000000200 */
[----:B------:R-:W2:Y:S03]  /*3530*/  LDSM.16.M88.4 R8, [R2+0x10100] ;  /* 0x010100000208783b */ /* 0x000ea60000000200 */
[C---:B-----5:R-:W-:Y:S08]  /*3540*/  HMMA.16816.F32 R72, R52.reuse, R16, R72 ;  /* 0x000000103448723c */ /* 0x060ff00000001848 */
[----:B------:R-:W-:Y:S01]  /*3550*/  HMMA.16816.F32 R68, R52, R18, R68 ;  /* 0x000000123444723c */ /* 0x000fe20000001844 */
[----:B------:R-:W-:Y:S04]  /*3560*/  LDSM.16.M88.4 R16, [R2+0x11100] ;  /* 0x011100000210783b */ /* 0x000fe80000000200 */
[----:B------:R-:W-:Y:S03]  /*3570*/  LDSM.16.M88.4 R52, [R183+0x8000] ;  /* 0x00800000b734783b */ /* 0x000fe60000000200 */
[C---:B---3--:R-:W-:Y:S08]  /*3580*/  HMMA.16816.F32 R44, R56.reuse, R48, R44 ;  /* 0x00000030382c723c */ /* 0x048ff0000000182c */
[C---:B------:R-:W-:Y:S01]  /*3590*/  HMMA.16816.F32 R40, R56.reuse, R50, R40 ;  /* 0x000000323828723c */ /* 0x040fe20000001828 */
[----:B------:R-:W-:Y:S07]  /*35a0*/  LDSM.16.M88.4 R48, [R2+0x11900] ;  /* 0x011900000230783b */ /* 0x000fee0000000200 */
[C---:B------:R-:W-:Y:S08]  /*35b0*/  HMMA.16816.F32 R36, R56.reuse, R20, R36 ;  /* 0x000000143824723c */ /* 0x040ff00000001824 */
[C---:B------:R-:W-:Y:S01]  /*35c0*/  HMMA.16816.F32 R32, R56.reuse, R22, R32 ;  /* 0x000000163820723c */ /* 0x040fe20000001820 */
[----:B------:R-:W3:Y:S04]  /*35d0*/  LDSM.16.M88.4 R20, [R2+0x10900] ;  /* 0x010900000214783b */ /* 0x000ee80000000200 */
[----:B------:R-:W-:Y:S03]  /*35e0*/  SHFL.IDX PT, R2, R0, RZ, 0x1c1f ;  /* 0x001c1fff00027589 */ /* 0x000fe600000e0000 */
[C---:B----4-:R-:W-:Y:S08]  /*35f0*/  HMMA.16816.F32 R28, R56.reuse, R24, R28 ;  /* 0x00000018381c723c */ /* 0x050ff0000000181c */
[C---:B------:R-:W-:Y:S01]  /*3600*/  HMMA.16816.F32 R64, R56.reuse, R26, R64 ;  /* 0x0000001a3840723c */ /* 0x040fe20000001840 */
[----:B------:R-:W4:Y:S07]  /*3610*/  LDSM.16.M88.4 R24, [R6+0x10100] ;  /* 0x010100000618783b */ /* 0x000f2e0000000200 */
[C---:B-1----:R-:W-:Y:S08]  /*3620*/  HMMA.16816.F32 R72, R56.reuse, R12, R72 ;  /* 0x0000000c3848723c */ /* 0x042ff00000001848 */
[----:B------:R-:W-:Y:S01]  /*3630*/  HMMA.16816.F32 R68, R56, R14, R68 ;  /* 0x0000000e3844723c */ /* 0x000fe20000001844 */
[----:B------:R-:W1:Y:S04]  /*3640*/  LDSM.16.M88.4 R56, [R6+0x10900] ;  /* 0x010900000638783b */ /* 0x000e680000000200 */
[----:B------:R-:W5:Y:S03]  /*3650*/  LDSM.16.M88.4 R12, [R6+0x11100] ;  /* 0x01110000060c783b */ /* 0x000f660000000200 */
[C---:B--2---:R-:W-:Y:S08]  /*3660*/  HMMA.16816.F32 R44, R60.reuse, R8, R44 ;  /* 0x000000083c2c723c */ /* 0x044ff0000000182c */
[C---:B------:R-:W-:Y:S01]  /*3670*/  HMMA.16816.F32 R40, R60.reuse, R10, R40 ;  /* 0x0000000a3c28723c */ /* 0x040fe20000001828 */
[----:B------:R-:W2:Y:S07]  /*3680*/  LDSM.16.M88.4 R8, [R6+0x11900] ;  /* 0x011900000608783b */ /* 0x000eae0000000200 */
[C---:B---3--:R-:W-:Y:S08]  /*3690*/  HMMA.16816.F32 R36, R60.reuse, R20, R36 ;  /* 0x000000143c24723c */ /* 0x048ff00000001824 */
        /* <DEDUP_REMOVED lines=8> */
[----:B------:R3:W2:Y:S03]  /*3720*/  LDSM.16.M88.4 R48, [R5+0x10100] ;  /* 0x010100000530783b */ /* 0x0006a60000000200 */
[C---:B----4-:R-:W-:Y:S08]  /*3730*/  HMMA.16816.F32 R44, R52.reuse, R24, R44 ;  /* 0x00000018342c723c */ /* 0x050ff0000000182c */
[C---:B------:R-:W-:Y:S08]  /*3740*/  HMMA.16816.F32 R40, R52.reuse, R26, R40 ;  /* 0x0000001a3428723c */ /* 0x040ff00000001828 */
[----:B-1----:R-:W-:Y:S01]  /*3750*/  HMMA.16816.F32 R36, R52, R56, R36 ;  /* 0x000000383424723c */ /* 0x002fe20000001824 */
[----:B---3--:R-:W-:-:S07]  /*3760*/  IADD3 R5, -R202, R191, -R144 ;  /* 0x000000bfca057210 */ /* 0x008fce0007ffe990 */
[C---:B------:R-:W-:Y:S08]  /*3770*/  HMMA.16816.F32 R32, R52.reuse, R58, R32 ;  /* 0x0000003a3420723c */ /* 0x040ff00000001820 */
[C---:B-----5:R-:W-:Y:S08]  /*3780*/  HMMA.16816.F32 R28, R52.reuse, R12, R28 ;  /* 0x0000000c341c723c */ /* 0x060ff0000000181c */
[C---:B------:R-:W-:Y:S08]  /*3790*/  HMMA.16816.F32 R64, R52.reuse, R14, R64 ;  /* 0x0000000e3440723c */ /* 0x040ff00000001840 */
[C---:B--2---:R-:W-:Y:S07]  /*37a0*/  HMMA.16816.F32 R72, R52.reuse, R8, R72 ;  /* 0x000000083448723c */ /* 0x044fee0000001848 */
[C---:B------:R-:W-:Y:S01]  /*37b0*/  IADD3 R9, R7.reuse, c[0x0][0x328], RZ ;  /* 0x0000ca0007097a10 */ /* 0x040fe20007ffe0ff */
[----:B------:R-:W-:Y:S01]  /*37c0*/  HMMA.16816.F32 R68, R52, R10, R68 ;  /* 0x0000000a3444723c */ /* 0x000fe20000001844 */
[----:B------:R-:W-:-:S03]  /*37d0*/  IADD3 R7, R7, UR19, RZ ;  /* 0x0000001307077c10 */ /* 0x000fc6000fffe0ff */
[----:B------:R-:W-:-:S03]  /*37e0*/  IMAD.IADD R6, R9, 0x1, R2 ;  /* 0x0000000109067824 */ /* 0x000fc600078e0202 */
[----:B------:R-:W-:Y:S01]  /*37f0*/  IMAD.IADD R11, R7, 0x1, R2 ;  /* 0x00000001070b7824 */ /* 0x000fe200078e0202 */
[----:B------:R-:W-:Y:S01]  /*3800*/  HMMA.16816.F32 R44, R60, R48, R44 ;  /* 0x000000303c2c723c */ /* 0x000fe2000000182c */
[----:B------:R-:W-:-:S07]  /*3810*/  IMNMX R13, R6, R5, PT ;  /* 0x00000005060d7217 */ /* 0x000fce0003800200 */
[C---:B------:R-:W-:Y:S08]  /*3820*/  HMMA.16816.F32 R40, R60.reuse, R50, R40 ;  /* 0x000000323c28723c */ /* 0x040ff00000001828 */
[C---:B------:R-:W-:Y:S08]  /*3830*/  HMMA.16816.F32 R36, R60.reuse, R20, R36 ;  /* 0x000000143c24723c */ /* 0x040ff00000001824 */
[C---:B------:R-:W-:Y:S08]  /*3840*/  HMMA.16816.F32 R32, R60.reuse, R22, R32 ;  /* 0x000000163c20723c */ /* 0x040ff00000001820 */
[C---:B------:R-:W-:Y:S08]  /*3850*/  HMMA.16816.F32 R28, R60.reuse, R16, R28 ;  /* 0x000000103c1c723c */ /* 0x040ff0000000181c */
[C---:B------:R-:W-:Y:S08]  /*3860*/  HMMA.16816.F32 R64, R60.reuse, R18, R64 ;  /* 0x000000123c40723c */ /* 0x040ff00000001840 */
[C---:B------:R-:W-:Y:S08]  /*3870*/  HMMA.16816.F32 R72, R60.reuse, R76, R72 ;  /* 0x0000004c3c48723c */ /* 0x040ff00000001848 */
[----:B------:R-:W-:Y:S01]  /*3880*/  HMMA.16816.F32 R68, R60, R78, R68 ;  /* 0x0000004e3c44723c */ /* 0x000fe20000001844 */
[----:B------:R-:W-:Y:S07]  /*3890*/  @!P3 BRA `(.L_x_994) ;  /* 0x000001500000b947 */ /* 0x000fee0003800000 */
        /* <DEDUP_REMOVED lines=11> */
.L_x_996:
[----:B------:R-:W-:-:S04]  /*3950*/  MOV R2, 0x1 ;  /* 0x0000000100027802 */ /* 0x000fc80000000f00 */
[----:B------:R-:W-:-:S13]  /*3960*/  ISETP.NE.AND P0, PT, R2, c[0x0][0x32c], PT ;  /* 0x0000cb0002007a0c */ /* 0x000fda0003f05270 */
[----:B------:R-:W-:-:S05]  /*3970*/  @P0 IMAD.HI.U32 R2, R15, c[0x0][0x330], RZ ;  /* 0x0000cc000f020a27 */ /* 0x000fca00078e00ff */
[----:B------:R-:W-:Y:S02]  /*3980*/  @P0 SHF.R.U32.HI R15, RZ, c[0x0][0x334], R2 ;  /* 0x0000cd00ff0f0a19 */ /* 0x000fe40000011602 */
.L_x_997:
[----:B------:R-:W-:Y:S05]  /*3990*/  BSYNC B0 ;  /* 0x0000000000007941 */ /* 0x000fea0003800000 */
.L_x_995:
[----:B------:R-:W-:-:S04]  /*39a0*/  IMAD R15, R15, c[0x0][0x32c], -R144 ;  /* 0x0000cb000f0f7a24 */ /* 0x000fc800078e0a90 */
[----:B------:R-:W-:-:S05]  /*39b0*/  IMAD.IADD R6, R15, 0x1, -R202 ;  /* 0x000000010f067824 */ /* 0x000fca00078e0aca */
[----:B------:R-:W-:Y:S02]  /*39c0*/  IADD3 R2, R6, c[0x0][0x32c], RZ ;  /* 0x0000cb0006027a10 */ /* 0x000fe40007ffe0ff */
[----:B------:R-:W-:Y:S02]  /*39d0*/  IMNMX R11, R11, R6, !PT ;  /* 0x000000060b0b7217 */ /* 0x000fe40007800200 */
[----:B------:R-:W-:Y:S02]  /*39e0*/  IMNMX R13, R13, R2, PT ;  /* 0x000000020d0d7217 */ /* 0x000fe40003800200 */
.L_x_994:
        /* <DEDUP_REMOVED lines=53> */
[----:B------:R-:W-:Y:S05]  /*3d40*/  @!P3 BRA `(.L_x_998) ;  /* 0x000001500000b947 */ /* 0x000fea0003800000 */
        /* <DEDUP_REMOVED lines=11> */
.L_x_1000:
[----:B------:R-:W-:-:S04]  /*3e00*/  MOV R0, 0x1 ;  /* 0x0000000100007802 */ /* 0x000fc80000000f00 */
[----:B------:R-:W-:-:S13]  /*3e10*/  ISETP.NE.AND P0, PT, R0, c[0x0][0x32c], PT ;  /* 0x0000cb0000007a0c */ /* 0x000fda0003f05270 */
[----:B------:R-:W-:-:S05]  /*3e20*/  @P0 IMAD.HI.U32 R0, R5, c[0x0][0x330], RZ ;  /* 0x0000cc0005000a27 */ /* 0x000fca00078e00ff */
[----:B------:R-:W-:Y:S02]  /*3e30*/  @P0 SHF.R.U32.HI R5, RZ, c[0x0][0x334], R0 ;  /* 0x0000cd00ff050a19 */ /* 0x000fe40000011600 */
.L_x_1001:
[----:B------:R-:W-:Y:S05]  /*3e40*/  BSYNC B0 ;  /* 0x0000000000007941 */ /* 0x000fea0003800000 */
.L_x_999:
[----:B------:R-:W-:-:S04]  /*3e50*/  IMAD R5, R5, c[0x0][0x32c], -R144 ;  /* 0x0000cb0005057a24 */ /* 0x000fc800078e0a90 */
[----:B------:R-:W-:-:S05]  /*3e60*/  IMAD.IADD R0, R5, 0x1, -R202 ;  /* 0x0000000105007824 */ /* 0x000fca00078e0aca */
[----:B------:R-:W-:Y:S02]  /*3e70*/  IADD3 R5, R0, c[0x0][0x32c], RZ ;  /* 0x0000cb0000057a10 */ /* 0x000fe40007ffe0ff */
[----:B------:R-:W-:Y:S02]  /*3e80*/  IMNMX R7, R7, R0, !PT ;  /* 0x0000000007077217 */ /* 0x000fe40007800200 */
[----:B------:R-:W-:Y:S02]  /*3e90*/  IMNMX R2, R2, R5, PT ;  /* 0x0000000502027217 */ /* 0x000fe40003800200 */
.L_x_998:
[----:B------:R-:W-:Y:S01]  /*3ea0*/  ISETP.GT.AND P0, PT, R7, 0x8, P1 ;  /* 0x000000080700780c */ /* 0x000fe20000f04270 */
[----:B------:R-:W-:-:S04]  /*3eb0*/  DEPBAR.LE SB0, 0x2 ;  /* 0x000080800000791a */ /* 0x000fc80000000000 */
[----:B------:R-:W-:Y:S01]  /*3ec0*/  BAR.SYNC.DEFER_BLOCKING 0x0 ;  /* 0x0000000000007b1d */ /* 0x000fe20000010000 */
[----:B------:R-:W-:Y:S01]  /*3ed0*/  ISETP.LT.OR P0, PT, R2, 0x9, P0 ;  /* 0x000000090200780c */ /* 0x000fe20000701670 */
[----:B------:R-:W-:-:S03]  /*3ee0*/  IMAD.SHL.U32 R181, R3, 0x2, RZ ;  /* 0x0000000203b57824 */ /* 0x000fc600078e00ff */
[----:B------:R-:W-:Y:S01]  /*3ef0*/  FSEL R5, R42, -INF , !P0 ;  /* 0xff8000002a057808 */ /* 0x000fe20004000000 */
[--C-:B------:R-:W-:Y:S01]  /*3f00*/  IMAD R180, R4, 0x2, R181.reuse ;  /* 0x0000000204b47824 */ /* 0x100fe200078e02b5 */
[----:B------:R-:W-:Y:S01]  /*3f10*/  ISETP.GT.AND P0, PT, R7, 0x9, P1 ;  /* 0x000000090700780c */ /* 0x000fe20000f04270 */
[C---:B------:R-:W-:Y:S02]  /*3f20*/  IMAD.IADD R171, R186.reuse, 0x1, R181 ;  /* 0x00000001baab7824 */ /* 0x040fe400078e02b5 */
[----:B------:R-:W-:Y:S01]  /*3f30*/  IMAD.IADD R163, R186, 0x1, R180 ;  /* 0x00000001baa37824 */ /* 0x000fe200078e02b4 */
[----:B------:R-:W-:Y:S01]  /*3f40*/  ISETP.LT.OR P0, PT, R2, 0xa, P0 ;  /* 0x0000000a0200780c */ /* 0x000fe20000701670 */
[----:B------:R-:W-:-:S03]  /*3f50*/  IMAD R4, R4, 0x2, R171 ;  /* 0x0000000204047824 */ /* 0x000fc600078e02ab */
[----:B------:R-:W-:Y:S02]  /*3f60*/  FSEL R43, R43, -INF , !P0 ;  /* 0xff8000002b2b7808 */ /* 0x000fe40004000000 */
[----:B------:R-:W-:-:S04]  /*3f70*/  ISETP.GT.AND P0, PT, R7, 0x10, P1 ;  /* 0x000000100700780c */ /* 0x000fc80000f04270 */
[----:B------:R-:W-:Y:S01]  /*3f80*/  ISETP.LT.OR P0, PT, R2, 0x11, P0 ;  /* 0x000000110200780c */ /* 0x000fe20000701670 */
[----:B------:R-:W-:Y:S03]  /*3f90*/  LDSM.16.MT88.4 R56, [R180+0x2100] ;  /* 0x00210000b438783b */ /* 0x000fe60000004200 */
[----:B------:R-:W-:Y:S02]  /*3fa0*/  FSEL R15, R38, -INF , !P0 ;  /* 0xff800000260f7808 */ /* 0x000fe40004000000 */
[----:B------:R-:W-:Y:S01]  /*3fb0*/  ISETP.GT.AND P0, PT, R7, 0x11, P1 ;  /* 0x000000110700780c */ /* 0x000fe20000f04270 */
[----:B------:R-:W-:Y:S03]  /*3fc0*/  LDSM.16.MT88.4 R124, [R181+0x100] ;  /* 0x00010000b57c783b */ /* 0x000fe60000004200 */
[----:B------:R-:W-:Y:S01]  /*3fd0*/  ISETP.LT.OR P0, PT, R2, 0x12, P0 ;  /* 0x000000120200780c */ /* 0x000fe20000701670 */
[----:B------:R-:W-:Y:S03]  /*3fe0*/  LDSM.16.MT88.4 R104, [R171+0x100] ;  /* 0x00010000ab68783b */ /* 0x000fe60000004200 */
[----:B------:R-:W-:Y:S01]  /*3ff0*/  FSEL R13, R39, -INF , !P0 ;  /* 0xff800000270d7808 */ /* 0x000fe20004000000 */
[----:B------:R-:W-:Y:S01]  /*4000*/  LDSM.16.MT88.4 R112, [R180+0x100] ;  /* 0x00010000b470783b */ /* 0x000fe20000004200 */
[----:B------:R-:W-:-:S03]  /*4010*/  ISETP.GT.AND P0, PT, R7, 0x18, P1 ;  /* 0x000000180700780c */ /* 0x000fc60000f04270 */
[----:B------:R-:W-:Y:S01]  /*4020*/  LDSM.16.MT88.4 R120, [R4+0x100] ;  /* 0x000100000478783b */ /* 0x000fe20000004200 */
[----:B------:R-:W-:-:S03]  /*4030*/  ISETP.LT.OR P0, PT, R2, 0x19, P0 ;  /* 0x000000190200780c */ /* 0x000fc60000701670 */
[----:B------:R-:W-:Y:S01]  /*4040*/  LDSM.16.MT88.4 R48, [R171+0x2100] ;  /* 0x00210000ab30783b */ /* 0x000fe20000004200 */
        /* <DEDUP_REMOVED lines=12> */
[----:B------:R-:W-:-:S04]  /*4110*/  ISETP.GT.AND P0, PT, R7, 0x21, P1 ;  /* 0x000000210700780c */ /* 0x000fc80000f04270 */
[----:B------:R-:W-:-:S04]  /*4120*/  ISETP.LT.OR P0, PT, R2, 0x22, P0 ;  /* 0x000000220200780c */ /* 0x000fc80000701670 */
[----:B------:R-:W-:Y:S02]  /*4130*/  FSEL R173, R31, -INF , !P0 ;  /* 0xff8000001fad7808 */ /* 0x000fe40004000000 */
[----:B------:R-:W-:Y:S01]  /*4140*/  ISETP.GT.AND P0, PT, R7, 0x28, P1 ;  /* 0x000000280700780c */ /* 0x000fe20000f04270 */
[----:B------:R-:W-:Y:S03]  /*4150*/  LDSM.16.MT88.4 R28, [R163+0x900] ;  /* 0x00090000a31c783b */ /* 0x000fe60000004200 */
[----:B------:R-:W-:-:S04]  /*4160*/  ISETP.LT.OR P0, PT, R2, 0x29, P0 ;  /* 0x000000290200780c */ /* 0x000fc80000701670 */
        /* <DEDUP_REMOVED lines=15> */
[----:B------:R-:W-:-:S04]  /*4260*/  ISETP.GT.AND P0, PT, R7, RZ, P1 ;  /* 0x000000ff0700720c */ /* 0x000fc80000f04270 */
[----:B------:R-:W-:-:S04]  /*4270*/  ISETP.LT.OR P0, PT, R2, 0x1, P0 ;  /* 0x000000010200780c */ /* 0x000fc80000701670 */
[----:B------:R-:W-:Y:S02]  /*4280*/  FSEL R46, R46, -INF , !P0 ;  /* 0xff8000002e2e7808 */ /* 0x000fe40004000000 */
[----:B------:R-:W-:Y:S02]  /*4290*/  ISETP.GT.AND P0, PT, R7, 0x38, P1 ;  /* 0x000000380700780c */ /* 0x000fe40000f04270 */
[----:B------:R-:W-:Y:S02]  /*42a0*/  FMNMX.FTZ R16, R46, R47, !PT ;  /* 0x0000002f2e107209 */ /* 0x000fe40007810000 */
[----:B------:R-:W-:Y:S02]  /*42b0*/  ISETP.LT.OR P0, PT, R2, 0x39, P0 ;  /* 0x000000390200780c */ /* 0x000fe40000701670 */
[----:B------:R-:W-:Y:S02]  /*42c0*/  FMNMX.FTZ R16, R5, R16, !PT ;  /* 0x0000001005107209 */ /* 0x000fe40007810000 */
[----:B------:R-:W-:-:S02]  /*42d0*/  FSEL R141, R70, -INF , !P0 ;  /* 0xff800000468d7808 */ /* 0x000fc40004000000 */
[----:B------:R-:W-:Y:S02]  /*42e0*/  ISETP.GT.AND P0, PT, R7, 0x39, P1 ;  /* 0x000000390700780c */ /* 0x000fe40000f04270 */
[----:B------:R-:W-:Y:S02]  /*42f0*/  FMNMX.FTZ R7, R44, R14, !PT ;  /* 0x0000000e2c077209 */ /* 0x000fe40007810000 */
[----:B------:R-:W-:Y:S02]  /*4300*/  FMNMX.FTZ R16, R43, R16, !PT ;  /* 0x000000102b107209 */ /* 0x000fe40007810000 */
[----:B------:R-:W-:Y:S02]  /*4310*/  FMNMX.FTZ R7, R40, R7, !PT ;  /* 0x0000000728077209 */ /* 0x000fe40007810000 */
[----:B------:R-:W-:Y:S02]  /*4320*/  FMNMX.FTZ R16, R15, R16, !PT ;  /* 0x000000100f107209 */ /* 0x000fe40007810000 */
        /* <DEDUP_REMOVED lines=11> */
[----:B------:R-:W-:Y:S02]  /*43e0*/  ISETP.LT.OR P0, PT, R2, 0x3a, P0 ;  /* 0x0000003a0200780c */ /* 0x000fe40000701670 */
        /* <DEDUP_REMOVED lines=9> */
[----:B------:R-:W-:Y:S02]  /*4480*/  FSEL R169, R71, -INF , !P0 ;  /* 0xff80000047a97808 */ /* 0x000fe40004000000 */
[----:B------:R-:W-:Y:S02]  /*4490*/  FMNMX.FTZ R7, R142, R7, !PT ;  /* 0x000000078e077209 */ /* 0x000fe40007810000 */
[----:B------:R-:W-:Y:S02]  /*44a0*/  FMNMX.FTZ R16, R141, R16, !PT ;  /* 0x000000108d107209 */ /* 0x000fe40007810000 */
[----:B------:R-:W-:-:S02]  /*44b0*/  FMNMX.FTZ R0, R140, R7, !PT ;  /* 0x000000078c007209 */ /* 0x000fc40007810000 */
[----:B------:R-:W-:-:S03]  /*44c0*/  FMNMX.FTZ R16, R169, R16, !PT ;  /* 0x00000010a9107209 */ /* 0x000fc60007810000 */
[----:B------:R-:W1:Y:S02]  /*44d0*/  SHFL.BFLY PT, R7, R0, 0x2, 0x1f ;  /* 0x0c401f0000077f89 */ /* 0x000e6400000e0000 */
[----:B-1----:R-:W-:-:S05]  /*44e0*/  FMNMX.FTZ R7, R0, R7, !PT ;  /* 0x0000000700077209 */ /* 0x002fca0007810000 */
[----:B------:R-:W1:Y:S02]  /*44f0*/  SHFL.BFLY PT, R2, R7, 0x1, 0x1f ;  /* 0x0c201f0007027f89 */ /* 0x000e6400000e0000 */
[----:B-1----:R-:W-:Y:S02]  /*4500*/  FMNMX.FTZ R2, R7, R2, !PT ;  /* 0x0000000207027209 */ /* 0x002fe40007810000 */
[----:B------:R-:W1:Y:S02]  /*4510*/  SHFL.BFLY PT, R7, R16, 0x2, 0x1f ;  /* 0x0c401f0010077f89 */ /* 0x000e6400000e0000 */
[C---:B------:R-:W-:Y:S01]  /*4520*/  FSETP.NEU.FTZ.AND P0, PT, R2.reuse, -INF , PT ;  /* 0xff8000000200780b */ /* 0x040fe20003f1d000 */
[----:B------:R-:W-:-:S05]  /*4530*/  FMUL.FTZ R179, R2, c[0x0][0x2d0] ;  /* 0x0000b40002b37a20 */ /* 0x000fca0000410000 */
[----:B------:R-:W-:-:S05]  /*4540*/  FSEL R179, R179, RZ, P0 ;  /* 0x000000ffb3b37208 */ /* 0x000fca0000000000 */
[--C-:B------:R-:W-:Y:S02]  /*4550*/  FFMA.FTZ R156, R40, c[0x0][0x2d0], -R179.reuse ;  /* 0x0000b400289c7a23 */ /* 0x100fe400000108b3 */
[--C-:B------:R-:W-:Y:S02]  /*4560*/  FFMA.FTZ R159, R44, c[0x0][0x2d0], -R179.reuse ;  /* 0x0000b4002c9f7a23 */ /* 0x100fe400000108b3 */
[--C-:B------:R-:W-:Y:S02]  /*4570*/  FFMA.FTZ R158, R14, c[0x0][0x2d0], -R179.reuse ;  /* 0x0000b4000e9e7a23 */ /* 0x100fe400000108b3 */
[--C-:B------:R-:W-:Y:S01]  /*4580*/  FFMA.FTZ R153, R12, c[0x0][0x2d0], -R179.reuse ;  /* 0x0000b4000c997a23 */ /* 0x100fe200000108b3 */
[----:B------:R-:W-:Y:S01]  /*4590*/  MUFU.EX2 R156, R156 ;  /* 0x0000009c009c7308 */ /* 0x000fe20000000800 */
[--C-:B------:R-:W-:Y:S02]  /*45a0*/  FFMA.FTZ R148, R6, c[0x0][0x2d0], -R179.reuse ;  /* 0x0000b40006947a23 */ /* 0x100fe400000108b3 */
[--C-:B------:R-:W-:Y:S01]  /*45b0*/  FFMA.FTZ R157, R10, c[0x0][0x2d0], -R179.reuse ;  /* 0x0000b4000a9d7a23 */ /* 0x100fe200000108b3 */
[----:B-1----:R-:W-:Y:S01]  /*45c0*/  FMNMX.FTZ R7, R16, R7, !PT ;  /* 0x0000000710077209 */ /* 0x002fe20007810000 */
[--C-:B------:R-:W-:Y:S01]  /*45d0*/  FFMA.FTZ R152, R8, c[0x0][0x2d0], -R179.reuse ;  /* 0x0000b40008987a23 */ /* 0x100fe200000108b3 */
[----:B------:R-:W-:Y:S01]  /*45e0*/  LDSM.16.MT88.4 R16, [R180+0x2900] ;  /* 0x00290000b410783b */ /* 0x000fe20000004200 */
[--C-:B------:R-:W-:Y:S01]  /*45f0*/  FFMA.FTZ R151, R32, c[0x0][0x2d0], -R179.reuse ;  /* 0x0000b40020977a23 */ /* 0x100fe200000108b3 */
[----:B------:R-:W-:Y:S01]  /*4600*/  MUFU.EX2 R159, R159 ;  /* 0x0000009f009f7308 */ /* 0x000fe20000000800 */
[--C-:B------:R-:W-:Y:S01]  /*4610*/  FFMA.FTZ R167, R172, c[0x0][0x2d0], -R179.reuse ;  /* 0x0000b400aca77a23 */ /* 0x100fe200000108b3 */
[----:B------:R-:W1:Y:S01]  /*4620*/  SHFL.BFLY PT, R0, R7, 0x1, 0x1f ;  /* 0x0c201f0007007f89 */ /* 0x000e6200000e0000 */
[----:B------:R-:W-:-:S02]  /*4630*/  FFMA.FTZ R165, R170, c[0x0][0x2d0], -R179 ;  /* 0x0000b400aaa57a23 */ /* 0x000fc400000108b3 */
[--C-:B------:R-:W-:Y:S01]  /*4640*/  FFMA.FTZ R164, R164, c[0x0][0x2d0], -R179.reuse ;  /* 0x0000b400a4a47a23 */ /* 0x100fe200000108b3 */
[----:B------:R-:W-:Y:S01]  /*4650*/  LDSM.16.MT88.4 R32, [R180+0x900] ;  /* 0x00090000b420783b */ /* 0x000fe20000004200 */
[--C-:B------:R-:W-:Y:S01]  /*4660*/  FFMA.FTZ R166, R166, c[0x0][0x2d0], -R179.reuse ;  /* 0x0000b400a6a67a23 */ /* 0x100fe200000108b3 */
[----:B------:R-:W2:Y:S01]  /*4670*/  MUFU.EX2 R158, R158 ;  /* 0x0000009e009e7308 */ /* 0x000ea20000000800 */
[----:B------:R-:W-:-:S07]  /*4680*/  FFMA.FTZ R176, R176, c[0x0][0x2d0], -R179 ;  /* 0x0000b400b0b07a23 */ /* 0x000fce00000108b3 */
[----:B------:R-:W3:Y:S01]  /*4690*/  MUFU.EX2 R153, R153 ;  /* 0x0000009900997308 */ /* 0x000ee20000000800 */
[----:B--2---:R-:W-:-:S07]  /*46a0*/  F2FP.PACK_AB R96, R158, R159 ;  /* 0x0000009f9e60723e */ /* 0x004fce00000000ff */
[----:B------:R-:W-:Y:S01]  /*46b0*/  MUFU.EX2 R157, R157 ;  /* 0x0000009d009d7308 */ /* 0x000fe20000000800 */
[----:B-1----:R-:W-:Y:S01]  /*46c0*/  FMNMX.FTZ R0, R7, R0, !PT ;  /* 0x0000000007007209 */ /* 0x002fe20007810000 */
[----:B------:R-:W-:-:S03]  /*46d0*/  FADD.FTZ R159, R159, R158 ;  /* 0x0000009e9f9f7221 */ /* 0x000fc60000010000 */
[C---:B------:R-:W-:Y:S01]  /*46e0*/  FSETP.NEU.FTZ.AND P0, PT, R0.reuse, -INF , PT ;  /* 0xff8000000000780b */ /* 0x040fe20003f1d000 */
[----:B------:R-:W-:Y:S01]  /*46f0*/  FMUL.FTZ R168, R0, c[0x0][0x2d0] ;  /* 0x0000b40000a87a20 */ /* 0x000fe20000410000 */
[C---:B---3--:R-:W-:Y:S01]  /*4700*/  F2FP.PACK_AB R98, R153.reuse, R156 ;  /* 0x0000009c9962723e */ /* 0x048fe200000000ff */
[----:B------:R-:W-:Y:S01]  /*4710*/  MUFU.EX2 R152, R152 ;  /* 0x0000009800987308 */ /* 0x000fe20000000800 */
[----:B------:R-:W-:Y:S02]  /*4720*/  FADD.FTZ R156, R156, R159 ;  /* 0x0000009f9c9c7221 */ /* 0x000fe40000010000 */
[----:B------:R-:W-:Y:S02]  /*4730*/  FSEL R168, R168, RZ, P0 ;  /* 0x000000ffa8a87208 */ /* 0x000fe40000000000 */
[----:B------:R-:W-:-:S03]  /*4740*/  FADD.FTZ R156, R153, R156 ;  /* 0x0000009c999c7221 */ /* 0x000fc60000010000 */
[--C-:B------:R-:W-:Y:S01]  /*4750*/  FFMA.FTZ R155, R43, c[0x0][0x2d0], -R168.reuse ;  /* 0x0000b4002b9b7a23 */ /* 0x100fe200000108a8 */
[----:B------:R-:W-:Y:S01]  /*4760*/  MUFU.EX2 R151, R151 ;  /* 0x0000009700977308 */ /* 0x000fe20000000800 */
[----:B------:R-:W1:Y:S01]  /*4770*/  LDSM.16.MT88.4 R40, [R181+0x2100] ;  /* 0x00210000b528783b */ /* 0x000e620000004200 */
[--C-:B------:R-:W-:Y:S02]  /*4780*/  FFMA.FTZ R161, R46, c[0x0][0x2d0], -R168.reuse ;  /* 0x0000b4002ea17a23 */ /* 0x100fe400000108a8 */
[--C-:B------:R-:W-:Y:S02]  /*4790*/  FFMA.FTZ R160, R47, c[0x0][0x2d0], -R168.reuse ;  /* 0x0000b4002fa07a23 */ /* 0x100fe400000108a8 */
[--C-:B------:R-:W-:Y:S02]  /*47a0*/  FFMA.FTZ R162, R5, c[0x0][0x2d0], -R168.reuse ;  /* 0x0000b40005a27a23 */ /* 0x100fe400000108a8 */
[----:B------:R-:W2:Y:S01]  /*47b0*/  LDSM.16.MT88.4 R4, [R4+0x4100] ;  /* 0x004100000404783b */ /* 0x000ea20000004200 */
[----:B------:R-:W-:Y:S01]  /*47c0*/  MUFU.EX2 R161, R161 ;  /* 0x000000a100a17308 */ /* 0x000fe20000000800 */
[----:B------:R-:W-:-:S02]  /*47d0*/  FFMA.FTZ R150, R11, c[0x0][0x2d0], -R168 ;  /* 0x0000b4000b967a23 */ /* 0x000fc400000108a8 */
[--C-:B------:R-:W-:Y:S02]  /*47e0*/  FFMA.FTZ R3, R9, c[0x0][0x2d0], -R168.reuse ;  /* 0x0000b40009037a23 */ /* 0x100fe400000108a8 */
[----:B------:R-:W3:Y:S01]  /*47f0*/  LDSM.16.MT88.4 R8, [R181+0x2900] ;  /* 0x00290000b508783b */ /* 0x000ee20000004200 */
[--C-:B------:R-:W-:Y:S02]  /*4800*/  FFMA.FTZ R154, R15, c[0x0][0x2d0], -R168.reuse ;  /* 0x0000b4000f9a7a23 */ /* 0x100fe400000108a8 */
[----:B------:R-:W4:Y:S01]  /*4810*/  MUFU.EX2 R160, R160 ;  /* 0x000000a000a07308 */ /* 0x000f220000000800 */
[--C-:B------:R-:W-:Y:S02]  /*4820*/  FFMA.FTZ R149, R13, c[0x0][0x2d0], -R168.reuse ;  /* 0x0000b4000d957a23 */ /* 0x100fe400000108a8 */
[----:B------:R-:W5:Y:S01]  /*4830*/  LDSM.16.MT88.4 R12, [R163+0x2900] ;  /* 0x00290000a30c783b */ /* 0x000f620000004200 */
[--C-:B------:R-:W-:Y:S02]  /*4840*/  FFMA.FTZ R170, R209, c[0x0][0x2d0], -R168.reuse ;  /* 0x0000b400d1aa7a23 */ /* 0x100fe400000108a8 */
[----:B------:R-:W-:-:S02]  /*4850*/  FFMA.FTZ R173, R173, c[0x0][0x2d0], -R168 ;  /* 0x0000b400adad7a23 */ /* 0x000fc400000108a8 */
[----:B------:R-:W-:Y:S01]  /*4860*/  MUFU.EX2 R162, R162 ;  /* 0x000000a200a27308 */ /* 0x000fe20000000800 */
[--C-:B------:R-:W-:Y:S02]  /*4870*/  FFMA.FTZ R172, R203, c[0x0][0x2d0], -R168.reuse ;  /* 0x0000b400cbac7a23 */ /* 0x100fe400000108a8 */
[----:B------:R-:W-:Y:S02]  /*4880*/  FFMA.FTZ R177, R177, c[0x0][0x2d0], -R168 ;  /* 0x0000b400b1b17a23 */ /* 0x000fe400000108a8 */
[--C-:B------:R-:W-:Y:S02]  /*4890*/  FFMA.FTZ R203, R174, c[0x0][0x2d0], -R179.reuse ;  /* 0x0000b400aecb7a23 */ /* 0x100fe400000108b3 */
[--C-:B------:R-:W-:Y:S01]  /*48a0*/  FFMA.FTZ R174, R142, c[0x0][0x2d0], -R179.reuse ;  /* 0x0000b4008eae7a23 */ /* 0x100fe200000108b3 */
[----:B------:R-:W1:Y:S01]  /*48b0*/  MUFU.EX2 R155, R155 ;  /* 0x0000009b009b7308 */ /* 0x000e620000000800 */
[----:B----4-:R-:W-:Y:S01]  /*48c0*/  F2FP.PACK_AB R97, R160, R161 ;  /* 0x000000a1a061723e */ /* 0x010fe200000000ff */
[----:B------:R-:W-:-:S02]  /*48d0*/  FFMA.FTZ R179, R140, c[0x0][0x2d0], -R179 ;  /* 0x0000b4008cb37a23 */ /* 0x000fc400000108b3 */
[--C-:B------:R-:W-:Y:S02]  /*48e0*/  FFMA.FTZ R175, R175, c[0x0][0x2d0], -R168.reuse ;  /* 0x0000b400afaf7a23 */ /* 0x100fe400000108a8 */
[--C-:B------:R-:W-:Y:S02]  /*48f0*/  FFMA.FTZ R178, R143, c[0x0][0x2d0], -R168.reuse ;  /* 0x0000b4008fb27a23 */ /* 0x100fe400000108a8 */
[----:B------:R-:W-:Y:S01]  /*4900*/  MUFU.EX2 R148, R148 ;  /* 0x0000009400947308 */ /* 0x000fe20000000800 */
[--C-:B------:R-:W-:Y:S02]  /*4910*/  FFMA.FTZ R204, R141, c[0x0][0x2d0], -R168.reuse ;  /* 0x0000b4008dcc7a23 */ /* 0x100fe400000108a8 */
[----:B------:R-:W-:Y:S01]  /*4920*/  FFMA.FTZ R169, R169, c[0x0][0x2d0], -R168 ;  /* 0x0000b400a9a97a23 */ /* 0x000fe200000108a8 */
[----:B------:R-:W-:Y:S01]  /*4930*/  LDSM.16.MT88.4 R140, [R171+0x3900] ;  /* 0x00390000ab8c783b */ /* 0x000fe20000004200 */
[----:B------:R-:W-:Y:S01]  /*4940*/  FADD.FTZ R161, R161, R160 ;  /* 0x000000a0a1a17221 */ /* 0x000fe20000010000 */
[----:B-1----:R-:W-:-:S02]  /*4950*/  F2FP.PACK_AB R99, R155, R162 ;  /* 0x000000a29b63723e */ /* 0x002fc400000000ff */
[----:B------:R-:W-:Y:S01]  /*4960*/  MUFU.EX2 R154, R154 ;  /* 0x0000009a009a7308 */ /* 0x000fe20000000800 */
[----:B------:R-:W-:-:S04]  /*4970*/  FADD.FTZ R162, R162, R161 ;  /* 0x000000a1a2a27221 */ /* 0x000fc80000010000 */
[----:B------:R-:W-:Y:S01]  /*4980*/  FADD.FTZ R155, R155, R162 ;  /* 0x000000a29b9b7221 */ /* 0x000fe20000010000 */
[C---:B------:R-:W-:Y:S02]  /*4990*/  HMMA.16816.F32 R36, R96.reuse, R40, RZ ;  /* 0x000000286024723c */ /* 0x040fe400000018ff */
[----:B------:R-:W1:Y:S06]  /*49a0*/  MUFU.EX2 R149, R149 ;  /* 0x0000009500957308 */ /* 0x000e6c0000000800 */
[C---:B------:R-:W-:Y:S02]  /*49b0*/  HMMA.16816.F32 R52, R96.reuse, R56, RZ ;  /* 0x000000386034723c */ /* 0x040fe400000018ff */
[----:B------:R-:W-:Y:S06]  /*49c0*/  MUFU.EX2 R150, R150 ;  /* 0x0000009600967308 */ /* 0x000fec0000000800 */
[C---:B------:R-:W-:Y:S02]  /*49d0*/  HMMA.16816.F32 R40, R96.reuse, R42, RZ ;  /* 0x0000002a6028723c */ /* 0x040fe400000018ff */
[----:B------:R-:W4:Y:S06]  /*49e0*/  MUFU.EX2 R3, R3 ;  /* 0x0000000300037308 */ /* 0x000f2c0000000800 */
        /* <DEDUP_REMOVED lines=35> */
[C---:B--2---:R-:W-:Y:S07]  /*4c20*/  HMMA.16816.F32 R92, R96.reuse, R4, RZ ;  /* 0x00000004605c723c */ /* 0x044fee00000018ff */
        /* <DEDUP_REMOVED lines=8> */
[----:B----4-:R-:W-:Y:S01]  /*4cb0*/  F2FP.PACK_AB R7, R3, R150 ;  /* 0x000000960307723e */ /* 0x010fe200000000ff */
        /* <DEDUP_REMOVED lines=13> */
[C---:B-----5:R-:W-:Y:S08]  /*4d90*/  HMMA.16816.F32 R60, R4.reuse, R12, R60 ;  /* 0x0000000c043c723c */ /* 0x060ff0000000183c */
        /* <DEDUP_REMOVED lines=129> */
[----:B------:R-:W-:Y:S02]  /*55b0*/  IADD3 R14, -R207, 0x10, RZ ;  /* 0x00000010cf0e7810 */ /* 0x000fe40007ffe1ff */
[----:B------:R-:W-:Y:S01]  /*55c0*/  SHF.L.U64.HI R7, R206, 0x1, R133 ;  /* 0x00000001ce077819 */ /* 0x000fe20000010285 */
[----:B------:R-:W-:Y:S01]  /*55d0*/  IMAD R196, R3, c[0x0][0x2b8], R196 ;  /* 0x0000ae0003c47a24 */ /* 0x000fe200078e02c4 */
[----:B------:R-:W-:-:S03]  /*55e0*/  LOP3.LUT R14, R14, 0xf, RZ, 0xc0, !PT ;  /* 0x0000000f0e0e7812 */ /* 0x000fc600078ec0ff */
[----:B------:R-:W-:Y:S01]  /*55f0*/  IMAD.WIDE.U32 R10, R196, c[0x0][0x1e0], RZ ;  /* 0x00007800c40a7a25 */ /* 0x000fe200078e00ff */
[----:B------:R-:W-:-:S05]  /*5600*/  SHF.R.S32.HI R3, RZ, 0x1f, R196 ;  /* 0x0000001fff037819 */ /* 0x000fca00000114c4 */
[----:B------:R-:W-:-:S04]  /*5610*/  IMAD R3, R3, c[0x0][0x1e0], RZ ;  /* 0x0000780003037a24 */ /* 0x000fc800078e02ff */
[----:B------:R-:W-:Y:S02]  /*5620*/  IMAD R8, R196, c[0x0][0x1e4], R3 ;  /* 0x00007900c4087a24 */ /* 0x000fe400078e0203 */
[----:B------:R-:W-:Y:S02]  /*5630*/  IMAD.SHL.U32 R3, R205, 0x2, RZ ;  /* 0x00000002cd037824 */ /* 0x000fe400078e00ff */
[----:B------:R-:W-:Y:S02]  /*5640*/  IMAD.IADD R9, R11, 0x1, R8 ;  /* 0x000000010b097824 */ /* 0x000fe400078e0208 */
[----:B------:R-:W-:Y:S01]  /*5650*/  IMAD.MOV.U32 R8, RZ, RZ, R10 ;  /* 0x000000ffff087224 */ /* 0x000fe200078e000a */
[----:B------:R-:W-:Y:S02]  /*5660*/  SHF.L.U64.HI R10, R188, 0x1, R145 ;  /* 0x00000001bc0a7819 */ /* 0x000fe40000010291 */
[----:B--2---:R-:W-:Y:S01]  /*5670*/  SHF.R.S32.HI R6, RZ, 0x1f, R195 ;  /* 0x0000001fff067819 */ /* 0x004fe200000114c3 */
        /* <DEDUP_REMOVED lines=9> */
[----:B------:R-:W-:Y:S02]  /*5710*/  IADD3.X R11, R5, UR18, R11, P0, !PT ;  /* 0x00000012050b7c10 */ /* 0x000fe400087fe40b */
        /* <DEDUP_REMOVED lines=31> */
.L_x_1002:
[----:B------:R-:W-:Y:S01]  /*5910*/  ULDC.64 UR4, c[0x0][0x2c8] ;  /* 0x0000b20000047ab9 */ /* 0x000fe20000000a00 */
[----:B------:R-:W0:Y:S01]  /*5920*/  LDGDEPBAR ;  /* 0x00000000000079af */ /* 0x000e220000000000 */
[----:B------:R-:W-:Y:S01]  /*5930*/  UIMAD.WIDE.U32 UR20, UR7, UR4, URZ ;  /* 0x00000004071472a5 */ /* 0x000fe2000f8e003f */
[----:B------:R-:W-:-:S03]  /*5940*/  IADD3 R209, R147, -0x2, RZ ;  /* 0xfffffffe93d17810 */ /* 0x000fc60007ffe0ff */
[----:B------:R-:W-:-:S06]  /*5950*/  @UP1 USHF.R.U32.HI UR7, URZ, UR5, UR21 ;  /* 0x000000053f071299 */ /* 0x000fcc0008011615 */
[----:B------:R-:W-:-:S04]  /*5960*/  IADD3 R146, R146, UR7, RZ ;  /* 0x0000000792927c10 */ /* 0x000fc8000fffe0ff */
[----:B------:R-:W-:Y:S01]  /*5970*/  IADD3 R4, R146, c[0x0][0x328], RZ ;  /* 0x0000ca0092047a10 */ /* 0x000fe20007ffe0ff */
[----:B------:R-:W-:Y:S05]  /*5980*/  @!P3 BRA `(.L_x_1003) ;  /* 0x000001100000b947 */ /* 0x000fea0003800000 */
[C---:B------:R-:W-:Y:S02]  /*5990*/  ISETP.GT.AND P0, PT, R146.reuse, RZ, PT ;  /* 0x000000ff9200720c */ /* 0x040fe40003f04270 */
[----:B------:R-:W-:-:S11]  /*59a0*/  IADD3 R3, R146, -0x1, RZ ;  /* 0xffffffff92037810 */ /* 0x000fd60007ffe0ff */
[----:B------:R-:W-:Y:S05]  /*59b0*/  @P0 BRA `(.L_x_1004) ;  /* 0x0000007000000947 */ /* 0x000fea0003800000 */
[----:B------:R-:W-:Y:S02]  /*59c0*/  IMAD.MOV.U32 R3, RZ, RZ, 0x1 ;  /* 0x00000001ff037424 */ /* 0x000fe400078e00ff */
[----:B------:R-:W-:-:S03]  /*59d0*/  IMAD.MOV R146, RZ, RZ, -R146 ;  /* 0x000000ffff927224 */ /* 0x000fc600078e0a92 */
[----:B------:R-:W-:-:S13]  /*59e0*/  ISETP.NE.AND P0, PT, R3, c[0x0][0x32c], PT ;  /* 0x0000cb0003007a0c */ /* 0x000fda0003f05270 */
[----:B------:R-:W-:-:S05]  /*59f0*/  @P0 IMAD.HI.U32 R3, R146, c[0x0][0x330], RZ ;  /* 0x0000cc0092030a27 */ /* 0x000fca00078e00ff */
[----:B------:R-:W-:-:S04]  /*5a00*/  @P0 SHF.R.U32.HI R146, RZ, c[0x0][0x334], R3 ;  /* 0x0000cd00ff920a19 */ /* 0x000fc80000011603 */
[----:B------:R-:W-:Y:S01]  /*5a10*/  LOP3.LUT R3, RZ, R146, RZ, 0x33, !PT ;  /* 0x00000092ff037212 */ /* 0x000fe200078e33ff */
[----:B------:R-:W-:Y:S05]  /*5a20*/  BRA `(.L_x_1005) ;  /* 0x0000004000007947 */ /* 0x000fea0003800000 */
.L_x_1004:
[----:B------:R-:W-:-:S04]  /*5a30*/  MOV R5, 0x1 ;  /* 0x0000000100057802 */ /* 0x000fc80000000f00 */
[----:B------:R-:W-:-:S13]  /*5a40*/  ISETP.NE.AND P0, PT, R5, c[0x0][0x32c], PT ;  /* 0x0000cb0005007a0c */ /* 0x000fda0003f05270 */
[----:B------:R-:W-:-:S05]  /*5a50*/  @P0 IMAD.HI.U32 R5, R3, c[0x0][0x330], RZ ;  /* 0x0000cc0003050a27 */ /* 0x000fca00078e00ff */
[----:B------:R-:W-:Y:S02]  /*5a60*/  @P0 SHF.R.U32.HI R3, RZ, c[0x0][0x334], R5 ;  /* 0x0000cd00ff030a19 */ /* 0x000fe40000011605 */
.L_x_1005:
[----:B-1----:R-:W-:-:S05]  /*5a70*/  MOV R6, c[0x0][0x32c] ;  /* 0x0000cb0000067a02 */ /* 0x002fca0000000f00 */
[----:B------:R-:W-:-:S05]  /*5a80*/  IMAD R3, R3, R6, c[0x0][0x32c] ;  /* 0x0000cb0003037624 */ /* 0x000fca00078e0206 */
[----:B------:R-:W-:-:S04]  /*5a90*/  IMNMX R4, R4, R3, PT ;  /* 0x0000000304047217 */ /* 0x000fc80003800200 */
.L_x_1003:
        /* <DEDUP_REMOVED lines=20> */
[----:B------:R-:W-:Y:S01]  /*5be0*/  UMOV UR20, URZ ;  /* 0x0000003f00147c82 */ /* 0x000fe20008000000 */
[----:B------:R-:W-:Y:S01]  /*5bf0*/  SEL R184, R184, 0xffffffe0, !P1 ;  /* 0xffffffe0b8b87807 */ /* 0x000fe20004800000 */
[----:B------:R-:W-:-:S02]  /*5c00*/  UMOV UR5, 0x1 ;  /* 0x0000000100057882 */ /* 0x000fc40000000000 */
.L_x_1017:
[----:B------:R-:W-:Y:S04]  /*5c10*/  DEPBAR.LE SB0, 0x2 ;  /* 0x000080800000791a */ /* 0x000fe80000000000 */
[----:B------:R-:W-:Y:S01]  /*5c20*/  BAR.SYNC.DEFER_BLOCKING 0x0 ;  /* 0x0000000000007b1d */ /* 0x000fe20000010000 */
[----:B------:R-:W-:Y:S01]  /*5c30*/  UIMAD UR4, UR5, 0x6000, URZ ;  /* 0x00006000050478a4 */ /* 0x000fe2000f8e023f */
[----:B------:R-:W-:Y:S05]  /*5c40*/  ISETP.GE.AND P0, PT, R190, R209, PT ;  /* 0x000000d1be00720c */ /* 0x000fea0003f06270 */
[----:B-1----:R-:W-:Y:S05]  /*5c50*/  IADD3 R134, R187, UR4, RZ ;  /* 0x00000004bb867c10 */ /* 0x002fea000fffe0ff */
[----:B------:R-:W-:Y:S01]  /*5c60*/  IMAD.IADD R0, R184, 0x1, R134 ;  /* 0x00000001b8007824 */ /* 0x000fe200078e0286 */
[----:B------:R1:W2:Y:S04]  /*5c70*/  LDSM.16.M88.4 R136, [R189] ;  /* 0x00000000bd88783b */ /* 0x0002a80000000200 */
        /* <DEDUP_REMOVED lines=20> */
[----:B------:R-:W-:Y:S02]  /*5dc0*/  IMAD R6, R195, c[0x0][0x21c], R6 ;  /* 0x00008700c3067a24 */ /* 0x000fe400078e0206 */
[----:B------:R-:W-:Y:S04]  /*5dd0*/  IMAD.IADD R9, R9, 0x1, R5 ;  /* 0x0000000109097824 */ /* 0x000fe800078e0205 */
[----:B------:R-:W-:Y:S05]  /*5de0*/  IMAD.WIDE.U32 R8, R195, c[0x0][0x218], R8 ;  /* 0x00008600c3087a25 */ /* 0x000fea00078e0008 */
[----:B------:R-:W-:Y:S02]  /*5df0*/  IADD3 R5, P0, R8, UR16, RZ ;  /* 0x0000001008057c10 */ /* 0x000fe4000ff1e0ff */
[----:B------:R-:W-:Y:S02]  /*5e00*/  IADD3 R8, -R212, 0x10, RZ ;  /* 0x00000010d4087810 */ /* 0x000fe40007ffe1ff */
[----:B------:R-:W-:Y:S02]  /*5e10*/  IADD3.X R6, R9, UR9, R6, P0, !PT ;  /* 0x0000000909067c10 */ /* 0x000fe400087fe406 */
[C---:B------:R-:W-:Y:S02]  /*5e20*/  LEA R4, P0, R5.reuse, c[0x0][0x1f8], 0x1 ;  /* 0x00007e0005047a11 */ /* 0x040fe400078008ff */
[----:B------:R-:W-:Y:S02]  /*5e30*/  LOP3.LUT R8, R8, 0xf, RZ, 0xc0, !PT ;  /* 0x0000000f08087812 */ /* 0x000fe400078ec0ff */
[----:B------:R-:W-:Y:S02]  /*5e40*/  LEA.HI.X R2, R5, c[0x0][0x1fc], R6, 0x1, P0 ;  /* 0x00007f0005027a11 */ /* 0x000fe400000f0c06 */
[----:B------:R-:W5:Y:S04]  /*5e50*/  SHFL.IDX PT, R6, R4, 0x1, 0x181f ;  /* 0x00381f0004067f89 */ /* 0x000f6800000e0000 */
[----:B------:R-:W4:Y:S04]  /*5e60*/  SHFL.IDX PT, R10, R2, 0x1, 0x181f ;  /* 0x00381f00020a7f89 */ /* 0x000f2800000e0000 */
[----:B------:R-:W3:Y:S04]  /*5e70*/  SHFL.IDX PT, R5, R4, RZ, 0x181f ;  /* 0x00181fff04057589 */ /* 0x000ee800000e0000 */
[----:B------:R-:W2:Y:S01]  /*5e80*/  SHFL.IDX PT, R2, R2, RZ, 0x181f ;  /* 0x00181fff02027589 */ /* 0x000ea200000e0000 */
[----:B-----5:R-:W-:Y:S04]  /*5e90*/  IADD3 R12, P1, P0, R13, R6, R216 ;  /* 0x000000060d0c7210 */ /* 0x020fe8000783e0d8 */
[----:B----4-:R-:W-:Y:S02]  /*5ea0*/  IADD3.X R13, RZ, R10, R217, P1, P0 ;  /* 0x0000000aff0d7210 */ /* 0x010fe40000fe04d9 */
[----:B------:R-:W-:Y:S04]  /*5eb0*/  IADD3 R8, P1, P0, R8, R6, R213 ;  /* 0x0000000608087210 */ /* 0x000fe8000783e0d5 */
[----:B------:R-:W-:Y:S02]  /*5ec0*/  IADD3.X R9, RZ, R10, R214, P1, P0 ;  /* 0x0000000aff097210 */ /* 0x000fe40000fe04d6 */
[----:B------:R-:W-:Y:S04]  /*5ed0*/  IADD3 R6, P1, P0, R7, R6, R210 ;  /* 0x0000000607067210 */ /* 0x000fe8000783e0d2 */
[----:B------:R-:W-:Y:S02]  /*5ee0*/  IADD3.X R7, RZ, R10, R211, P1, P0 ;  /* 0x0000000aff077210 */ /* 0x000fe40000fe04d3 */
[C---:B---3--:R-:W-:Y:S05]  /*5ef0*/  IADD3 R16, P0, R5.reuse, R216, RZ ;  /* 0x000000d805107210 */ /* 0x048fea0007f1e0ff */
[C---:B--2---:R-:W-:Y:S01]  /*5f00*/  IMAD.X R17, R2.reuse, 0x1, R217, P0 ;  /* 0x0000000102117824 */ /* 0x044fe200000e06d9 */
[C---:B------:R-:W-:Y:S05]  /*5f10*/  IADD3 R14, P0, R5.reuse, R213, RZ ;  /* 0x000000d5050e7210 */ /* 0x040fea0007f1e0ff */
[C---:B------:R-:W-:Y:S01]  /*5f20*/  IMAD.X R15, R2.reuse, 0x1, R214, P0 ;  /* 0x00000001020f7824 */ /* 0x040fe200000e06d6 */
[----:B------:R-:W-:Y:S01]  /*5f30*/  IADD3 R18, P0, R5, R210, RZ ;  /* 0x000000d205127210 */ /* 0x000fe20007f1e0ff */
[----:B------:R-:W-:Y:S04]  /*5f40*/  IMAD.U32 R5, RZ, RZ, UR20 ;  /* 0x00000014ff057e24 */ /* 0x000fe8000f8e00ff */
[----:B------:R-:W-:Y:S02]  /*5f50*/  IMAD R11, R5, 0x6000, R194 ;  /* 0x00006000050b7824 */ /* 0x000fe400078e02c2 */
[----:B------:R-:W-:Y:S01]  /*5f60*/  IMAD.X R19, R2, 0x1, R211, P0 ;  /* 0x0000000102137824 */ /* 0x000fe200000e06d3 */
[----:B------:R-:W-:Y:S02]  /*5f70*/  ISETP.NE.U32.AND P0, PT, R215, RZ, PT ;  /* 0x000000ffd700720c */ /* 0x000fe40003f05070 */
        /* <DEDUP_REMOVED lines=10> */
.L_x_1007:
[C---:B--23--:R-:W-:Y:S01]  /*6020*/  HMMA.16816.F32 R4, R136.reuse, R140, RZ ;  /* 0x0000008c8804723c */ /* 0x04cfe200000018ff */
[----:B------:R-:W0:Y:S01]  /*6030*/  LDGDEPBAR ;  /* 0x00000000000079af */ /* 0x000e220000000000 */
[----:B------:R-:W-:Y:S01]  /*6040*/  PLOP3.LUT P0, PT, PT, PT, UP1, 0x80, 0x0 ;  /* 0x000000000000781c */ /* 0x000fe20003f0f018 */
[----:B------:R-:W-:Y:S01]  /*6050*/  UIADD3 UR7, UR20, 0x1, URZ ;  /* 0x0000000114077890 */ /* 0x000fe2000fffe03f */
[C---:B------:R-:W-:Y:S01]  /*6060*/  IMAD.IADD R2, R135.reuse, 0x1, R134 ;  /* 0x0000000187027824 */ /* 0x040fe200078e0286 */
[----:B------:R-:W-:Y:S01]  /*6070*/  IADD3 R134, R184, R134, R135 ;  /* 0x00000086b8867210 */ /* 0x000fe20007ffe087 */
[----:B------:R-:W-:Y:S01]  /*6080*/  IMAD.IADD R133, R135, 0x1, R0 ;  /* 0x0000000187857824 */ /* 0x000fe200078e0200 */
[----:B------:R-:W-:Y:S01]  /*6090*/  ISETP.GE.AND P3, PT, R193, 0x1, PT ;  /* 0x00000001c100780c */ /* 0x000fe20003f66270 */
[C---:B------:R-:W-:Y:S01]  /*60a0*/  HMMA.16816.F32 R8, R136.reuse, R142, RZ ;  /* 0x0000008e8808723c */ /* 0x040fe200000018ff */
[----:B------:R-:W-:Y:S01]  /*60b0*/  LDSM.16.M88.4 R140, [R2+0xc100] ;  /* 0x00c10000028c783b */ /* 0x000fe20000000200 */
[----:B------:R-:W-:Y:S04]  /*60c0*/  UISETP.GE.AND UP0, UPT, UR20, 0x1, UPT ;  /* 0x000000011400788c */ /* 0x000fe8000bf06270 */
[----:B------:R-:W-:Y:S01]  /*60d0*/  USEL UR20, UR7, URZ, !UP0 ;  /* 0x0000003f07147287 */ /* 0x000fe2000c000000 */
[----:B------:R-:W-:Y:S01]  /*60e0*/  LDSM.16.M88.4 R176, [R134+0x11100] ;  /* 0x0111000086b0783b */ /* 0x000fe20000000200 */
[C---:B----4-:R-:W-:Y:S01]  /*60f0*/  HMMA.16816.F32 R12, R136.reuse, R144, RZ ;  /* 0x00000090880c723c */ /* 0x050fe200000018ff */
[----:B------:R-:W-:Y:S01]  /*6100*/  @P0 IMAD.HI.U32 R219, R201, c[0x0][0x2c8], RZ ;  /* 0x0000b200c9db0a27 */ /* 0x000fe200078e00ff */
[----:B------:R-:W-:Y:S06]  /*6110*/  PLOP3.LUT P0, PT, PT, PT, UP1, 0x80, 0x0 ;  /* 0x000000000000781c */ /* 0x000fec0003f0f018 */
[C---:B------:R-:W-:Y:S01]  /*6120*/  HMMA.16816.F32 R16, R136.reuse, R146, RZ ;  /* 0x000000928810723c */ /* 0x040fe200000018ff */
[----:B------:R-:W-:Y:S07]  /*6130*/  LDSM.16.M88.4 R144, [R2+0xc900] ;  /* 0x00c900000290783b */ /* 0x000fee0000000200 */
[C---:B-1----:R-:W-:Y:S08]  /*6140*/  HMMA.16816.F32 R20, R136.reuse, R148, RZ ;  /* 0x000000948814723c */ /* 0x042ff000000018ff */
[C---:B------:R-:W-:Y:S01]  /*6150*/  HMMA.16816.F32 R24, R136.reuse, R150, RZ ;  /* 0x000000968818723c */ /* 0x040fe200000018ff */
[----:B------:R-:W-:Y:S07]  /*6160*/  LDSM.16.M88.4 R148, [R2+0xd100] ;  /* 0x00d100000294783b */ /* 0x000fee0000000200 */
[C---:B------:R-:W-:Y:S08]  /*6170*/  HMMA.16816.F32 R28, R136.reuse, R152, RZ ;  /* 0x00000098881c723c */ /* 0x040ff000000018ff */
[----:B------:R-:W-:Y:S01]  /*6180*/  HMMA.16816.F32 R32, R136, R154, RZ ;  /* 0x0000009a8820723c */ /* 0x000fe200000018ff */
[----:B------:R-:W1:Y:S06]  /*6190*/  LDSM.16.M88.4 R136, [R183] ;  /* 0x00000000b788783b */ /* 0x000e6c0000000200 */
[----:B------:R-:W2:Y:S01]  /*61a0*/  LDSM.16.M88.4 R152, [R2+0xd900] ;  /* 0x00d900000298783b */ /* 0x000ea20000000200 */
        /* <DEDUP_REMOVED lines=11> */
[----:B------:R-:W3:Y:S06]  /*6260*/  LDSM.16.M88.4 R156, [R182] ;  /* 0x00000000b69c783b */ /* 0x000eec0000000200 */
[----:B------:R-:W-:Y:S01]  /*6270*/  LDSM.16.M88.4 R172, [R134+0x10900] ;  /* 0x0109000086ac783b */ /* 0x000fe20000000200 */
[C---:B-1----:R-:W-:Y:S08]  /*6280*/  HMMA.16816.F32 R4, R136.reuse, R140, R4 ;  /* 0x0000008c8804723c */ /* 0x042ff00000001804 */
[C---:B------:R-:W-:Y:S01]  /*6290*/  HMMA.16816.F32 R8, R136.reuse, R142, R8 ;  /* 0x0000008e8808723c */ /* 0x040fe20000001808 */
[----:B------:R-:W1:Y:S07]  /*62a0*/  LDSM.16.M88.4 R140, [R133+0xc900] ;  /* 0x00c90000858c783b */ /* 0x000e6e0000000200 */
[C---:B------:R-:W-:Y:S08]  /*62b0*/  HMMA.16816.F32 R12, R136.reuse, R144, R12 ;  /* 0x00000090880c723c */ /* 0x040ff0000000180c */
[C---:B------:R-:W-:Y:S01]  /*62c0*/  HMMA.16816.F32 R16, R136.reuse, R146, R16 ;  /* 0x000000928810723c */ /* 0x040fe20000001810 */
[----:B------:R-:W4:Y:S07]  /*62d0*/  LDSM.16.M88.4 R144, [R133+0xd100] ;  /* 0x00d100008590783b */ /* 0x000f2e0000000200 */
[C---:B------:R-:W-:Y:S08]  /*62e0*/  HMMA.16816.F32 R20, R136.reuse, R148, R20 ;  /* 0x000000948814723c */ /* 0x040ff00000001814 */
[C---:B------:R-:W-:Y:S01]  /*62f0*/  HMMA.16816.F32 R24, R136.reuse, R150, R24 ;  /* 0x000000968818723c */ /* 0x040fe20000001818 */
[----:B------:R-:W5:Y:S07]  /*6300*/  LDSM.16.M88.4 R148, [R133+0xd900] ;  /* 0x00d900008594783b */ /* 0x000f6e0000000200 */
[C---:B--2---:R-:W-:Y:S08]  /*6310*/  HMMA.16816.F32 R28, R136.reuse, R152, R28 ;  /* 0x00000098881c723c */ /* 0x044ff0000000181c */
[----:B------:R-:W-:Y:S01]  /*6320*/  HMMA.16816.F32 R32, R136, R154, R32 ;  /* 0x0000009a8820723c */ /* 0x000fe20000001820 */
[----:B------:R-:W-:Y:S06]  /*6330*/  LDSM.16.M88.4 R136, [R189+0x4000] ;  /* 0x00400000bd88783b */ /* 0x000fec0000000200 */
[----:B------:R-:W2:Y:S01]  /*6340*/  LDSM.16.M88.4 R152, [R187+UR4+0xe100] ;  /* 0x00e10004bb98783b */ /* 0x000ea20008000200 */
[C---:B---3--:R-:W-:Y:S08]  /*6350*/  HMMA.16816.F32 R4, R156.reuse, R160, R4 ;  /* 0x000000a09c04723c */ /* 0x048ff00000001804 */
[C---:B------:R-:W-:Y:S01]  /*6360*/  HMMA.16816.F32 R8, R156.reuse, R162, R8 ;  /* 0x000000a29c08723c */ /* 0x040fe20000001808 */
[----:B------:R-:W-:Y:S07]  /*6370*/  LDSM.16.M88.4 R160, [R187+UR4+0xf100] ;  /* 0x00f10004bba0783b */ /* 0x000fee0008000200 */
[C---:B-1----:R-:W-:Y:S08]  /*6380*/  HMMA.16816.F32 R12, R156.reuse, R140, R12 ;  /* 0x0000008c9c0c723c */ /* 0x042ff0000000180c */
[C---:B------:R-:W-:Y:S01]  /*6390*/  HMMA.16816.F32 R16, R156.reuse, R142, R16 ;  /* 0x0000008e9c10723c */ /* 0x040fe20000001810 */
[----:B------:R-:W1:Y:S07]  /*63a0*/  LDSM.16.M88.4 R140, [R187+UR4+0xe900] ;  /* 0x00e90004bb8c783b */ /* 0x000e6e0008000200 */
[C---:B----4-:R-:W-:Y:S08]  /*63b0*/  HMMA.16816.F32 R20, R156.reuse, R144, R20 ;  /* 0x000000909c14723c */ /* 0x050ff00000001814 */
[C---:B------:R-:W-:Y:S01]  /*63c0*/  HMMA.16816.F32 R24, R156.reuse, R146, R24 ;  /* 0x000000929c18723c */ /* 0x040fe20000001818 */
[----:B------:R-:W3:Y:S07]  /*63d0*/  LDSM.16.M88.4 R144, [R187+UR4+0xf900] ;  /* 0x00f90004bb90783b */ /* 0x000eee0008000200 */
[C---:B-----5:R-:W-:Y:S08]  /*63e0*/  HMMA.16816.F32 R28, R156.reuse, R148, R28 ;  /* 0x000000949c1c723c */ /* 0x060ff0000000181c */
[----:B------:R-:W-:Y:S01]  /*63f0*/  HMMA.16816.F32 R32, R156, R150, R32 ;  /* 0x000000969c20723c */ /* 0x000fe20000001820 */
[----:B------:R-:W4:Y:S06]  /*6400*/  LDSM.16.M88.4 R148, [R0+0xe900] ;  /* 0x00e900000094783b */ /* 0x000f2c0000000200 */
[----:B------:R-:W-:Y:S01]  /*6410*/  LDSM.16.M88.4 R156, [R2+0xf900] ;  /* 0x00f90000029c783b */ /* 0x000fe20000000200 */
[C---:B--2---:R-:W-:Y:S08]  /*6420*/  HMMA.16816.F32 R4, R136.reuse, R152, R4 ;  /* 0x000000988804723c */ /* 0x044ff00000001804 */
        /* <DEDUP_REMOVED lines=8> */
[C---:B---3--:R-:W-:Y:S08]  /*64b0*/  HMMA.16816.F32 R28, R136.reuse, R144, R28 ;  /* 0x00000090881c723c */ /* 0x048ff0000000181c */
[----:B------:R-:W-:Y:S01]  /*64c0*/  HMMA.16816.F32 R32, R136, R146, R32 ;  /* 0x000000928820723c */ /* 0x000fe20000001820 */
[----:B------:R-:W-:Y:S06]  /*64d0*/  LDSM.16.M88.4 R136, [R183+0x4000] ;  /* 0x00400000b788783b */ /* 0x000fec0000000200 */
[----:B------:R-:W2:Y:S01]  /*64e0*/  LDSM.16.M88.4 R144, [R2+0xe100] ;  /* 0x00e100000290783b */ /* 0x000ea20000000200 */
[C---:B------:R-:W-:Y:S08]  /*64f0*/  HMMA.16816.F32 R4, R164.reuse, R168, R4 ;  /* 0x000000a8a404723c */ /* 0x040ff00000001804 */
[C---:B------:R-:W-:Y:S01]  /*6500*/  HMMA.16816.F32 R8, R164.reuse, R170, R8 ;  /* 0x000000aaa408723c */ /* 0x040fe20000001808 */
[----:B------:R-:W-:Y:S07]  /*6510*/  LDSM.16.M88.4 R168, [R134+0xf900] ;  /* 0x00f9000086a8783b */ /* 0x000fee0000000200 */
[C---:B----4-:R-:W-:Y:S08]  /*6520*/  HMMA.16816.F32 R12, R164.reuse, R148, R12 ;  /* 0x00000094a40c723c */ /* 0x050ff0000000180c */
[C---:B------:R-:W-:Y:S01]  /*6530*/  HMMA.16816.F32 R16, R164.reuse, R150, R16 ;  /* 0x00000096a410723c */ /* 0x040fe20000001810 */
[----:B------:R-:W3:Y:S07]  /*6540*/  LDSM.16.M88.4 R148, [R2+0xe900] ;  /* 0x00e900000294783b */ /* 0x000eee0000000200 */
[C---:B-1----:R-:W-:Y:S08]  /*6550*/  HMMA.16816.F32 R20, R164.reuse, R140, R20 ;  /* 0x0000008ca414723c */ /* 0x042ff00000001814 */
[C---:B------:R-:W-:Y:S01]  /*6560*/  HMMA.16816.F32 R24, R164.reuse, R142, R24 ;  /* 0x0000008ea418723c */ /* 0x040fe20000001818 */
[----:B------:R-:W1:Y:S07]  /*6570*/  LDSM.16.M88.4 R140, [R2+0xf100] ;  /* 0x00f10000028c783b */ /* 0x000e6e0000000200 */
[C---:B------:R-:W-:Y:S08]  /*6580*/  HMMA.16816.F32 R28, R164.reuse, R152, R28 ;  /* 0x00000098a41c723c */ /* 0x040ff0000000181c */
[----:B------:R-:W-:Y:S01]  /*6590*/  HMMA.16816.F32 R32, R164, R154, R32 ;  /* 0x0000009aa420723c */ /* 0x000fe20000001820 */
[----:B------:R-:W4:Y:S06]  /*65a0*/  LDSM.16.M88.4 R152, [R182+0x4000] ;  /* 0x00400000b698783b */ /* 0x000f2c0000000200 */
[----:B------:R-:W-:Y:S01]  /*65b0*/  LDSM.16.M88.4 R164, [R134+0xf100] ;  /* 0x00f1000086a4783b */ /* 0x000fe20000000200 */
[C---:B--2---:R-:W-:Y:S08]  /*65c0*/  HMMA.16816.F32 R4, R136.reuse, R144, R4 ;  /* 0x000000908804723c */ /* 0x044ff00000001804 */
[C---:B------:R-:W-:Y:S01]  /*65d0*/  HMMA.16816.F32 R8, R136.reuse, R146, R8 ;  /* 0x000000928808723c */ /* 0x040fe20000001808 */
[----:B------:R-:W2:Y:S07]  /*65e0*/  LDSM.16.M88.4 R144, [R134+0xe900] ;  /* 0x00e900008690783b */ /* 0x000eae0000000200 */
[C---:B---3--:R-:W-:Y:S08]  /*65f0*/  HMMA.16816.F32 R12, R136.reuse, R148, R12 ;  /* 0x00000094880c723c */ /* 0x048ff0000000180c */
[C---:B------:R-:W-:Y:S01]  /*6600*/  HMMA.16816.F32 R16, R136.reuse, R150, R16 ;  /* 0x000000968810723c */ /* 0x040fe20000001810 */
[----:B------:R-:W-:Y:S07]  /*6610*/  LDSM.16.M88.4 R148, [R187+UR4+0x10100] ;  /* 0x01010004bb94783b */ /* 0x000fee0008000200 */
[C---:B-1----:R-:W-:Y:S08]  /*6620*/  HMMA.16816.F32 R20, R136.reuse, R140, R20 ;  /* 0x0000008c8814723c */ /* 0x042ff00000001814 */
[C---:B------:R-:W-:Y:S01]  /*6630*/  HMMA.16816.F32 R24, R136.reuse, R142, R24 ;  /* 0x0000008e8818723c */ /* 0x040fe20000001818 */
[----:B------:R-:W1:Y:S07]  /*6640*/  LDSM.16.M88.4 R140, [R189+0x8000] ;  /* 0x00800000bd8c783b */ /* 0x000e6e0000000200 */
[C---:B------:R-:W-:Y:S08]  /*6650*/  HMMA.16816.F32 R28, R136.reuse, R156, R28 ;  /* 0x0000009c881c723c */ /* 0x040ff0000000181c */
[----:B------:R-:W-:Y:S01]  /*6660*/  HMMA.16816.F32 R32, R136, R158, R32 ;  /* 0x0000009e8820723c */ /* 0x000fe20000001820 */
[----:B------:R-:W3:Y:S06]  /*6670*/  LDSM.16.M88.4 R136, [R187+UR4+0x10900] ;  /* 0x01090004bb88783b */ /* 0x000eec0008000200 */
[----:B------:R-:W-:Y:S01]  /*6680*/  LDSM.16.M88.4 R156, [R187+UR4+0x11900] ;  /* 0x01190004bb9c783b */ /* 0x000fe20008000200 */
        /* <DEDUP_REMOVED lines=8> */
[----:B------:R-:W4:Y:S07]  /*6710*/  LDSM.16.M88.4 R164, [R0+0x10100] ;  /* 0x0101000000a4783b */ /* 0x000f2e0000000200 */
[C---:B------:R-:W-:Y:S08]  /*6720*/  HMMA.16816.F32 R28, R152.reuse, R168, R28 ;  /* 0x000000a8981c723c */ /* 0x040ff0000000181c */
[----:B------:R-:W-:Y:S01]  /*6730*/  HMMA.16816.F32 R32, R152, R170, R32 ;  /* 0x000000aa9820723c */ /* 0x000fe20000001820 */
[----:B------:R-:W5:Y:S06]  /*6740*/  LDSM.16.M88.4 R152, [R0+0x10900] ;  /* 0x010900000098783b */ /* 0x000f6c0000000200 */
[----:B------:R-:W-:Y:S01]  /*6750*/  LDSM.16.M88.4 R168, [R133+0x10100] ;  /* 0x0101000085a8783b */ /* 0x000fe20000000200 */
[C---:B-1----:R-:W-:Y:S08]  /*6760*/  HMMA.16816.F32 R4, R140.reuse, R148, R4 ;  /* 0x000000948c04723c */ /* 0x042ff00000001804 */
[C---:B------:R-:W-:Y:S01]  /*6770*/  HMMA.16816.F32 R8, R140.reuse, R150, R8 ;  /* 0x000000968c08723c */ /* 0x040fe20000001808 */
[----:B------:R-:W1:Y:S07]  /*6780*/  LDSM.16.M88.4 R148, [R0+0x11100] ;  /* 0x011100000094783b */ /* 0x000e6e0000000200 */
[C---:B---3--:R-:W-:Y:S08]  /*6790*/  HMMA.16816.F32 R12, R140.reuse, R136, R12 ;  /* 0x000000888c0c723c */ /* 0x048ff0000000180c */
[C---:B------:R-:W-:Y:S01]  /*67a0*/  HMMA.16816.F32 R16, R140.reuse, R138, R16 ;  /* 0x0000008a8c10723c */ /* 0x040fe20000001810 */
[----:B------:R-:W3:Y:S07]  /*67b0*/  LDSM.16.M88.4 R136, [R0+0x11900] ;  /* 0x011900000088783b */ /* 0x000eee0000000200 */
[C---:B--2---:R-:W-:Y:S08]  /*67c0*/  HMMA.16816.F32 R20, R140.reuse, R144, R20 ;  /* 0x000000908c14723c */ /* 0x044ff00000001814 */
[C---:B------:R-:W-:Y:S01]  /*67d0*/  HMMA.16816.F32 R24, R140.reuse, R146, R24 ;  /* 0x000000928c18723c */ /* 0x040fe20000001818 */
[----:B------:R-:W-:Y:S07]  /*67e0*/  LDSM.16.M88.4 R144, [R2+0x10100] ;  /* 0x010100000290783b */ /* 0x000fee0000000200 */
[C---:B------:R-:W-:Y:S08]  /*67f0*/  HMMA.16816.F32 R28, R140.reuse, R156, R28 ;  /* 0x0000009c8c1c723c */ /* 0x040ff0000000181c */
[----:B------:R-:W-:Y:S01]  /*6800*/  HMMA.16816.F32 R32, R140, R158, R32 ;  /* 0x0000009e8c20723c */ /* 0x000fe20000001820 */
[----:B------:R-:W2:Y:S06]  /*6810*/  LDSM.16.M88.4 R140, [R183+0x8000] ;  /* 0x00800000b78c783b */ /* 0x000eac0000000200 */
[----:B------:R-:W2:Y:S01]  /*6820*/  LDSM.16.M88.4 R156, [R2+0x10900] ;  /* 0x01090000029c783b */ /* 0x000ea20000000200 */
[C---:B----4-:R-:W-:Y:S08]  /*6830*/  HMMA.16816.F32 R4, R160.reuse, R164, R4 ;  /* 0x000000a4a004723c */ /* 0x050ff00000001804 */
[C---:B------:R-:W-:Y:S01]  /*6840*/  HMMA.16816.F32 R8, R160.reuse, R166, R8 ;  /* 0x000000a6a008723c */ /* 0x040fe20000001808 */
[----:B------:R-:W-:Y:S07]  /*6850*/  LDSM.16.M88.4 R164, [R2+0x11900] ;  /* 0x0119000002a4783b */ /* 0x000fee0000000200 */
[C---:B-----5:R-:W-:Y:S08]  /*6860*/  HMMA.16816.F32 R12, R160.reuse, R152, R12 ;  /* 0x00000098a00c723c */ /* 0x060ff0000000180c */
[C---:B------:R-:W-:Y:S01]  /*6870*/  HMMA.16816.F32 R16, R160.reuse, R154, R16 ;  /* 0x0000009aa010723c */ /* 0x040fe20000001810 */
[----:B------:R-:W4:Y:S07]  /*6880*/  LDSM.16.M88.4 R152, [R2+0x11100] ;  /* 0x011100000298783b */ /* 0x000f2e0000000200 */
[C---:B-1----:R-:W-:Y:S08]  /*6890*/  HMMA.16816.F32 R20, R160.reuse, R148, R20 ;  /* 0x00000094a014723c */ /* 0x042ff00000001814 */
[C---:B------:R-:W-:Y:S01]  /*68a0*/  HMMA.16816.F32 R24, R160.reuse, R150, R24 ;  /* 0x00000096a018723c */ /* 0x040fe20000001818 */
[----:B------:R-:W1:Y:S07]  /*68b0*/  LDSM.16.M88.4 R148, [R182+0x8000] ;  /* 0x00800000b694783b */ /* 0x000e6e0000000200 */
[C---:B---3--:R-:W-:Y:S08]  /*68c0*/  HMMA.16816.F32 R28, R160.reuse, R136, R28 ;  /* 0x00000088a01c723c */ /* 0x048ff0000000181c */
[----:B------:R-:W-:Y:S01]  /*68d0*/  HMMA.16816.F32 R32, R160, R138, R32 ;  /* 0x0000008aa020723c */ /* 0x000fe20000001820 */
[----:B------:R-:W3:Y:S07]  /*68e0*/  LDSM.16.M88.4 R136, [R134+0x11900] ;  /* 0x011900008688783b */ /* 0x000eee0000000200 */
[C---:B--2---:R-:W-:Y:S08]  /*68f0*/  HMMA.16816.F32 R4, R140.reuse, R144, R4 ;  /* 0x000000908c04723c */ /* 0x044ff00000001804 */
[C---:B------:R-:W-:Y:S08]  /*6900*/  HMMA.16816.F32 R8, R140.reuse, R146, R8 ;  /* 0x000000928c08723c */ /* 0x040ff00000001808 */
[C---:B------:R-:W-:Y:S08]  /*6910*/  HMMA.16816.F32 R12, R140.reuse, R156, R12 ;  /* 0x0000009c8c0c723c */ /* 0x040ff0000000180c */
[C---:B------:R-:W-:Y:S08]  /*6920*/  HMMA.16816.F32 R16, R140.reuse, R158, R16 ;  /* 0x0000009e8c10723c */ /* 0x040ff00000001810 */
[C---:B----4-:R-:W-:Y:S08]  /*6930*/  HMMA.16816.F32 R20, R140.reuse, R152, R20 ;  /* 0x000000988c14723c */ /* 0x050ff00000001814 */
[C---:B------:R-:W-:Y:S08]  /*6940*/  HMMA.16816.F32 R24, R140.reuse, R154, R24 ;  /* 0x0000009a8c18723c */ /* 0x040ff00000001818 */
[C---:B------:R-:W-:Y:S08]  /*6950*/  HMMA.16816.F32 R28, R140.reuse, R164, R28 ;  /* 0x000000a48c1c723c */ /* 0x040ff0000000181c */
[----:B------:R-:W-:Y:S08]  /*6960*/  HMMA.16816.F32 R32, R140, R166, R32 ;  /* 0x000000a68c20723c */ /* 0x000ff00000001820 */
[C---:B-1----:R-:W-:Y:S08]  /*6970*/  HMMA.16816.F32 R4, R148.reuse, R168, R4 ;  /* 0x000000a89404723c */ /* 0x042ff00000001804 */
[C---:B------:R-:W-:Y:S08]  /*6980*/  HMMA.16816.F32 R8, R148.reuse, R170, R8 ;  /* 0x000000aa9408723c */ /* 0x040ff00000001808 */
[C---:B------:R-:W-:Y:S08]  /*6990*/  HMMA.16816.F32 R12, R148.reuse, R172, R12 ;  /* 0x000000ac940c723c */ /* 0x040ff0000000180c */
[C---:B------:R-:W-:Y:S08]  /*69a0*/  HMMA.16816.F32 R16, R148.reuse, R174, R16 ;  /* 0x000000ae9410723c */ /* 0x040ff00000001810 */
[C---:B------:R-:W-:Y:S07]  /*69b0*/  HMMA.16816.F32 R20, R148.reuse, R176, R20 ;  /* 0x000000b09414723c */ /* 0x040fee0000001814 */
[----:B------:R-:W-:Y:S01]  /*69c0*/  IMAD.MOV.U32 R176, RZ, RZ, R201 ;  /* 0x000000ffffb07224 */ /* 0x000fe200078e00c9 */
[C---:B------:R-:W-:Y:S04]  /*69d0*/  HMMA.16816.F32 R24, R148.reuse, R178, R24 ;  /* 0x000000b29418723c */ /* 0x040fe80000001818 */
[----:B------:R-:W-:Y:S01]  /*69e0*/  @P0 SHF.R.U32.HI R176, RZ, c[0x0][0x2cc], R219 ;  /* 0x0000b300ffb00a19 */ /* 0x000fe200000116db */
[----:B------:R-:W-:Y:S03]  /*69f0*/  IMAD.SHL.U32 R177, R209, 0x40, RZ ;  /* 0x00000040d1b17824 */ /* 0x000fe600078e00ff */
[C---:B---3--:R-:W-:Y:S01]  /*6a00*/  HMMA.16816.F32 R28, R148.reuse, R136, R28 ;  /* 0x00000088941c723c */ /* 0x048fe2000000181c */
[----:B------:R-:W1:Y:S03]  /*6a10*/  SHFL.IDX PT, R179, R176, RZ, 0x1c1f ;  /* 0x001c1fffb0b37589 */ /* 0x000e6600000e0000 */
[----:B------:R-:W-:Y:S04]  /*6a20*/  IADD3 R178, -R202, 0x1, -R177 ;  /* 0x00000001cab27810 */ /* 0x000fe80007ffe9b1 */
[----:B------:R-:W-:Y:S04]  /*6a30*/  HMMA.16816.F32 R32, R148, R138, R32 ;  /* 0x0000008a9420723c */ /* 0x000fe80000001820 */
[----:B------:R-:W-:Y:S04]  /*6a40*/  IADD3 R178, -R200, R178, R191 ;  /* 0x000000b2c8b27210 */ /* 0x000fe80007ffe1bf */
[C---:B------:R-:W-:Y:S04]  /*6a50*/  IADD3 R219, R178.reuse, c[0x0][0x328], RZ ;  /* 0x0000ca00b2db7a10 */ /* 0x040fe80007ffe0ff */
[----:B------:R-:W-:Y:S01]  /*6a60*/  IADD3 R178, R178, UR19, RZ ;  /* 0x00000013b2b27c10 */ /* 0x000fe2000fffe0ff */
[--C-:B-1----:R-:W-:Y:S04]  /*6a70*/  IMAD.IADD R221, R219, 0x1, R179.reuse ;  /* 0x00000001dbdd7824 */ /* 0x102fe800078e02b3 */
[----:B------:R-:W-:Y:S01]  /*6a80*/  IMAD.IADD R220, R178, 0x1, R179 ;  /* 0x00000001b2dc7824 */ /* 0x000fe200078e02b3 */
[----:B------:R-:W-:-:S05]  /*6a90*/  @!P3 BRA `(.L_x_1008) ;  /* 0x000001800000b947 */ /* 0x000fca0003800000 */
        /* <DEDUP_REMOVED lines=13> */
.L_x_1010:
[----:B------:R-:W-:Y:S04]  /*6b70*/  MOV R0, 0x1 ;  /* 0x0000000100007802 */ /* 0x000fe80000000f00 */
[----:B------:R-:W-:Y:S11]  /*6b80*/  ISETP.NE.AND P0, PT, R0, c[0x0][0x32c], PT ;  /* 0x0000cb0000007a0c */ /* 0x000ff60003f05270 */
[----:B------:R-:W-:Y:S02]  /*6b90*/  @!UPT UIADD3 URZ, URZ, URZ, URZ ;  /* 0x0000003f3f3ff290 */ /* 0x000fe4000fffe03f */
[----:B------:R-:W-:Y:S05]  /*6ba0*/  @P0 IMAD.HI.U32 R0, R2, c[0x0][0x330], RZ ;  /* 0x0000cc0002000a27 */ /* 0x000fea00078e00ff */
[----:B------:R-:W-:Y:S02]  /*6bb0*/  @P0 SHF.R.U32.HI R2, RZ, c[0x0][0x334], R0 ;  /* 0x0000cd00ff020a19 */ /* 0x000fe40000011600 */
.L_x_1011:
[----:B------:R-:W-:Y:S05]  /*6bc0*/  BSYNC B0 ;  /* 0x0000000000007941 */ /* 0x000fea0003800000 */
.L_x_1009:
[----:B------:R-:W-:Y:S04]  /*6bd0*/  IMAD R133, R2, c[0x0][0x32c], -R177 ;  /* 0x0000cb0002857a24 */ /* 0x000fe800078e0ab1 */
[----:B------:R-:W-:Y:S05]  /*6be0*/  IMAD.IADD R133, R133, 0x1, -R202 ;  /* 0x0000000185857824 */ /* 0x000fea00078e0aca */
[----:B------:R-:W-:Y:S02]  /*6bf0*/  IADD3 R0, R133, c[0x0][0x32c], RZ ;  /* 0x0000cb0085007a10 */ /* 0x000fe40007ffe0ff */
[----:B------:R-:W-:Y:S02]  /*6c00*/  IMNMX R220, R220, R133, !PT ;  /* 0x00000085dcdc7217 */ /* 0x000fe40007800200 */
[----:B------:R-:W-:Y:S02]  /*6c10*/  IMNMX R221, R221, R0, PT ;  /* 0x00000000dddd7217 */ /* 0x000fe40003800200 */
.L_x_1008:
        /* <DEDUP_REMOVED lines=66> */
.L_x_1014:
[----:B------:R-:W-:Y:S04]  /*7040*/  MOV R0, 0x1 ;  /* 0x0000000100007802 */ /* 0x000fe80000000f00 */
[----:B------:R-:W-:Y:S11]  /*7050*/  ISETP.NE.AND P0, PT, R0, c[0x0][0x32c], PT ;  /* 0x0000cb0000007a0c */ /* 0x000ff60003f05270 */
[----:B------:R-:W-:Y:S02]  /*7060*/  @!UPT UIADD3 URZ, URZ, URZ, URZ ;  /* 0x0000003f3f3ff290 */ /* 0x000fe4000fffe03f */
[----:B------:R-:W-:Y:S05]  /*7070*/  @P0 IMAD.HI.U32 R0, R2, c[0x0][0x330], RZ ;  /* 0x0000cc0002000a27 */ /* 0x000fea00078e00ff */
[----:B------:R-:W-:Y:S02]  /*7080*/  @P0 SHF.R.U32.HI R2, RZ, c[0x0][0x334], R0 ;  /* 0x0000cd00ff020a19 */ /* 0x000fe40000011600 */
.L_x_1015:
[----:B------:R-:W-:Y:S05]  /*7090*/  BSYNC B0 ;  /* 0x0000000000007941 */ /* 0x000fea0003800000 */
.L_x_1013:
[----:B------:R-:W-:Y:S04]  /*70a0*/  IMAD R13, R2, c[0x0][0x32c], -R177 ;  /* 0x0000cb00020d7a24 */ /* 0x000fe800078e0ab1 */
[----:B------:R-:W-:Y:S05]  /*70b0*/  IMAD.IADD R13, R13, 0x1, -R202 ;  /* 0x000000010d0d7824 */ /* 0x000fea00078e0aca */
[----:B------:R-:W-:Y:S02]  /*70c0*/  IADD3 R0, R13, c[0x0][0x32c], RZ ;  /* 0x0000cb000d007a10 */ /* 0x000fe40007ffe0ff */
[----:B------:R-:W-:Y:S02]  /*70d0*/  IMNMX R178, R178, R13, !PT ;  /* 0x0000000db2b27217 */ /* 0x000fe40007800200 */
[----:B------:R-:W-:Y:S02]  /*70e0*/  IMNMX R219, R219, R0, PT ;  /* 0x00000000dbdb7217 */ /* 0x000fe40003800200 */
.L_x_1012:
[----:B------:R-:W-:Y:S01]  /*70f0*/  ISETP.GT.AND P0, PT, R178, RZ, P1 ;  /* 0x000000ffb200720c */ /* 0x000fe20000f04270 */
[----:B------:R-:W-:Y:S04]  /*7100*/  DEPBAR.LE SB0, 0x2 ;  /* 0x000080800000791a */ /* 0x000fe80000000000 */
[----:B------:R-:W-:Y:S01]  /*7110*/  BAR.SYNC.DEFER_BLOCKING 0x0 ;  /* 0x0000000000007b1d */ /* 0x000fe20000010000 */
        /* <DEDUP_REMOVED lines=71> */
[C---:B------:R-:W-:Y:S02]  /*7590*/  ISETP.LT.OR P0, PT, R219.reuse, 0x39, P0 ;  /* 0x00000039db00780c */ /* 0x040fe40000701670 */
[----:B------:R-:W-:Y:S02]  /*75a0*/  FMNMX.FTZ R13, R150, R13, !PT ;  /* 0x0000000d960d7209 */ /* 0x000fe40007810000 */
[----:B------:R-:W-:Y:S01]  /*75b0*/  FSEL R146, R34, -INF , !P0 ;  /* 0xff80000022927808 */ /* 0x000fe20004000000 */
[----:B------:R-:W1:Y:S01]  /*75c0*/  SHFL.BFLY PT, R4, R7, 0x2, 0x1f ;  /* 0x0c401f0007047f89 */ /* 0x000e6200000e0000 */
[----:B------:R-:W-:Y:S02]  /*75d0*/  ISETP.GT.AND P0, PT, R178, 0x39, P1 ;  /* 0x00000039b200780c */ /* 0x000fe40000f04270 */
[----:B------:R-:W-:Y:S02]  /*75e0*/  FMNMX.FTZ R13, R148, R13, !PT ;  /* 0x0000000d940d7209 */ /* 0x000fe40007810000 */
[----:B------:R-:W-:Y:S02]  /*75f0*/  ISETP.LT.OR P0, PT, R219, 0x3a, P0 ;  /* 0x0000003adb00780c */ /* 0x000fe40000701670 */
[----:B------:R-:W-:Y:S02]  /*7600*/  FMNMX.FTZ R15, R146, R13, !PT ;  /* 0x0000000d920f7209 */ /* 0x000fe40007810000 */
[----:B------:R-:W-:Y:S02]  /*7610*/  FSEL R144, R35, -INF , !P0 ;  /* 0xff80000023907808 */ /* 0x000fe40004000000 */
[----:B------:R-:W-:Y:S02]  /*7620*/  IADD3 R17, R180, UR4, RZ ;  /* 0x00000004b4117c10 */ /* 0x000fe4000fffe0ff */
[----:B------:R-:W-:Y:S02]  /*7630*/  FMNMX.FTZ R11, R144, R15, !PT ;  /* 0x0000000f900b7209 */ /* 0x000fe40007810000 */
[----:B------:R-:W-:Y:S03]  /*7640*/  IADD3 R134, R186, R17, RZ ;  /* 0x00000011ba867210 */ /* 0x000fe60007ffe0ff */
[----:B------:R-:W2:Y:S01]  /*7650*/  SHFL.BFLY PT, R0, R11, 0x2, 0x1f ;  /* 0x0c401f000b007f89 */ /* 0x000ea200000e0000 */
[----:B-1----:R-:W-:Y:S07]  /*7660*/  FMNMX.FTZ R4, R7, R4, !PT ;  /* 0x0000000407047209 */ /* 0x002fee0007810000 */
[----:B------:R-:W1:Y:S01]  /*7670*/  SHFL.BFLY PT, R13, R4, 0x1, 0x1f ;  /* 0x0c201f00040d7f89 */ /* 0x000e6200000e0000 */
[----:B--2---:R-:W-:Y:S07]  /*7680*/  FMNMX.FTZ R7, R11, R0, !PT ;  /* 0x000000000b077209 */ /* 0x004fee0007810000 */
[----:B------:R-:W2:Y:S01]  /*7690*/  SHFL.BFLY PT, R0, R7, 0x1, 0x1f ;  /* 0x0c201f0007007f89 */ /* 0x000ea200000e0000 */
[----:B-1----:R-:W-:Y:S04]  /*76a0*/  FMNMX.FTZ R2, R4, R13, !PT ;  /* 0x0000000d04027209 */ /* 0x002fe80007810000 */
[C---:B------:R-:W-:Y:S01]  /*76b0*/  FSETP.NEU.FTZ.AND P0, PT, R2.reuse, -INF , PT ;  /* 0xff8000000200780b */ /* 0x040fe20003f1d000 */
[----:B------:R-:W-:Y:S05]  /*76c0*/  FMUL.FTZ R152, R2, c[0x0][0x2d0] ;  /* 0x0000b40002987a20 */ /* 0x000fea0000410000 */
[----:B------:R-:W-:Y:S05]  /*76d0*/  FSEL R152, R152, RZ, P0 ;  /* 0x000000ff98987208 */ /* 0x000fea0000000000 */
[--C-:B------:R-:W-:Y:S01]  /*76e0*/  FFMA.FTZ R160, R5, c[0x0][0x2d0], -R152.reuse ;  /* 0x0000b40005a07a23 */ /* 0x100fe20000010898 */
[----:B------:R-:W-:Y:S01]  /*76f0*/  FSEL R5, R2, RZ, P0 ;  /* 0x000000ff02057208 */ /* 0x000fe20000000000 */
[--C-:B------:R-:W-:Y:S01]  /*7700*/  FFMA.FTZ R162, R137, c[0x0][0x2d0], -R152.reuse ;  /* 0x0000b40089a27a23 */ /* 0x100fe20000010898 */
[----:B--2---:R-:W-:Y:S01]  /*7710*/  FMNMX.FTZ R0, R7, R0, !PT ;  /* 0x0000000007007209 */ /* 0x004fe20007810000 */
[----:B------:R-:W-:Y:S02]  /*7720*/  FFMA.FTZ R161, R133, c[0x0][0x2d0], -R152 ;  /* 0x0000b40085a17a23 */ /* 0x000fe40000010898 */
[----:B------:R-:W-:Y:S01]  /*7730*/  FADD.FTZ R4, -R5, R132 ;  /* 0x0000008405047221 */ /* 0x000fe20000010100 */
[C---:B------:R-:W-:Y:S01]  /*7740*/  FSETP.NEU.FTZ.AND P0, PT, R0.reuse, -INF , PT ;  /* 0xff8000000000780b */ /* 0x040fe20003f1d000 */
[----:B------:R-:W-:Y:S01]  /*7750*/  FMUL.FTZ R145, R0, c[0x0][0x2d0] ;  /* 0x0000b40000917a20 */ /* 0x000fe20000410000 */
[----:B------:R-:W-:Y:S01]  /*7760*/  MUFU.EX2 R162, R162 ;  /* 0x000000a200a27308 */ /* 0x000fe20000000800 */
[----:B------:R-:W-:Y:S01]  /*7770*/  FMUL.FTZ R132, R4, c[0x0][0x2d0] ;  /* 0x0000b40004847a20 */ /* 0x000fe20000410000 */
[----:B------:R-:W-:Y:S01]  /*7780*/  FSEL R4, R0, RZ, P0 ;  /* 0x000000ff00047208 */ /* 0x000fe20000000000 */
[--C-:B------:R-:W-:Y:S01]  /*7790*/  FFMA.FTZ R163, R9, c[0x0][0x2d0], -R152.reuse ;  /* 0x0000b40009a37a23 */ /* 0x100fe20000010898 */
[----:B------:R-:W-:Y:S01]  /*77a0*/  FSEL R145, R145, RZ, P0 ;  /* 0x000000ff91917208 */ /* 0x000fe20000000000 */
[--C-:B------:R-:W-:Y:S01]  /*77b0*/  FFMA.FTZ R170, R143, c[0x0][0x2d0], -R152.reuse ;  /* 0x0000b4008faa7a23 */ /* 0x100fe20000010898 */
[----:B------:R-:W-:Y:S01]  /*77c0*/  IADD3 R5, R181, UR4, RZ ;  /* 0x00000004b5057c10 */ /* 0x000fe2000fffe0ff */
[----:B------:R-:W-:Y:S02]  /*77d0*/  FADD.FTZ R4, -R4, R3 ;  /* 0x0000000304047221 */ /* 0x000fe40000010100 */
[--C-:B------:R-:W-:Y:S01]  /*77e0*/  FFMA.FTZ R166, R12, c[0x0][0x2d0], -R145.reuse ;  /* 0x0000b4000ca67a23 */ /* 0x100fe20000010891 */
[----:B------:R-:W1:Y:S01]  /*77f0*/  MUFU.EX2 R132, R132 ;  /* 0x0000008400847308 */ /* 0x000e620000000800 */
[----:B------:R-:W2:Y:S01]  /*7800*/  LDSM.16.MT88.4 R12, [R181+UR4+0x100] ;  /* 0x00010004b50c783b */ /* 0x000ea20008004200 */
[--C-:B------:R-:W-:Y:S01]  /*7810*/  FFMA.FTZ R165, R8, c[0x0][0x2d0], -R145.reuse ;  /* 0x0000b40008a57a23 */ /* 0x100fe20000010891 */
[----:B------:R-:W-:Y:S01]  /*7820*/  IADD3 R133, R186, R5, RZ ;  /* 0x00000005ba857210 */ /* 0x000fe20007ffe0ff */
[--C-:B------:R-:W-:Y:S02]  /*7830*/  FFMA.FTZ R164, R10, c[0x0][0x2d0], -R145.reuse ;  /* 0x0000b4000aa47a23 */ /* 0x100fe40000010891 */
[--C-:B------:R-:W-:Y:S02]  /*7840*/  FFMA.FTZ R167, R6, c[0x0][0x2d0], -R145.reuse ;  /* 0x0000b40006a77a23 */ /* 0x100fe40000010891 */
[----:B------:R-:W-:Y:S01]  /*7850*/  FMUL.FTZ R3, R4, c[0x0][0x2d0] ;  /* 0x0000b40004037a20 */ /* 0x000fe20000410000 */
[----:B------:R-:W3:Y:S01]  /*7860*/  LDSM.16.MT88.4 R20, [R133+0x100] ;  /* 0x000100008514783b */ /* 0x000ee20000004200 */
[----:B------:R-:W4:Y:S01]  /*7870*/  MUFU.EX2 R161, R161 ;  /* 0x000000a100a17308 */ /* 0x000f220000000800 */
[--C-:B------:R-:W-:Y:S02]  /*7880*/  FFMA.FTZ R175, R140, c[0x0][0x2d0], -R145.reuse ;  /* 0x0000b4008caf7a23 */ /* 0x100fe40000010891 */
[--C-:B------:R-:W-:Y:S02]  /*7890*/  FFMA.FTZ R219, R157, c[0x0][0x2d0], -R152.reuse ;  /* 0x0000b4009ddb7a23 */ /* 0x100fe40000010898 */
[--C-:B------:R-:W-:Y:S02]  /*78a0*/  FFMA.FTZ R220, R155, c[0x0][0x2d0], -R152.reuse ;  /* 0x0000b4009bdc7a23 */ /* 0x100fe40000010898 */
[--C-:B------:R-:W-:Y:S02]  /*78b0*/  FFMA.FTZ R221, R158, c[0x0][0x2d0], -R145.reuse ;  /* 0x0000b4009edd7a23 */ /* 0x100fe40000010891 */
[--C-:B------:R-:W-:Y:S01]  /*78c0*/  FFMA.FTZ R222, R156, c[0x0][0x2d0], -R145.reuse ;  /* 0x0000b4009cde7a23 */ /* 0x100fe20000010891 */
[----:B------:R-:W5:Y:S01]  /*78d0*/  MUFU.EX2 R3, R3 ;  /* 0x0000000300037308 */ /* 0x000f620000000800 */
[--C-:B------:R-:W-:Y:S02]  /*78e0*/  FFMA.FTZ R223, R154, c[0x0][0x2d0], -R145.reuse ;  /* 0x0000b4009adf7a23 */ /* 0x100fe40000010891 */
[--C-:B------:R-:W-:Y:S02]  /*78f0*/  FFMA.FTZ R224, R153, c[0x0][0x2d0], -R152.reuse ;  /* 0x0000b40099e07a23 */ /* 0x100fe40000010898 */
[C---:B-1----:R-:W-:Y:S02]  /*7900*/  FMUL.FTZ R4, R132.reuse, R128 ;  /* 0x0000008084047220 */ /* 0x042fe40000410000 */
[C---:B------:R-:W-:Y:S02]  /*7910*/  FMUL.FTZ R5, R132.reuse, R129 ;  /* 0x0000008184057220 */ /* 0x040fe40000410000 */
[C---:B------:R-:W-:Y:S01]  /*7920*/  FMUL.FTZ R8, R132.reuse, R124 ;  /* 0x0000007c84087220 */ /* 0x040fe20000410000 */
[----:B------:R-:W-:Y:S01]  /*7930*/  MUFU.EX2 R160, R160 ;  /* 0x000000a000a07308 */ /* 0x000fe20000000800 */
[C---:B------:R-:W-:Y:S02]  /*7940*/  FMUL.FTZ R9, R132.reuse, R125 ;  /* 0x0000007d84097220 */ /* 0x040fe40000410000 */
[C---:B------:R-:W-:Y:S01]  /*7950*/  FMUL.FTZ R16, R132.reuse, R104 ;  /* 0x0000006884107220 */ /* 0x040fe20000410000 */
[----:B----4-:R-:W-:Y:S01]  /*7960*/  F2FP.PACK_AB R136, R161, R162 ;  /* 0x000000a2a188723e */ /* 0x010fe200000000ff */
[C---:B------:R-:W-:Y:S02]  /*7970*/  FMUL.FTZ R17, R132.reuse, R105 ;  /* 0x0000006984117220 */ /* 0x040fe40000410000 */
[C---:B------:R-:W-:Y:S02]  /*7980*/  FMUL.FTZ R24, R132.reuse, R112 ;  /* 0x0000007084187220 */ /* 0x040fe40000410000 */
[C---:B------:R-:W-:Y:S01]  /*7990*/  FMUL.FTZ R25, R132.reuse, R113 ;  /* 0x0000007184197220 */ /* 0x040fe20000410000 */
[----:B------:R-:W1:Y:S01]  /*79a0*/  MUFU.EX2 R163, R163 ;  /* 0x000000a300a37308 */ /* 0x000e620000000800 */
[C---:B------:R-:W-:Y:S02]  /*79b0*/  FMUL.FTZ R32, R132.reuse, R120 ;  /* 0x0000007884207220 */ /* 0x040fe40000410000 */
[----:B------:R-:W-:Y:S02]  /*79c0*/  FMUL.FTZ R33, R132, R121 ;  /* 0x0000007984217220 */ /* 0x000fe40000410000 */
[C---:B-----5:R-:W-:Y:S02]  /*79d0*/  FMUL.FTZ R6, R3.reuse, R130 ;  /* 0x0000008203067220 */ /* 0x060fe40000410000 */
        /* <DEDUP_REMOVED lines=9> */
[----:B------:R-:W4:Y:S01]  /*7a70*/  MUFU.EX2 R165, R165 ;  /* 0x000000a500a57308 */ /* 0x000f220000000800 */
[----:B------:R-:W-:Y:S01]  /*7a80*/  LDSM.16.MT88.4 R104, [R181+UR4+0x2100] ;  /* 0x00210004b568783b */ /* 0x000fe20008004200 */
[----:B------:R-:W-:Y:S01]  /*7a90*/  FMUL.FTZ R34, R3, R122 ;  /* 0x0000007a03227220 */ /* 0x000fe20000410000 */
[----:B-1----:R-:W-:Y:S01]  /*7aa0*/  F2FP.PACK_AB R138, R163, R160 ;  /* 0x000000a0a38a723e */ /* 0x002fe200000000ff */
[----:B------:R-:W-:Y:S02]  /*7ab0*/  FMUL.FTZ R35, R3, R123 ;  /* 0x0000007b03237220 */ /* 0x000fe40000410000 */
[--C-:B------:R-:W-:Y:S03]  /*7ac0*/  FFMA.FTZ R225, R151, c[0x0][0x2d0], -R152.reuse ;  /* 0x0000b40097e17a23 */ /* 0x100fe60000010898 */
[----:B------:R-:W-:Y:S01]  /*7ad0*/  LDSM.16.MT88.4 R112, [R181+UR4+0x900] ;  /* 0x00090004b570783b */ /* 0x000fe20008004200 */
[----:B------:R-:W-:Y:S01]  /*7ae0*/  MUFU.EX2 R164, R164 ;  /* 0x000000a400a47308 */ /* 0x000fe20000000800 */
[--C-:B------:R-:W-:Y:S02]  /*7af0*/  FFMA.FTZ R226, R149, c[0x0][0x2d0], -R152.reuse ;  /* 0x0000b40095e27a23 */ /* 0x100fe40000010898 */
[--C-:B------:R-:W-:Y:S02]  /*7b00*/  FFMA.FTZ R228, R150, c[0x0][0x2d0], -R145.reuse ;  /* 0x0000b40096e47a23 */ /* 0x100fe40000010891 */
[--C-:B------:R-:W-:Y:S02]  /*7b10*/  FFMA.FTZ R229, R148, c[0x0][0x2d0], -R145.reuse ;  /* 0x0000b40094e57a23 */ /* 0x100fe40000010891 */
[----:B------:R-:W-:Y:S01]  /*7b20*/  LDSM.16.MT88.4 R120, [R134+0x900] ;  /* 0x000900008678783b */ /* 0x000fe20000004200 */
[--C-:B------:R-:W-:Y:S02]  /*7b30*/  FFMA.FTZ R230, R146, c[0x0][0x2d0], -R145.reuse ;  /* 0x0000b40092e67a23 */ /* 0x100fe40000010891 */
[----:B------:R-:W1:Y:S01]  /*7b40*/  MUFU.EX2 R167, R167 ;  /* 0x000000a700a77308 */ /* 0x000e620000000800 */
[C---:B------:R-:W-:Y:S02]  /*7b50*/  FMUL.FTZ R36, R132.reuse, R36 ;  /* 0x0000002484247220 */ /* 0x040fe40000410000 */
[C---:B------:R-:W-:Y:S01]  /*7b60*/  FMUL.FTZ R37, R132.reuse, R37 ;  /* 0x0000002584257220 */ /* 0x040fe20000410000 */
[----:B----4-:R-:W-:Y:S01]  /*7b70*/  F2FP.PACK_AB R137, R165, R166 ;  /* 0x000000a6a589723e */ /* 0x010fe200000000ff */
[----:B------:R-:W-:Y:S01]  /*7b80*/  LDSM.16.MT88.4 R124, [R181+UR4+0x2900] ;  /* 0x00290004b57c783b */ /* 0x000fe20008004200 */
[C---:B------:R-:W-:Y:S02]  /*7b90*/  FMUL.FTZ R38, R3.reuse, R38 ;  /* 0x0000002603267220 */ /* 0x040fe40000410000 */
[C---:B------:R-:W-:Y:S02]  /*7ba0*/  FMUL.FTZ R39, R3.reuse, R39 ;  /* 0x0000002703277220 */ /* 0x040fe40000410000 */
[C---:B------:R-:W-:Y:S01]  /*7bb0*/  FMUL.FTZ R40, R132.reuse, R40 ;  /* 0x0000002884287220 */ /* 0x040fe20000410000 */
[----:B------:R-:W-:Y:S01]  /*7bc0*/  MUFU.EX2 R170, R170 ;  /* 0x000000aa00aa7308 */ /* 0x000fe20000000800 */
[C---:B------:R-:W-:Y:S01]  /*7bd0*/  FMUL.FTZ R41, R132.reuse, R41 ;  /* 0x0000002984297220 */ /* 0x040fe20000410000 */
[----:B------:R-:W-:Y:S01]  /*7be0*/  LDSM.16.MT88.4 R148, [R180+UR4+0x3900] ;  /* 0x00390004b494783b */ /* 0x000fe20008004200 */
[C---:B------:R-:W-:Y:S02]  /*7bf0*/  FMUL.FTZ R42, R3.reuse, R42 ;  /* 0x0000002a032a7220 */ /* 0x040fe40000410000 */
[C---:B------:R-:W-:Y:S02]  /*7c00*/  FMUL.FTZ R43, R3.reuse, R43 ;  /* 0x0000002b032b7220 */ /* 0x040fe40000410000 */
[C---:B------:R-:W-:Y:S02]  /*7c10*/  FMUL.FTZ R44, R132.reuse, R44 ;  /* 0x0000002c842c7220 */ /* 0x040fe40000410000 */
[C---:B------:R-:W-:Y:S01]  /*7c20*/  FMUL.FTZ R45, R132.reuse, R45 ;  /* 0x0000002d842d7220 */ /* 0x040fe20000410000 */
[----:B------:R-:W-:Y:S01]  /*7c30*/  MUFU.EX2 R175, R175 ;  /* 0x000000af00af7308 */ /* 0x000fe20000000800 */
[----:B------:R-:W-:Y:S01]  /*7c40*/  FMUL.FTZ R46, R3, R46 ;  /* 0x0000002e032e7220 */ /* 0x000fe20000410000 */
[----:B-1----:R-:W-:Y:S01]  /*7c50*/  F2FP.PACK_AB R139, R167, R164 ;  /* 0x000000a4a78b723e */ /* 0x002fe200000000ff */
[C---:B------:R-:W-:Y:S02]  /*7c60*/  FMUL.FTZ R47, R3.reuse, R47 ;  /* 0x0000002f032f7220 */ /* 0x040fe40000410000 */
[C---:B------:R-:W-:Y:S02]  /*7c70*/  FMUL.FTZ R48, R132.reuse, R48 ;  /* 0x0000003084307220 */ /* 0x040fe40000410000 */
[C---:B------:R-:W-:Y:S02]  /*7c80*/  FMUL.FTZ R49, R132.reuse, R49 ;  /* 0x0000003184317220 */ /* 0x040fe40000410000 */
[C---:B--2---:R-:W-:Y:S01]  /*7c90*/  HMMA.16816.F32 R4, R136.reuse, R12, R4 ;  /* 0x0000000c8804723c */ /* 0x044fe20000001804 */
        /* <DEDUP_REMOVED lines=13> */
[C---:B---3--:R-:W-:Y:S03]  /*7d70*/  HMMA.16816.F32 R12, R136.reuse, R20, R12 ;  /* 0x00000014880c723c */ /* 0x048fe6000000180c */
        /* <DEDUP_REMOVED lines=10> */
[----:B------:R-:W2:Y:S01]  /*7e20*/  LDSM.16.MT88.4 R108, [R133+0x2100] ;  /* 0x00210000856c783b */ /* 0x000ea20000004200 */
        /* <DEDUP_REMOVED lines=14> */
[----:B------:R-:W-:Y:S01]  /*7f10*/  LDSM.16.MT88.4 R116, [R180+UR4+0x900] ;  /* 0x00090004b474783b */ /* 0x000fe20008004200 */
[C---:B------:R-:W-:Y:S02]  /*7f20*/  FMUL.FTZ R62, R3.reuse, R62 ;  /* 0x0000003e033e7220 */ /* 0x040fe40000410000 */
[C---:B------:R-:W-:Y:S02]  /*7f30*/  FMUL.FTZ R63, R3.reuse, R63 ;  /* 0x0000003f033f7220 */ /* 0x040fe40000410000 */
[C---:B-1----:R-:W-:Y:S02]  /*7f40*/  HMMA.16816.F32 R28, R136.reuse, R100, R28 ;  /* 0x00000064881c723c */ /* 0x042fe4000000181c */
[----:B------:R-:W-:Y:S01]  /*7f50*/  MUFU.EX2 R228, R228 ;  /* 0x000000e400e47308 */ /* 0x000fe20000000800 */
[C---:B------:R-:W-:Y:S02]  /*7f60*/  FMUL.FTZ R64, R132.reuse, R64 ;  /* 0x0000004084407220 */ /* 0x040fe40000410000 */
[C---:B------:R-:W-:Y:S02]  /*7f70*/  FMUL.FTZ R65, R132.reuse, R65 ;  /* 0x0000004184417220 */ /* 0x040fe40000410000 */
[C---:B------:R-:W-:Y:S01]  /*7f80*/  FMUL.FTZ R66, R3.reuse, R66 ;  /* 0x0000004203427220 */ /* 0x040fe20000410000 */
[C---:B------:R-:W-:Y:S01]  /*7f90*/  HMMA.16816.F32 R32, R136.reuse, R102, R32 ;  /* 0x000000668820723c */ /* 0x040fe20000001820 */
[----:B------:R-:W1:Y:S03]  /*7fa0*/  LDSM.16.MT88.4 R100, [R180+UR4+0x2100] ;  /* 0x00210004b464783b */ /* 0x000e660008004200 */
[C---:B------:R-:W-:Y:S01]  /*7fb0*/  FMUL.FTZ R67, R3.reuse, R67 ;  /* 0x0000004303437220 */ /* 0x040fe20000410000 */
[----:B------:R-:W-:Y:S01]  /*7fc0*/  MUFU.EX2 R229, R229 ;  /* 0x000000e500e57308 */ /* 0x000fe20000000800 */
[C---:B------:R-:W-:Y:S02]  /*7fd0*/  FMUL.FTZ R68, R132.reuse, R68 ;  /* 0x0000004484447220 */ /* 0x040fe40000410000 */
[C---:B------:R-:W-:Y:S04]  /*7fe0*/  HMMA.16816.F32 R36, R136.reuse, R104, R36 ;  /* 0x000000688824723c */ /* 0x040fe80000001824 */
[C---:B------:R-:W-:Y:S02]  /*7ff0*/  FMUL.FTZ R69, R132.reuse, R69 ;  /* 0x0000004584457220 */ /* 0x040fe40000410000 */
[C---:B------:R-:W-:Y:S01]  /*8000*/  FMUL.FTZ R70, R3.reuse, R70 ;  /* 0x0000004603467220 */ /* 0x040fe20000410000 */
[----:B------:R-:W-:Y:S01]  /*8010*/  MUFU.EX2 R230, R230 ;  /* 0x000000e600e67308 */ /* 0x000fe20000000800 */
[C---:B------:R-:W-:Y:S01]  /*8020*/  HMMA.16816.F32 R40, R136.reuse, R106, R40 ;  /* 0x0000006a8828723c */ /* 0x040fe20000001828 */
[----:B------:R-:W3:Y:S03]  /*8030*/  LDSM.16.MT88.4 R104, [R134+0x2100] ;  /* 0x002100008668783b */ /* 0x000ee60000004200 */
        /* <DEDUP_REMOVED lines=9> */
[----:B------:R-:W-:Y:S01]  /*80d0*/  FMUL.FTZ R85, R132, R85 ;  /* 0x0000005584557220 */ /* 0x000fe20000410000 */
[C---:B-1----:R-:W-:Y:S03]  /*80e0*/  HMMA.16816.F32 R52, R136.reuse, R100, R52 ;  /* 0x000000648834723c */ /* 0x042fe60000001834 */
[C---:B------:R-:W-:Y:S02]  /*80f0*/  FMUL.FTZ R86, R3.reuse, R86 ;  /* 0x0000005603567220 */ /* 0x040fe40000410000 */
[----:B------:R-:W-:Y:S02]  /*8100*/  FMUL.FTZ R87, R3, R87 ;  /* 0x0000005703577220 */ /* 0x000fe40000410000 */
[--C-:B------:R-:W-:Y:S01]  /*8110*/  FFMA.FTZ R168, R171, c[0x0][0x2d0], -R152.reuse ;  /* 0x0000b400aba87a23 */ /* 0x100fe20000010898 */
[C---:B------:R-:W-:Y:S01]  /*8120*/  HMMA.16816.F32 R56, R136.reuse, R102, R56 ;  /* 0x000000668838723c */ /* 0x040fe20000001838 */
[----:B------:R-:W1:Y:S03]  /*8130*/  LDSM.16.MT88.4 R100, [R133+0x4100] ;  /* 0x004100008564783b */ /* 0x000e660000004200 */
[--C-:B------:R-:W-:Y:S01]  /*8140*/  FFMA.FTZ R171, R141, c[0x0][0x2d0], -R152.reuse ;  /* 0x0000b4008dab7a23 */ /* 0x100fe20000010898 */
[----:B------:R-:W-:Y:S01]  /*8150*/  MUFU.EX2 R168, R168 ;  /* 0x000000a800a87308 */ /* 0x000fe20000000800 */
[--C-:B------:R-:W-:Y:S02]  /*8160*/  FFMA.FTZ R169, R169, c[0x0][0x2d0], -R152.reuse ;  /* 0x0000b400a9a97a23 */ /* 0x100fe40000010898 */
[C---:B---3--:R-:W-:Y:S04]  /*8170*/  HMMA.16816.F32 R60, R136.reuse, R104, R60 ;  /* 0x00000068883c723c */ /* 0x048fe8000000183c */
[--C-:B------:R-:W-:Y:S02]  /*8180*/  FFMA.FTZ R173, R174, c[0x0][0x2d0], -R145.reuse ;  /* 0x0000b400aead7a23 */ /* 0x100fe40000010891 */
[--C-:B------:R-:W-:Y:S01]  /*8190*/  FFMA.FTZ R174, R142, c[0x0][0x2d0], -R145.reuse ;  /* 0x0000b4008eae7a23 */ /* 0x100fe20000010891 */
[----:B------:R-:W3:Y:S01]  /*81a0*/  MUFU.EX2 R169, R169 ;  /* 0x000000a900a97308 */ /* 0x000ee20000000800 */
[C---:B------:R-:W-:Y:S01]  /*81b0*/  HMMA.16816.F32 R64, R136.reuse, R106, R64 ;  /* 0x0000006a8840723c */ /* 0x040fe20000001840 */
[----:B------:R-:W4:Y:S03]  /*81c0*/  LDSM.16.MT88.4 R104, [R180+UR4+0x4100] ;  /* 0x00410004b468783b */ /* 0x000f260008004200 */
[--C-:B------:R-:W-:Y:S02]  /*81d0*/  FFMA.FTZ R172, R172, c[0x0][0x2d0], -R145.reuse ;  /* 0x0000b400acac7a23 */ /* 0x100fe40000010891 */
[C---:B------:R-:W-:Y:S02]  /*81e0*/  FMUL.FTZ R88, R132.reuse, R88 ;  /* 0x0000005884587220 */ /* 0x040fe40000410000 */
[C---:B--2---:R-:W-:Y:S01]  /*81f0*/  HMMA.16816.F32 R68, R136.reuse, R108, R68 ;  /* 0x0000006c8844723c */ /* 0x044fe20000001844 */
[----:B------:R-:W-:Y:S01]  /*8200*/  LDSM.16.MT88.4 R140, [R180+UR4+0x2900] ;  /* 0x00290004b48c783b */ /* 0x000fe20008004200 */
[----:B------:R-:W-:Y:S02]  /*8210*/  MUFU.EX2 R171, R171 ;  /* 0x000000ab00ab7308 */ /* 0x000fe40000000800 */
[C---:B------:R-:W-:Y:S02]  /*8220*/  FMUL.FTZ R89, R132.reuse, R89 ;  /* 0x0000005984597220 */ /* 0x040fe40000410000 */
[C---:B------:R-:W-:Y:S02]  /*8230*/  FMUL.FTZ R90, R3.reuse, R90 ;  /* 0x0000005a035a7220 */ /* 0x040fe40000410000 */
[C---:B------:R-:W-:Y:S01]  /*8240*/  HMMA.16816.F32 R72, R136.reuse, R110, R72 ;  /* 0x0000006e8848723c */ /* 0x040fe20000001848 */
[----:B------:R-:W2:Y:S03]  /*8250*/  LDSM.16.MT88.4 R108, [R134+0x4100] ;  /* 0x00410000866c783b */ /* 0x000ea60000004200 */
[C---:B------:R-:W-:Y:S01]  /*8260*/  FMUL.FTZ R76, R132.reuse, R76 ;  /* 0x0000004c844c7220 */ /* 0x040fe20000410000 */
[----:B------:R-:W-:Y:S01]  /*8270*/  MUFU.EX2 R173, R173 ;  /* 0x000000ad00ad7308 */ /* 0x000fe20000000800 */
[C---:B------:R-:W-:Y:S02]  /*8280*/  FMUL.FTZ R77, R132.reuse, R77 ;  /* 0x0000004d844d7220 */ /* 0x040fe40000410000 */
[C---:B------:R-:W-:Y:S04]  /*8290*/  FMUL.FTZ R78, R3.reuse, R78 ;  /* 0x0000004e034e7220 */ /* 0x040fe80000410000 */
[C---:B------:R-:W-:Y:S02]  /*82a0*/  FMUL.FTZ R79, R3.reuse, R79 ;  /* 0x0000004f034f7220 */ /* 0x040fe40000410000 */
[C---:B------:R-:W-:Y:S01]  /*82b0*/  FMUL.FTZ R91, R3.reuse, R91 ;  /* 0x0000005b035b7220 */ /* 0x040fe20000410000 */
[----:B------:R-:W5:Y:S01]  /*82c0*/  MUFU.EX2 R172, R172 ;  /* 0x000000ac00ac7308 */ /* 0x000f620000000800 */
[C---:B------:R-:W-:Y:S02]  /*82d0*/  FMUL.FTZ R92, R132.reuse, R92 ;  /* 0x0000005c845c7220 */ /* 0x040fe40000410000 */
[C---:B------:R-:W-:Y:S01]  /*82e0*/  FMUL.FTZ R93, R132.reuse, R93 ;  /* 0x0000005d845d7220 */ /* 0x040fe20000410000 */
[C---:B-1----:R-:W-:Y:S03]  /*82f0*/  HMMA.16816.F32 R76, R136.reuse, R100, R76 ;  /* 0x00000064884c723c */ /* 0x042fe6000000184c */
[C---:B------:R-:W-:Y:S02]  /*8300*/  FMUL.FTZ R80, R132.reuse, R80 ;  /* 0x0000005084507220 */ /* 0x040fe40000410000 */
[C---:B------:R-:W-:Y:S01]  /*8310*/  FMUL.FTZ R81, R132.reuse, R81 ;  /* 0x0000005184517220 */ /* 0x040fe20000410000 */
[----:B------:R-:W1:Y:S01]  /*8320*/  MUFU.EX2 R174, R174 ;  /* 0x000000ae00ae7308 */ /* 0x000e620000000800 */
[----:B------:R-:W-:Y:S01]  /*8330*/  FMUL.FTZ R82, R3, R82 ;  /* 0x0000005203527220 */ /* 0x000fe20000410000 */
[----:B---3--:R-:W-:Y:S01]  /*8340*/  F2FP.PACK_AB R100, R169, R168 ;  /* 0x000000a8a964723e */ /* 0x008fe200000000ff */
[C---:B------:R-:W-:Y:S03]  /*8350*/  FMUL.FTZ R83, R3.reuse, R83 ;  /* 0x0000005303537220 */ /* 0x040fe60000410000 */
[C---:B------:R-:W-:Y:S02]  /*8360*/  FMUL.FTZ R94, R3.reuse, R94 ;  /* 0x0000005e035e7220 */ /* 0x040fe40000410000 */
[C---:B------:R-:W-:Y:S02]  /*8370*/  FMUL.FTZ R95, R3.reuse, R95 ;  /* 0x0000005f035f7220 */ /* 0x040fe40000410000 */
[C---:B------:R-:W-:Y:S03]  /*8380*/  HMMA.16816.F32 R80, R136.reuse, R102, R80 ;  /* 0x000000668850723c */ /* 0x040fe60000001850 */
[----:B------:R-:W-:Y:S01]  /*8390*/  FMUL.FTZ R96, R132, R96 ;  /* 0x0000006084607220 */ /* 0x000fe20000410000 */
[----:B-----5:R-:W-:Y:S01]  /*83a0*/  F2FP.PACK_AB R101, R172, R173 ;  /* 0x000000adac65723e */ /* 0x020fe200000000ff */
[----:B------:R-:W-:Y:S02]  /*83b0*/  FMUL.FTZ R97, R132, R97 ;  /* 0x0000006184617220 */ /* 0x000fe40000410000 */
[C---:B------:R-:W-:Y:S01]  /*83c0*/  FMUL.FTZ R98, R3.reuse, R98 ;  /* 0x0000006203627220 */ /* 0x040fe20000410000 */
[C---:B----4-:R-:W-:Y:S04]  /*83d0*/  HMMA.16816.F32 R84, R136.reuse, R104, R84 ;  /* 0x000000688854723c */ /* 0x050fe80000001854 */
[----:B------:R-:W-:Y:S01]  /*83e0*/  FMUL.FTZ R99, R3, R99 ;  /* 0x0000006303637220 */ /* 0x000fe20000410000 */
[----:B------:R-:W-:Y:S01]  /*83f0*/  F2FP.PACK_AB R102, R171, R170 ;  /* 0x000000aaab66723e */ /* 0x000fe200000000ff */
[--C-:B------:R-:W-:Y:S01]  /*8400*/  FFMA.FTZ R178, R179, c[0x0][0x2d0], -R152.reuse ;  /* 0x0000b400b3b27a23 */ /* 0x100fe20000010898 */
[----:B-1----:R-:W-:Y:S01]  /*8410*/  F2FP.PACK_AB R103, R175, R174 ;  /* 0x000000aeaf67723e */ /* 0x002fe200000000ff */
[C---:B------:R-:W-:Y:S01]  /*8420*/  HMMA.16816.F32 R88, R136.reuse, R106, R88 ;  /* 0x0000006a8858723c */ /* 0x040fe20000001858 */
[----:B------:R-:W1:Y:S03]  /*8430*/  LDSM.16.MT88.4 R104, [R133+0x900] ;  /* 0x000900008568783b */ /* 0x000e660000004200 */
[--C-:B------:R-:W-:Y:S01]  /*8440*/  FFMA.FTZ R179, R159, c[0x0][0x2d0], -R152.reuse ;  /* 0x0000b4009fb37a23 */ /* 0x100fe20000010898 */
[----:B------:R-:W-:Y:S01]  /*8450*/  MUFU.EX2 R178, R178 ;  /* 0x000000b200b27308 */ /* 0x000fe20000000800 */
[----:B------:R-:W-:Y:S02]  /*8460*/  FFMA.FTZ R152, R147, c[0x0][0x2d0], -R152 ;  /* 0x0000b40093987a23 */ /* 0x000fe40000010898 */
[C---:B--2---:R-:W-:Y:S01]  /*8470*/  HMMA.16816.F32 R92, R136.reuse, R108, R92 ;  /* 0x0000006c885c723c */ /* 0x044fe2000000185c */
[----:B------:R-:W-:Y:S03]  /*8480*/  LDSM.16.MT88.4 R156, [R181+UR4+0x5900] ;  /* 0x00590004b59c783b */ /* 0x000fe60008004200 */
[--C-:B------:R-:W-:Y:S02]  /*8490*/  FFMA.FTZ R176, R176, c[0x0][0x2d0], -R145.reuse ;  /* 0x0000b400b0b07a23 */ /* 0x100fe40000010891 */
[----:B------:R-:W-:Y:S01]  /*84a0*/  FFMA.FTZ R145, R144, c[0x0][0x2d0], -R145 ;  /* 0x0000b40090917a23 */ /* 0x000fe20000010891 */
[----:B------:R-:W2:Y:S01]  /*84b0*/  MUFU.EX2 R227, R152 ;  /* 0x0000009800e37308 */ /* 0x000ea20000000800 */
[----:B------:R-:W-:Y:S01]  /*84c0*/  HMMA.16816.F32 R96, R136, R110, R96 ;  /* 0x0000006e8860723c */ /* 0x000fe20000001860 */
[----:B------:R-:W3:Y:S03]  /*84d0*/  LDSM.16.MT88.4 R108, [R134+0x2900] ;  /* 0x00290000866c783b */ /* 0x000ee60000004200 */
[----:B------:R-:W-:Y:S02]  /*84e0*/  FFMA.FTZ R162, R132, R203, R162 ;  /* 0x000000cb84a27223 */ /* 0x000fe400000100a2 */
[----:B------:R-:W-:Y:S01]  /*84f0*/  FFMA.FTZ R166, R3, R204, R166 ;  /* 0x000000cc03a67223 */ /* 0x000fe200000100a6 */
[----:B------:R-:W-:Y:S01]  /*8500*/  F2FP.PACK_AB R136, R225, R224 ;  /* 0x000000e0e188723e */ /* 0x000fe200000000ff */
[C---:B------:R-:W-:Y:S01]  /*8510*/  HMMA.16816.F32 R4, R100.reuse, R112, R4 ;  /* 0x000000706404723c */ /* 0x040fe20000001804 */
[----:B------:R-:W4:Y:S04]  /*8520*/  MUFU.EX2 R231, R145 ;  /* 0x0000009100e77308 */ /* 0x000f280000000800 */
[----:B------:R-:W-:Y:S01]  /*8530*/  F2FP.PACK_AB R137, R229, R228 ;  /* 0x000000e4e589723e */ /* 0x000fe200000000ff */
[----:B------:R-:W-:Y:S02]  /*8540*/  FADD.FTZ R161, R161, R162 ;  /* 0x000000a2a1a17221 */ /* 0x000fe40000010000 */
[C---:B------:R-:W-:Y:S01]  /*8550*/  HMMA.16816.F32 R8, R100.reuse, R114, R8 ;  /* 0x000000726408723c */ /* 0x040fe20000001808 */
[----:B------:R-:W-:Y:S02]  /*8560*/  LDSM.16.MT88.4 R112, [R133+0x4900] ;  /* 0x004900008570783b */ /* 0x000fe40000004200 */
[----:B------:R-:W5:Y:S01]  /*8570*/  MUFU.EX2 R179, R179 ;  /* 0x000000b300b37308 */ /* 0x000f620000000800 */
[----:B------:R-:W-:Y:S02]  /*8580*/  FADD.FTZ R160, R160, R161 ;  /* 0x000000a1a0a07221 */ /* 0x000fe40000010000 */
[----:B------:R-:W-:Y:S01]  /*8590*/  FADD.FTZ R165, R165, R166 ;  /* 0x000000a6a5a57221 */ /* 0x000fe20000010000 */
[----:B--2---:R-:W-:Y:S01]  /*85a0*/  F2FP.PACK_AB R138, R227, R226 ;  /* 0x000000e2e38a723e */ /* 0x004fe200000000ff */
[----:B------:R-:W-:Y:S01]  /*85b0*/  FADD.FTZ R163, R163, R160 ;  /* 0x000000a0a3a37221 */ /* 0x000fe20000010000 */
[C---:B-1----:R-:W-:Y:S01]  /*85c0*/  HMMA.16816.F32 R12, R100.reuse, R104, R12 ;  /* 0x00000068640c723c */ /* 0x042fe2000000180c */
[----:B------:R-:W-:Y:S02]  /*85d0*/  LDSM.16.MT88.4 R152, [R134+0x3900] ;  /* 0x003900008698783b */ /* 0x000fe40000004200 */
[----:B------:R-:W-:Y:S01]  /*85e0*/  FADD.FTZ R164, R164, R165 ;  /* 0x000000a5a4a47221 */ /* 0x000fe20000010000 */
[----:B------:R-:W1:Y:S01]  /*85f0*/  MUFU.EX2 R176, R176 ;  /* 0x000000b000b07308 */ /* 0x000e620000000800 */
[----:B------:R-:W-:Y:S02]  /*8600*/  FADD.FTZ R168, R168, R163 ;  /* 0x000000a3a8a87221 */ /* 0x000fe40000010000 */
[----:B------:R-:W-:Y:S01]  /*8610*/  FADD.FTZ R164, R167, R164 ;  /* 0x000000a4a7a47221 */ /* 0x000fe20000010000 */
[C---:B------:R-:W-:Y:S01]  /*8620*/  HMMA.16816.F32 R16, R100.reuse, R106, R16 ;  /* 0x0000006a6410723c */ /* 0x040fe20000001810 */
[----:B------:R-:W2:Y:S03]  /*8630*/  LDSM.16.MT88.4 R104, [R181+UR4+0x4900] ;  /* 0x00490004b568783b */ /* 0x000ea60008004200 */
[----:B----4-:R-:W-:Y:S01]  /*8640*/  F2FP.PACK_AB R139, R231, R230 ;  /* 0x000000e6e78b723e */ /* 0x010fe200000000ff */
[----:B------:R-:W-:Y:S02]  /*8650*/  FADD.FTZ R169, R169, R168 ;  /* 0x000000a8a9a97221 */ /* 0x000fe40000010000 */
[----:B------:R-:W-:Y:S01]  /*8660*/  FADD.FTZ R173, R173, R164 ;  /* 0x000000a4adad7221 */ /* 0x000fe20000010000 */
[C---:B------:R-:W-:Y:S01]  /*8670*/  HMMA.16816.F32 R20, R100.reuse, R116, R20 ;  /* 0x000000746414723c */ /* 0x040fe20000001814 */
[----:B------:R-:W-:Y:S03]  /*8680*/  LDSM.16.MT88.4 R144, [R133+0x3900] ;  /* 0x003900008590783b */ /* 0x000fe60000004200 */
        /* <DEDUP_REMOVED lines=14> */
[C---:B------:R-:W-:Y:S08]  /*8770*/  HMMA.16816.F32 R48, R100.reuse, R130, R48 ;  /* 0x000000826430723c */ /* 0x040ff00000001830 */
[C---:B------:R-:W-:Y:S08]  /*8780*/  HMMA.16816.F32 R52, R100.reuse, R140, R52 ;  /* 0x0000008c6434723c */ /* 0x040ff00000001834 */
[C---:B------:R-:W-:Y:S01]  /*8790*/  HMMA.16816.F32 R56, R100.reuse, R142, R56 ;  /* 0x0000008e6438723c */ /* 0x040fe20000001838 */
[----:B------:R-:W-:Y:S07]  /*87a0*/  LDSM.16.MT88.4 R140, [R181+UR4+0x3900] ;  /* 0x00390004b58c783b */ /* 0x000fee0008004200 */
[C---:B---3--:R-:W-:Y:S08]  /*87b0*/  HMMA.16816.F32 R60, R100.reuse, R108, R60 ;  /* 0x0000006c643c723c */ /* 0x048ff0000000183c */
[C---:B------:R-:W-:Y:S01]  /*87c0*/  HMMA.16816.F32 R64, R100.reuse, R110, R64 ;  /* 0x0000006e6440723c */ /* 0x040fe20000001840 */
[----:B------:R-:W3:Y:S07]  /*87d0*/  LDSM.16.MT88.4 R108, [R180+UR4+0x4900] ;  /* 0x00490004b46c783b */ /* 0x000eee0008004200 */
[C---:B--2---:R-:W-:Y:S08]  /*87e0*/  HMMA.16816.F32 R68, R100.reuse, R104, R68 ;  /* 0x000000686444723c */ /* 0x044ff00000001844 */
[C---:B------:R-:W-:Y:S01]  /*87f0*/  HMMA.16816.F32 R72, R100.reuse, R106, R72 ;  /* 0x0000006a6448723c */ /* 0x040fe20000001848 */
[----:B------:R-:W2:Y:S07]  /*8800*/  LDSM.16.MT88.4 R104, [R181+UR4+0x1100] ;  /* 0x00110004b568783b */ /* 0x000eae0008004200 */
[C---:B------:R-:W-:Y:S08]  /*8810*/  HMMA.16816.F32 R76, R100.reuse, R112, R76 ;  /* 0x00000070644c723c */ /* 0x040ff0000000184c */
[C---:B------:R-:W-:Y:S01]  /*8820*/  HMMA.16816.F32 R80, R100.reuse, R114, R80 ;  /* 0x000000726450723c */ /* 0x040fe20000001850 */
[----:B------:R-:W4:Y:S07]  /*8830*/  LDSM.16.MT88.4 R112, [R180+UR4+0x1100] ;  /* 0x00110004b470783b */ /* 0x000f2e0008004200 */
[C---:B---3--:R-:W-:Y:S08]  /*8840*/  HMMA.16816.F32 R84, R100.reuse, R108, R84 ;  /* 0x0000006c6454723c */ /* 0x048ff00000001854 */
[C---:B------:R-:W-:Y:S01]  /*8850*/  HMMA.16816.F32 R88, R100.reuse, R110, R88 ;  /* 0x0000006e6458723c */ /* 0x040fe20000001858 */
[----:B------:R-:W3:Y:S07]  /*8860*/  LDSM.16.MT88.4 R108, [R181+UR4+0x3100] ;  /* 0x00310004b56c783b */ /* 0x000eee0008004200 */
[C---:B------:R-:W-:Y:S08]  /*8870*/  HMMA.16816.F32 R92, R100.reuse, R116, R92 ;  /* 0x00000074645c723c */ /* 0x040ff0000000185c */
[----:B------:R-:W-:Y:S01]  /*8880*/  HMMA.16816.F32 R96, R100, R118, R96 ;  /* 0x000000766460723c */ /* 0x000fe20000001860 */
[----:B------:R-:W3:Y:S06]  /*8890*/  LDSM.16.MT88.4 R116, [R133+0x3100] ;  /* 0x003100008574783b */ /* 0x000eec0000004200 */
[----:B-----5:R-:W-:Y:S02]  /*88a0*/  F2FP.PACK_AB R100, R179, R178 ;  /* 0x000000b2b364723e */ /* 0x020fe400000000ff */
[----:B------:R-:W-:Y:S03]  /*88b0*/  F2FP.PACK_AB R102, R220, R219 ;  /* 0x000000dbdc66723e */ /* 0x000fe600000000ff */
[----:B-1----:R-:W-:Y:S01]  /*88c0*/  F2FP.PACK_AB R101, R221, R176 ;  /* 0x000000b0dd65723e */ /* 0x002fe200000000ff */
[----:B------:R-:W-:Y:S01]  /*88d0*/  FADD.FTZ R176, R176, R175 ;  /* 0x000000afb0b07221 */ /* 0x000fe20000010000 */
[----:B------:R-:W-:Y:S03]  /*88e0*/  F2FP.PACK_AB R103, R223, R222 ;  /* 0x000000dedf67723e */ /* 0x000fe600000000ff */
[----:B------:R-:W-:Y:S04]  /*88f0*/  FADD.FTZ R221, R221, R176 ;  /* 0x000000b0dddd7221 */ /* 0x000fe80000010000 */
[C---:B--2---:R-:W-:Y:S03]  /*8900*/  HMMA.16816.F32 R4, R100.reuse, R104, R4 ;  /* 0x000000686404723c */ /* 0x044fe60000001804 */
[----:B------:R-:W-:Y:S04]  /*8910*/  FADD.FTZ R222, R222, R221 ;  /* 0x000000dddede7221 */ /* 0x000fe80000010000 */
[----:B------:R-:W-:Y:S01]  /*8920*/  FADD.FTZ R223, R223, R222 ;  /* 0x000000dedfdf7221 */ /* 0x000fe20000010000 */
[C---:B------:R-:W-:Y:S01]  /*8930*/  HMMA.16816.F32 R8, R100.reuse, R106, R8 ;  /* 0x0000006a6408723c */ /* 0x040fe20000001808 */
[----:B------:R-:W1:Y:S03]  /*8940*/  LDSM.16.MT88.4 R104, [R180+UR4+0x3100] ;  /* 0x00310004b468783b */ /* 0x000e660008004200 */
[----:B------:R-:W-:Y:S04]  /*8950*/  FADD.FTZ R228, R228, R223 ;  /* 0x000000dfe4e47221 */ /* 0x000fe80000010000 */
[C---:B------:R-:W-:Y:S04]  /*8960*/  HMMA.16816.F32 R12, R100.reuse, R120, R12 ;  /* 0x00000078640c723c */ /* 0x040fe8000000180c */
[----:B------:R-:W-:Y:S04]  /*8970*/  FADD.FTZ R229, R229, R228 ;  /* 0x000000e4e5e57221 */ /* 0x000fe80000010000 */
[C---:B------:R-:W-:Y:S01]  /*8980*/  HMMA.16816.F32 R16, R100.reuse, R122, R16 ;  /* 0x0000007a6410723c */ /* 0x040fe20000001810 */
[----:B------:R-:W-:Y:S03]  /*8990*/  LDSM.16.MT88.4 R120, [R134+0x1900] ;  /* 0x001900008678783b */ /* 0x000fe60000004200 */
[----:B------:R-:W-:Y:S04]  /*89a0*/  FADD.FTZ R204, R230, R229 ;  /* 0x000000e5e6cc7221 */ /* 0x000fe80000010000 */
[C---:B----4-:R-:W-:Y:S04]  /*89b0*/  HMMA.16816.F32 R20, R100.reuse, R112, R20 ;  /* 0x000000706414723c */ /* 0x050fe80000001814 */
[----:B------:R-:W-:Y:S04]  /*89c0*/  FADD.FTZ R204, R231, R204 ;  /* 0x000000cce7cc7221 */ /* 0x000fe80000010000 */
[C---:B------:R-:W-:Y:S01]  /*89d0*/  HMMA.16816.F32 R24, R100.reuse, R114, R24 ;  /* 0x000000726418723c */ /* 0x040fe20000001818 */
[----:B------:R-:W2:Y:S07]  /*89e0*/  LDSM.16.MT88.4 R112, [R134+0x3100] ;  /* 0x003100008670783b */ /* 0x000eae0000004200 */
[C---:B------:R-:W-:Y:S08]  /*89f0*/  HMMA.16816.F32 R28, R100.reuse, R124, R28 ;  /* 0x0000007c641c723c */ /* 0x040ff0000000181c */
[C---:B------:R-:W-:Y:S01]  /*8a00*/  HMMA.16816.F32 R32, R100.reuse, R126, R32 ;  /* 0x0000007e6420723c */ /* 0x040fe20000001820 */
[----:B------:R-:W-:Y:S07]  /*8a10*/  LDSM.16.MT88.4 R124, [R181+UR4+0x1900] ;  /* 0x00190004b57c783b */ /* 0x000fee0008004200 */
[C---:B---3--:R-:W-:Y:S08]  /*8a20*/  HMMA.16816.F32 R36, R100.reuse, R108, R36 ;  /* 0x0000006c6424723c */ /* 0x048ff00000001824 */
[C---:B------:R-:W-:Y:S01]  /*8a30*/  HMMA.16816.F32 R40, R100.reuse, R110, R40 ;  /* 0x0000006e6428723c */ /* 0x040fe20000001828 */
[----:B------:R-:W3:Y:S07]  /*8a40*/  LDSM.16.MT88.4 R108, [R181+UR4+0x5100] ;  /* 0x00510004b56c783b */ /* 0x000eee0008004200 */
[C---:B------:R-:W-:Y:S08]  /*8a50*/  HMMA.16816.F32 R44, R100.reuse, R116, R44 ;  /* 0x00000074642c723c */ /* 0x040ff0000000182c */
[C---:B------:R-:W-:Y:S01]  /*8a60*/  HMMA.16816.F32 R48, R100.reuse, R118, R48 ;  /* 0x000000766430723c */ /* 0x040fe20000001830 */
[----:B------:R-:W4:Y:S07]  /*8a70*/  LDSM.16.MT88.4 R116, [R133+0x5100] ;  /* 0x005100008574783b */ /* 0x000f2e0000004200 */
        /* <DEDUP_REMOVED lines=11> */
[----:B------:R-:W4:Y:S07]  /*8b30*/  LDSM.16.MT88.4 R116, [R180+UR4+0x1900] ;  /* 0x00190004b474783b */ /* 0x000f2e0008004200 */
[C---:B-1----:R-:W-:Y:S08]  /*8b40*/  HMMA.16816.F32 R84, R100.reuse, R104, R84 ;  /* 0x000000686454723c */ /* 0x042ff00000001854 */
[C---:B------:R-:W-:Y:S08]  /*8b50*/  HMMA.16816.F32 R88, R100.reuse, R106, R88 ;  /* 0x0000006a6458723c */ /* 0x040ff00000001858 */
[C---:B--2---:R-:W-:Y:S08]  /*8b60*/  HMMA.16816.F32 R92, R100.reuse, R112, R92 ;  /* 0x00000070645c723c */ /* 0x044ff0000000185c */
[----:B------:R-:W-:Y:S08]  /*8b70*/  HMMA.16816.F32 R96, R100, R114, R96 ;  /* 0x000000726460723c */ /* 0x000ff00000001860 */
[C---:B------:R-:W-:Y:S01]  /*8b80*/  HMMA.16816.F32 R128, R136.reuse, R124, R4 ;  /* 0x0000007c8880723c */ /* 0x040fe20000001804 */
[----:B------:R-:W1:Y:S07]  /*8b90*/  LDSM.16.MT88.4 R4, [R133+0x5900] ;  /* 0x005900008504783b */ /* 0x000e6e0000004200 */
[C---:B------:R-:W-:Y:S01]  /*8ba0*/  HMMA.16816.F32 R124, R136.reuse, R126, R8 ;  /* 0x0000007e887c723c */ /* 0x040fe20000001808 */
[----:B------:R-:W2:Y:S07]  /*8bb0*/  LDSM.16.MT88.4 R8, [R180+UR4+0x5900] ;  /* 0x00590004b408783b */ /* 0x000eae0008004200 */
[C---:B---3--:R-:W-:Y:S01]  /*8bc0*/  HMMA.16816.F32 R100, R136.reuse, R108, R12 ;  /* 0x0000006c8864723c */ /* 0x048fe2000000180c */
[----:B------:R-:W3:Y:S07]  /*8bd0*/  LDSM.16.MT88.4 R12, [R134+0x5900] ;  /* 0x00590000860c783b */ /* 0x000eee0000004200 */
        /* <DEDUP_REMOVED lines=23> */
[C---:B---3--:R-:W-:Y:S04]  /*8d50*/  HMMA.16816.F32 R92, R136.reuse, R12, R92 ;  /* 0x0000000c885c723c */ /* 0x048fe8000000185c */
[----:B------:R-:W-:Y:S01]  /*8d60*/  FADD.FTZ R224, R224, R3 ;  /* 0x00000003e0e07221 */ /* 0x000fe20000010000 */
[----:B------:R-:W-:Y:S03]  /*8d70*/  IADD3 R3, R209, -0x2, RZ ;  /* 0xfffffffed1037810 */ /* 0x000fe60007ffe0ff */
[----:B------:R-:W-:Y:S03]  /*8d80*/  HMMA.16816.F32 R96, R136, R14, R96 ;  /* 0x0000000e8860723c */ /* 0x000fe60000001860 */
[----:B------:R-:W-:Y:S01]  /*8d90*/  ISETP.GE.AND P0, PT, R3, R190, PT ;  /* 0x000000be0300720c */ /* 0x000fe20003f06270 */
[----:B------:R-:W-:Y:S04]  /*8da0*/  FADD.FTZ R225, R225, R224 ;  /* 0x000000e0e1e17221 */ /* 0x000fe80000010000 */
[----:B------:R-:W-:Y:S04]  /*8db0*/  FADD.FTZ R226, R226, R225 ;  /* 0x000000e1e2e27221 */ /* 0x000fe80000010000 */
[----:B------:R-:W-:Y:S04]  /*8dc0*/  FADD.FTZ R203, R227, R226 ;  /* 0x000000e2e3cb7221 */ /* 0x000fe80000010000 */
[----:B------:R-:W-:-:S05]  /*8dd0*/  @!P0 BRA `(.L_x_1016) ;  /* 0x000003f000008947 */ /* 0x000fca0003800000 */
        /* <DEDUP_REMOVED lines=12> */
[----:B------:R-:W-:Y:S01]  /*8ea0*/  @!P2 LEA.HI.X.SX32 R6, R3, UR8, 0x1, P0 ;  /* 0x000000080306ac11 */ /* 0x000fe200080f0eff */
[----:B------:R-:W-:Y:S01]  /*8eb0*/  IMAD.MOV R3, RZ, RZ, -R3 ;  /* 0x000000ffff037224 */ /* 0x000fe200078e0a03 */
[----:B------:R-:W-:Y:S03]  /*8ec0*/  @!P2 LEA R4, P0, R7, c[0x0][0x2a0], 0x2 ;  /* 0x0000a8000704aa11 */ /* 0x000fe600078010ff */
[----:B------:R-:W-:Y:S01]  /*8ed0*/  IMAD R196, R3, c[0x0][0x2b8], R196 ;  /* 0x0000ae0003c47a24 */ /* 0x000fe200078e02c4 */
[----:B------:R-:W-:Y:S03]  /*8ee0*/  @!P2 LEA.HI.X R5, R7, c[0x0][0x2a4], R6, 0x2, P0 ;  /* 0x0000a9000705aa11 */ /* 0x000fe600000f1406 */
[C---:B------:R-:W-:Y:S01]  /*8ef0*/  IMAD.WIDE.U32 R8, R196.reuse, c[0x0][0x1e0], RZ ;  /* 0x00007800c4087a25 */ /* 0x040fe200078e00ff */
        /* <DEDUP_REMOVED lines=14> */
[----:B------:R-:W1:Y:S01]  /*8fe0*/  SHFL.IDX PT, R8, R3, 0x1, 0x181f ;  /* 0x00381f0003087f89 */ /* 0x000e6200000e0000 */
[----:B------:R-:W-:Y:S03]  /*8ff0*/  LOP3.LUT R9, R9, 0xf, RZ, 0xc0, !PT ;  /* 0x0000000f09097812 */ /* 0x000fe600078ec0ff */
[----:B------:R-:W2:Y:S04]  /*9000*/  SHFL.IDX PT, R4, R6, 0x1, 0x181f ;  /* 0x00381f0006047f89 */ /* 0x000ea800000e0000 */
[----:B------:R-:W3:Y:S04]  /*9010*/  SHFL.IDX PT, R3, R3, RZ, 0x181f ;  /* 0x00181fff03037589 */ /* 0x000ee800000e0000 */
[----:B------:R-:W4:Y:S01]  /*9020*/  SHFL.IDX PT, R6, R6, RZ, 0x181f ;  /* 0x00181fff06067589 */ /* 0x000f2200000e0000 */
[----:B-1----:R-:W-:Y:S04]  /*9030*/  IADD3 R12, P1, P0, R13, R8, R216 ;  /* 0x000000080d0c7210 */ /* 0x002fe8000783e0d8 */
[----:B--2---:R-:W-:Y:S02]  /*9040*/  IADD3.X R13, RZ, R4, R217, P1, P0 ;  /* 0x00000004ff0d7210 */ /* 0x004fe40000fe04d9 */
[----:B------:R-:W-:Y:S04]  /*9050*/  IADD3 R10, P1, P0, R10, R8, R213 ;  /* 0x000000080a0a7210 */ /* 0x000fe8000783e0d5 */
[----:B------:R-:W-:Y:S02]  /*9060*/  IADD3.X R11, RZ, R4, R214, P1, P0 ;  /* 0x00000004ff0b7210 */ /* 0x000fe40000fe04d6 */
[----:B------:R-:W-:Y:S04]  /*9070*/  IADD3 R8, P1, P0, R9, R8, R210 ;  /* 0x0000000809087210 */ /* 0x000fe8000783e0d2 */
[----:B------:R-:W-:Y:S01]  /*9080*/  IADD3.X R9, RZ, R4, R211, P1, P0 ;  /* 0x00000004ff097210 */ /* 0x000fe20000fe04d3 */
[----:B------:R-:W-:Y:S01]  /*9090*/  IMAD.U32 R4, RZ, RZ, UR20 ;  /* 0x00000014ff047e24 */ /* 0x000fe2000f8e00ff */
[C---:B---3--:R-:W-:Y:S03]  /*90a0*/  IADD3 R16, P0, R3.reuse, R216, RZ ;  /* 0x000000d803107210 */ /* 0x048fe60007f1e0ff */
[----:B------:R-:W-:Y:S02]  /*90b0*/  IMAD R4, R4, 0x3000, R197 ;  /* 0x0000300004047824 */ /* 0x000fe400078e02c5 */
[C---:B----4-:R-:W-:Y:S01]  /*90c0*/  IMAD.X R17, R6.reuse, 0x1, R217, P0 ;  /* 0x0000000106117824 */ /* 0x050fe200000e06d9 */
[C---:B------:R-:W-:Y:S05]  /*90d0*/  IADD3 R14, P0, R3.reuse, R213, RZ ;  /* 0x000000d5030e7210 */ /* 0x040fea0007f1e0ff */
[----:B------:R-:W-:Y:S01]  /*90e0*/  IMAD.X R15, R6, 0x1, R214, P0 ;  /* 0x00000001060f7824 */ /* 0x000fe200000e06d6 */
[----:B------:R-:W-:Y:S01]  /*90f0*/  IADD3 R18, P0, R3, R210, RZ ;  /* 0x000000d203127210 */ /* 0x000fe20007f1e0ff */
[----:B------:R-:W-:Y:S04]  /*9100*/  IMAD.SHL.U32 R3, R4, 0x2, RZ ;  /* 0x0000000204037824 */ /* 0x000fe800078e00ff */
[----:B------:R-:W-:Y:S01]  /*9110*/  IMAD.X R19, R6, 0x1, R211, P0 ;  /* 0x0000000106137824 */ /* 0x000fe200000e06d3 */
[----:B------:R1:W-:Y:S01]  /*9120*/  LDGSTS.E.BYPASS.LTC128B.128 [R3+0xc100], [R16.64], !P5 ;  /* 0x0c10000010037fae */ /* 0x0003e2000e901d4e */
[----:B------:R-:W-:Y:S03]  /*9130*/  ISETP.NE.U32.AND P0, PT, R215, RZ, PT ;  /* 0x000000ffd700720c */ /* 0x000fe60003f05070 */
[----:B------:R1:W-:Y:S04]  /*9140*/  LDGSTS.E.BYPASS.LTC128B.128 [R3+0xe100], [R14.64], !P4 ;  /* 0x0e1000000e037fae */ /* 0x0003e8000e101d4e */
[----:B------:R1:W-:Y:S06]  /*9150*/  LDGSTS.E.BYPASS.LTC128B.128 [R3+0x10100], [R18.64], !P6 ;  /* 0x1010000012037fae */ /* 0x0003ec000f101d4e */
[----:B------:R1:W-:Y:S01]  /*9160*/  LDGSTS.E.BYPASS.LTC128B.128.ZFILL [R3+0xd100], [R12.64], P0 ;  /* 0x0d1000000c037fae */ /* 0x0003e20008141d4e */
[----:B------:R-:W-:Y:S11]  /*9170*/  ISETP.NE.U32.AND P0, PT, R212, RZ, PT ;  /* 0x000000ffd400720c */ /* 0x000ff60003f05070 */
[----:B------:R-:W-:Y:S02]  /*9180*/  @!UPT UIADD3 URZ, URZ, URZ, URZ ;  /* 0x0000003f3f3ff290 */ /* 0x000fe4000fffe03f */
[----:B------:R1:W-:Y:S01]  /*9190*/  LDGSTS.E.BYPASS.LTC128B.128.ZFILL [R3+0xf100], [R10.64], P0 ;  /* 0x0f1000000a037fae */ /* 0x0003e20008141d4e */
[----:B------:R-:W-:Y:S11]  /*91a0*/  ISETP.NE.U32.AND P0, PT, R207, RZ, PT ;  /* 0x000000ffcf00720c */ /* 0x000ff60003f05070 */
[----:B------:R-:W-:Y:S02]  /*91b0*/  @!UPT UIADD3 URZ, URZ, URZ, URZ ;  /* 0x0000003f3f3ff290 */ /* 0x000fe4000fffe03f */
[----:B------:R1:W-:Y:S02]  /*91c0*/  LDGSTS.E.BYPASS.LTC128B.128.ZFILL [R3+0x11100], [R8.64], P0 ;  /* 0x1110000008037fae */ /* 0x0003e40008141d4e */
.L_x_1016:
[----:B------:R-:W-:Y:S01]  /*91d0*/  UIADD3 UR4, UR5, 0x1, URZ ;  /* 0x0000000105047890 */ /* 0x000fe2000fffe03f */
[----:B------:R-:W0:Y:S01]  /*91e0*/  LDGDEPBAR ;  /* 0x00000000000079af */ /* 0x000e220000000000 */
[----:B------:R-:W-:Y:S01]  /*91f0*/  UISETP.GE.AND UP0, UPT, UR5, 0x1, UPT ;  /* 0x000000010500788c */ /* 0x000fe2000bf06270 */
[C---:B------:R-:W-:Y:S01]  /*9200*/  ISETP.GT.AND P0, PT, R209.reuse, R218, PT ;  /* 0x000000dad100720c */ /* 0x040fe20003f04270 */
[----:B-1----:R-:W-:Y:S01]  /*9210*/  IMAD.MOV.U32 R3, RZ, RZ, R0 ;  /* 0x000000ffff037224 */ /* 0x002fe200078e0000 */
[----:B------:R-:W-:Y:S01]  /*9220*/  IADD3 R209, R209, -0x1, RZ ;  /* 0xffffffffd1d17810 */ /* 0x000fe20007ffe0ff */
[----:B------:R-:W-:Y:S01]  /*9230*/  USEL UR5, UR4, URZ, !UP0 ;  /* 0x0000003f04057287 */ /* 0x000fe2000c000000 */
[----:B------:R-:W-:Y:S09]  /*9240*/  IMAD.MOV.U32 R132, RZ, RZ, R2 ;  /* 0x000000ffff847224 */ /* 0x000ff200078e0002 */
[----:B------:R-:W-:-:S05]  /*9250*/  @P0 BRA `(.L_x_1017) ;  /* 0xffffc9b000000947 */ /* 0x000fca000383ffff */
.L_x_1006:
[----:B------:R-:W-:Y:S01]  /*9260*/  ULEA UR4, UR6, 0x7f, 0x7 ;  /* 0x0000007f06047891 */ /* 0x000fe2000f8e383f */
[----:B------:R-:W-:-:S02]  /*9270*/  ISETP.GE.AND P0, PT, R193, 0x1, PT ;  /* 0x00000001c100780c */ /* 0x000fc40003f06270 */
[----:B------:R-:W-:Y:S01]  /*9280*/  ULDC.64 UR6, c[0x0][0x2c8] ;  /* 0x0000b20000067ab9 */ /* 0x000fe20000000a00 */
[----:B------:R-:W-:Y:S01]  /*9290*/  IADD3 R5, R191, 0x1, -R200 ;  /* 0x00000001bf057810 */ /* 0x000fe20007ffe8c8 */
[----:B------:R-:W-:-:S07]  /*92a0*/  UIMAD.WIDE.U32 UR24, UR4, UR6, URZ ;  /* 0x00000006041872a5 */ /* 0x000fce000f8e003f */
[----:B------:R-:W-:Y:S02]  /*92b0*/  @UP1 UMOV UR21, UR25 ;  /* 0x0000001900151c82 */ /* 0x000fe40008000000 */
[----:B------:R-:W-:-:S06]  /*92c0*/  @UP1 USHF.R.U32.HI UR4, URZ, UR7, UR21 ;  /* 0x000000073f041299 */ /* 0x000fcc0008011615 */
[----:B------:R-:W-:-:S04]  /*92d0*/  IADD3 R5, R5, UR4, RZ ;  /* 0x0000000405057c10 */ /* 0x000fc8000fffe0ff */
[----:B------:R-:W-:Y:S01]  /*92e0*/  IADD3 R4, R5, -c[0x0][0x324], RZ ;  /* 0x8000c90005047a10 */ /* 0x000fe20007ffe0ff */
[----:B------:R-:W-:Y:S05]  /*92f0*/  @!P0 BRA `(.L_x_1018) ;  /* 0x000000f000008947 */ /* 0x000fea0003800000 */
        /* <DEDUP_REMOVED lines=9> */
.L_x_1019:
[----:B------:R-:W-:-:S04]  /*9390*/  MOV R3, 0x1 ;  /* 0x0000000100037802 */ /* 0x000fc80000000f00 */
[----:B------:R-:W-:-:S13]  /*93a0*/  ISETP.NE.AND P0, PT, R3, c[0x0][0x32c], PT ;  /* 0x0000cb0003007a0c */ /* 0x000fda0003f05270 */
[----:B------:R-:W-:-:S05]  /*93b0*/  @P0 IMAD.HI.U32 R3, R5, c[0x0][0x330], RZ ;  /* 0x0000cc0005030a27 */ /* 0x000fca00078e00ff */
[----:B------:R-:W-:-:S05]  /*93c0*/  @P0 SHF.R.U32.HI R5, RZ, c[0x0][0x334], R3 ;  /* 0x0000cd00ff050a19 */ /* 0x000fca0000011603 */
.L_x_1020:
[----:B------:R-:W-:-:S05]  /*93d0*/  IMAD R5, R5, c[0x0][0x32c], RZ ;  /* 0x0000cb0005057a24 */ /* 0x000fca00078e02ff */
[----:B------:R-:W-:-:S04]  /*93e0*/  IMNMX R4, R4, R5, !PT ;  /* 0x0000000504047217 */ /* 0x000fc80007800200 */
.L_x_1018:
[----:B------:R-:W-:-:S04]  /*93f0*/  IADD3 R4, R4, 0x3f, RZ ;  /* 0x0000003f04047810 */ /* 0x000fc80007ffe0ff */
[----:B------:R-:W-:-:S04]  /*9400*/  SHF.R.S32.HI R3, RZ, 0x1f, R4 ;  /* 0x0000001fff037819 */ /* 0x000fc80000011404 */
[----:B------:R-:W-:-:S04]  /*9410*/  LEA.HI R3, R3, R4, RZ, 0x6 ;  /* 0x0000000403037211 */ /* 0x000fc800078f30ff */
[----:B------:R-:W-:-:S04]  /*9420*/  SHF.R.S32.HI R3, RZ, 0x6, R3 ;  /* 0x00000006ff037819 */ /* 0x000fc80000011403 */
[----:B------:R-:W-:-:S04]  /*9430*/  IMNMX R214, R190, R3, !PT ;  /* 0x00000003bed67217 */ /* 0x000fc80007800200 */
[----:B------:R-:W-:-:S13]  /*9440*/  ISETP.GE.AND P0, PT, R209, R214, PT ;  /* 0x000000d6d100720c */ /* 0x000fda0003f06270 */
[----:B------:R-:W-:Y:S05]  /*9450*/  @!P0 BRA `(.L_x_1021) ;  /* 0x00002cb000008947 */ /* 0x000fea0003800000 */
[----:B------:R-:W-:Y:S01]  /*9460*/  IMAD.MOV.U32 R3, RZ, RZ, R0 ;  /* 0x000000ffff037224 */ /* 0x000fe200078e0000 */
[----:B------:R-:W-:Y:S01]  /*9470*/  LOP3.LUT P0, RZ, R208, 0x2, RZ, 0xc0, !PT ;  /* 0x00000002d0ff7812 */ /* 0x000fe2000780c0ff */
[----:B------:R-:W-:Y:S01]  /*9480*/  IMAD.MOV.U32 R184, RZ, RZ, 0x20 ;  /* 0x00000020ffb87424 */ /* 0x000fe200078e00ff */
[----:B------:R-:W-:Y:S01]  /*9490*/  SHF.R.S32.HI R213, RZ, 0x1f, R188 ;  /* 0x0000001fffd57819 */ /* 0x000fe200000114bc */
[----:B------:R-:W-:Y:S01]  /*94a0*/  IMAD.MOV.U32 R133, RZ, RZ, R2 ;  /* 0x000000ffff857224 */ /* 0x000fe200078e0002 */
[----:B------:R-:W-:Y:S01]  /*94b0*/  SHF.R.S32.HI R5, RZ, 0x1f, R206 ;  /* 0x0000001fff057819 */ /* 0x000fe200000114ce */
[----:B------:R-:W-:Y:S01]  /*94c0*/  IMAD.SHL.U32 R212, R188, 0x2, RZ ;  /* 0x00000002bcd47824 */ /* 0x000fe200078e00ff */
[----:B------:R-:W-:Y:S01]  /*94d0*/  SHF.R.S32.HI R0, RZ, 0x1f, R205 ;  /* 0x0000001fff007819 */ /* 0x000fe200000114cd */
[----:B------:R-:W-:Y:S01]  /*94e0*/  IMAD.SHL.U32 R179, R206, 0x2, RZ ;  /* 0x00000002ceb37824 */ /* 0x000fe200078e00ff */
[----:B------:R-:W-:Y:S01]  /*94f0*/  SEL R211, RZ, 0x10, P5 ;  /* 0x00000010ffd37807 */ /* 0x000fe20002800000 */
[----:B------:R-:W-:Y:S01]  /*9500*/  IMAD.SHL.U32 R176, R205, 0x2, RZ ;  /* 0x00000002cdb07824 */ /* 0x000fe200078e00ff */
[----:B------:R-:W-:-:S02]  /*9510*/  SEL R178, RZ, 0x10, P4 ;  /* 0x00000010ffb27807 */ /* 0x000fc40002000000 */
[----:B------:R-:W-:Y:S02]  /*9520*/  SHF.L.U64.HI R213, R188, 0x1, R213 ;  /* 0x00000001bcd57819 */ /* 0x000fe400000102d5 */
[----:B------:R-:W-:Y:S02]  /*9530*/  SHF.L.U64.HI R210, R206, 0x1, R5 ;  /* 0x00000001ced27819 */ /* 0x000fe40000010205 */
[----:B------:R-:W-:Y:S02]  /*9540*/  SHF.L.U64.HI R177, R205, 0x1, R0 ;  /* 0x00000001cdb17819 */ /* 0x000fe40000010200 */
[----:B------:R-:W-:Y:S02]  /*9550*/  SEL R184, R184, 0xffffffe0, !P0 ;  /* 0xffffffe0b8b87807 */ /* 0x000fe40004000000 */
.L_x_1024:
[----:B------:R-:W-:Y:S04]  /*9560*/  DEPBAR.LE SB0, 0x2 ;  /* 0x000080800000791a */ /* 0x000fe80000000000 */
[----:B------:R-:W-:Y:S01]  /*9570*/  BAR.SYNC.DEFER_BLOCKING 0x0 ;  /* 0x0000000000007b1d */ /* 0x000fe20000010000 */
[----:B------:R-:W-:Y:S01]  /*9580*/  UIMAD UR4, UR5, 0x6000, URZ ;  /* 0x00006000050478a4 */ /* 0x000fe2000f8e023f */
[----:B------:R-:W-:Y:S05]  /*9590*/  ISETP.GE.AND P0, PT, R190, R209, PT ;  /* 0x000000d1be00720c */ /* 0x000fea0003f06270 */
        /* <DEDUP_REMOVED lines=33> */
[----:B------:R-:W2:Y:S04]  /*97b0*/  SHFL.IDX PT, R10, R0, 0x1, 0x181f ;  /* 0x00381f00000a7f89 */ /* 0x000ea800000e0000 */
[----:B------:R-:W4:Y:S04]  /*97c0*/  SHFL.IDX PT, R5, R4, RZ, 0x181f ;  /* 0x00181fff04057589 */ /* 0x000f2800000e0000 */
[----:B------:R-:W3:Y:S01]  /*97d0*/  SHFL.IDX PT, R0, R0, RZ, 0x181f ;  /* 0x00181fff00007589 */ /* 0x000ee200000e0000 */
[----:B-----5:R-:W-:Y:S04]  /*97e0*/  IADD3 R12, P1, P0, R13, R6, R212 ;  /* 0x000000060d0c7210 */ /* 0x020fe8000783e0d4 */
[----:B--2---:R-:W-:Y:S02]  /*97f0*/  IADD3.X R13, RZ, R10, R213, P1, P0 ;  /* 0x0000000aff0d7210 */ /* 0x004fe40000fe04d5 */
[----:B------:R-:W-:Y:S04]  /*9800*/  IADD3 R8, P1, P0, R8, R6, R179 ;  /* 0x0000000608087210 */ /* 0x000fe8000783e0b3 */
[----:B------:R-:W-:Y:S02]  /*9810*/  IADD3.X R9, RZ, R10, R210, P1, P0 ;  /* 0x0000000aff097210 */ /* 0x000fe40000fe04d2 */
[----:B------:R-:W-:Y:S04]  /*9820*/  IADD3 R6, P1, P0, R7, R6, R176 ;  /* 0x0000000607067210 */ /* 0x000fe8000783e0b0 */
[----:B------:R-:W-:Y:S02]  /*9830*/  IADD3.X R7, RZ, R10, R177, P1, P0 ;  /* 0x0000000aff077210 */ /* 0x000fe40000fe04b1 */
[C---:B----4-:R-:W-:Y:S05]  /*9840*/  IADD3 R20, P0, R5.reuse, R212, RZ ;  /* 0x000000d405147210 */ /* 0x050fea0007f1e0ff */
[C---:B---3--:R-:W-:Y:S01]  /*9850*/  IMAD.X R21, R0.reuse, 0x1, R213, P0 ;  /* 0x0000000100157824 */ /* 0x048fe200000e06d5 */
        /* <DEDUP_REMOVED lines=17> */
.L_x_1022:
[C---:B--234-:R-:W-:Y:S01]  /*9970*/  HMMA.16816.F32 R4, R136.reuse, R140, RZ ;  /* 0x0000008c8804723c */ /* 0x05cfe200000018ff */
        /* <DEDUP_REMOVED lines=9> */
[C---:B-1----:R-:W-:Y:S01]  /*9a10*/  HMMA.16816.F32 R12, R136.reuse, R16, RZ ;  /* 0x00000010880c723c */ /* 0x042fe200000018ff */
[----:B------:R-:W-:Y:S07]  /*9a20*/  LDSM.16.M88.4 R164, [R0+0xd900] ;  /* 0x00d9000000a4783b */ /* 0x000fee0000000200 */
[C---:B------:R-:W-:Y:S01]  /*9a30*/  HMMA.16816.F32 R16, R136.reuse, R18, RZ ;  /* 0x000000128810723c */ /* 0x040fe200000018ff */
[----:B------:R-:W-:Y:S07]  /*9a40*/  LDSM.16.M88.4 R168, [R172+0xc100] ;  /* 0x00c10000aca8783b */ /* 0x000fee0000000200 */
[C---:B------:R-:W-:Y:S08]  /*9a50*/  HMMA.16816.F32 R20, R136.reuse, R24, RZ ;  /* 0x000000188814723c */ /* 0x040ff000000018ff */
        /* <DEDUP_REMOVED lines=383> */
[----:B------:R-:W-:Y:S02]  /*b250*/  LDSM.16.MT88.4 R128, [R133+0x4900] ;  /* 0x004900008580783b */ /* 0x000fe40000004200 */
        /* <DEDUP_REMOVED lines=33> */
[----:B------:R-:W-:Y:S07]  /*b470*/  LDSM.16.MT88.4 R144, [R181+UR4+0x5900] ;  /* 0x00590004b590783b */ /* 0x000fee0008004200 */
        /* <DEDUP_REMOVED lines=36> */
[----:B------:R-:W-:Y:S07]  /*b6c0*/  LDSM.16.MT88.4 R136, [R180+UR4+0x3900] ;  /* 0x00390004b488783b */ /* 0x000fee0008004200 */
[C---:B----4-:R-:W-:Y:S01]  /*b6d0*/  HMMA.16816.F32 R92, R12.reuse, R20, R92 ;  /* 0x000000140c5c723c */ /* 0x050fe2000000185c */
[----:B------:R-:W4:Y:S07]  /*b6e0*/  MUFU.EX2 R218, R165 ;  /* 0x000000a500da7308 */ /* 0x000f2e0000000800 */
[----:B------:R-:W-:Y:S01]  /*b6f0*/  HMMA.16816.F32 R96, R12, R22, R96 ;  /* 0x000000160c60723c */ /* 0x000fe20000001860 */
[----:B------:R-:W4:Y:S02]  /*b700*/  LDSM.16.MT88.4 R20, [R133+0x3100] ;  /* 0x003100008514783b */ /* 0x000f240000004200 */
        /* <DEDUP_REMOVED lines=11> */
[----:B------:R-:W-:Y:S05]  /*b7c0*/  FADD.FTZ R153, R153, R152 ;  /* 0x0000009899997221 */ /* 0x000fea0000010000 */
[C---:B------:R-:W-:Y:S01]  /*b7d0*/  HMMA.16816.F32 R8, R12.reuse, R18, R8 ;  /* 0x000000120c08723c */ /* 0x040fe20000001808 */
[----:B------:R-:W1:Y:S07]  /*b7e0*/  LDSM.16.MT88.4 R16, [R180+UR4+0x3100] ;  /* 0x00310004b410783b */ /* 0x000e6e0008004200 */
        /* <DEDUP_REMOVED lines=8> */
[----:B------:R-:W2:Y:S07]  /*b870*/  LDSM.16.MT88.4 R24, [R134+0x3100] ;  /* 0x003100008618783b */ /* 0x000eae0000004200 */
[C---:B------:R-:W-:Y:S08]  /*b880*/  HMMA.16816.F32 R36, R12.reuse, R128, R36 ;  /* 0x000000800c24723c */ /* 0x040ff00000001824 */
[C---:B------:R-:W-:Y:S08]  /*b890*/  HMMA.16816.F32 R40, R12.reuse, R130, R40 ;  /* 0x000000820c28723c */ /* 0x040ff00000001828 */
[C---:B----4-:R-:W-:Y:S08]  /*b8a0*/  HMMA.16816.F32 R44, R12.reuse, R20, R44 ;  /* 0x000000140c2c723c */ /* 0x050ff0000000182c */
[C---:B------:R-:W-:Y:S01]  /*b8b0*/  HMMA.16816.F32 R48, R12.reuse, R22, R48 ;  /* 0x000000160c30723c */ /* 0x040fe20000001830 */
[----:B------:R-:W3:Y:S07]  /*b8c0*/  LDSM.16.MT88.4 R20, [R133+0x5100] ;  /* 0x005100008514783b */ /* 0x000eee0000004200 */
[C---:B-1----:R-:W-:Y:S08]  /*b8d0*/  HMMA.16816.F32 R52, R12.reuse, R16, R52 ;  /* 0x000000100c34723c */ /* 0x042ff00000001834 */
[C---:B------:R-:W-:Y:S01]  /*b8e0*/  HMMA.16816.F32 R56, R12.reuse, R18, R56 ;  /* 0x000000120c38723c */ /* 0x040fe20000001838 */
[----:B------:R-:W1:Y:S07]  /*b8f0*/  LDSM.16.MT88.4 R16, [R180+UR4+0x5100] ;  /* 0x00510004b410783b */ /* 0x000e6e0008004200 */
[C---:B--2---:R-:W-:Y:S08]  /*b900*/  HMMA.16816.F32 R60, R12.reuse, R24, R60 ;  /* 0x000000180c3c723c */ /* 0x044ff0000000183c */
[C---:B------:R-:W-:Y:S01]  /*b910*/  HMMA.16816.F32 R64, R12.reuse, R26, R64 ;  /* 0x0000001a0c40723c */ /* 0x040fe20000001840 */
[----:B------:R-:W2:Y:S07]  /*b920*/  LDSM.16.MT88.4 R24, [R134+0x5100] ;  /* 0x005100008618783b */ /* 0x000eae0000004200 */
[C---:B------:R-:W-:Y:S08]  /*b930*/  HMMA.16816.F32 R68, R12.reuse, R124, R68 ;  /* 0x0000007c0c44723c */ /* 0x040ff00000001844 */
[C---:B------:R-:W-:Y:S01]  /*b940*/  HMMA.16816.F32 R72, R12.reuse, R126, R72 ;  /* 0x0000007e0c48723c */ /* 0x040fe20000001848 */
[----:B------:R-:W4:Y:S07]  /*b950*/  LDSM.16.MT88.4 R124, [R181+UR4+0x1900] ;  /* 0x00190004b57c783b */ /* 0x000f2e0008004200 */
[C---:B---3--:R-:W-:Y:S08]  /*b960*/  HMMA.16816.F32 R76, R12.reuse, R20, R76 ;  /* 0x000000140c4c723c */ /* 0x048ff0000000184c */
[C---:B------:R-:W-:Y:S01]  /*b970*/  HMMA.16816.F32 R80, R12.reuse, R22, R80 ;  /* 0x000000160c50723c */ /* 0x040fe20000001850 */
[----:B------:R-:W3:Y:S07]  /*b980*/  LDSM.16.MT88.4 R20, [R133+0x1900] ;  /* 0x001900008514783b */ /* 0x000eee0000004200 */
[C---:B-1----:R-:W-:Y:S08]  /*b990*/  HMMA.16816.F32 R84, R12.reuse, R16, R84 ;  /* 0x000000100c54723c */ /* 0x042ff00000001854 */
[C---:B------:R-:W-:Y:S01]  /*b9a0*/  HMMA.16816.F32 R88, R12.reuse, R18, R88 ;  /* 0x000000120c58723c */ /* 0x040fe20000001858 */
[----:B------:R-:W1:Y:S07]  /*b9b0*/  LDSM.16.MT88.4 R16, [R181+UR4+0x3900] ;  /* 0x00390004b510783b */ /* 0x000e6e0008004200 */
[C---:B--2---:R-:W-:Y:S08]  /*b9c0*/  HMMA.16816.F32 R92, R12.reuse, R24, R92 ;  /* 0x000000180c5c723c */ /* 0x044ff0000000185c */
[----:B------:R-:W-:Y:S01]  /*b9d0*/  HMMA.16816.F32 R96, R12, R26, R96 ;  /* 0x0000001a0c60723c */ /* 0x000fe20000001860 */
[----:B------:R-:W2:Y:S06]  /*b9e0*/  LDSM.16.MT88.4 R24, [R133+0x3900] ;  /* 0x003900008518783b */ /* 0x000eac0000004200 */
[C---:B------:R-:W-:Y:S01]  /*b9f0*/  F2FP.PACK_AB R12, R175.reuse, R174 ;  /* 0x000000aeaf0c723e */ /* 0x040fe200000000ff */
[----:B------:R-:W-:Y:S01]  /*ba00*/  FADD.FTZ R174, R174, R153 ;  /* 0x00000099aeae7221 */ /* 0x000fe20000010000 */
[----:B------:R-:W-:Y:S03]  /*ba10*/  F2FP.PACK_AB R13, R216, R215 ;  /* 0x000000d7d80d723e */ /* 0x000fe600000000ff */
[----:B------:R-:W-:Y:S01]  /*ba20*/  F2FP.PACK_AB R14, R218, R217 ;  /* 0x000000d9da0e723e */ /* 0x000fe200000000ff */
[----:B------:R-:W-:Y:S01]  /*ba30*/  FADD.FTZ R174, R175, R174 ;  /* 0x000000aeafae7221 */ /* 0x000fe20000010000 */
[----:B------:R-:W-:Y:S03]  /*ba40*/  F2FP.PACK_AB R15, R164, R219 ;  /* 0x000000dba40f723e */ /* 0x000fe600000000ff */
[----:B------:R-:W-:Y:S04]  /*ba50*/  FADD.FTZ R203, R217, R174 ;  /* 0x000000aed9cb7221 */ /* 0x000fe80000010000 */
[C---:B----4-:R-:W-:Y:S03]  /*ba60*/  HMMA.16816.F32 R128, R12.reuse, R124, R4 ;  /* 0x0000007c0c80723c */ /* 0x050fe60000001804 */
[----:B------:R-:W-:Y:S05]  /*ba70*/  FADD.FTZ R203, R218, R203 ;  /* 0x000000cbdacb7221 */ /* 0x000fea0000010000 */
[C---:B------:R-:W-:Y:S01]  /*ba80*/  HMMA.16816.F32 R124, R12.reuse, R126, R8 ;  /* 0x0000007e0c7c723c */ /* 0x040fe20000001808 */
[----:B------:R-:W4:Y:S07]  /*ba90*/  LDSM.16.MT88.4 R8, [R133+0x5900] ;  /* 0x005900008508783b */ /* 0x000f2e0000004200 */
[C---:B---3--:R-:W-:Y:S08]  /*baa0*/  HMMA.16816.F32 R100, R12.reuse, R20, R100 ;  /* 0x000000140c64723c */ /* 0x048ff00000001864 */
        /* <DEDUP_REMOVED lines=17> */
[C---:B----4-:R-:W-:Y:S07]  /*bbc0*/  HMMA.16816.F32 R76, R12.reuse, R8, R76 ;  /* 0x000000080c4c723c */ /* 0x050fee000000184c */
[----:B------:R-:W-:Y:S01]  /*bbd0*/  FADD.FTZ R8, R154, R151 ;  /* 0x000000979a087221 */ /* 0x000fe20000010000 */
[C---:B------:R-:W-:Y:S04]  /*bbe0*/  HMMA.16816.F32 R80, R12.reuse, R10, R80 ;  /* 0x0000000a0c50723c */ /* 0x040fe80000001850 */
[----:B------:R-:W-:Y:S04]  /*bbf0*/  FADD.FTZ R8, R155, R8 ;  /* 0x000000089b087221 */ /* 0x000fe80000010000 */
[C---:B-1----:R-:W-:Y:S04]  /*bc00*/  HMMA.16816.F32 R84, R12.reuse, R16, R84 ;  /* 0x000000100c54723c */ /* 0x042fe80000001854 */
[----:B------:R-:W-:Y:S04]  /*bc10*/  FADD.FTZ R215, R215, R8 ;  /* 0x00000008d7d77221 */ /* 0x000fe80000010000 */
[C---:B------:R-:W-:Y:S04]  /*bc20*/  HMMA.16816.F32 R88, R12.reuse, R18, R88 ;  /* 0x000000120c58723c */ /* 0x040fe80000001858 */
[----:B------:R-:W-:Y:S04]  /*bc30*/  FADD.FTZ R216, R216, R215 ;  /* 0x000000d7d8d87221 */ /* 0x000fe80000010000 */
[C---:B------:R-:W-:Y:S04]  /*bc40*/  HMMA.16816.F32 R92, R12.reuse, R20, R92 ;  /* 0x000000140c5c723c */ /* 0x040fe8000000185c */
[----:B------:R-:W-:Y:S04]  /*bc50*/  FADD.FTZ R219, R219, R216 ;  /* 0x000000d8dbdb7221 */ /* 0x000fe80000010000 */
[----:B------:R-:W-:Y:S04]  /*bc60*/  HMMA.16816.F32 R96, R12, R22, R96 ;  /* 0x000000160c60723c */ /* 0x000fe80000001860 */
[----:B------:R-:W-:Y:S04]  /*bc70*/  FADD.FTZ R204, R164, R219 ;  /* 0x000000dba4cc7221 */ /* 0x000fe80000010000 */
[----:B------:R-:W-:-:S05]  /*bc80*/  @!P0 BRA `(.L_x_1023) ;  /* 0x000003f000008947 */ /* 0x000fca0003800000 */
        /* <DEDUP_REMOVED lines=63> */
.L_x_1023:
        /* <DEDUP_REMOVED lines=9> */
.L_x_1021:
[----:B------:R-:W-:-:S13]  /*c110*/  ISETP.GE.AND P0, PT, R209, R190, PT ;  /* 0x000000bed100720c */ /* 0x000fda0003f06270 */
[----:B------:R-:W-:Y:S05]  /*c120*/  @!P0 BRA `(.L_x_1025) ;  /* 0x000035e000008947 */ /* 0x000fea0003800000 */
[----:B------:R-:W-:Y:S01]  /*c130*/  SHF.R.S32.HI R207, RZ, 0x1f, R188 ;  /* 0x0000001fffcf7819 */ /* 0x000fe200000114bc */
[----:B------:R-:W-:Y:S01]  /*c140*/  IMAD.MOV.U32 R3, RZ, RZ, R0 ;  /* 0x000000ffff037224 */ /* 0x000fe200078e0000 */
[----:B------:R-:W-:Y:S01]  /*c150*/  SHF.R.S32.HI R5, RZ, 0x1f, R206 ;  /* 0x0000001fff057819 */ /* 0x000fe200000114ce */
[C---:B------:R-:W-:Y:S01]  /*c160*/  IMAD.SHL.U32 R210, R188.reuse, 0x2, RZ ;  /* 0x00000002bcd27824 */ /* 0x040fe200078e00ff */
[----:B------:R-:W-:Y:S01]  /*c170*/  SHF.L.U64.HI R207, R188, 0x1, R207 ;  /* 0x00000001bccf7819 */ /* 0x000fe200000102cf */
[----:B------:R-:W-:Y:S01]  /*c180*/  IMAD.MOV.U32 R188, RZ, RZ, 0x40 ;  /* 0x00000040ffbc7424 */ /* 0x000fe200078e00ff */
[----:B------:R-:W-:Y:S01]  /*c190*/  SHF.R.S32.HI R0, RZ, 0x1f, R205 ;  /* 0x0000001fff007819 */ /* 0x000fe200000114cd */
[----:B------:R-:W-:Y:S01]  /*c1a0*/  IMAD.SHL.U32 R211, R206, 0x2, RZ ;  /* 0x00000002ced37824 */ /* 0x000fe200078e00ff */
[----:B------:R-:W-:Y:S01]  /*c1b0*/  LOP3.LUT P0, RZ, R208, 0x4, RZ, 0xc0, !PT ;  /* 0x00000004d0ff7812 */ /* 0x000fe2000780c0ff */
[----:B------:R-:W-:Y:S01]  /*c1c0*/  IMAD.MOV.U32 R132, RZ, RZ, R2 ;  /* 0x000000ffff847224 */ /* 0x000fe200078e0002 */
[----:B------:R-:W-:-:S02]  /*c1d0*/  SHF.L.U64.HI R208, R206, 0x1, R5 ;  /* 0x00000001ced07819 */ /* 0x000fc40000010205 */
[C---:B------:R-:W-:Y:S01]  /*c1e0*/  SHF.L.U64.HI R206, R205.reuse, 0x1, R0 ;  /* 0x00000001cdce7819 */ /* 0x040fe20000010200 */
[----:B------:R-:W-:Y:S01]  /*c1f0*/  IMAD.SHL.U32 R205, R205, 0x2, RZ ;  /* 0x00000002cdcd7824 */ /* 0x000fe200078e00ff */
[----:B------:R-:W-:Y:S02]  /*c200*/  SEL R188, R188, 0xffffffc0, !P0 ;  /* 0xffffffc0bcbc7807 */ /* 0x000fe40004000000 */
.L_x_1036:
        /* <DEDUP_REMOVED lines=18> */
[C---:B------:R-:W-:Y:S01]  /*c330*/  IMAD.WIDE.U32 R6, R196.reuse, c[0x0][0x208], RZ ;  /* 0x00008200c4067a25 */ /* 0x040fe200078e00ff */
[----:B------:R-:W-:Y:S03]  /*c340*/  SHF.R.S32.HI R5, RZ, 0x1f, R195 ;  /* 0x0000001fff057819 */ /* 0x000fe600000114c3 */
[----:B------:R-:W-:Y:S02]  /*c350*/  IMAD R9, R9, c[0x0][0x208], RZ ;  /* 0x0000820009097a24 */ /* 0x000fe400078e02ff */
[----:B------:R-:W-:Y:S02]  /*c360*/  IMAD R5, R5, c[0x0][0x218], RZ ;  /* 0x0000860005057a24 */ /* 0x000fe400078e02ff */
        /* <DEDUP_REMOVED lines=8> */
[----:B------:R-:W5:Y:S04]  /*c3f0*/  SHFL.IDX PT, R10, R4, RZ, 0x181f ;  /* 0x00181fff040a7589 */ /* 0x000f6800000e0000 */
[----:B------:R-:W2:Y:S04]  /*c400*/  SHFL.IDX PT, R5, R2, RZ, 0x181f ;  /* 0x00181fff02057589 */ /* 0x000ea800000e0000 */
[----:B------:R-:W-:Y:S04]  /*c410*/  SHFL.IDX PT, R7, R2, 0x1, 0x181f ;  /* 0x00381f0002077f89 */ /* 0x000fe800000e0000 */
[----:B------:R-:W4:Y:S01]  /*c420*/  SHFL.IDX PT, R0, R4, 0x1, 0x181f ;  /* 0x00381f0004007f89 */ /* 0x000f2200000e0000 */
[C---:B-----5:R-:W-:Y:S05]  /*c430*/  IADD3 R14, P0, R10.reuse, R210, RZ ;  /* 0x000000d20a0e7210 */ /* 0x060fea0007f1e0ff */
[C---:B--2---:R-:W-:Y:S01]  /*c440*/  IMAD.X R15, R5.reuse, 0x1, R207, P0 ;  /* 0x00000001050f7824 */ /* 0x044fe200000e06cf */
[C---:B------:R-:W-:Y:S04]  /*c450*/  IADD3 R12, P0, R10.reuse, R211, RZ ;  /* 0x000000d30a0c7210 */ /* 0x040fe80007f1e0ff */
[C---:B------:R-:W-:Y:S02]  /*c460*/  IADD3.X R13, R5.reuse, R208, RZ, P0, !PT ;  /* 0x000000d0050d7210 */ /* 0x040fe400007fe4ff */
[----:B------:R-:W-:Y:S05]  /*c470*/  IADD3 R10, P0, R10, R205, RZ ;  /* 0x000000cd0a0a7210 */ /* 0x000fea0007f1e0ff */
[----:B------:R-:W-:Y:S01]  /*c480*/  IMAD.X R11, R5, 0x1, R206, P0 ;  /* 0x00000001050b7824 */ /* 0x000fe200000e06ce */
[C---:B----4-:R-:W-:Y:S01]  /*c490*/  IADD3 R8, P0, R0.reuse, R210, RZ ;  /* 0x000000d200087210 */ /* 0x050fe20007f1e0ff */
[----:B------:R-:W-:Y:S03]  /*c4a0*/  IMAD.U32 R5, RZ, RZ, UR20 ;  /* 0x00000014ff057e24 */ /* 0x000fe6000f8e00ff */
[----:B------:R-:W-:Y:S01]  /*c4b0*/  IADD3.X R9, R7, R207, RZ, P0, !PT ;  /* 0x000000cf07097210 */ /* 0x000fe200007fe4ff */
[----:B------:R-:W-:Y:S01]  /*c4c0*/  IMAD R2, R5, 0x6000, R194 ;  /* 0x0000600005027824 */ /* 0x000fe200078e02c2 */
[C---:B------:R-:W-:Y:S04]  /*c4d0*/  IADD3 R4, P0, R0.reuse, R211, RZ ;  /* 0x000000d300047210 */ /* 0x040fe80007f1e0ff */
[----:B------:R2:W-:Y:S01]  /*c4e0*/  LDGSTS.E.BYPASS.LTC128B.128 [R2], [R14.64], !P5 ;  /* 0x000000000e027fae */ /* 0x0005e2000e901d4e */
[C---:B------:R-:W-:Y:S01]  /*c4f0*/  IMAD.X R5, R7.reuse, 0x1, R208, P0 ;  /* 0x0000000107057824 */ /* 0x040fe200000e06d0 */
[----:B------:R-:W-:Y:S02]  /*c500*/  IADD3 R6, P0, R0, R205, RZ ;  /* 0x000000cd00067210 */ /* 0x000fe40007f1e0ff */
[----:B------:R2:W-:Y:S02]  /*c510*/  LDGSTS.E.BYPASS.LTC128B.128 [R2+0x2000], [R12.64], !P4 ;  /* 0x020000000c027fae */ /* 0x0005e4000e101d4e */
[----:B------:R-:W-:Y:S02]  /*c520*/  IADD3.X R7, R7, R206, RZ, P0, !PT ;  /* 0x000000ce07077210 */ /* 0x000fe400007fe4ff */
[----:B------:R2:W-:Y:S04]  /*c530*/  LDGSTS.E.BYPASS.LTC128B.128 [R2+0x4000], [R10.64], !P6 ;  /* 0x040000000a027fae */ /* 0x0005e8000f101d4e */
[----:B------:R2:W-:Y:S04]  /*c540*/  LDGSTS.E.BYPASS.LTC128B.128 [R2+0x1000], [R8.64], !P5 ;  /* 0x0100000008027fae */ /* 0x0005e8000e901d4e */
[----:B------:R2:W-:Y:S04]  /*c550*/  LDGSTS.E.BYPASS.LTC128B.128 [R2+0x3000], [R4.64], !P4 ;  /* 0x0300000004027fae */ /* 0x0005e8000e101d4e */
[----:B------:R2:W-:Y:S02]  /*c560*/  LDGSTS.E.BYPASS.LTC128B.128 [R2+0x5000], [R6.64], !P6 ;  /* 0x0500000006027fae */ /* 0x0005e4000f101d4e */
.L_x_1026:
[C---:B--234-:R-:W-:Y:S01]  /*c570*/  HMMA.16816.F32 R4, R136.reuse, R140, RZ ;  /* 0x0000008c8804723c */ /* 0x05cfe200000018ff */
[----:B------:R-:W-:Y:S01]  /*c580*/  LDSM.16.M88.4 R168, [R182] ;  /* 0x00000000b6a8783b */ /* 0x000fe20000000200 */
[----:B------:R-:W-:Y:S01]  /*c590*/  PLOP3.LUT P0, PT, PT, PT, UP1, 0x80, 0x0 ;  /* 0x000000000000781c */ /* 0x000fe20003f0f018 */
[----:B------:R-:W-:Y:S01]  /*c5a0*/  UIADD3 UR6, UR20, 0x1, URZ ;  /* 0x0000000114067890 */ /* 0x000fe2000fffe03f */
[C---:B------:R-:W-:Y:S01]  /*c5b0*/  IMAD.IADD R0, R188.reuse, 0x1, R135 ;  /* 0x00000001bc007824 */ /* 0x040fe200078e0287 */
[C---:B------:R-:W-:Y:S01]  /*c5c0*/  IADD3 R135, R188.reuse, UR4, R187 ;  /* 0x00000004bc877c10 */ /* 0x040fe2000fffe0bb */
[----:B------:R-:W-:Y:S01]  /*c5d0*/  IMAD.IADD R2, R188, 0x1, R133 ;  /* 0x00000001bc027824 */ /* 0x000fe200078e0285 */
[----:B------:R-:W0:Y:S01]  /*c5e0*/  LDGDEPBAR ;  /* 0x00000000000079af */ /* 0x000e220000000000 */
[C---:B------:R-:W-:Y:S01]  /*c5f0*/  HMMA.16816.F32 R8, R136.reuse, R142, RZ ;  /* 0x0000008e8808723c */ /* 0x040fe200000018ff */
[----:B------:R-:W-:Y:S01]  /*c600*/  ISETP.GE.AND P3, PT, R193, 0x1, PT ;  /* 0x00000001c100780c */ /* 0x000fe20003f66270 */
[----:B------:R-:W-:Y:S02]  /*c610*/  UISETP.GE.AND UP0, UPT, UR20, 0x1, UPT ;  /* 0x000000011400788c */ /* 0x000fe4000bf06270 */
[----:B------:R-:W-:Y:S01]  /*c620*/  IMAD.IADD R134, R184, 0x1, R135 ;  /* 0x00000001b8867824 */ /* 0x000fe200078e0287 */
[----:B------:R-:W-:Y:S01]  /*c630*/  LDSM.16.M88.4 R140, [R0+0xc100] ;  /* 0x00c10000008c783b */ /* 0x000fe20000000200 */
[----:B------:R-:W-:Y:S02]  /*c640*/  USEL UR20, UR6, URZ, !UP0 ;  /* 0x0000003f06147287 */ /* 0x000fe4000c000000 */
[C---:B-1----:R-:W-:Y:S03]  /*c650*/  HMMA.16816.F32 R12, R136.reuse, R16, RZ ;  /* 0x00000010880c723c */ /* 0x042fe600000018ff */
[----:B------:R-:W-:Y:S05]  /*c660*/  LDSM.16.M88.4 R164, [R0+0xc900] ;  /* 0x00c9000000a4783b */ /* 0x000fea0000000200 */
[C---:B------:R-:W-:Y:S01]  /*c670*/  HMMA.16816.F32 R16, R136.reuse, R18, RZ ;  /* 0x000000128810723c */ /* 0x040fe200000018ff */
[----:B------:R-:W-:Y:S06]  /*c680*/  LDSM.16.M88.4 R172, [R2+0xc100] ;  /* 0x00c1000002ac783b */ /* 0x000fec0000000200 */
[----:B------:R-:W-:Y:S01]  /*c690*/  LDSM.16.M88.4 R176, [R2+0xc900] ;  /* 0x00c9000002b0783b */ /* 0x000fe20000000200 */
        /* <DEDUP_REMOVED lines=13> */
[----:B------:R-:W-:Y:S07]  /*c770*/  LDSM.16.M88.4 R156, [R189+0x4000] ;  /* 0x00400000bd9c783b */ /* 0x000fee0000000200 */
[C---:B------:R-:W-:Y:S08]  /*c780*/  HMMA.16816.F32 R28, R144.reuse, R160, R28 ;  /* 0x000000a0901c723c */ /* 0x040ff0000000181c */
[----:B------:R-:W-:Y:S01]  /*c790*/  HMMA.16816.F32 R32, R144, R162, R32 ;  /* 0x000000a29020723c */ /* 0x000fe20000001820 */
[----:B------:R-:W-:Y:S06]  /*c7a0*/  LDSM.16.M88.4 R144, [R2+0xd900] ;  /* 0x00d900000290783b */ /* 0x000fec0000000200 */
[----:B------:R-:W-:Y:S01]  /*c7b0*/  LDSM.16.M88.4 R160, [R187+UR4+0xe100] ;  /* 0x00e10004bba0783b */ /* 0x000fe20008000200 */
[C---:B-1----:R-:W-:Y:S08]  /*c7c0*/  HMMA.16816.F32 R4, R136.reuse, R140, R4 ;  /* 0x0000008c8804723c */ /* 0x042ff00000001804 */
[C---:B------:R-:W-:Y:S01]  /*c7d0*/  HMMA.16816.F32 R8, R136.reuse, R142, R8 ;  /* 0x0000008e8808723c */ /* 0x040fe20000001808 */
[----:B------:R-:W1:Y:S07]  /*c7e0*/  LDSM.16.M88.4 R140, [R2+0xd100] ;  /* 0x00d10000028c783b */ /* 0x000e6e0000000200 */
[C---:B------:R-:W-:Y:S08]  /*c7f0*/  HMMA.16816.F32 R12, R136.reuse, R164, R12 ;  /* 0x000000a4880c723c */ /* 0x040ff0000000180c */
[C---:B------:R-:W-:Y:S01]  /*c800*/  HMMA.16816.F32 R16, R136.reuse, R166, R16 ;  /* 0x000000a68810723c */ /* 0x040fe20000001810 */
[----:B------:R-:W-:Y:S07]  /*c810*/  LDSM.16.M88.4 R164, [R133+0xe900] ;  /* 0x00e9000085a4783b */ /* 0x000fee0000000200 */
[C---:B--2---:R-:W-:Y:S08]  /*c820*/  HMMA.16816.F32 R20, R136.reuse, R148, R20 ;  /* 0x000000948814723c */ /* 0x044ff00000001814 */
[C---:B------:R-:W-:Y:S01]  /*c830*/  HMMA.16816.F32 R24, R136.reuse, R150, R24 ;  /* 0x000000968818723c */ /* 0x040fe20000001818 */
[----:B------:R-:W-:Y:S07]  /*c840*/  LDSM.16.M88.4 R148, [R187+UR4+0xf100] ;  /* 0x00f10004bb94783b */ /* 0x000fee0008000200 */
[C---:B---3--:R-:W-:Y:S08]  /*c850*/  HMMA.16816.F32 R28, R136.reuse, R152, R28 ;  /* 0x00000098881c723c */ /* 0x048ff0000000181c */
[----:B------:R-:W-:Y:S01]  /*c860*/  HMMA.16816.F32 R32, R136, R154, R32 ;  /* 0x0000009a8820723c */ /* 0x000fe20000001820 */
[----:B------:R-:W2:Y:S06]  /*c870*/  LDSM.16.M88.4 R136, [R187+UR4+0xe900] ;  /* 0x00e90004bb88783b */ /* 0x000eac0008000200 */
[----:B------:R-:W3:Y:S01]  /*c880*/  LDSM.16.M88.4 R152, [R187+UR4+0xf900] ;  /* 0x00f90004bb98783b */ /* 0x000ee20008000200 */
[C---:B------:R-:W-:Y:S08]  /*c890*/  HMMA.16816.F32 R4, R168.reuse, R172, R4 ;  /* 0x000000aca804723c */ /* 0x040ff00000001804 */
[C---:B------:R-:W-:Y:S01]  /*c8a0*/  HMMA.16816.F32 R8, R168.reuse, R174, R8 ;  /* 0x000000aea808723c */ /* 0x040fe20000001808 */
[----:B------:R-:W-:Y:S07]  /*c8b0*/  LDSM.16.M88.4 R172, [R134+0x10900] ;  /* 0x0109000086ac783b */ /* 0x000fee0000000200 */
[C---:B------:R-:W-:Y:S08]  /*c8c0*/  HMMA.16816.F32 R12, R168.reuse, R176, R12 ;  /* 0x000000b0a80c723c */ /* 0x040ff0000000180c */
[C---:B------:R-:W-:Y:S01]  /*c8d0*/  HMMA.16816.F32 R16, R168.reuse, R178, R16 ;  /* 0x000000b2a810723c */ /* 0x040fe20000001810 */
[----:B------:R-:W-:Y:S07]  /*c8e0*/  LDSM.16.M88.4 R176, [R134+0x11100] ;  /* 0x0111000086b0783b */ /* 0x000fee0000000200 */
[C---:B-1----:R-:W-:Y:S08]  /*c8f0*/  HMMA.16816.F32 R20, R168.reuse, R140, R20 ;  /* 0x0000008ca814723c */ /* 0x042ff00000001814 */
[C---:B------:R-:W-:Y:S01]  /*c900*/  HMMA.16816.F32 R24, R168.reuse, R142, R24 ;  /* 0x0000008ea818723c */ /* 0x040fe20000001818 */
[----:B------:R-:W-:Y:S07]  /*c910*/  LDSM.16.M88.4 R140, [R185+0x4000] ;  /* 0x00400000b98c783b */ /* 0x000fee0000000200 */
[C---:B------:R-:W-:Y:S08]  /*c920*/  HMMA.16816.F32 R28, R168.reuse, R144, R28 ;  /* 0x00000090a81c723c */ /* 0x040ff0000000181c */
[----:B------:R-:W-:Y:S01]  /*c930*/  HMMA.16816.F32 R32, R168, R146, R32 ;  /* 0x00000092a820723c */ /* 0x000fe20000001820 */
[----:B------:R-:W1:Y:S06]  /*c940*/  LDSM.16.M88.4 R144, [R133+0xe100] ;  /* 0x00e100008590783b */ /* 0x000e6c0000000200 */
[----:B------:R-:W-:Y:S01]  /*c950*/  LDSM.16.M88.4 R168, [R0+0xe100] ;  /* 0x00e1000000a8783b */ /* 0x000fe20000000200 */
[C---:B------:R-:W-:Y:S08]  /*c960*/  HMMA.16816.F32 R4, R156.reuse, R160, R4 ;  /* 0x000000a09c04723c */ /* 0x040ff00000001804 */
[C---:B------:R-:W-:Y:S01]  /*c970*/  HMMA.16816.F32 R8, R156.reuse, R162, R8 ;  /* 0x000000a29c08723c */ /* 0x040fe20000001808 */
[----:B------:R-:W4:Y:S07]  /*c980*/  LDSM.16.M88.4 R160, [R133+0xf100] ;  /* 0x00f1000085a0783b */ /* 0x000f2e0000000200 */
        /* <DEDUP_REMOVED lines=16> */
[C---:B----4-:R-:W-:Y:S08]  /*ca90*/  HMMA.16816.F32 R20, R140.reuse, R160, R20 ;  /* 0x000000a08c14723c */ /* 0x050ff00000001814 */
[C---:B------:R-:W-:Y:S01]  /*caa0*/  HMMA.16816.F32 R24, R140.reuse, R162, R24 ;  /* 0x000000a28c18723c */ /* 0x040fe20000001818 */
[----:B------:R-:W-:Y:S07]  /*cab0*/  LDSM.16.M88.4 R160, [R134+0xe900] ;  /* 0x00e9000086a0783b */ /* 0x000fee0000000200 */
[C---:B--2---:R-:W-:Y:S08]  /*cac0*/  HMMA.16816.F32 R28, R140.reuse, R136, R28 ;  /* 0x000000888c1c723c */ /* 0x044ff0000000181c */
[----:B------:R-:W-:Y:S01]  /*cad0*/  HMMA.16816.F32 R32, R140, R138, R32 ;  /* 0x0000008a8c20723c */ /* 0x000fe20000001820 */
[----:B------:R-:W2:Y:S06]  /*cae0*/  LDSM.16.M88.4 R136, [R0+0xf900] ;  /* 0x00f900000088783b */ /* 0x000eac0000000200 */
[----:B------:R-:W3:Y:S01]  /*caf0*/  LDSM.16.M88.4 R140, [R182+0x4000] ;  /* 0x00400000b68c783b */ /* 0x000ee20000000200 */
[C---:B-----5:R-:W-:Y:S08]  /*cb00*/  HMMA.16816.F32 R4, R148.reuse, R168, R4 ;  /* 0x000000a89404723c */ /* 0x060ff00000001804 */
[C---:B------:R-:W-:Y:S01]  /*cb10*/  HMMA.16816.F32 R8, R148.reuse, R170, R8 ;  /* 0x000000aa9408723c */ /* 0x040fe20000001808 */
[----:B------:R-:W4:Y:S07]  /*cb20*/  LDSM.16.M88.4 R168, [R134+0xf900] ;  /* 0x00f9000086a8783b */ /* 0x000f2e0000000200 */
[C---:B-1----:R-:W-:Y:S08]  /*cb30*/  HMMA.16816.F32 R12, R148.reuse, R144, R12 ;  /* 0x00000090940c723c */ /* 0x042ff0000000180c */
[C---:B------:R-:W-:Y:S01]  /*cb40*/  HMMA.16816.F32 R16, R148.reuse, R146, R16 ;  /* 0x000000929410723c */ /* 0x040fe20000001810 */
[----:B------:R-:W-:Y:S07]  /*cb50*/  LDSM.16.M88.4 R144, [R189+0x8000] ;  /* 0x00800000bd90783b */ /* 0x000fee0000000200 */
[C---:B------:R-:W-:Y:S08]  /*cb60*/  HMMA.16816.F32 R20, R148.reuse, R152, R20 ;  /* 0x000000989414723c */ /* 0x040ff00000001814 */
[C---:B------:R-:W-:Y:S01]  /*cb70*/  HMMA.16816.F32 R24, R148.reuse, R154, R24 ;  /* 0x0000009a9418723c */ /* 0x040fe20000001818 */
[----:B------:R-:W1:Y:S07]  /*cb80*/  LDSM.16.M88.4 R152, [R187+UR4+0x10100] ;  /* 0x01010004bb98783b */ /* 0x000e6e0008000200 */
[C---:B--2---:R-:W-:Y:S08]  /*cb90*/  HMMA.16816.F32 R28, R148.reuse, R136, R28 ;  /* 0x00000088941c723c */ /* 0x044ff0000000181c */
[----:B------:R-:W-:Y:S01]  /*cba0*/  HMMA.16816.F32 R32, R148, R138, R32 ;  /* 0x0000008a9420723c */ /* 0x000fe20000001820 */
[----:B------:R-:W2:Y:S06]  /*cbb0*/  LDSM.16.M88.4 R136, [R187+UR4+0x10900] ;  /* 0x01090004bb88783b */ /* 0x000eac0008000200 */
[----:B------:R-:W5:Y:S01]  /*cbc0*/  LDSM.16.M88.4 R148, [R187+UR4+0x11100] ;  /* 0x01110004bb94783b */ /* 0x000f620008000200 */
[C---:B---3--:R-:W-:Y:S08]  /*cbd0*/  HMMA.16816.F32 R4, R140.reuse, R156, R4 ;  /* 0x0000009c8c04723c */ /* 0x048ff00000001804 */
[C---:B------:R-:W-:Y:S01]  /*cbe0*/  HMMA.16816.F32 R8, R140.reuse, R158, R8 ;  /* 0x0000009e8c08723c */ /* 0x040fe20000001808 */
[----:B------:R-:W3:Y:S07]  /*cbf0*/  LDSM.16.M88.4 R156, [R187+UR4+0x11900] ;  /* 0x01190004bb9c783b */ /* 0x000eee0008000200 */
[C---:B------:R-:W-:Y:S08]  /*cc00*/  HMMA.16816.F32 R12, R140.reuse, R160, R12 ;  /* 0x000000a08c0c723c */ /* 0x040ff0000000180c */
[C---:B------:R-:W-:Y:S01]  /*cc10*/  HMMA.16816.F32 R16, R140.reuse, R162, R16 ;  /* 0x000000a28c10723c */ /* 0x040fe20000001810 */
[----:B------:R-:W-:Y:S07]  /*cc20*/  LDSM.16.M88.4 R160, [R185+0x8000] ;  /* 0x00800000b9a0783b */ /* 0x000fee0000000200 */
[C---:B------:R-:W-:Y:S08]  /*cc30*/  HMMA.16816.F32 R20, R140.reuse, R164, R20 ;  /* 0x000000a48c14723c */ /* 0x040ff00000001814 */
[C---:B------:R-:W-:Y:S01]  /*cc40*/  HMMA.16816.F32 R24, R140.reuse, R166, R24 ;  /* 0x000000a68c18723c */ /* 0x040fe20000001818 */
[----:B------:R-:W3:Y:S07]  /*cc50*/  LDSM.16.M88.4 R164, [R133+0x10100] ;  /* 0x0101000085a4783b */ /* 0x000eee0000000200 */
[C---:B----4-:R-:W-:Y:S08]  /*cc60*/  HMMA.16816.F32 R28, R140.reuse, R168, R28 ;  /* 0x000000a88c1c723c */ /* 0x050ff0000000181c */
[----:B------:R-:W-:Y:S01]  /*cc70*/  HMMA.16816.F32 R32, R140, R170, R32 ;  /* 0x000000aa8c20723c */ /* 0x000fe20000001820 */
[----:B------:R-:W4:Y:S06]  /*cc80*/  LDSM.16.M88.4 R140, [R133+0x10900] ;  /* 0x01090000858c783b */ /* 0x000f2c0000000200 */
[----:B------:R3:W-:Y:S01]  /*cc90*/  LDSM.16.M88.4 R168, [R2+0x10100] ;  /* 0x0101000002a8783b */ /* 0x0007e20000000200 */
[C---:B-1----:R-:W-:Y:S08]  /*cca0*/  HMMA.16816.F32 R4, R144.reuse, R152, R4 ;  /* 0x000000989004723c */ /* 0x042ff00000001804 */
[C---:B------:R-:W-:Y:S01]  /*ccb0*/  HMMA.16816.F32 R8, R144.reuse, R154, R8 ;  /* 0x0000009a9008723c */ /* 0x040fe20000001808 */
[----:B------:R-:W1:Y:S07]  /*ccc0*/  LDSM.16.M88.4 R152, [R133+0x11100] ;  /* 0x011100008598783b */ /* 0x000e6e0000000200 */
[C---:B--2---:R-:W-:Y:S04]  /*ccd0*/  HMMA.16816.F32 R12, R144.reuse, R136, R12 ;  /* 0x00000088900c723c */ /* 0x044fe8000000180c */
[----:B---3--:R-:W-:Y:S01]  /*cce0*/  @P0 IMAD.HI.U32 R2, R201, c[0x0][0x2c8], RZ ;  /* 0x0000b200c9020a27 */ /* 0x008fe200078e00ff */
[----:B------:R-:W-:Y:S03]  /*ccf0*/  PLOP3.LUT P0, PT, PT, PT, UP1, 0x80, 0x0 ;  /* 0x000000000000781c */ /* 0x000fe60003f0f018 */
[C---:B------:R-:W-:Y:S01]  /*cd00*/  HMMA.16816.F32 R16, R144.reuse, R138, R16 ;  /* 0x0000008a9010723c */ /* 0x040fe20000001810 */
[----:B------:R-:W2:Y:S07]  /*cd10*/  LDSM.16.M88.4 R136, [R133+0x11900] ;  /* 0x011900008588783b */ /* 0x000eae0000000200 */
[C---:B-----5:R-:W-:Y:S08]  /*cd20*/  HMMA.16816.F32 R20, R144.reuse, R148, R20 ;  /* 0x000000949014723c */ /* 0x060ff00000001814 */
[C---:B------:R-:W-:Y:S01]  /*cd30*/  HMMA.16816.F32 R24, R144.reuse, R150, R24 ;  /* 0x000000969018723c */ /* 0x040fe20000001818 */
[----:B------:R-:W-:Y:S07]  /*cd40*/  LDSM.16.M88.4 R148, [R0+0x10100] ;  /* 0x010100000094783b */ /* 0x000fee0000000200 */
[C---:B------:R-:W-:Y:S08]  /*cd50*/  HMMA.16816.F32 R28, R144.reuse, R156, R28 ;  /* 0x0000009c901c723c */ /* 0x040ff0000000181c */
[----:B------:R-:W-:Y:S01]  /*cd60*/  HMMA.16816.F32 R32, R144, R158, R32 ;  /* 0x0000009e9020723c */ /* 0x000fe20000001820 */
[----:B------:R-:W3:Y:S06]  /*cd70*/  LDSM.16.M88.4 R144, [R183+0x8000] ;  /* 0x00800000b790783b */ /* 0x000eec0000000200 */
[----:B------:R-:W5:Y:S01]  /*cd80*/  LDSM.16.M88.4 R156, [R0+0x10900] ;  /* 0x01090000009c783b */ /* 0x000f620000000200 */
[C---:B------:R-:W-:Y:S08]  /*cd90*/  HMMA.16816.F32 R4, R160.reuse, R164, R4 ;  /* 0x000000a4a004723c */ /* 0x040ff00000001804 */
[C---:B------:R-:W-:Y:S01]  /*cda0*/  HMMA.16816.F32 R8, R160.reuse, R166, R8 ;  /* 0x000000a6a008723c */ /* 0x040fe20000001808 */
[----:B------:R-:W-:Y:S07]  /*cdb0*/  LDSM.16.M88.4 R164, [R0+0x11900] ;  /* 0x0119000000a4783b */ /* 0x000fee0000000200 */
[C---:B----4-:R-:W-:Y:S08]  /*cdc0*/  HMMA.16816.F32 R12, R160.reuse, R140, R12 ;  /* 0x0000008ca00c723c */ /* 0x050ff0000000180c */
[C---:B------:R-:W-:Y:S01]  /*cdd0*/  HMMA.16816.F32 R16, R160.reuse, R142, R16 ;  /* 0x0000008ea010723c */ /* 0x040fe20000001810 */
[----:B------:R4:W5:Y:S07]  /*cde0*/  LDSM.16.M88.4 R140, [R0+0x11100] ;  /* 0x01110000008c783b */ /* 0x00096e0000000200 */
[C---:B-1----:R-:W-:Y:S08]  /*cdf0*/  HMMA.16816.F32 R20, R160.reuse, R152, R20 ;  /* 0x00000098a014723c */ /* 0x042ff00000001814 */
[C---:B------:R-:W-:Y:S01]  /*ce00*/  HMMA.16816.F32 R24, R160.reuse, R154, R24 ;  /* 0x0000009aa018723c */ /* 0x040fe20000001818 */
[----:B------:R-:W-:Y:S07]  /*ce10*/  LDSM.16.M88.4 R152, [R182+0x8000] ;  /* 0x00800000b698783b */ /* 0x000fee0000000200 */
[C---:B--2---:R-:W-:Y:S04]  /*ce20*/  HMMA.16816.F32 R28, R160.reuse, R136, R28 ;  /* 0x00000088a01c723c */ /* 0x044fe8000000181c */
[----:B----4-:R-:W-:Y:S01]  /*ce30*/  IMAD.MOV.U32 R0, RZ, RZ, R201 ;  /* 0x000000ffff007224 */ /* 0x010fe200078e00c9 */
[----:B------:R-:W-:Y:S03]  /*ce40*/  @P0 SHF.R.U32.HI R0, RZ, c[0x0][0x2cc], R2 ;  /* 0x0000b300ff000a19 */ /* 0x000fe60000011602 */
[----:B------:R-:W-:Y:S01]  /*ce50*/  HMMA.16816.F32 R32, R160, R138, R32 ;  /* 0x0000008aa020723c */ /* 0x000fe20000001820 */
[----:B------:R1:W-:Y:S06]  /*ce60*/  LDSM.16.M88.4 R136, [R134+0x11900] ;  /* 0x011900008688783b */ /* 0x0003ec0000000200 */
[----:B------:R-:W2:Y:S01]  /*ce70*/  SHFL.IDX PT, R133, R0, RZ, 0x1c1f ;  /* 0x001c1fff00857589 */ /* 0x000ea200000e0000 */
[C---:B---3--:R-:W-:Y:S07]  /*ce80*/  HMMA.16816.F32 R4, R144.reuse, R148, R4 ;  /* 0x000000949004723c */ /* 0x048fee0000001804 */
[----:B------:R-:W-:Y:S01]  /*ce90*/  IMAD.SHL.U32 R149, R209, 0x40, RZ ;  /* 0x00000040d1957824 */ /* 0x000fe200078e00ff */
[C---:B------:R-:W-:Y:S04]  /*cea0*/  HMMA.16816.F32 R8, R144.reuse, R150, R8 ;  /* 0x000000969008723c */ /* 0x040fe80000001808 */
[----:B------:R-:W-:Y:S04]  /*ceb0*/  IADD3 R2, -R202, 0x1, -R149 ;  /* 0x00000001ca027810 */ /* 0x000fe80007ffe995 */
[C---:B-----5:R-:W-:Y:S04]  /*cec0*/  HMMA.16816.F32 R12, R144.reuse, R156, R12 ;  /* 0x0000009c900c723c */ /* 0x060fe8000000180c */
[----:B------:R-:W-:Y:S04]  /*ced0*/  IADD3 R2, -R200, R2, R191 ;  /* 0x00000002c8027210 */ /* 0x000fe80007ffe1bf */
[C---:B------:R-:W-:Y:S04]  /*cee0*/  HMMA.16816.F32 R16, R144.reuse, R158, R16 ;  /* 0x0000009e9010723c */ /* 0x040fe80000001810 */
[C---:B-1----:R-:W-:Y:S02]  /*cef0*/  IADD3 R134, R2.reuse, c[0x0][0x328], RZ ;  /* 0x0000ca0002867a10 */ /* 0x042fe40007ffe0ff */
[----:B------:R-:W-:Y:S02]  /*cf00*/  IADD3 R2, R2, UR19, RZ ;  /* 0x0000001302027c10 */ /* 0x000fe4000fffe0ff */
[C---:B------:R-:W-:Y:S08]  /*cf10*/  HMMA.16816.F32 R20, R144.reuse, R140, R20 ;  /* 0x0000008c9014723c */ /* 0x040ff00000001814 */
[C---:B------:R-:W-:Y:S07]  /*cf20*/  HMMA.16816.F32 R24, R144.reuse, R142, R24 ;  /* 0x0000008e9018723c */ /* 0x040fee0000001818 */
[--C-:B--2---:R-:W-:Y:S01]  /*cf30*/  IMAD.IADD R143, R134, 0x1, R133.reuse ;  /* 0x00000001868f7824 */ /* 0x104fe200078e0285 */
[C---:B------:R-:W-:Y:S04]  /*cf40*/  HMMA.16816.F32 R28, R144.reuse, R164, R28 ;  /* 0x000000a4901c723c */ /* 0x040fe8000000181c */
[----:B------:R-:W-:Y:S04]  /*cf50*/  IMAD.IADD R142, R2, 0x1, R133 ;  /* 0x00000001028e7824 */ /* 0x000fe800078e0285 */
[----:B------:R-:W-:Y:S08]  /*cf60*/  HMMA.16816.F32 R32, R144, R166, R32 ;  /* 0x000000a69020723c */ /* 0x000ff00000001820 */
[C---:B------:R-:W-:Y:S08]  /*cf70*/  HMMA.16816.F32 R4, R152.reuse, R168, R4 ;  /* 0x000000a89804723c */ /* 0x040ff00000001804 */
        /* <DEDUP_REMOVED lines=21> */
.L_x_1029:
[----:B------:R-:W-:Y:S04]  /*d0d0*/  MOV R133, 0x1 ;  /* 0x0000000100857802 */ /* 0x000fe80000000f00 */
[----:B------:R-:W-:Y:S11]  /*d0e0*/  ISETP.NE.AND P0, PT, R133, c[0x0][0x32c], PT ;  /* 0x0000cb0085007a0c */ /* 0x000ff60003f05270 */
[----:B------:R-:W-:Y:S02]  /*d0f0*/  @!UPT UIADD3 URZ, URZ, URZ, URZ ;  /* 0x0000003f3f3ff290 */ /* 0x000fe4000fffe03f */
[----:B------:R-:W-:Y:S05]  /*d100*/  @P0 IMAD.HI.U32 R133, R136, c[0x0][0x330], RZ ;  /* 0x0000cc0088850a27 */ /* 0x000fea00078e00ff */
[----:B------:R-:W-:Y:S02]  /*d110*/  @P0 SHF.R.U32.HI R136, RZ, c[0x0][0x334], R133 ;  /* 0x0000cd00ff880a19 */ /* 0x000fe40000011685 */
.L_x_1030:
[----:B------:R-:W-:Y:S05]  /*d120*/  BSYNC B0 ;  /* 0x0000000000007941 */ /* 0x000fea0003800000 */
.L_x_1028:
[----:B------:R-:W-:Y:S04]  /*d130*/  IMAD R133, R136, c[0x0][0x32c], -R149 ;  /* 0x0000cb0088857a24 */ /* 0x000fe800078e0a95 */
[----:B------:R-:W-:Y:S05]  /*d140*/  IMAD.IADD R133, R133, 0x1, -R202 ;  /* 0x0000000185857824 */ /* 0x000fea00078e0aca */
[----:B------:R-:W-:Y:S02]  /*d150*/  IADD3 R136, R133, c[0x0][0x32c], RZ ;  /* 0x0000cb0085887a10 */ /* 0x000fe40007ffe0ff */
[----:B------:R-:W-:Y:S02]  /*d160*/  IMNMX R142, R142, R133, !PT ;  /* 0x000000858e8e7217 */ /* 0x000fe40007800200 */
[----:B------:R-:W-:Y:S02]  /*d170*/  IMNMX R143, R143, R136, PT ;  /* 0x000000888f8f7217 */ /* 0x000fe40003800200 */
.L_x_1027:
[----:B------:R-:W-:Y:S04]  /*d180*/  ISETP.GT.AND P1, PT, R209, -0x1, PT ;  /* 0xffffffffd100780c */ /* 0x000fe80003f24270 */
[----:B------:R-:W-:Y:S04]  /*d190*/  ISETP.GT.AND P0, PT, R142, RZ, P1 ;  /* 0x000000ff8e00720c */ /* 0x000fe80000f04270 */
        /* <DEDUP_REMOVED lines=17> */
[----:B------:R-:W-:Y:S01]  /*d2b0*/  ISETP.GT.AND P0, PT, R142, 0x18, P1 ;  /* 0x000000188e00780c */ /* 0x000fe20000f04270 */
[----:B------:R-:W1:Y:S03]  /*d2c0*/  SHFL.IDX PT, R13, R0, 0x1, 0x1c1f ;  /* 0x003c1f00000d7f89 */ /* 0x000e6600000e0000 */
[C---:B------:R-:W-:Y:S04]  /*d2d0*/  ISETP.LT.OR P0, PT, R143.reuse, 0x19, P0 ;  /* 0x000000198f00780c */ /* 0x040fe80000701670 */
[----:B------:R-:W-:Y:S02]  /*d2e0*/  FSEL R135, R16, -INF , !P0 ;  /* 0xff80000010877808 */ /* 0x000fe40004000000 */
[C---:B------:R-:W-:Y:S04]  /*d2f0*/  ISETP.GT.AND P0, PT, R142.reuse, 0x19, P1 ;  /* 0x000000198e00780c */ /* 0x040fe80000f04270 */
[----:B------:R-:W-:Y:S04]  /*d300*/  ISETP.LT.OR P0, PT, R143, 0x1a, P0 ;  /* 0x0000001a8f00780c */ /* 0x000fe80000701670 */
[----:B------:R-:W-:Y:S02]  /*d310*/  FSEL R133, R17, -INF , !P0 ;  /* 0xff80000011857808 */ /* 0x000fe40004000000 */
[----:B------:R-:W-:Y:S04]  /*d320*/  ISETP.GT.AND P0, PT, R142, 0x20, P1 ;  /* 0x000000208e00780c */ /* 0x000fe80000f04270 */
[C---:B------:R-:W-:Y:S01]  /*d330*/  ISETP.LT.OR P0, PT, R143.reuse, 0x21, P0 ;  /* 0x000000218f00780c */ /* 0x040fe20000701670 */
[--C-:B-1----:R-:W-:Y:S02]  /*d340*/  IMAD.IADD R4, R134, 0x1, R13.reuse ;  /* 0x0000000186047824 */ /* 0x102fe400078e020d */
[----:B------:R-:W-:Y:S01]  /*d350*/  IMAD.IADD R2, R2, 0x1, R13 ;  /* 0x0000000102027824 */ /* 0x000fe200078e020d */
        /* <DEDUP_REMOVED lines=36> */
.L_x_1033:
[----:B------:R-:W-:Y:S04]  /*d5a0*/  MOV R0, 0x1 ;  /* 0x0000000100007802 */ /* 0x000fe80000000f00 */
[----:B------:R-:W-:Y:S11]  /*d5b0*/  ISETP.NE.AND P0, PT, R0, c[0x0][0x32c], PT ;  /* 0x0000cb0000007a0c */ /* 0x000ff60003f05270 */
[----:B------:R-:W-:Y:S02]  /*d5c0*/  @!UPT UIADD3 URZ, URZ, URZ, URZ ;  /* 0x0000003f3f3ff290 */ /* 0x000fe4000fffe03f */
[----:B------:R-:W-:Y:S05]  /*d5d0*/  @P0 IMAD.HI.U32 R0, R8, c[0x0][0x330], RZ ;  /* 0x0000cc0008000a27 */ /* 0x000fea00078e00ff */
[----:B------:R-:W-:Y:S02]  /*d5e0*/  @P0 SHF.R.U32.HI R8, RZ, c[0x0][0x334], R0 ;  /* 0x0000cd00ff080a19 */ /* 0x000fe40000011600 */
.L_x_1034:
[----:B------:R-:W-:Y:S05]  /*d5f0*/  BSYNC B0 ;  /* 0x0000000000007941 */ /* 0x000fea0003800000 */
.L_x_1032:
[----:B------:R-:W-:Y:S04]  /*d600*/  IMAD R17, R8, c[0x0][0x32c], -R149 ;  /* 0x0000cb0008117a24 */ /* 0x000fe800078e0a95 */
[----:B------:R-:W-:Y:S05]  /*d610*/  IMAD.IADD R17, R17, 0x1, -R202 ;  /* 0x0000000111117824 */ /* 0x000fea00078e0aca */
[----:B------:R-:W-:Y:S02]  /*d620*/  IADD3 R13, R17, c[0x0][0x32c], RZ ;  /* 0x0000cb00110d7a10 */ /* 0x000fe40007ffe0ff */
[----:B------:R-:W-:Y:S02]  /*d630*/  IMNMX R2, R2, R17, !PT ;  /* 0x0000001102027217 */ /* 0x000fe40007800200 */
[----:B------:R-:W-:Y:S02]  /*d640*/  IMNMX R4, R4, R13, PT ;  /* 0x0000000d04047217 */ /* 0x000fe40003800200 */
.L_x_1031:
[----:B------:R-:W-:Y:S01]  /*d650*/  ISETP.GT.AND P0, PT, R2, RZ, P1 ;  /* 0x000000ff0200720c */ /* 0x000fe20000f04270 */
[----:B------:R-:W-:Y:S04]  /*d660*/  DEPBAR.LE SB0, 0x2 ;  /* 0x000080800000791a */ /* 0x000fe80000000000 */
[----:B------:R-:W-:Y:S01]  /*d670*/  BAR.SYNC.DEFER_BLOCKING 0x0 ;  /* 0x0000000000007b1d */ /* 0x000fe20000010000 */
        /* <DEDUP_REMOVED lines=65> */
[----:B------:R-:W1:Y:S01]  /*da90*/  SHFL.BFLY PT, R0, R7, 0x2, 0x1f ;  /* 0x0c401f0007007f89 */ /* 0x000e6200000e0000 */
        /* <DEDUP_REMOVED lines=14> */
[----:B------:R-:W-:Y:S04]  /*db80*/  FSEL R140, R35, -INF , !P0 ;  /* 0xff800000238c7808 */ /* 0x000fe80004000000 */
[----:B------:R-:W-:Y:S02]  /*db90*/  FMNMX.FTZ R11, R140, R15, !PT ;  /* 0x0000000f8c0b7209 */ /* 0x000fe40007810000 */
[----:B------:R-:W-:Y:S04]  /*dba0*/  IADD3 R15, R180, UR4, RZ ;  /* 0x00000004b40f7c10 */ /* 0x000fe8000fffe0ff */
[----:B------:R-:W-:Y:S02]  /*dbb0*/  IADD3 R14, R186, R15, RZ ;  /* 0x0000000fba0e7210 */ /* 0x000fe40007ffe0ff */
[----:B-1----:R-:W-:Y:S02]  /*dbc0*/  FMNMX.FTZ R4, R7, R0, !PT ;  /* 0x0000000007047209 */ /* 0x002fe40007810000 */
[----:B------:R-:W1:Y:S08]  /*dbd0*/  SHFL.BFLY PT, R0, R11, 0x2, 0x1f ;  /* 0x0c401f000b007f89 */ /* 0x000e7000000e0000 */
[----:B------:R-:W2:Y:S01]  /*dbe0*/  SHFL.BFLY PT, R13, R4, 0x1, 0x1f ;  /* 0x0c201f00040d7f89 */ /* 0x000ea200000e0000 */
[----:B-1----:R-:W-:Y:S07]  /*dbf0*/  FMNMX.FTZ R7, R11, R0, !PT ;  /* 0x000000000b077209 */ /* 0x002fee0007810000 */
[----:B------:R-:W1:Y:S01]  /*dc00*/  SHFL.BFLY PT, R0, R7, 0x1, 0x1f ;  /* 0x0c201f0007007f89 */ /* 0x000e6200000e0000 */
[----:B--2---:R-:W-:Y:S04]  /*dc10*/  FMNMX.FTZ R2, R4, R13, !PT ;  /* 0x0000000d04027209 */ /* 0x004fe80007810000 */
[C---:B------:R-:W-:Y:S01]  /*dc20*/  FSETP.NEU.FTZ.AND P0, PT, R2.reuse, -INF , PT ;  /* 0xff8000000200780b */ /* 0x040fe20003f1d000 */
[----:B------:R-:W-:Y:S05]  /*dc30*/  FMUL.FTZ R156, R2, c[0x0][0x2d0] ;  /* 0x0000b400029c7a20 */ /* 0x000fea0000410000 */
[----:B------:R-:W-:Y:S05]  /*dc40*/  FSEL R156, R156, RZ, P0 ;  /* 0x000000ff9c9c7208 */ /* 0x000fea0000000000 */
[--C-:B------:R-:W-:Y:S01]  /*dc50*/  FFMA.FTZ R148, R5, c[0x0][0x2d0], -R156.reuse ;  /* 0x0000b40005947a23 */ /* 0x100fe2000001089c */
[----:B------:R-:W-:Y:S01]  /*dc60*/  FSEL R5, R2, RZ, P0 ;  /* 0x000000ff02057208 */ /* 0x000fe20000000000 */
[--C-:B------:R-:W-:Y:S02]  /*dc70*/  FFMA.FTZ R150, R141, c[0x0][0x2d0], -R156.reuse ;  /* 0x0000b4008d967a23 */ /* 0x100fe4000001089c */
[----:B------:R-:W-:Y:S01]  /*dc80*/  FFMA.FTZ R151, R151, c[0x0][0x2d0], -R156 ;  /* 0x0000b40097977a23 */ /* 0x000fe2000001089c */
[----:B-1----:R-:W-:Y:S01]  /*dc90*/  FMNMX.FTZ R0, R7, R0, !PT ;  /* 0x0000000007007209 */ /* 0x002fe20007810000 */
[----:B------:R-:W-:Y:S01]  /*dca0*/  FADD.FTZ R4, -R5, R132 ;  /* 0x0000008405047221 */ /* 0x000fe20000010100 */
[----:B------:R-:W-:Y:S01]  /*dcb0*/  IADD3 R5, R181, UR4, RZ ;  /* 0x00000004b5057c10 */ /* 0x000fe2000fffe0ff */
[--C-:B------:R-:W-:Y:S01]  /*dcc0*/  FFMA.FTZ R153, R9, c[0x0][0x2d0], -R156.reuse ;  /* 0x0000b40009997a23 */ /* 0x100fe2000001089c */
        /* <DEDUP_REMOVED lines=8> */
[----:B------:R-:W-:Y:S01]  /*dd50*/  IADD3 R13, R186, R5, RZ ;  /* 0x00000005ba0d7210 */ /* 0x000fe20007ffe0ff */
[----:B------:R-:W-:Y:S02]  /*dd60*/  FADD.FTZ R4, -R4, R3 ;  /* 0x0000000304047221 */ /* 0x000fe40000010100 */
[--C-:B------:R-:W-:Y:S01]  /*dd70*/  FFMA.FTZ R155, R16, c[0x0][0x2d0], -R141.reuse ;  /* 0x0000b400109b7a23 */ /* 0x100fe2000001088d */
[----:B------:R-:W1:Y:S01]  /*dd80*/  MUFU.EX2 R12, R12 ;  /* 0x0000000c000c7308 */ /* 0x000e620000000800 */
[--C-:B------:R-:W-:Y:S01]  /*dd90*/  FFMA.FTZ R154, R8, c[0x0][0x2d0], -R141.reuse ;  /* 0x0000b400089a7a23 */ /* 0x100fe2000001088d */
[----:B------:R-:W2:Y:S01]  /*dda0*/  LDSM.16.MT88.4 R24, [R13+0x100] ;  /* 0x000100000d18783b */ /* 0x000ea20000004200 */
[--C-:B------:R-:W-:Y:S02]  /*ddb0*/  FFMA.FTZ R152, R10, c[0x0][0x2d0], -R141.reuse ;  /* 0x0000b4000a987a23 */ /* 0x100fe4000001088d */
[--C-:B------:R-:W-:Y:S02]  /*ddc0*/  FFMA.FTZ R157, R6, c[0x0][0x2d0], -R141.reuse ;  /* 0x0000b400069d7a23 */ /* 0x100fe4000001088d */
[----:B------:R-:W-:Y:S02]  /*ddd0*/  FMUL.FTZ R3, R4, c[0x0][0x2d0] ;  /* 0x0000b40004037a20 */ /* 0x000fe40000410000 */
[--C-:B------:R-:W-:Y:S01]  /*dde0*/  FFMA.FTZ R160, R135, c[0x0][0x2d0], -R156.reuse ;  /* 0x0000b40087a07a23 */ /* 0x100fe2000001089c */
[----:B------:R-:W3:Y:S01]  /*ddf0*/  MUFU.EX2 R150, R150 ;  /* 0x0000009600967308 */ /* 0x000ee20000000800 */
[--C-:B------:R-:W-:Y:S02]  /*de00*/  FFMA.FTZ R161, R133, c[0x0][0x2d0], -R156.reuse ;  /* 0x0000b40085a17a23 */ /* 0x100fe4000001089c */
[--C-:B------:R-:W-:Y:S02]  /*de10*/  FFMA.FTZ R163, R138, c[0x0][0x2d0], -R141.reuse ;  /* 0x0000b4008aa37a23 */ /* 0x100fe4000001088d */
[--C-:B------:R-:W-:Y:S02]  /*de20*/  FFMA.FTZ R162, R136, c[0x0][0x2d0], -R141.reuse ;  /* 0x0000b40088a27a23 */ /* 0x100fe4000001088d */
[----:B------:R-:W-:Y:S01]  /*de30*/  LDSM.16.MT88.4 R136, [R180+UR4+0x2900] ;  /* 0x00290004b488783b */ /* 0x000fe20008004200 */
[--C-:B------:R-:W-:Y:S02]  /*de40*/  FFMA.FTZ R164, R134, c[0x0][0x2d0], -R141.reuse ;  /* 0x0000b40086a47a23 */ /* 0x100fe4000001088d */
[----:B------:R-:W4:Y:S01]  /*de50*/  MUFU.EX2 R3, R3 ;  /* 0x0000000300037308 */ /* 0x000f220000000800 */
[--C-:B------:R-:W-:Y:S02]  /*de60*/  FFMA.FTZ R165, R32, c[0x0][0x2d0], -R141.reuse ;  /* 0x0000b40020a57a23 */ /* 0x100fe4000001088d */
[--C-:B------:R-:W-:Y:S02]  /*de70*/  FFMA.FTZ R177, R146, c[0x0][0x2d0], -R141.reuse ;  /* 0x0000b40092b17a23 */ /* 0x100fe4000001088d */
[C---:B-1----:R-:W-:Y:S01]  /*de80*/  FMUL.FTZ R4, R12.reuse, R128 ;  /* 0x000000800c047220 */ /* 0x042fe20000410000 */
[----:B------:R-:W-:Y:S01]  /*de90*/  LDSM.16.MT88.4 R32, [R180+UR4+0x900] ;  /* 0x00090004b420783b */ /* 0x000fe20008004200 */
[C---:B------:R-:W-:Y:S02]  /*dea0*/  FMUL.FTZ R5, R12.reuse, R129 ;  /* 0x000000810c057220 */ /* 0x040fe40000410000 */
[C---:B------:R-:W-:Y:S01]  /*deb0*/  FMUL.FTZ R8, R12.reuse, R124 ;  /* 0x0000007c0c087220 */ /* 0x040fe20000410000 */
[----:B------:R-:W-:Y:S01]  /*dec0*/  MUFU.EX2 R148, R148 ;  /* 0x0000009400947308 */ /* 0x000fe20000000800 */
[C---:B------:R-:W-:Y:S02]  /*ded0*/  FMUL.FTZ R9, R12.reuse, R125 ;  /* 0x0000007d0c097220 */ /* 0x040fe40000410000 */
[----:B------:R-:W-:Y:S01]  /*dee0*/  FMUL.FTZ R100, R12, R100 ;  /* 0x000000640c647220 */ /* 0x000fe20000410000 */
[----:B---3--:R-:W-:Y:S01]  /*def0*/  F2FP.PACK_AB R16, R150, R151 ;  /* 0x000000979610723e */ /* 0x008fe200000000ff */
[C---:B------:R-:W-:Y:S01]  /*df00*/  FMUL.FTZ R101, R12.reuse, R101 ;  /* 0x000000650c657220 */ /* 0x040fe20000410000 */
[----:B------:R-:W-:Y:S01]  /*df10*/  LDSM.16.MT88.4 R132, [R13+0x2900] ;  /* 0x002900000d84783b */ /* 0x000fe20000004200 */
[C---:B------:R-:W-:Y:S02]  /*df20*/  FMUL.FTZ R104, R12.reuse, R104 ;  /* 0x000000680c687220 */ /* 0x040fe40000410000 */
[C---:B------:R-:W-:Y:S01]  /*df30*/  FMUL.FTZ R105, R12.reuse, R105 ;  /* 0x000000690c697220 */ /* 0x040fe20000410000 */
[----:B------:R-:W1:Y:S01]  /*df40*/  MUFU.EX2 R153, R153 ;  /* 0x0000009900997308 */ /* 0x000e620000000800 */
[C---:B------:R-:W-:Y:S02]  /*df50*/  FMUL.FTZ R108, R12.reuse, R108 ;  /* 0x0000006c0c6c7220 */ /* 0x040fe40000410000 */
[----:B------:R-:W-:Y:S02]  /*df60*/  FMUL.FTZ R109, R12, R109 ;  /* 0x0000006d0c6d7220 */ /* 0x000fe40000410000 */
[C---:B----4-:R-:W-:Y:S02]  /*df70*/  FMUL.FTZ R6, R3.reuse, R130 ;  /* 0x0000008203067220 */ /* 0x050fe40000410000 */
        /* <DEDUP_REMOVED lines=9> */
[----:B------:R-:W3:Y:S01]  /*e010*/  MUFU.EX2 R154, R154 ;  /* 0x0000009a009a7308 */ /* 0x000ee20000000800 */
[C---:B------:R-:W-:Y:S01]  /*e020*/  FMUL.FTZ R110, R3.reuse, R110 ;  /* 0x0000006e036e7220 */ /* 0x040fe20000410000 */
[----:B------:R-:W-:Y:S01]  /*e030*/  LDSM.16.MT88.4 R124, [R14+0x900] ;  /* 0x000900000e7c783b */ /* 0x000fe20000004200 */
[----:B------:R-:W-:Y:S01]  /*e040*/  FMUL.FTZ R111, R3, R111 ;  /* 0x0000006f036f7220 */ /* 0x000fe20000410000 */
[----:B-1----:R-:W-:Y:S01]  /*e050*/  F2FP.PACK_AB R18, R153, R148 ;  /* 0x000000949912723e */ /* 0x002fe200000000ff */
        /* <DEDUP_REMOVED lines=12> */
[----:B---3--:R-:W-:Y:S01]  /*e120*/  F2FP.PACK_AB R17, R154, R155 ;  /* 0x0000009b9a11723e */ /* 0x008fe200000000ff */
        /* <DEDUP_REMOVED lines=9> */
[----:B------:R-:W3:Y:S01]  /*e1c0*/  MUFU.EX2 R158, R158 ;  /* 0x0000009e009e7308 */ /* 0x000ee20000000800 */
[C---:B------:R-:W-:Y:S02]  /*e1d0*/  FMUL.FTZ R40, R12.reuse, R40 ;  /* 0x000000280c287220 */ /* 0x040fe40000410000 */
[C---:B------:R-:W-:Y:S01]  /*e1e0*/  FMUL.FTZ R41, R12.reuse, R41 ;  /* 0x000000290c297220 */ /* 0x040fe20000410000 */
[----:B-1----:R-:W-:Y:S01]  /*e1f0*/  F2FP.PACK_AB R19, R157, R152 ;  /* 0x000000989d13723e */ /* 0x002fe200000000ff */
        /* <DEDUP_REMOVED lines=8> */
[----:B------:R-:W1:Y:S01]  /*e280*/  LDSM.16.MT88.4 R20, [R14+0x100] ;  /* 0x000100000e14783b */ /* 0x000e620000004200 */
[----:B------:R-:W4:Y:S02]  /*e290*/  MUFU.EX2 R161, R161 ;  /* 0x000000a100a17308 */ /* 0x000f240000000800 */
[C---:B------:R-:W-:Y:S02]  /*e2a0*/  FMUL.FTZ R47, R3.reuse, R47 ;  /* 0x0000002f032f7220 */ /* 0x040fe40000410000 */
[C---:B------:R-:W-:Y:S02]  /*e2b0*/  FMUL.FTZ R48, R12.reuse, R48 ;  /* 0x000000300c307220 */ /* 0x040fe40000410000 */
[C---:B--2---:R-:W-:Y:S04]  /*e2c0*/  HMMA.16816.F32 R100, R16.reuse, R24, R100 ;  /* 0x000000181064723c */ /* 0x044fe80000001864 */
[C---:B------:R-:W-:Y:S01]  /*e2d0*/  FMUL.FTZ R49, R12.reuse, R49 ;  /* 0x000000310c317220 */ /* 0x040fe20000410000 */
[----:B------:R-:W-:Y:S01]  /*e2e0*/  MUFU.EX2 R163, R163 ;  /* 0x000000a300a37308 */ /* 0x000fe20000000800 */
[C---:B------:R-:W-:Y:S02]  /*e2f0*/  FMUL.FTZ R50, R3.reuse, R50 ;  /* 0x0000003203327220 */ /* 0x040fe40000410000 */
[C---:B------:R-:W-:Y:S01]  /*e300*/  HMMA.16816.F32 R104, R16.reuse, R26, R104 ;  /* 0x0000001a1068723c */ /* 0x040fe20000001868 */
[----:B------:R-:W2:Y:S03]  /*e310*/  LDSM.16.MT88.4 R24, [R181+UR4+0x2100] ;  /* 0x00210004b518783b */ /* 0x000ea60008004200 */
[C---:B------:R-:W-:Y:S02]  /*e320*/  FMUL.FTZ R51, R3.reuse, R51 ;  /* 0x0000003303337220 */ /* 0x040fe40000410000 */
[C---:B------:R-:W-:Y:S01]  /*e330*/  FMUL.FTZ R52, R12.reuse, R52 ;  /* 0x000000340c347220 */ /* 0x040fe20000410000 */
[----:B------:R-:W5:Y:S01]  /*e340*/  MUFU.EX2 R162, R162 ;  /* 0x000000a200a27308 */ /* 0x000f620000000800 */
[C---:B------:R-:W-:Y:S04]  /*e350*/  HMMA.16816.F32 R108, R16.reuse, R28, R108 ;  /* 0x0000001c106c723c */ /* 0x040fe8000000186c */
[C---:B------:R-:W-:Y:S02]  /*e360*/  FMUL.FTZ R53, R12.reuse, R53 ;  /* 0x000000350c357220 */ /* 0x040fe40000410000 */
[C---:B------:R-:W-:Y:S02]  /*e370*/  FMUL.FTZ R54, R3.reuse, R54 ;  /* 0x0000003603367220 */ /* 0x040fe40000410000 */
[C---:B------:R-:W-:Y:S01]  /*e380*/  HMMA.16816.F32 R112, R16.reuse, R30, R112 ;  /* 0x0000001e1070723c */ /* 0x040fe20000001870 */
[----:B------:R-:W3:Y:S01]  /*e390*/  LDSM.16.MT88.4 R28, [R13+0x2100] ;  /* 0x002100000d1c783b */ /* 0x000ee20000004200 */
        /* <DEDUP_REMOVED lines=10> */
[----:B------:R-:W1:Y:S03]  /*e440*/  LDSM.16.MT88.4 R20, [R180+UR4+0x2100] ;  /* 0x00210004b414783b */ /* 0x000e660008004200 */
[C---:B------:R-:W-:Y:S02]  /*e450*/  FMUL.FTZ R61, R12.reuse, R61 ;  /* 0x0000003d0c3d7220 */ /* 0x040fe40000410000 */
[C---:B------:R-:W-:Y:S01]  /*e460*/  FMUL.FTZ R62, R3.reuse, R62 ;  /* 0x0000003e033e7220 */ /* 0x040fe20000410000 */
[----:B------:R-:W-:Y:S01]  /*e470*/  MUFU.EX2 R177, R177 ;  /* 0x000000b100b17308 */ /* 0x000fe20000000800 */
[C---:B--2---:R-:W-:Y:S04]  /*e480*/  HMMA.16816.F32 R36, R16.reuse, R24, R36 ;  /* 0x000000181024723c */ /* 0x044fe80000001824 */
[C---:B------:R-:W-:Y:S02]  /*e490*/  FMUL.FTZ R63, R3.reuse, R63 ;  /* 0x0000003f033f7220 */ /* 0x040fe40000410000 */
[C---:B------:R-:W-:Y:S02]  /*e4a0*/  FMUL.FTZ R64, R12.reuse, R64 ;  /* 0x000000400c407220 */ /* 0x040fe40000410000 */
[C---:B------:R-:W-:Y:S01]  /*e4b0*/  HMMA.16816.F32 R40, R16.reuse, R26, R40 ;  /* 0x0000001a1028723c */ /* 0x040fe20000001828 */
[----:B------:R-:W2:Y:S01]  /*e4c0*/  LDSM.16.MT88.4 R24, [R14+0x2100] ;  /* 0x002100000e18783b */ /* 0x000ea20000004200 */
[----:B------:R-:W-:Y:S02]  /*e4d0*/  MUFU.EX2 R178, R178 ;  /* 0x000000b200b27308 */ /* 0x000fe40000000800 */
        /* <DEDUP_REMOVED lines=38> */
[----:B------:R-:W1:Y:S03]  /*e740*/  LDSM.16.MT88.4 R20, [R181+UR4+0x900] ;  /* 0x00090004b514783b */ /* 0x000e660008004200 */
[C---:B------:R-:W-:Y:S02]  /*e750*/  FMUL.FTZ R89, R12.reuse, R89 ;  /* 0x000000590c597220 */ /* 0x040fe40000410000 */
[C---:B------:R-:W-:Y:S02]  /*e760*/  FMUL.FTZ R90, R3.reuse, R90 ;  /* 0x0000005a035a7220 */ /* 0x040fe40000410000 */
[C---:B--2---:R-:W-:Y:S04]  /*e770*/  HMMA.16816.F32 R84, R16.reuse, R24, R84 ;  /* 0x000000181054723c */ /* 0x044fe80000001854 */
        /* <DEDUP_REMOVED lines=9> */
[C---:B---3--:R-:W-:Y:S03]  /*e810*/  HMMA.16816.F32 R92, R16.reuse, R28, R92 ;  /* 0x0000001c105c723c */ /* 0x048fe6000000185c */
[C---:B------:R-:W-:Y:S02]  /*e820*/  FMUL.FTZ R98, R3.reuse, R98 ;  /* 0x0000006203627220 */ /* 0x040fe40000410000 */
[----:B------:R-:W-:Y:S02]  /*e830*/  FMUL.FTZ R99, R3, R99 ;  /* 0x0000006303637220 */ /* 0x000fe40000410000 */
[--C-:B------:R-:W-:Y:S02]  /*e840*/  FFMA.FTZ R173, R173, c[0x0][0x2d0], -R156.reuse ;  /* 0x0000b400adad7a23 */ /* 0x100fe4000001089c */
[--C-:B------:R-:W-:Y:S03]  /*e850*/  FFMA.FTZ R174, R171, c[0x0][0x2d0], -R156.reuse ;  /* 0x0000b400abae7a23 */ /* 0x100fe6000001089c */
[----:B------:R-:W-:Y:S01]  /*e860*/  HMMA.16816.F32 R96, R16, R30, R96 ;  /* 0x0000001e1060723c */ /* 0x000fe20000001860 */
[----:B------:R-:W3:Y:S01]  /*e870*/  LDSM.16.MT88.4 R28, [R14+0x2900] ;  /* 0x002900000e1c783b */ /* 0x000ee20000004200 */
[----:B------:R-:W-:Y:S01]  /*e880*/  MUFU.EX2 R173, R173 ;  /* 0x000000ad00ad7308 */ /* 0x000fe20000000800 */
[--C-:B------:R-:W-:Y:S02]  /*e890*/  FFMA.FTZ R169, R169, c[0x0][0x2d0], -R156.reuse ;  /* 0x0000b400a9a97a23 */ /* 0x100fe4000001089c */
[--C-:B------:R-:W-:Y:S02]  /*e8a0*/  FFMA.FTZ R176, R167, c[0x0][0x2d0], -R156.reuse ;  /* 0x0000b400a7b07a23 */ /* 0x100fe4000001089c */
[----:B------:R-:W-:Y:S01]  /*e8b0*/  F2FP.PACK_AB R16, R158, R15 ;  /* 0x0000000f9e10723e */ /* 0x000fe200000000ff */
[--C-:B------:R-:W-:Y:S01]  /*e8c0*/  FFMA.FTZ R167, R172, c[0x0][0x2d0], -R141.reuse ;  /* 0x0000b400aca77a23 */ /* 0x100fe2000001088d */
[----:B----4-:R-:W-:Y:S03]  /*e8d0*/  F2FP.PACK_AB R18, R161, R160 ;  /* 0x000000a0a112723e */ /* 0x010fe600000000ff */
[----:B-----5:R-:W-:Y:S01]  /*e8e0*/  F2FP.PACK_AB R17, R162, R163 ;  /* 0x000000a3a211723e */ /* 0x020fe200000000ff */
[--C-:B------:R-:W-:Y:S01]  /*e8f0*/  FFMA.FTZ R172, R145, c[0x0][0x2d0], -R156.reuse ;  /* 0x0000b40091ac7a23 */ /* 0x100fe2000001089c */
[----:B------:R-:W-:Y:S01]  /*e900*/  F2FP.PACK_AB R19, R165, R164 ;  /* 0x000000a4a513723e */ /* 0x000fe200000000ff */
[--C-:B------:R-:W-:Y:S01]  /*e910*/  FFMA.FTZ R170, R170, c[0x0][0x2d0], -R141.reuse ;  /* 0x0000b400aaaa7a23 */ /* 0x100fe2000001088d */
[----:B------:R-:W4:Y:S01]  /*e920*/  MUFU.EX2 R174, R174 ;  /* 0x000000ae00ae7308 */ /* 0x000f220000000800 */
[--C-:B------:R-:W-:Y:S02]  /*e930*/  FFMA.FTZ R168, R168, c[0x0][0x2d0], -R141.reuse ;  /* 0x0000b400a8a87a23 */ /* 0x100fe4000001088d */
[--C-:B------:R-:W-:Y:S02]  /*e940*/  FFMA.FTZ R171, R166, c[0x0][0x2d0], -R141.reuse ;  /* 0x0000b400a6ab7a23 */ /* 0x100fe4000001088d */
[C---:B-1----:R-:W-:Y:S03]  /*e950*/  HMMA.16816.F32 R4, R16.reuse, R20, R4 ;  /* 0x000000141004723c */ /* 0x042fe60000001804 */
[--C-:B------:R-:W-:Y:S02]  /*e960*/  FFMA.FTZ R166, R147, c[0x0][0x2d0], -R156.reuse ;  /* 0x0000b40093a67a23 */ /* 0x100fe4000001089c */
[----:B------:R-:W-:Y:S01]  /*e970*/  LDSM.16.MT88.4 R144, [R181+UR4+0x5900] ;  /* 0x00590004b590783b */ /* 0x000fe20008004200 */
[----:B------:R-:W-:Y:S01]  /*e980*/  FFMA.FTZ R141, R140, c[0x0][0x2d0], -R141 ;  /* 0x0000b4008c8d7a23 */ /* 0x000fe2000001088d */
[----:B------:R-:W-:Y:S01]  /*e990*/  MUFU.EX2 R169, R169 ;  /* 0x000000a900a97308 */ /* 0x000fe20000000800 */
[C---:B------:R-:W-:Y:S04]  /*e9a0*/  HMMA.16816.F32 R8, R16.reuse, R22, R8 ;  /* 0x000000161008723c */ /* 0x040fe80000001808 */
[--C-:B------:R-:W-:Y:S01]  /*e9b0*/  FFMA.FTZ R159, R159, c[0x0][0x2d0], -R156.reuse ;  /* 0x0000b4009f9f7a23 */ /* 0x100fe2000001089c */
[----:B------:R-:W1:Y:S01]  /*e9c0*/  LDSM.16.MT88.4 R20, [R181+UR4+0x4900] ;  /* 0x00490004b514783b */ /* 0x000e620008004200 */
[----:B------:R-:W-:Y:S02]  /*e9d0*/  FFMA.FTZ R156, R143, c[0x0][0x2d0], -R156 ;  /* 0x0000b4008f9c7a23 */ /* 0x000fe4000001089c */
[C---:B--2---:R-:W-:Y:S01]  /*e9e0*/  HMMA.16816.F32 R100, R16.reuse, R24, R100 ;  /* 0x000000181064723c */ /* 0x044fe20000001864 */
[----:B------:R-:W-:Y:S03]  /*e9f0*/  MUFU.EX2 R179, R141 ;  /* 0x0000008d00b37308 */ /* 0x000fe60000000800 */
[----:B------:R-:W-:Y:S02]  /*ea00*/  FFMA.FTZ R151, R12, R203, R151 ;  /* 0x000000cb0c977223 */ /* 0x000fe40000010097 */
[----:B------:R-:W-:Y:S02]  /*ea10*/  FFMA.FTZ R155, R3, R204, R155 ;  /* 0x000000cc039b7223 */ /* 0x000fe4000001009b */
[C---:B------:R-:W-:Y:S01]  /*ea20*/  HMMA.16816.F32 R104, R16.reuse, R26, R104 ;  /* 0x0000001a1068723c */ /* 0x040fe20000001868 */
[----:B------:R-:W2:Y:S02]  /*ea30*/  LDSM.16.MT88.4 R24, [R13+0x4900] ;  /* 0x004900000d18783b */ /* 0x000ea40000004200 */
[----:B------:R-:W-:Y:S01]  /*ea40*/  MUFU.EX2 R175, R156 ;  /* 0x0000009c00af7308 */ /* 0x000fe20000000800 */
[----:B------:R-:W-:Y:S02]  /*ea50*/  FADD.FTZ R151, R150, R151 ;  /* 0x0000009796977221 */ /* 0x000fe40000010000 */
[----:B------:R-:W-:Y:S02]  /*ea60*/  FADD.FTZ R155, R154, R155 ;  /* 0x0000009b9a9b7221 */ /* 0x000fe40000010000 */
[C---:B------:R-:W-:Y:S04]  /*ea70*/  HMMA.16816.F32 R108, R16.reuse, R32, R108 ;  /* 0x00000020106c723c */ /* 0x040fe8000000186c */
[----:B------:R-:W-:Y:S01]  /*ea80*/  FADD.FTZ R152, R152, R155 ;  /* 0x0000009b98987221 */ /* 0x000fe20000010000 */
[----:B------:R5:W-:Y:S03]  /*ea90*/  MUFU.EX2 R156, R142 ;  /* 0x0000008e009c7308 */ /* 0x000be60000000800 */
[C---:B------:R-:W-:Y:S01]  /*eaa0*/  HMMA.16816.F32 R112, R16.reuse, R34, R112 ;  /* 0x000000221070723c */ /* 0x040fe20000001870 */
[----:B------:R-:W-:Y:S03]  /*eab0*/  LDSM.16.MT88.4 R32, [R14+0x4900] ;  /* 0x004900000e20783b */ /* 0x000fe60000004200 */
        /* <DEDUP_REMOVED lines=9> */
[----:B-----5:R-:W-:Y:S03]  /*eb50*/  LDSM.16.MT88.4 R140, [R14+0x3900] ;  /* 0x003900000e8c783b */ /* 0x020fe60000004200 */
[----:B------:R-:W5:Y:S01]  /*eb60*/  MUFU.EX2 R170, R170 ;  /* 0x000000aa00aa7308 */ /* 0x000f620000000800 */
[----:B------:R-:W-:Y:S03]  /*eb70*/  FADD.FTZ R164, R164, R163 ;  /* 0x000000a3a4a47221 */ /* 0x000fe60000010000 */
[C---:B------:R-:W-:Y:S01]  /*eb80*/  HMMA.16816.F32 R40, R16.reuse, R130, R40 ;  /* 0x000000821028723c */ /* 0x040fe20000001828 */
[----:B------:R-:W-:Y:S03]  /*eb90*/  LDSM.16.MT88.4 R128, [R14+0x1100] ;  /* 0x001100000e80783b */ /* 0x000fe60000004200 */
[----:B------:R-:W-:Y:S02]  /*eba0*/  FADD.FTZ R164, R165, R164 ;  /* 0x000000a4a5a47221 */ /* 0x000fe40000010000 */
[----:B------:R-:W-:Y:S02]  /*ebb0*/  MUFU.EX2 R168, R168 ;  /* 0x000000a800a87308 */ /* 0x000fe40000000800 */
[C---:B------:R-:W-:Y:S08]  /*ebc0*/  HMMA.16816.F32 R44, R16.reuse, R132, R44 ;  /* 0x00000084102c723c */ /* 0x040ff0000000182c */
[C---:B------:R-:W-:Y:S01]  /*ebd0*/  HMMA.16816.F32 R48, R16.reuse, R134, R48 ;  /* 0x000000861030723c */ /* 0x040fe20000001830 */
[----:B------:R-:W-:Y:S01]  /*ebe0*/  LDSM.16.MT88.4 R132, [R14+0x1900] ;  /* 0x001900000e84783b */ /* 0x000fe20000004200 */
[----:B------:R-:W1:Y:S06]  /*ebf0*/  MUFU.EX2 R171, R171 ;  /* 0x000000ab00ab7308 */ /* 0x000e6c0000000800 */
[C---:B------:R-:W-:Y:S04]  /*ec00*/  HMMA.16816.F32 R52, R16.reuse, R136, R52 ;  /* 0x000000881034723c */ /* 0x040fe80000001834 */
[----:B------:R-:W-:Y:S04]  /*ec10*/  MUFU.EX2 R159, R159 ;  /* 0x0000009f009f7308 */ /* 0x000fe80000000800 */
[C---:B------:R-:W-:Y:S01]  /*ec20*/  HMMA.16816.F32 R56, R16.reuse, R138, R56 ;  /* 0x0000008a1038723c */ /* 0x040fe20000001838 */
[----:B------:R-:W-:Y:S05]  /*ec30*/  LDSM.16.MT88.4 R136, [R180+UR4+0x3900] ;  /* 0x00390004b488783b */ /* 0x000fea0008004200 */
[----:B------:R-:W2:Y:S02]  /*ec40*/  MUFU.EX2 R166, R166 ;  /* 0x000000a600a67308 */ /* 0x000ea40000000800 */
[C---:B---3--:R-:W-:Y:S08]  /*ec50*/  HMMA.16816.F32 R60, R16.reuse, R28, R60 ;  /* 0x0000001c103c723c */ /* 0x048ff0000000183c */
[C---:B------:R-:W-:Y:S01]  /*ec60*/  HMMA.16816.F32 R64, R16.reuse, R30, R64 ;  /* 0x0000001e1040723c */ /* 0x040fe20000001840 */
[----:B------:R-:W3:Y:S01]  /*ec70*/  LDSM.16.MT88.4 R28, [R180+UR4+0x4900] ;  /* 0x00490004b41c783b */ /* 0x000ee20008004200 */
[----:B------:R-:W3:Y:S06]  /*ec80*/  MUFU.EX2 R172, R172 ;  /* 0x000000ac00ac7308 */ /* 0x000eec0000000800 */
[C---:B-1----:R-:W-:Y:S08]  /*ec90*/  HMMA.16816.F32 R68, R16.reuse, R20, R68 ;  /* 0x000000141044723c */ /* 0x042ff00000001844 */
[C---:B------:R-:W-:Y:S01]  /*eca0*/  HMMA.16816.F32 R72, R16.reuse, R22, R72 ;  /* 0x000000161048723c */ /* 0x040fe20000001848 */
[----:B------:R-:W1:Y:S07]  /*ecb0*/  LDSM.16.MT88.4 R20, [R181+UR4+0x1100] ;  /* 0x00110004b514783b */ /* 0x000e6e0008004200 */
[C---:B--2---:R-:W-:Y:S08]  /*ecc0*/  HMMA.16816.F32 R76, R16.reuse, R24, R76 ;  /* 0x00000018104c723c */ /* 0x044ff0000000184c */
[C---:B------:R-:W-:Y:S01]  /*ecd0*/  HMMA.16816.F32 R80, R16.reuse, R26, R80 ;  /* 0x0000001a1050723c */ /* 0x040fe20000001850 */
[----:B------:R-:W2:Y:S07]  /*ece0*/  LDSM.16.MT88.4 R24, [R180+UR4+0x1100] ;  /* 0x00110004b418783b */ /* 0x000eae0008004200 */
[C---:B---3--:R-:W-:Y:S08]  /*ecf0*/  HMMA.16816.F32 R84, R16.reuse, R28, R84 ;  /* 0x0000001c1054723c */ /* 0x048ff00000001854 */
[C---:B------:R-:W-:Y:S01]  /*ed00*/  HMMA.16816.F32 R88, R16.reuse, R30, R88 ;  /* 0x0000001e1058723c */ /* 0x040fe20000001858 */
[----:B------:R-:W3:Y:S07]  /*ed10*/  LDSM.16.MT88.4 R28, [R181+UR4+0x3100] ;  /* 0x00310004b51c783b */ /* 0x000eee0008004200 */
[C---:B------:R-:W-:Y:S08]  /*ed20*/  HMMA.16816.F32 R92, R16.reuse, R32, R92 ;  /* 0x00000020105c723c */ /* 0x040ff0000000185c */
[----:B------:R-:W-:Y:S01]  /*ed30*/  HMMA.16816.F32 R96, R16, R34, R96 ;  /* 0x000000221060723c */ /* 0x000fe20000001860 */
[----:B------:R-:W2:Y:S06]  /*ed40*/  LDSM.16.MT88.4 R32, [R13+0x3100] ;  /* 0x003100000d20783b */ /* 0x000eac0000004200 */
[----:B----4-:R-:W-:Y:S02]  /*ed50*/  F2FP.PACK_AB R16, R174, R173 ;  /* 0x000000adae10723e */ /* 0x010fe400000000ff */
[----:B------:R-:W-:Y:S03]  /*ed60*/  F2FP.PACK_AB R18, R176, R169 ;  /* 0x000000a9b012723e */ /* 0x000fe600000000ff */
[C---:B-----5:R-:W-:Y:S01]  /*ed70*/  F2FP.PACK_AB R17, R170.reuse, R167 ;  /* 0x000000a7aa11723e */ /* 0x060fe200000000ff */
[----:B------:R-:W-:Y:S01]  /*ed80*/  FADD.FTZ R167, R167, R164 ;  /* 0x000000a4a7a77221 */ /* 0x000fe20000010000 */
[C---:B------:R-:W-:Y:S03]  /*ed90*/  F2FP.PACK_AB R19, R171.reuse, R168 ;  /* 0x000000a8ab13723e */ /* 0x040fe600000000ff */
[----:B------:R-:W-:Y:S04]  /*eda0*/  FADD.FTZ R167, R170, R167 ;  /* 0x000000a7aaa77221 */ /* 0x000fe80000010000 */
[C---:B-1----:R-:W-:Y:S03]  /*edb0*/  HMMA.16816.F32 R4, R16.reuse, R20, R4 ;  /* 0x000000141004723c */ /* 0x042fe60000001804 */
[----:B------:R-:W-:Y:S04]  /*edc0*/  FADD.FTZ R168, R168, R167 ;  /* 0x000000a7a8a87221 */ /* 0x000fe80000010000 */
[----:B------:R-:W-:Y:S01]  /*edd0*/  FADD.FTZ R168, R171, R168 ;  /* 0x000000a8aba87221 */ /* 0x000fe20000010000 */
[C---:B------:R-:W-:Y:S01]  /*ede0*/  HMMA.16816.F32 R8, R16.reuse, R22, R8 ;  /* 0x000000161008723c */ /* 0x040fe20000001808 */
[----:B------:R-:W1:Y:S07]  /*edf0*/  LDSM.16.MT88.4 R20, [R180+UR4+0x3100] ;  /* 0x00310004b414783b */ /* 0x000e6e0008004200 */
[C---:B------:R-:W-:Y:S08]  /*ee00*/  HMMA.16816.F32 R100, R16.reuse, R124, R100 ;  /* 0x0000007c1064723c */ /* 0x040ff00000001864 */
[C---:B------:R-:W-:Y:S01]  /*ee10*/  HMMA.16816.F32 R104, R16.reuse, R126, R104 ;  /* 0x0000007e1068723c */ /* 0x040fe20000001868 */
[----:B------:R-:W-:Y:S07]  /*ee20*/  LDSM.16.MT88.4 R124, [R181+UR4+0x1900] ;  /* 0x00190004b57c783b */ /* 0x000fee0008004200 */
[C---:B--2---:R-:W-:Y:S08]  /*ee30*/  HMMA.16816.F32 R108, R16.reuse, R24, R108 ;  /* 0x00000018106c723c */ /* 0x044ff0000000186c */
        /* <DEDUP_REMOVED lines=23> */
[C---:B------:R-:W-:Y:S01]  /*efb0*/  HMMA.16816.F32 R88, R16.reuse, R22, R88 ;  /* 0x000000161058723c */ /* 0x040fe20000001858 */
[----:B------:R-:W1:Y:S07]  /*efc0*/  LDSM.16.MT88.4 R20, [R181+UR4+0x3900] ;  /* 0x00390004b514783b */ /* 0x000e6e0008004200 */
[C---:B--2---:R-:W-:Y:S08]  /*efd0*/  HMMA.16816.F32 R92, R16.reuse, R24, R92 ;  /* 0x00000018105c723c */ /* 0x044ff0000000185c */
[----:B------:R-:W-:Y:S01]  /*efe0*/  HMMA.16816.F32 R96, R16, R26, R96 ;  /* 0x0000001a1060723c */ /* 0x000fe20000001860 */
[----:B------:R-:W2:Y:S06]  /*eff0*/  LDSM.16.MT88.4 R24, [R13+0x3900] ;  /* 0x003900000d18783b */ /* 0x000eac0000004200 */
[----:B------:R-:W-:Y:S02]  /*f000*/  F2FP.PACK_AB R16, R166, R159 ;  /* 0x0000009fa610723e */ /* 0x000fe400000000ff */
[----:B------:R-:W-:Y:S03]  /*f010*/  F2FP.PACK_AB R18, R175, R172 ;  /* 0x000000acaf12723e */ /* 0x000fe600000000ff */
[C---:B------:R-:W-:Y:S01]  /*f020*/  F2FP.PACK_AB R17, R178.reuse, R177 ;  /* 0x000000b1b211723e */ /* 0x040fe200000000ff */
[----:B------:R-:W-:Y:S01]  /*f030*/  FADD.FTZ R177, R177, R168 ;  /* 0x000000a8b1b17221 */ /* 0x000fe20000010000 */
[C---:B------:R-:W-:Y:S03]  /*f040*/  F2FP.PACK_AB R19, R179.reuse, R156 ;  /* 0x0000009cb313723e */ /* 0x040fe600000000ff */
[----:B------:R-:W-:Y:S04]  /*f050*/  FADD.FTZ R177, R178, R177 ;  /* 0x000000b1b2b17221 */ /* 0x000fe80000010000 */
[C---:B------:R-:W-:Y:S01]  /*f060*/  HMMA.16816.F32 R128, R16.reuse, R124, R4 ;  /* 0x0000007c1080723c */ /* 0x040fe20000001804 */
[----:B------:R-:W5:Y:S02]  /*f070*/  LDSM.16.MT88.4 R4, [R13+0x5900] ;  /* 0x005900000d04783b */ /* 0x000f640000004200 */
[----:B------:R-:W-:Y:S04]  /*f080*/  FADD.FTZ R156, R156, R177 ;  /* 0x000000b19c9c7221 */ /* 0x000fe80000010000 */
[----:B------:R-:W-:Y:S01]  /*f090*/  FADD.FTZ R204, R179, R156 ;  /* 0x0000009cb3cc7221 */ /* 0x000fe20000010000 */
[C---:B------:R-:W-:Y:S01]  /*f0a0*/  HMMA.16816.F32 R124, R16.reuse, R126, R8 ;  /* 0x0000007e107c723c */ /* 0x040fe20000001808 */
[----:B------:R-:W1:Y:S07]  /*f0b0*/  LDSM.16.MT88.4 R8, [R180+UR4+0x5900] ;  /* 0x00590004b408783b */ /* 0x000e6e0008004200 */
[C---:B---3--:R-:W-:Y:S08]  /*f0c0*/  HMMA.16816.F32 R100, R16.reuse, R28, R100 ;  /* 0x0000001c1064723c */ /* 0x048ff00000001864 */
[C---:B------:R-:W-:Y:S08]  /*f0d0*/  HMMA.16816.F32 R104, R16.reuse, R30, R104 ;  /* 0x0000001e1068723c */ /* 0x040ff00000001868 */
[C---:B----4-:R-:W-:Y:S08]  /*f0e0*/  HMMA.16816.F32 R108, R16.reuse, R32, R108 ;  /* 0x00000020106c723c */ /* 0x050ff0000000186c */
        /* <DEDUP_REMOVED lines=14> */
[C---:B-----5:R-:W-:Y:S07]  /*f1d0*/  HMMA.16816.F32 R76, R16.reuse, R4, R76 ;  /* 0x00000004104c723c */ /* 0x060fee000000184c */
[----:B------:R-:W-:Y:S01]  /*f1e0*/  FADD.FTZ R4, R148, R151 ;  /* 0x0000009794047221 */ /* 0x000fe20000010000 */
[C---:B------:R-:W-:Y:S04]  /*f1f0*/  HMMA.16816.F32 R80, R16.reuse, R6, R80 ;  /* 0x000000061050723c */ /* 0x040fe80000001850 */
[----:B------:R-:W-:Y:S04]  /*f200*/  FADD.FTZ R4, R153, R4 ;  /* 0x0000000499047221 */ /* 0x000fe80000010000 */
[C---:B------:R-:W-:Y:S04]  /*f210*/  HMMA.16816.F32 R84, R16.reuse, R8, R84 ;  /* 0x000000081054723c */ /* 0x040fe80000001854 */
[----:B------:R-:W-:Y:S04]  /*f220*/  FADD.FTZ R3, R15, R4 ;  /* 0x000000040f037221 */ /* 0x000fe80000010000 */
[C---:B------:R-:W-:Y:S04]  /*f230*/  HMMA.16816.F32 R88, R16.reuse, R10, R88 ;  /* 0x0000000a1058723c */ /* 0x040fe80000001858 */
[----:B------:R-:W-:Y:S04]  /*f240*/  FADD.FTZ R3, R158, R3 ;  /* 0x000000039e037221 */ /* 0x000fe80000010000 */
[----:B------:R-:W-:Y:S01]  /*f250*/  FADD.FTZ R4, R160, R3 ;  /* 0x00000003a0047221 */ /* 0x000fe20000010000 */
[----:B------:R-:W-:Y:S01]  /*f260*/  IADD3 R3, R209, -0x2, RZ ;  /* 0xfffffffed1037810 */ /* 0x000fe20007ffe0ff */
[C---:B-1----:R-:W-:Y:S03]  /*f270*/  HMMA.16816.F32 R92, R16.reuse, R20, R92 ;  /* 0x00000014105c723c */ /* 0x042fe6000000185c */
[----:B------:R-:W-:Y:S01]  /*f280*/  FADD.FTZ R4, R161, R4 ;  /* 0x00000004a1047221 */ /* 0x000fe20000010000 */
[----:B------:R-:W-:Y:S03]  /*f290*/  ISETP.GE.AND P0, PT, R3, R190, PT ;  /* 0x000000be0300720c */ /* 0x000fe60003f06270 */
[----:B------:R-:W-:Y:S01]  /*f2a0*/  FADD.FTZ R173, R173, R4 ;  /* 0x00000004adad7221 */ /* 0x000fe20000010000 */
[----:B------:R-:W-:Y:S04]  /*f2b0*/  HMMA.16816.F32 R96, R16, R22, R96 ;  /* 0x000000161060723c */ /* 0x000fe80000001860 */
[----:B------:R-:W-:Y:S04]  /*f2c0*/  FADD.FTZ R174, R174, R173 ;  /* 0x000000adaeae7221 */ /* 0x000fe80000010000 */
[----:B------:R-:W-:Y:S04]  /*f2d0*/  FADD.FTZ R169, R169, R174 ;  /* 0x000000aea9a97221 */ /* 0x000fe80000010000 */
[----:B------:R-:W-:Y:S04]  /*f2e0*/  FADD.FTZ R176, R176, R169 ;  /* 0x000000a9b0b07221 */ /* 0x000fe80000010000 */
[----:B------:R-:W-:Y:S04]  /*f2f0*/  FADD.FTZ R159, R159, R176 ;  /* 0x000000b09f9f7221 */ /* 0x000fe80000010000 */
[----:B------:R-:W-:Y:S04]  /*f300*/  FADD.FTZ R159, R166, R159 ;  /* 0x0000009fa69f7221 */ /* 0x000fe80000010000 */
[----:B------:R-:W-:Y:S04]  /*f310*/  FADD.FTZ R172, R172, R159 ;  /* 0x0000009facac7221 */ /* 0x000fe80000010000 */
[----:B------:R-:W-:Y:S01]  /*f320*/  FADD.FTZ R203, R175, R172 ;  /* 0x000000acafcb7221 */ /* 0x000fe20000010000 */
[----:B------:R-:W-:-:S05]  /*f330*/  @!P0 BRA `(.L_x_1035) ;  /* 0x0000034000008947 */ /* 0x000fca0003800000 */
        /* <DEDUP_REMOVED lines=12> */
[----:B------:R-:W-:Y:S04]  /*f400*/  @!P2 LEA.HI.X R5, R7, c[0x0][0x2a4], R6, 0x2, P0 ;  /* 0x0000a9000705aa11 */ /* 0x000fe800000f1406 */
[----:B------:R-:W-:Y:S01]  /*f410*/  SHF.R.S32.HI R3, RZ, 0x1f, R196 ;  /* 0x0000001fff037819 */ /* 0x000fe200000114c4 */
[----:B------:R1:W2:Y:S04]  /*f420*/  @!P2 LDG.E R195, [R4.64] ;  /* 0x0000000e04c3a981 */ /* 0x0002a8000c1e1900 */
        /* <DEDUP_REMOVED lines=12> */
[----:B------:R-:W1:Y:S01]  /*f4f0*/  SHFL.IDX PT, R8, R16, RZ, 0x181f ;  /* 0x00181fff10087589 */ /* 0x000e6200000e0000 */
[----:B------:R-:W-:Y:S03]  /*f500*/  MOV R4, UR20 ;  /* 0x0000001400047c02 */ /* 0x000fe60008000f00 */
[----:B------:R-:W2:Y:S02]  /*f510*/  SHFL.IDX PT, R5, R7, RZ, 0x181f ;  /* 0x00181fff07057589 */ /* 0x000ea400000e0000 */
[----:B------:R-:W-:Y:S02]  /*f520*/  IMAD R4, R4, 0x3000, R197 ;  /* 0x0000300004047824 */ /* 0x000fe400078e02c5 */
[----:B------:R-:W3:Y:S04]  /*f530*/  SHFL.IDX PT, R6, R16, 0x1, 0x181f ;  /* 0x00381f0010067f89 */ /* 0x000ee800000e0000 */
[----:B------:R-:W4:Y:S01]  /*f540*/  SHFL.IDX PT, R3, R7, 0x1, 0x181f ;  /* 0x00381f0007037f89 */ /* 0x000f2200000e0000 */
[CC--:B-1----:R-:W-:Y:S05]  /*f550*/  IADD3 R12, P0, R8.reuse, R210.reuse, RZ ;  /* 0x000000d2080c7210 */ /* 0x0c2fea0007f1e0ff */
[C-C-:B--2---:R-:W-:Y:S01]  /*f560*/  IMAD.X R13, R5.reuse, 0x1, R207.reuse, P0 ;  /* 0x00000001050d7824 */ /* 0x144fe200000e06cf */
[C---:B------:R-:W-:Y:S05]  /*f570*/  IADD3 R10, P0, R8.reuse, R211, RZ ;  /* 0x000000d3080a7210 */ /* 0x040fea0007f1e0ff */
[C---:B------:R-:W-:Y:S01]  /*f580*/  IMAD.X R11, R5.reuse, 0x1, R208, P0 ;  /* 0x00000001050b7824 */ /* 0x040fe200000e06d0 */
[----:B------:R-:W-:Y:S05]  /*f590*/  IADD3 R8, P0, R8, R205, RZ ;  /* 0x000000cd08087210 */ /* 0x000fea0007f1e0ff */
[--C-:B------:R-:W-:Y:S01]  /*f5a0*/  IMAD.X R9, R5, 0x1, R206.reuse, P0 ;  /* 0x0000000105097824 */ /* 0x100fe200000e06ce */
[----:B---3--:R-:W-:Y:S01]  /*f5b0*/  IADD3 R14, P0, R6, R210, RZ ;  /* 0x000000d2060e7210 */ /* 0x008fe20007f1e0ff */
[----:B------:R-:W-:Y:S04]  /*f5c0*/  IMAD.SHL.U32 R5, R4, 0x2, RZ ;  /* 0x0000000204057824 */ /* 0x000fe800078e00ff */
[C---:B----4-:R-:W-:Y:S01]  /*f5d0*/  IMAD.X R15, R3.reuse, 0x1, R207, P0 ;  /* 0x00000001030f7824 */ /* 0x050fe200000e06cf */
[----:B------:R1:W-:Y:S01]  /*f5e0*/  LDGSTS.E.BYPASS.LTC128B.128 [R5+0xc100], [R12.64], !P5 ;  /* 0x0c1000000c057fae */ /* 0x0003e2000e901d4e */
[C---:B------:R-:W-:Y:S03]  /*f5f0*/  IADD3 R16, P0, R6.reuse, R211, RZ ;  /* 0x000000d306107210 */ /* 0x040fe60007f1e0ff */
[----:B------:R1:W-:Y:S01]  /*f600*/  LDGSTS.E.BYPASS.LTC128B.128 [R5+0xe100], [R10.64], !P4 ;  /* 0x0e1000000a057fae */ /* 0x0003e2000e101d4e */
[C---:B------:R-:W-:Y:S02]  /*f610*/  IADD3.X R17, R3.reuse, R208, RZ, P0, !PT ;  /* 0x000000d003117210 */ /* 0x040fe400007fe4ff */
[----:B------:R-:W-:Y:S01]  /*f620*/  IADD3 R6, P0, R6, R205, RZ ;  /* 0x000000cd06067210 */ /* 0x000fe20007f1e0ff */
[----:B------:R1:W-:Y:S04]  /*f630*/  LDGSTS.E.BYPASS.LTC128B.128 [R5+0x10100], [R8.64], !P6 ;  /* 0x1010000008057fae */ /* 0x0003e8000f101d4e */
[----:B------:R1:W-:Y:S01]  /*f640*/  LDGSTS.E.BYPASS.LTC128B.128 [R5+0xd100], [R14.64], !P5 ;  /* 0x0d1000000e057fae */ /* 0x0003e2000e901d4e */
[----:B------:R-:W-:Y:S03]  /*f650*/  IMAD.X R7, R3, 0x1, R206, P0 ;  /* 0x0000000103077824 */ /* 0x000fe600000e06ce */
[----:B------:R1:W-:Y:S04]  /*f660*/  LDGSTS.E.BYPASS.LTC128B.128 [R5+0xf100], [R16.64], !P4 ;  /* 0x0f10000010057fae */ /* 0x0003e8000e101d4e */
[----:B------:R1:W-:Y:S02]  /*f670*/  LDGSTS.E.BYPASS.LTC128B.128 [R5+0x11100], [R6.64], !P6 ;  /* 0x1110000006057fae */ /* 0x0003e4000f101d4e */
.L_x_1035:
[----:B------:R-:W-:Y:S01]  /*f680*/  UIADD3 UR4, UR5, 0x1, URZ ;  /* 0x0000000105047890 */ /* 0x000fe2000fffe03f */
[----:B------:R-:W0:Y:S01]  /*f690*/  LDGDEPBAR ;  /* 0x00000000000079af */ /* 0x000e220000000000 */
[----:B------:R-:W-:Y:S01]  /*f6a0*/  UISETP.GE.AND UP0, UPT, UR5, 0x1, UPT ;  /* 0x000000010500788c */ /* 0x000fe2000bf06270 */
[----:B------:R-:W-:Y:S01]  /*f6b0*/  ISETP.GE.AND P0, PT, R190, R209, PT ;  /* 0x000000d1be00720c */ /* 0x000fe20003f06270 */
[----:B------:R-:W-:Y:S01]  /*f6c0*/  IMAD.MOV.U32 R3, RZ, RZ, R0 ;  /* 0x000000ffff037224 */ /* 0x000fe200078e0000 */
[----:B------:R-:W-:Y:S01]  /*f6d0*/  IADD3 R209, R209, -0x1, RZ ;  /* 0xffffffffd1d17810 */ /* 0x000fe20007ffe0ff */
[----:B------:R-:W-:Y:S01]  /*f6e0*/  USEL UR5, UR4, URZ, !UP0 ;  /* 0x0000003f04057287 */ /* 0x000fe2000c000000 */
[----:B------:R-:W-:Y:S09]  /*f6f0*/  IMAD.MOV.U32 R132, RZ, RZ, R2 ;  /* 0x000000ffff847224 */ /* 0x000ff200078e0002 */
[----:B------:R-:W-:-:S05]  /*f700*/  @!P0 BRA `(.L_x_1036) ;  /* 0xffffcb0000008947 */ /* 0x000fca000383ffff */
.L_x_1025:
[----:B------:R-:W2:Y:S01]  /*f710*/  SHFL.BFLY PT, R4, R203, 0x2, 0x1f ;  /* 0x0c401f00cb047f89 */ /* 0x000ea200000e0000 */
[----:B------:R-:W-:-:S03]  /*f720*/  PLOP3.LUT P2, PT, PT, PT, PT, 0x8, 0x0 ;  /* 0x000000000000781c */ /* 0x000fc60003f4e170 */
[----:B------:R-:W3:Y:S01]  /*f730*/  SHFL.BFLY PT, R3, R204, 0x2, 0x1f ;  /* 0x0c401f00cc037f89 */ /* 0x000ee200000e0000 */
[----:B-12---:R-:W-:Y:S02]  /*f740*/  FADD.FTZ R7, R4, R203 ;  /* 0x000000cb04077221 */ /* 0x006fe40000010000 */
[----:B------:R-:W-:Y:S01]  /*f750*/  CS2R R4, SRZ ;  /* 0x0000000000047805 */ /* 0x000fe2000001ff00 */
[----:B---3--:R-:W-:Y:S02]  /*f760*/  FADD.FTZ R8, R3, R204 ;  /* 0x000000cc03087221 */ /* 0x008fe40000010000 */
        /* <DEDUP_REMOVED lines=10> */
[----:B------:R-:W-:-:S04]  /*f810*/  @P0 MOV R10, 0x3f317218 ;  /* 0x3f317218000a0802 */ /* 0x000fc80000000f00 */
[----:B------:R-:W2:Y:S08]  /*f820*/  @P1 MUFU.LG2 R6, R6 ;  /* 0x0000000600061308 */ /* 0x000eb00000000c00 */
[----:B------:R-:W-:Y:S01]  /*f830*/  @P0 MUFU.RCP R4, R3 ;  /* 0x0000000300040308 */ /* 0x000fe20000001000 */
[C---:B-1----:R-:W-:Y:S02]  /*f840*/  FMUL.FTZ R128, R5.reuse, R128 ;  /* 0x0000008005807220 */ /* 0x042fe40000410000 */
[----:B------:R-:W-:-:S02]  /*f850*/  FMUL.FTZ R129, R5, R129 ;  /* 0x0000008105817220 */ /* 0x000fc40000410000 */
[C---:B------:R-:W-:Y:S02]  /*f860*/  FMUL.FTZ R124, R5.reuse, R124 ;  /* 0x0000007c057c7220 */ /* 0x040fe40000410000 */
[C---:B------:R-:W-:Y:S01]  /*f870*/  FMUL.FTZ R125, R5.reuse, R125 ;  /* 0x0000007d057d7220 */ /* 0x040fe20000410000 */
[----:B------:R-:W1:Y:S01]  /*f880*/  @P0 MUFU.LG2 R3, R3 ;  /* 0x0000000300030308 */ /* 0x000e620000000c00 */
        /* <DEDUP_REMOVED lines=44> */
[----:B--2---:R-:W-:Y:S02]  /*fb50*/  @P1 FMUL.FTZ R5, R6, 0.69314718246459960938 ;  /* 0x3f31721806051820 */ /* 0x004fe40000410000 */
[----:B------:R-:W-:-:S02]  /*fb60*/  @P1 FMUL.FTZ R6, R9, c[0x0][0x2d0] ;  /* 0x0000b40009061a20 */ /* 0x000fc40000410000 */
        /* <DEDUP_REMOVED lines=52> */
.L_x_985:
        /* <DEDUP_REMOVED lines=165> */
.L_x_1038:
        /* <DEDUP_REMOVED lines=12> */
[----:B------:R-:W-:Y:S01]  /*109c0*/  LEA.HI R6, R9, R9, RZ, 0x1 ;  /* 0x0000000909067211 */ /* 0x000fe200078f08ff */
[----:B------:R-:W-:Y:S01]  /*109d0*/  IMAD.IADD R2, R2, 0x1, -R11 ;  /* 0x0000000102027824 */ /* 0x000fe200078e0a0b */
[----:B------:R-:W-:Y:S01]  /*109e0*/  SHF.R.S32.HI R11, RZ, 0x1f, R4 ;  /* 0x0000001fff0b7819 */ /* 0x000fe20000011404 */
[----:B------:R-:W-:Y:S01]  /*109f0*/  UMOV UR12, UR16 ;  /* 0x00000010000c7c82 */ /* 0x000fe20008000000 */
[----:B------:R-:W-:Y:S01]  /*10a00*/  LOP3.LUT R6, R6, 0x1ffffffe, RZ, 0xc0, !PT ;  /* 0x1ffffffe06067812 */ /* 0x000fe200078ec0ff */
[----:B------:R-:W-:Y:S01]  /*10a10*/  ULDC.64 UR6, c[0x0][0x490] ;  /* 0x0001240000067ab9 */ /* 0x000fe20000000a00 */
[----:B------:R-:W-:Y:S01]  /*10a20*/  LEA.HI R11, R11, R4, RZ, 0x2 ;  /* 0x000000040b0b7211 */ /* 0x000fe200078f10ff */
[----:B------:R-:W-:Y:S01]  /*10a30*/  UIMAD.WIDE.U32 UR18, UR16, UR4, URZ ;  /* 0x00000004101272a5 */ /* 0x000fe2000f8e003f */
[----:B------:R-:W-:Y:S01]  /*10a40*/  LOP3.LUT P2, RZ, R4, 0x3, RZ, 0xc0, !PT ;  /* 0x0000000304ff7812 */ /* 0x000fe2000784c0ff */
[----:B------:R-:W-:Y:S01]  /*10a50*/  IMAD.IADD R9, R9, 0x1, -R6 ;  /* 0x0000000109097824 */ /* 0x000fe200078e0a06 */
[----:B------:R-:W-:Y:S01]  /*10a60*/  SHF.R.S32.HI R11, RZ, 0x2, R11 ;  /* 0x00000002ff0b7819 */ /* 0x000fe2000001140b */
[----:B------:R-:W-:Y:S01]  /*10a70*/  UIMAD UR17, UR16, UR5, UR17 ;  /* 0x00000005101172a4 */ /* 0x000fe2000f8e0211 */
[CC--:B------:R-:W-:Y:S01]  /*10a80*/  LEA.HI R4, R3.reuse, R0.reuse, RZ, 0x3 ;  /* 0x0000000003047211 */ /* 0x0c0fe200078f18ff */
[----:B------:R-:W-:Y:S01]  /*10a90*/  USHF.R.S32.HI UR16, URZ, 0x1f, UR11 ;  /* 0x0000001f3f107899 */ /* 0x000fe2000801140b */
[----:B------:R-:W-:Y:S01]  /*10aa0*/  LEA.HI R3, R3, R0, RZ, 0x6 ;  /* 0x0000000003037211 */ /* 0x000fe200078f30ff */
[----:B------:R-:W-:Y:S01]  /*10ab0*/  IMAD R2, R2, 0x10, R11 ;  /* 0x0000001002027824 */ /* 0x000fe200078e020b */
[----:B------:R-:W-:-:S02]  /*10ac0*/  UIMAD UR9, UR8, UR6, URZ ;  /* 0x00000006080972a4 */ /* 0x000fc4000f8e023f */
[----:B------:R-:W-:Y:S01]  /*10ad0*/  USEL UR16, UR16, URZ, !UP1 ;  /* 0x0000003f10107287 */ /* 0x000fe2000c800000 */
[----:B------:R-:W-:Y:S01]  /*10ae0*/  IMAD R6, R9, 0x8, R2 ;  /* 0x0000000809067824 */ /* 0x000fe200078e0202 */
[----:B------:R-:W-:Y:S01]  /*10af0*/  UIMAD.WIDE.U32 UR12, UR10, UR6, UR12 ;  /* 0x000000060a0c72a5 */ /* 0x000fe2000f8e000c */
[----:B------:R-:W-:Y:S01]  /*10b00*/  IMAD.SHL.U32 R3, R3, 0x8, RZ ;  /* 0x0000000803037824 */ /* 0x000fe200078e00ff */
[----:B------:R-:W-:Y:S02]  /*10b10*/  UIMAD UR9, UR10, UR7, UR9 ;  /* 0x000000070a0972a4 */ /* 0x000fe4000f8e0209 */
[----:B-1----:R-:W-:Y:S01]  /*10b20*/  LEA R6, R57, R6, 0x7 ;  /* 0x0000000639067211 */ /* 0x002fe200078e38ff */
[----:B------:R-:W-:Y:S02]  /*10b30*/  ULDC.64 UR6, c[0x0][0x498] ;  /* 0x0001260000067ab9 */ /* 0x000fe40000000a00 */
[----:B------:R-:W-:Y:S02]  /*10b40*/  USEL UR11, UR11, URZ, !UP1 ;  /* 0x0000003f0b0b7287 */ /* 0x000fe4000c800000 */
[----:B------:R-:W-:Y:S01]  /*10b50*/  @P1 IMAD.HI.U32 R9, R6, c[0x0][0x4ec], RZ ;  /* 0x00013b0006091a27 */ /* 0x000fe200078e00ff */
[----:B------:R-:W-:-:S02]  /*10b60*/  UIMAD UR20, UR16, UR6, URZ ;  /* 0x00000006101472a4 */ /* 0x000fc4000f8e023f */
        /* <DEDUP_REMOVED lines=15> */
[----:B------:R-:W-:Y:S01]  /*10c60*/  UIADD3 UR19, UR19, UR17, URZ ;  /* 0x0000001113137290 */ /* 0x000fe2000fffe03f */
[----:B------:R-:W-:Y:S01]  /*10c70*/  SHF.R.S32.HI R17, RZ, 0x1f, R6 ;  /* 0x0000001fff117819 */ /* 0x000fe20000011406 */
[----:B------:R-:W-:Y:S01]  /*10c80*/  UIMAD UR5, UR10, UR5, UR8 ;  /* 0x000000050a0572a4 */ /* 0x000fe2000f8e0208 */
[----:B------:R-:W-:Y:S01]  /*10c90*/  IADD3.X R15, R11, UR13, R0, P0, !PT ;  /* 0x0000000d0b0f7c10 */ /* 0x000fe200087fe400 */
[----:B------:R-:W-:Y:S01]  /*10ca0*/  IMAD.SHL.U32 R11, R4, 0x40, RZ ;  /* 0x00000040040b7824 */ /* 0x000fe200078e00ff */
        /* <DEDUP_REMOVED lines=12> */
[----:B------:R-:W-:Y:S01]  /*10d70*/  SHF.R.U32.HI R6, RZ, 0x3, R11 ;  /* 0x00000003ff067819 */ /* 0x000fe2000001160b */
[----:B------:R-:W-:Y:S01]  /*10d80*/  UIMAD UR7, UR11, UR7, UR16 ;  /* 0x000000070b0772a4 */ /* 0x000fe2000f8e0210 */
[----:B------:R-:W-:Y:S01]  /*10d90*/  SHFL.IDX PT, R50, R16, RZ, 0x1c1f ;  /* 0x001c1fff10327589 */ /* 0x000fe200000e0000 */
[----:B------:R-:W-:Y:S01]  /*10da0*/  IMAD.IADD R12, R15, 0x1, R17 ;  /* 0x000000010f0c7824 */ /* 0x000fe200078e0211 */
[----:B------:R-:W-:Y:S01]  /*10db0*/  UIMAD.WIDE.U32 UR18, UR11, UR6, UR18 ;  /* 0x000000060b1272a5 */ /* 0x000fe2000f8e0012 */
[----:B------:R-:W-:Y:S01]  /*10dc0*/  IMAD.SHL.U32 R0, R9, 0x8, RZ ;  /* 0x0000000809007824 */ /* 0x000fe200078e00ff */
[----:B------:R-:W-:Y:S01]  /*10dd0*/  SHFL.IDX PT, R48, R16, 0x1, 0x1c1f ;  /* 0x003c1f0010307f89 */ /* 0x000fe200000e0000 */
[----:B------:R-:W-:Y:S01]  /*10de0*/  IMAD.MOV.U32 R9, RZ, RZ, R13 ;  /* 0x000000ffff097224 */ /* 0x000fe200078e000d */
[----:B------:R-:W-:Y:S01]  /*10df0*/  @P1 SHF.R.U32.HI R9, RZ, c[0x0][0x4f0], R10 ;  /* 0x00013c00ff091a19 */ /* 0x000fe2000001160a */
[----:B------:R-:W-:Y:S01]  /*10e00*/  UIADD3 UR7, UR19, UR7, URZ ;  /* 0x0000000713077290 */ /* 0x000fe2000fffe03f */
[----:B------:R-:W-:Y:S01]  /*10e10*/  LEA.HI.X R12, R14, c[0x0][0x454], R12, 0x2, P0 ;  /* 0x000115000e0c7a11 */ /* 0x000fe200000f140c */
[----:B------:R-:W-:Y:S01]  /*10e20*/  IMAD.U32 R15, RZ, RZ, UR19 ;  /* 0x00000013ff0f7e24 */ /* 0x000fe2000f8e00ff */
[----:B------:R-:W-:Y:S01]  /*10e30*/  LOP3.LUT R11, R11, 0x38, R0, 0xf8, !PT ;  /* 0x000000380b0b7812 */ /* 0x000fe200078ef800 */
[----:B------:R-:W-:Y:S01]  /*10e40*/  IMAD.MOV R10, RZ, RZ, -R9 ;  /* 0x000000ffff0a7224 */ /* 0x000fe200078e0a09 */
[----:B------:R-:W-:Y:S01]  /*10e50*/  MOV R14, UR18 ;  /* 0x00000012000e7c02 */ /* 0x000fe20008000f00 */
[----:B------:R-:W1:Y:S01]  /*10e60*/  SHFL.IDX PT, R51, R12, RZ, 0x1c1f ;  /* 0x001c1fff0c337589 */ /* 0x000e6200000e0000 */
[----:B------:R-:W-:Y:S01]  /*10e70*/  LOP3.LUT R6, R11, R6, RZ, 0x3c, !PT ;  /* 0x000000060b067212 */ /* 0x000fe200078e3cff */
[----:B------:R-:W-:Y:S01]  /*10e80*/  IMAD R10, R10, c[0x0][0x4e8], R13 ;  /* 0x00013a000a0a7a24 */ /* 0x000fe200078e020d */
[----:B------:R-:W-:Y:S01]  /*10e90*/  SHF.R.S32.HI R11, RZ, 0x1f, R9 ;  /* 0x0000001fff0b7819 */ /* 0x000fe20000011409 */
[----:B------:R-:W2:Y:S01]  /*10ea0*/  SHFL.IDX PT, R49, R12, 0x1, 0x1c1f ;  /* 0x003c1f000c317f89 */ /* 0x000ea200000e0000 */
[----:B------:R-:W-:Y:S01]  /*10eb0*/  IMAD R13, R57, 0x80, R2 ;  /* 0x00000080390d7824 */ /* 0x000fe200078e0202 */
[----:B------:R-:W-:Y:S01]  /*10ec0*/  LOP3.LUT R6, R6, 0x7ffffe00, R3, 0xf8, !PT ;  /* 0x7ffffe0006067812 */ /* 0x000fe200078ef803 */
[----:B-----5:R-:W-:-:S02]  /*10ed0*/  IMAD R2, R5, c[0x0][0x4e8], RZ ;  /* 0x00013a0005027a24 */ /* 0x020fc400078e02ff */
[----:B------:R-:W-:Y:S01]  /*10ee0*/  IMAD.U32 R15, RZ, RZ, UR7 ;  /* 0x00000007ff0f7e24 */ /* 0x000fe2000f8e00ff */
[----:B------:R-:W-:Y:S01]  /*10ef0*/  IADD3 R5, R13, 0x8, RZ ;  /* 0x000000080d057810 */ /* 0x000fe20007ffe0ff */
[----:B------:R-:W-:Y:S01]  /*10f00*/  IMAD R18, R11, c[0x0][0x3e0], RZ ;  /* 0x0000f8000b127a24 */ /* 0x000fe200078e02ff */
[-C--:B------:R-:W-:Y:S01]  /*10f10*/  ISETP.GE.OR P1, PT, R13, R2.reuse, P2 ;  /* 0x000000020d00720c */ /* 0x080fe20001726670 */
[----:B------:R-:W-:Y:S01]  /*10f20*/  IMAD.WIDE.U32 R14, R9, c[0x0][0x3e0], R14 ;  /* 0x0000f800090e7a25 */ /* 0x000fe200078e000e */
[----:B------:R-:W-:-:S03]  /*10f30*/  ISETP.GE.OR P0, PT, R5, R2, P2 ;  /* 0x000000020500720c */ /* 0x000fc60001706670 */
[----:B------:R-:W-:Y:S01]  /*10f40*/  IMAD R18, R9, c[0x0][0x3e4], R18 ;  /* 0x0000f90009127a24 */ /* 0x000fe200078e0212 */
[----:B------:R-:W-:Y:S01]  /*10f50*/  SHF.R.S32.HI R9, RZ, 0x1f, R10 ;  /* 0x0000001fff097819 */ /* 0x000fe2000001140a */
[----:B------:R-:W-:Y:S02]  /*10f60*/  IMAD.SHL.U32 R58, R6, 0x2, RZ ;  /* 0x00000002063a7824 */ /* 0x000fe400078e00ff */
[----:B------:R-:W-:Y:S01]  /*10f70*/  IMAD R57, R57, 0x80, R4 ;  /* 0x0000008039397824 */ /* 0x000fe200078e0204 */
[----:B------:R-:W-:Y:S01]  /*10f80*/  IADD3 R15, R15, R18, RZ ;  /* 0x000000120f0f7210 */ /* 0x000fe20007ffe0ff */
[----:B------:R-:W-:Y:S02]  /*10f90*/  IMAD R9, R9, c[0x0][0x3d8], RZ ;  /* 0x0000f60009097a24 */ /* 0x000fe400078e02ff */
[----:B-1----:R1:W-:Y:S02]  /*10fa0*/  @!P1 ST.E [R50.64], R7 ;  /* 0x0000000732009985 */ /* 0x0023e4000c10190e */
[----:B------:R-:W-:-:S02]  /*10fb0*/  IMAD R3, R10, c[0x0][0x3dc], R9 ;  /* 0x0000f7000a037a24 */ /* 0x000fc400078e0209 */
        /* <DEDUP_REMOVED lines=38> */
.L_x_1040:
[----:B--2---:R-:W-:Y:S05]  /*11220*/  BSYNC B0 ;  /* 0x0000000000007941 */ /* 0x004fea0003800000 */
.L_x_1039:
        /* <DEDUP_REMOVED lines=23> */
.L_x_1042:
[----:B------:R-:W-:Y:S05]  /*113a0*/  BSYNC B0 ;  /* 0x0000000000007941 */ /* 0x000fea0003800000 */
.L_x_1041:
        /* <DEDUP_REMOVED lines=23> */
.L_x_1044:
[----:B------:R-:W-:Y:S05]  /*11520*/  BSYNC B0 ;  /* 0x0000000000007941 */ /* 0x000fea0003800000 */
.L_x_1043:
        /* <DEDUP_REMOVED lines=24> */
.L_x_1037:
        /* <DEDUP_REMOVED lines=31> */
.L_x_1045:
        /* <DEDUP_REMOVED lines=43> */
.L_x_1047:
[----:B------:R-:W-:Y:S05]  /*11b50*/  BSYNC B0 ;  /* 0x0000000000007941 */ /* 0x000fea0003800000 */
.L_x_1046:
        /* <DEDUP_REMOVED lines=70> */
.L_x_1049:
[----:B------:R-:W-:Y:S05]  /*11fc0*/  BSYNC B0 ;  /* 0x0000000000007941 */ /* 0x000fea0003800000 */
.L_x_1048:
        /* <DEDUP_REMOVED lines=21> */
.L_x_1051:
[----:B------:R-:W-:Y:S05]  /*12120*/  BSYNC B0 ;  /* 0x0000000000007941 */ /* 0x000fea0003800000 */
.L_x_1050:
        /* <DEDUP_REMOVED lines=21> */
.L_x_1053:
[----:B------:R-:W-:Y:S05]  /*12280*/  BSYNC B0 ;  /* 0x0000000000007941 */ /* 0x000fea0003800000 */
.L_x_1052:
        /* <DEDUP_REMOVED lines=22> */
.L_x_1054:
        /* <DEDUP_REMOVED lines=9> */
.L_x_1509:


//--------------------- .text._ZN7cutlass13device_kernelIN5flash19enable_sm80_to_sm89INS1_16FlashAttnFwdSm80INS1_25CollectiveMainloopFwdSm80ILi8ELi2ELb0EN4cute5tupleIJNS5_1CILi128EEENS7_ILi64EEENS7_ILi192EEEEEELi192ENS_6half_tEfNS_4arch4Sm80ELb0ELb1ELb0ELb1ELb1ELb1ELb1ELb0EEENS1_21CollectiveEpilogueFwdINS6_IJS8_SA_S9_EEENS6_IJNS7_ILi1EEESI_SI_EEESC_SE_Li256ELb1ELb1ELb0ELb0EEENS1_19SingleTileSchedulerILb1ELb0ELb1ELi128EEEEEEEEEvNT_6ParamsE --------------------------
	.section	.text._ZN7cutlass13device_kernelIN5flash19enable_sm80_to_sm89INS1_16FlashAttnFwdSm80INS1_25CollectiveMainloopFwdSm80ILi8ELi2ELb0EN4cute5tupleIJNS5_1CILi128EEENS7_ILi64EEENS7_ILi192EEEEEELi192ENS_6half_tEfNS_4arch4Sm80ELb0ELb1ELb0ELb1ELb1ELb1ELb1ELb0EEENS1_21CollectiveEpilogueFwdINS6_IJS8_SA_S9_EEENS6_IJNS7_ILi1EEESI_SI_EEESC_SE_Li256ELb1ELb1ELb0ELb0EEENS1_19SingleTileSchedulerILb1ELb0ELb1ELi128EEEEEEEEEvNT_6ParamsE,"ax",@progbits
	.sectioninfo	@"SHI_REGISTERS=229"
	.align	128
.text._ZN7cutlass13device_kernelIN5flash19enable_sm80_to_sm89INS1_16FlashAttnFwdSm80INS1_25CollectiveMainloopFwdSm80ILi8ELi2ELb0EN4cute5tupleIJNS5_1CILi128EEENS7_ILi64EEENS7_ILi192EEEEEELi192ENS_6half_tEfNS_4arch4Sm80ELb0ELb1ELb0ELb1ELb1ELb1ELb1ELb0EEENS1_21CollectiveEpilogueFwdINS6_IJS8_SA_S9_EEENS6_IJNS7_ILi1EEESI_SI_EEESC_SE_Li256ELb1ELb1ELb0ELb0EEENS1_19SingleTileSchedulerILb1ELb0ELb1ELi128EEEEEEEEEvNT_6ParamsE:
        .type           _ZN7cutlass13device_kernelIN5flash19enable_sm80_to_sm89INS1_16FlashAttnFwdSm80INS1_25CollectiveMainloopFwdSm80ILi8ELi2ELb0EN4cute5tupleIJNS5_1CILi128EEENS7_ILi64EEENS7_ILi192EEEEEELi192ENS_6half_tEfNS_4arch4Sm80ELb0ELb1ELb0ELb1ELb1ELb1ELb1ELb0EEENS1_21CollectiveEpilogueFwdINS6_IJS8_SA_S9_EEENS6_IJNS7_ILi1EEESI_SI_EEESC_SE_Li256ELb1ELb1ELb0ELb0EEENS1_19SingleTileSchedulerILb1ELb0ELb1ELi128EEEEEEEEEvNT_6ParamsE,@function
        .size           _ZN7cutlass13device_kernelIN5flash19enable_sm80_to_sm89INS1_16FlashAttnFwdSm80INS1_25CollectiveMainloopFwdSm80ILi8ELi2ELb0EN4cute5tupleIJNS5_1CILi128EEENS7_ILi64EEENS7_ILi192EEEEEELi192ENS_6half_tEfNS_4arch4Sm80ELb0ELb1ELb0ELb1ELb1ELb1ELb1ELb0EEENS1_21CollectiveEpilogueFwdINS6_IJS8_SA_S9_EEENS6_IJNS7_ILi1EEESI_SI_EEESC_SE_Li256ELb1ELb1ELb0ELb0EEENS1_19SingleTileSchedulerILb1ELb0ELb1ELi128EEEEEEEEEvNT_6ParamsE,(.L_x_1510 - _ZN7cutlass13device_kernelIN5flash19enable_sm80_to_sm89INS1_16FlashAttnFwdSm80INS1_25CollectiveMainloopFwdSm80ILi8ELi2ELb0EN4cute5tupleIJNS5_1CILi128EEENS7_ILi64EEENS7_ILi192EEEEEELi192ENS_6half_tEfNS_4arch4Sm80ELb0ELb1ELb0ELb1ELb1ELb1ELb1ELb0EEENS1_21CollectiveEpilogueFwdINS6_IJS8_SA_S9_EEENS6_IJNS7_ILi1EEESI_SI_EEESC_SE_Li256ELb1ELb1ELb0ELb0EEENS1_19SingleTileSchedulerILb1ELb0ELb1ELi128EEEEEEEEEvNT_6ParamsE)
        .other          _ZN7cutlass13device_kernelIN5flash19enable_sm80_to_sm89INS1_16FlashAttnFwdSm80INS1_25CollectiveMainloopFwdSm80ILi8ELi2ELb0EN4cute5tupleIJNS5_1CILi128EEENS7_ILi64EEENS7_ILi192EEEEEELi192ENS_6half_tEfNS_4arch4Sm80ELb0ELb1ELb0ELb1ELb1ELb1ELb1ELb0EEENS1_21CollectiveEpilogueFwdINS6_IJS8_SA_S9_EEENS6_IJNS7_ILi1EEESI_SI_EEESC_SE_Li256ELb1ELb1ELb0ELb0EEENS1_19SingleTileSchedulerILb1ELb0ELb1ELi128EEEEEEEEEvNT_6ParamsE,@"STO_CUDA_ENTRY STV_DEFAULT"
_ZN7cutlass13device_kernelIN5flash19enable_sm80_to_sm89INS1_16FlashAttnFwdSm80INS1_25CollectiveMainloopFwdSm80ILi8ELi2ELb0EN4cute5tupleIJNS5_1CILi128EEENS7_ILi64EEENS7_ILi192EEEEEELi192ENS_6half_tEfNS_4arch4Sm80ELb0ELb1ELb0ELb1ELb1ELb1ELb1ELb0EEENS1_21CollectiveEpilogueFwdINS6_IJS8_SA_S9_EEENS6_IJNS7_ILi1EEESI_SI_EEESC_SE_Li256ELb1ELb1ELb0ELb0EEENS1_19SingleTileSchedulerILb1ELb0ELb1ELi128EEEEEEEEEvNT_6ParamsE:
        /* <DEDUP_REMOVED lines=20> */
.L_x_1056:
        /* <DEDUP_REMOVED lines=13> */
.L_x_1058:
[----:B------:R-:W-:Y:S02]  /*0210*/  ULDC UR5, c[0x0][0x54c] ;  /* 0x0001530000057ab9 */ /* 0x000fe40000000800 */
.L_x_1057:
[----:B------:R-:W-:Y:S02]  /*0220*/  ULDC UR4, c[0x0][0x548] ;  /* 0x0001520000047ab9 */ /* 0x000fe40000000800 */
[----:B------:R-:W-:-:S02]  /*0230*/  USHF.L.U32 UR15, UR12, 0x7, URZ ;  /* 0x000000070c0f7899 */ /* 0x000fc4000800063f */
[----:B------:R-:W-:-:S04]  /*0240*/  UIMAD UR4, UR5, UR4, URZ ;  /* 0x00000004050472a4 */ /* 0x000fc8000f8e023f */
[----:B------:R-:W-:-:S04]  /*0250*/  UISETP.GE.AND UP0, UPT, UR15, UR4, UPT ;  /* 0x000000040f00728c */ /* 0x000fc8000bf06270 */
[----:B------:R-:W-:Y:S01]  /*0260*/  USEL UR9, UR9, 0xffffffff, !UP0 ;  /* 0xffffffff09097887 */ /* 0x000fe2000c000000 */
[----:B------:R-:W-:Y:S05]  /*0270*/  BRA `(.L_x_1059) ;  /* 0x000001b000007947 */ /* 0x000fea0003800000 */
.L_x_1055:
        /* <DEDUP_REMOVED lines=8> */
.L_x_1060:
        /* <DEDUP_REMOVED lines=13> */
.L_x_1062:
[----:B------:R-:W-:Y:S02]  /*03d0*/  ULDC UR5, c[0x0][0x54c] ;  /* 0x0001530000057ab9 */ /* 0x000fe40000000800 */
.L_x_1061:
[----:B------:R-:W-:Y:S02]  /*03e0*/  ULDC UR4, c[0x0][0x548] ;  /* 0x0001520000047ab9 */ /* 0x000fe40000000800 */
[----:B------:R-:W-:-:S02]  /*03f0*/  USHF.L.U32 UR15, UR12, 0x7, URZ ;  /* 0x000000070c0f7899 */ /* 0x000fc4000800063f */
[----:B------:R-:W-:-:S04]  /*0400*/  UIMAD UR4, UR5, UR4, URZ ;  /* 0x00000004050472a4 */ /* 0x000fc8000f8e023f */
[----:B------:R-:W-:-:S04]  /*0410*/  UISETP.GE.AND UP0, UPT, UR15, UR4, UPT ;  /* 0x000000040f00728c */ /* 0x000fc8000bf06270 */
[----:B------:R-:W-:-:S06]  /*0420*/  USEL UR9, UR9, 0xffffffff, !UP0 ;  /* 0xffffffff09097887 */ /* 0x000fcc000c000000 */
.L_x_1059:
        /* <DEDUP_REMOVED lines=61> */
.L_x_1063:
[----:B------:R-:W-:-:S04]  /*0800*/  ISETP.NE.U32.AND P1, PT, RZ, c[0x0][0x368], PT ;  /* 0x0000da00ff007a0c */ /* 0x000fc80003f25070 */
[----:B------:R-:W-:-:S13]  /*0810*/  ISETP.NE.AND.EX P1, PT, RZ, c[0x0][0x36c], PT, P1 ;  /* 0x0000db00ff007a0c */ /* 0x000fda0003f25310 */
[----:B------:R-:W-:Y:S05]  /*0820*/  @!P1 BRA `(.L_x_1064) ;  /* 0x0000006000009947 */ /* 0x000fea0003800000 */
[----:B------:R-:W-:Y:S02]  /*0830*/  ULDC.64 UR4, c[0x0][0x368] ;  /* 0x0000da0000047ab9 */ /* 0x000fe40000000a00 */
[----:B------:R-:W-:-:S06]  /*0840*/  UIMAD.WIDE UR4, UR9, UR6, UR4 ;  /* 0x00000006090472a5 */ /* 0x000fcc000f8e0204 */
[----:B---3--:R-:W-:Y:S02]  /*0850*/  MOV R2, UR4 ;  /* 0x0000000400027c02 */ /* 0x008fe40008000f00 */
[----:B------:R-:W-:-:S05]  /*0860*/  MOV R3, UR5 ;  /* 0x0000000500037c02 */ /* 0x000fca0008000f00 */
[----:B------:R2:W5:Y:S01]  /*0870*/  LDG.E R9, [R2.64] ;  /* 0x0000000a02097981 */ /* 0x000562000c1e1900 */
[----:B------:R-:W-:Y:S05]  /*0880*/  BRA `(.L_x_1065) ;  /* 0x0000004000007947 */ /* 0x000fea0003800000 */
.L_x_1064:
[----:B------:R-:W-:Y:S05]  /*0890*/  @!P4 BRA `(.L_x_1065) ;  /* 0x000000300000c947 */ /* 0x000fea0003800000 */
[----:B------:R-:W2:Y:S04]  /*08a0*/  LDG.E R9, [R2.64] ;  /* 0x0000000a02097981 */ /* 0x000ea8000c1e1900 */
[----:B---3--:R-:W2:Y:S02]  /*08b0*/  LDG.E R4, [R2.64+0x4] ;  /* 0x0000040a02047981 */ /* 0x008ea4000c1e1900 */
[----:B--2---:R-:W-:Y:S02]  /*08c0*/  IADD3 R9, -R9, R4, RZ ;  /* 0x0000000409097210 */ /* 0x004fe40007ffe1ff */
.L_x_1065:
[----:B---3--:R-:W3:Y:S01]  /*08d0*/  @P0 LDG.E R4, [R10.64] ;  /* 0x0000000a0a040981 */ /* 0x008ee2000c1e1900 */
[----:B------:R-:W-:-:S03]  /*08e0*/  ULDC.64 UR4, c[0x0][0x378] ;  /* 0x0000de0000047ab9 */ /* 0x000fc60000000a00 */
[----:B--2---:R-:W2:Y:S01]  /*08f0*/  @P0 LDG.E R3, [R10.64+0x4] ;  /* 0x0000040a0a030981 */ /* 0x004ea2000c1e1900 */
        /* <DEDUP_REMOVED lines=10> */
[----:B------:R-:W-:Y:S01]  /*09a0*/  IMAD.MOV.U32 R191, RZ, RZ, c[0x0][0x32c] ;  /* 0x0000cb00ffbf7624 */ /* 0x000fe200078e00ff */
[----:B------:R-:W-:Y:S01]  /*09b0*/  UISETP.NE.AND UP2, UPT, UR4, 0x1, UPT ;  /* 0x000000010400788c */ /* 0x000fe2000bf45270 */
[----:B------:R-:W-:Y:S01]  /*09c0*/  IMAD.IADD R2, R9, 0x1, -R192 ;  /* 0x0000000109027824 */ /* 0x000fe200078e0ac0 */
[----:B------:R-:W-:Y:S01]  /*09d0*/  LOP3.LUT R84, R84, 0xffffff7f, RZ, 0xc0, !PT ;  /* 0xffffff7f54547812 */ /* 0x000fe200078ec0ff */
[----:B------:R-:W-:Y:S01]  /*09e0*/  ULDC.64 UR4, c[0x0][0x2c8] ;  /* 0x0000b20000047ab9 */ /* 0x000fe20000000a00 */
[----:B------:R-:W-:-:S07]  /*09f0*/  ISETP.GE.AND P2, PT, R191, 0x1, PT ;  /* 0x00000001bf00780c */ /* 0x000fce0003f46270 */
[----:B------:R-:W-:-:S06]  /*0a00*/  @UP2 UIADD3 UR13, UR15, 0x7f, URZ ;  /* 0x0000007f0f0d2890 */ /* 0x000fcc000fffe03f */
[----:B------:R-:W-:Y:S01]  /*0a10*/  @P2 LOP3.LUT R84, R84, 0x80, RZ, 0xfc, !PT ;  /* 0x0000008054542812 */ /* 0x000fe200078efcff */
[----:B---3--:R-:W3:Y:S08]  /*0a20*/  @P0 R2UR UR7, R4 ;  /* 0x00000000040703c2 */ /* 0x008ef000000e0000 */
[----:B--2---:R-:W3:Y:S02]  /*0a30*/  @P0 R2UR UR18, R3 ;  /* 0x00000000031203c2 */ /* 0x004ee400000e0000 */
[----:B---3--:R-:W-:-:S02]  /*0a40*/  @UP1 UIADD3 UR17, -UR7, UR18, URZ ;  /* 0x0000001207111290 */ /* 0x008fc4000fffe13f */
[----:B------:R-:W-:Y:S02]  /*0a50*/  UIMAD.WIDE.U32 UR18, UR13, UR4, URZ ;  /* 0x000000040d1272a5 */ /* 0x000fe4000f8e003f */
[----:B------:R-:W-:Y:S02]  /*0a60*/  UIADD3 UR4, UR15, 0x7f, URZ ;  /* 0x0000007f0f047890 */ /* 0x000fe4000fffe03f */
[----:B------:R-:W-:Y:S01]  /*0a70*/  IADD3 R190, R2, UR17, RZ ;  /* 0x0000001102be7c10 */ /* 0x000fe2000fffe0ff */
[----:B------:R-:W-:-:S03]  /*0a80*/  @UP2 USHF.R.U32.HI UR4, URZ, UR5, UR19 ;  /* 0x000000053f042299 */ /* 0x000fc60008011613 */
[----:B------:R-:W-:-:S04]  /*0a90*/  IADD3 R87, R190, 0x1, -R193 ;  /* 0x00000001be577810 */ /* 0x000fc80007ffe8c1 */
[----:B------:R-:W-:-:S04]  /*0aa0*/  IADD3 R4, R87, UR4, RZ ;  /* 0x0000000457047c10 */ /* 0x000fc8000fffe0ff */
[----:B------:R-:W-:Y:S01]  /*0ab0*/  IADD3 R5, R4, c[0x0][0x328], RZ ;  /* 0x0000ca0004057a10 */ /* 0x000fe20007ffe0ff */
[----:B------:R-:W-:Y:S05]  /*0ac0*/  @!P2 BRA `(.L_x_1066) ;  /* 0x000000e00000a947 */ /* 0x000fea0003800000 */
[C---:B----4-:R-:W-:Y:S02]  /*0ad0*/  ISETP.GT.AND P0, PT, R4.reuse, RZ, PT ;  /* 0x000000ff0400720c */ /* 0x050fe40003f04270 */
        /* <DEDUP_REMOVED lines=8> */
.L_x_1067:
[----:B------:R-:W-:-:S13]  /*0b60*/  ISETP.NE.AND P0, PT, R191, 0x1, PT ;  /* 0x00000001bf00780c */ /* 0x000fda0003f05270 */
[----:B------:R-:W-:-:S05]  /*0b70*/  @P0 IMAD.HI.U32 R3, R6, c[0x0][0x330], RZ ;  /* 0x0000cc0006030a27 */ /* 0x000fca00078e00ff */
[----:B------:R-:W-:-:S05]  /*0b80*/  @P0 SHF.R.U32.HI R6, RZ, c[0x0][0x334], R3 ;  /* 0x0000cd00ff060a19 */ /* 0x000fca0000011603 */
.L_x_1068:
[----:B------:R-:W-:-:S05]  /*0b90*/  IMAD R6, R6, R191, c[0x0][0x32c] ;  /* 0x0000cb0006067624 */ /* 0x000fca00078e02bf */
[----:B------:R-:W-:Y:S02]  /*0ba0*/  IMNMX R5, R5, R6, PT ;  /* 0x0000000605057217 */ /* 0x000fe40003800200 */
.L_x_1066:
[----:B----4-:R-:W-:Y:S01]  /*0bb0*/  ULDC.64 UR4, c[0x0][0x2c8] ;  /* 0x0000b20000047ab9 */ /* 0x010fe20000000a00 */
[C---:B------:R-:W-:Y:S01]  /*0bc0*/  IADD3 R4, R190.reuse, 0x3f, RZ ;  /* 0x0000003fbe047810 */ /* 0x040fe20007ffe0ff */
[----:B------:R-:W-:Y:S01]  /*0bd0*/  UIMAD.WIDE.U32 UR18, UR15, UR4, URZ ;  /* 0x000000040f1272a5 */ /* 0x000fe2000f8e003f */
[----:B------:R-:W-:Y:S02]  /*0be0*/  IMAD.IADD R86, R190, 0x1, -R193 ;  /* 0x00000001be567824 */ /* 0x000fe400078e0ac1 */
[----:B------:R-:W-:Y:S01]  /*0bf0*/  UMOV UR4, UR15 ;  /* 0x0000000f00047c82 */ /* 0x000fe20008000000 */
[----:B------:R-:W-:-:S03]  /*0c00*/  SHF.R.S32.HI R85, RZ, 0x1f, R4 ;  /* 0x0000001fff557819 */ /* 0x000fc60000011404 */
[----:B------:R-:W-:Y:S01]  /*0c10*/  @UP2 UMOV UR7, UR19 ;  /* 0x0000001300072c82 */ /* 0x000fe20008000000 */
[----:B------:R-:W-:Y:S01]  /*0c20*/  LEA.HI R85, R85, R4, RZ, 0x6 ;  /* 0x0000000455557211 */ /* 0x000fe200078f30ff */
[----:B------:R-:W-:-:S03]  /*0c30*/  @UP2 USHF.R.U32.HI UR4, URZ, UR5, UR7 ;  /* 0x000000053f042299 */ /* 0x000fc60008011607 */
[----:B------:R-:W-:-:S03]  /*0c40*/  SHF.R.S32.HI R85, RZ, 0x6, R85 ;  /* 0x00000006ff557819 */ /* 0x000fc60000011455 */
[----:B------:R-:W-:-:S04]  /*0c50*/  IADD3 R4, R86, UR4, RZ ;  /* 0x0000000456047c10 */ /* 0x000fc8000fffe0ff */
        /* <DEDUP_REMOVED lines=10> */
.L_x_1070:
[----:B------:R-:W-:-:S13]  /*0d00*/  ISETP.NE.AND P0, PT, R191, 0x1, PT ;  /* 0x00000001bf00780c */ /* 0x000fda0003f05270 */
[----:B------:R-:W-:-:S05]  /*0d10*/  @P0 IMAD.HI.U32 R3, R4, c[0x0][0x330], RZ ;  /* 0x0000cc0004030a27 */ /* 0x000fca00078e00ff */
[----:B------:R-:W-:-:S05]  /*0d20*/  @P0 SHF.R.U32.HI R4, RZ, c[0x0][0x334], R3 ;  /* 0x0000cd00ff040a19 */ /* 0x000fca0000011603 */
.L_x_1071:
[----:B------:R-:W-:-:S05]  /*0d30*/  IMAD R3, R4, c[0x0][0x32c], RZ ;  /* 0x0000cb0004037a24 */ /* 0x000fca00078e02ff */
[----:B------:R-:W-:Y:S02]  /*0d40*/  IMNMX R6, R6, R3, !PT ;  /* 0x0000000306067217 */ /* 0x000fe40007800200 */
.L_x_1069:
[----:B------:R-:W-:Y:S02]  /*0d50*/  IADD3 R5, R5, 0x3f, RZ ;  /* 0x0000003f05057810 */ /* 0x000fe40007ffe0ff */
[----:B------:R-:W-:Y:S02]  /*0d60*/  SHF.R.S32.HI R3, RZ, 0x1f, R6 ;  /* 0x0000001fff037819 */ /* 0x000fe40000011406 */
[----:B------:R-:W-:Y:S02]  /*0d70*/  SHF.R.S32.HI R4, RZ, 0x1f, R5 ;  /* 0x0000001fff047819 */ /* 0x000fe40000011405 */
[----:B------:R-:W-:Y:S02]  /*0d80*/  LEA.HI R3, R3, R6, RZ, 0x6 ;  /* 0x0000000603037211 */ /* 0x000fe400078f30ff */
[----:B------:R-:W-:Y:S02]  /*0d90*/  LEA.HI R4, R4, R5, RZ, 0x6 ;  /* 0x0000000504047211 */ /* 0x000fe400078f30ff */
[----:B------:R-:W-:-:S02]  /*0da0*/  SHF.R.S32.HI R3, RZ, 0x6, R3 ;  /* 0x00000006ff037819 */ /* 0x000fc40000011403 */
[----:B------:R-:W-:Y:S02]  /*0db0*/  SHF.R.S32.HI R4, RZ, 0x6, R4 ;  /* 0x00000006ff047819 */ /* 0x000fe40000011404 */
[----:B------:R-:W-:Y:S02]  /*0dc0*/  IMNMX R3, RZ, R3, !PT ;  /* 0x00000003ff037217 */ /* 0x000fe40007800200 */
[----:B------:R-:W-:-:S03]  /*0dd0*/  IMNMX R5, R4, R85, PT ;  /* 0x0000005504057217 */ /* 0x000fc60003800200 */
[--C-:B------:R-:W-:Y:S02]  /*0de0*/  IMAD R3, R3, 0x40, -R2.reuse ;  /* 0x0000004003037824 */ /* 0x100fe400078e0a02 */
[----:B------:R-:W-:-:S03]  /*0df0*/  IMAD R5, R5, 0x40, -R2 ;  /* 0x0000004005057824 */ /* 0x000fc600078e0a02 */
[----:B------:R-:W-:Y:S02]  /*0e00*/  IMNMX R11, RZ, R3, !PT ;  /* 0x00000003ff0b7217 */ /* 0x000fe40007800200 */
[----:B------:R-:W-:-:S04]  /*0e10*/  IMNMX R2, R5, UR17, PT ;  /* 0x0000001105027c17 */ /* 0x000fc8000b800200 */
        /* <DEDUP_REMOVED lines=9> */
[----:B------:R-:W-:Y:S02]  /*0eb0*/  ULDC.64 UR4, c[0x0][0x340] ;  /* 0x0000d00000047ab9 */ /* 0x000fe40000000a00 */
[----:B------:R-:W-:-:S04]  /*0ec0*/  UISETP.NE.U32.AND UP0, UPT, URZ, UR4, UPT ;  /* 0x000000043f00728c */ /* 0x000fc8000bf05070 */
[----:B------:R-:W-:-:S03]  /*0ed0*/  UISETP.NE.AND.EX UP0, UPT, URZ, UR5, UPT, UP0 ;  /* 0x000000053f00728c */ /* 0x000fc6000bf05300 */
[----:B------:R-:W-:-:S03]  /*0ee0*/  ULDC.64 UR4, c[0x0][0x340] ;  /* 0x0000d00000047ab9 */ /* 0x000fc60000000a00 */
[----:B------:R-:W-:-:S05]  /*0ef0*/  PLOP3.LUT P4, PT, PT, PT, UP0, 0x80, 0x0 ;  /* 0x000000000000781c */ /* 0x000fca0003f8f008 */
[----:B------:R-:W-:Y:S01]  /*0f00*/  @UP0 UIMAD.WIDE UR4, UR9, UR6, UR4 ;  /* 0x00000006090402a5 */ /* 0x000fe2000f8e0204 */
[----:B------:R-:W-:Y:S02]  /*0f10*/  SHF.R.S32.HI R7, RZ, 0x1f, R82 ;  /* 0x0000001fff077819 */ /* 0x000fe40000011452 */
[----:B------:R-:W-:Y:S01]  /*0f20*/  SHF.R.S32.HI R2, RZ, 0x1f, R0 ;  /* 0x0000001fff027819 */ /* 0x000fe20000011400 */
[----:B------:R-:W-:Y:S02]  /*0f30*/  USHF.R.S32.HI UR13, URZ, 0x1f, UR9 ;  /* 0x0000001f3f0d7899 */ /* 0x000fe40008011409 */
[----:B------:R-:W-:Y:S01]  /*0f40*/  IMAD.U32 R16, RZ, RZ, UR4 ;  /* 0x00000004ff107e24 */ /* 0x000fe2000f8e00ff */
[----:B------:R-:W-:Y:S01]  /*0f50*/  USEL UR19, UR9, URZ, !UP1 ;  /* 0x0000003f09137287 */ /* 0x000fe2000c800000 */
[----:B------:R-:W-:Y:S01]  /*0f60*/  IMAD.U32 R17, RZ, RZ, UR5 ;  /* 0x00000005ff117e24 */ /* 0x000fe2000f8e00ff */
[----:B------:R-:W-:Y:S01]  /*0f70*/  LEA.HI R15, R7, R82, RZ, 0x3 ;  /* 0x00000052070f7211 */ /* 0x000fe200078f18ff */
[----:B------:R-:W-:Y:S01]  /*0f80*/  ULDC.64 UR4, c[0x0][0x240] ;  /* 0x0000900000047ab9 */ /* 0x000fe20000000a00 */
[----:B------:R-:W-:Y:S01]  /*0f90*/  IMAD.U32 R20, RZ, RZ, UR8 ;  /* 0x00000008ff147e24 */ /* 0x000fe2000f8e00ff */
[----:B------:R-:W-:Y:S01]  /*0fa0*/  ULDC.64 UR6, c[0x0][0x260] ;  /* 0x0000980000067ab9 */ /* 0x000fe20000000a00 */
[----:B------:R-:W-:Y:S01]  /*0fb0*/  SHF.R.S32.HI R13, RZ, 0x3, R15 ;  /* 0x00000003ff0d7819 */ /* 0x000fe2000001140f */
[----:B------:R2:W3:Y:S01]  /*0fc0*/  @P4 LDG.E R5, [R16.64] ;  /* 0x0000000a10054981 */ /* 0x0004e2000c1e1900 */
[----:B------:R-:W-:Y:S01]  /*0fd0*/  LOP3.LUT R15, R15, 0x1ffffff8, RZ, 0xc0, !PT ;  /* 0x1ffffff80f0f7812 */ /* 0x000fe200078ec0ff */
[----:B------:R-:W-:Y:S01]  /*0fe0*/  UIMAD UR4, UR14, UR4, URZ ;  /* 0x000000040e0472a4 */ /* 0x000fe2000f8e023f */
[C---:B------:R-:W-:Y:S01]  /*0ff0*/  IADD3 R3, P0, R13.reuse, R0, RZ ;  /* 0x000000000d037210 */ /* 0x040fe20007f1e0ff */
[----:B------:R-:W-:Y:S01]  /*1000*/  USEL UR18, UR13, URZ, !UP1 ;  /* 0x0000003f0d127287 */ /* 0x000fe2000c800000 */
[----:B------:R-:W-:Y:S01]  /*1010*/  IMAD.MOV.U32 R92, RZ, RZ, c[0x0][0x238] ;  /* 0x00008e00ff5c7624 */ /* 0x000fe200078e00ff */
[----:B------:R-:W-:Y:S01]  /*1020*/  UIMAD UR20, UR8, UR5, UR4 ;  /* 0x00000005081472a4 */ /* 0x000fe2000f8e0204 */
[----:B------:R-:W-:Y:S01]  /*1030*/  IMAD.IADD R14, R82, 0x1, -R15 ;  /* 0x00000001520e7824 */ /* 0x000fe200078e0a0f */
[----:B------:R-:W-:Y:S01]  /*1040*/  LEA.HI.X.SX32 R2, R13, R2, 0x1, P0 ;  /* 0x000000020d027211 */ /* 0x000fe200000f0eff */
[----:B------:R-:W-:Y:S01]  /*1050*/  ULDC.64 UR4, c[0x0][0x248] ;  /* 0x0000920000047ab9 */ /* 0x000fe20000000a00 */
[----:B------:R-:W-:Y:S01]  /*1060*/  IMAD.MOV.U32 R99, RZ, RZ, 0x6 ;  /* 0x00000006ff637424 */ /* 0x000fe200078e00ff */
[----:B------:R-:W-:Y:S01]  /*1070*/  UIMAD UR4, UR18, UR4, URZ ;  /* 0x00000004120472a4 */ /* 0x000fe2000f8e023f */
[----:B------:R-:W-:Y:S01]  /*1080*/  IMAD.SHL.U32 R14, R14, 0x8, RZ ;  /* 0x000000080e0e7824 */ /* 0x000fe200078e00ff */
[----:B------:R-:W-:Y:S01]  /*1090*/  UIMAD UR6, UR14, UR6, URZ ;  /* 0x000000060e0672a4 */ /* 0x000fe2000f8e023f */
[C---:B------:R-:W-:Y:S01]  /*10a0*/  IMAD R0, R2.reuse, c[0x0][0x238], RZ ;  /* 0x00008e0002007a24 */ /* 0x040fe200078e02ff */
[----:B------:R-:W-:Y:S01]  /*10b0*/  UIMAD UR4, UR19, UR5, UR4 ;  /* 0x00000005130472a4 */ /* 0x000fe2000f8e0204 */
[----:B------:R-:W-:Y:S01]  /*10c0*/  IMAD R2, R2, c[0x0][0x258], RZ ;  /* 0x0000960002027a24 */ /* 0x000fe200078e02ff */
[----:B------:R-:W-:Y:S01]  /*10d0*/  SHF.R.S32.HI R15, RZ, 0x1f, R14 ;  /* 0x0000001fff0f7819 */ /* 0x000fe2000001140e */
[C---:B------:R-:W-:Y:S01]  /*10e0*/  IMAD R19, R3.reuse, c[0x0][0x23c], R0 ;  /* 0x00008f0003137a24 */ /* 0x040fe200078e0200 */
[----:B------:R-:W-:Y:S01]  /*10f0*/  SHF.L.U64.HI R89, R92, R99, c[0x0][0x23c] ;  /* 0x00008f005c597619 */ /* 0x000fe20000010263 */
[----:B------:R-:W-:Y:S01]  /*1100*/  IMAD.U32 R0, RZ, RZ, UR8 ;  /* 0x00000008ff007e24 */ /* 0x000fe2000f8e00ff */
[----:B------:R-:W-:Y:S01]  /*1110*/  UIMAD UR6, UR8, UR7, UR6 ;  /* 0x00000007080672a4 */ /* 0x000fe2000f8e0206 */
[----:B------:R-:W-:Y:S01]  /*1120*/  IMAD R2, R3, c[0x0][0x25c], R2 ;  /* 0x0000970003027a24 */ /* 0x000fe200078e0202 */
[----:B------:R-:W-:Y:S01]  /*1130*/  LEA.HI R10, R7, R82, RZ, 0x6 ;  /* 0x00000052070a7211 */ /* 0x000fe200078f30ff */
[----:B------:R-:W-:Y:S01]  /*1140*/  IMAD.U32 R146, RZ, RZ, UR19 ;  /* 0x00000013ff927e24 */ /* 0x000fe2000f8e00ff */
[----:B------:R-:W-:Y:S01]  /*1150*/  LOP3.LUT R84, R84, 0xfffffffe, RZ, 0xc0, !PT ;  /* 0xfffffffe54547812 */ /* 0x000fe200078ec0ff */
[----:B--2---:R-:W-:-:S04]  /*1160*/  IMAD.WIDE.U32 R16, R3, c[0x0][0x238], R14 ;  /* 0x00008e0003107a25 */ /* 0x004fc800078e000e */
[----:B------:R-:W-:Y:S02]  /*1170*/  IMAD.IADD R17, R17, 0x1, R19 ;  /* 0x0000000111117824 */ /* 0x000fe400078e0213 */
[----:B------:R-:W-:-:S04]  /*1180*/  IMAD.WIDE.U32 R18, R3, c[0x0][0x258], R14 ;  /* 0x0000960003127a25 */ /* 0x000fc800078e000e */
[----:B------:R-:W-:-:S04]  /*1190*/  IMAD.WIDE.U32 R148, R0, c[0x0][0x240], R16 ;  /* 0x0000900000947a25 */ /* 0x000fc800078e0010 */
[----:B------:R-:W-:Y:S01]  /*11a0*/  IMAD.IADD R19, R19, 0x1, R2 ;  /* 0x0000000113137824 */ /* 0x000fe200078e0202 */
[----:B------:R-:W-:Y:S01]  /*11b0*/  IADD3 R149, R149, UR20, RZ ;  /* 0x0000001495957c10 */ /* 0x000fe2000fffe0ff */
[C---:B------:R-:W-:Y:S01]  /*11c0*/  IMAD.SHL.U32 R3, R13.reuse, 0x40, RZ ;  /* 0x000000400d037824 */ /* 0x040fe200078e00ff */
[----:B------:R-:W-:Y:S01]  /*11d0*/  IADD3 R13, -R13, UR17, RZ ;  /* 0x000000110d0d7c10 */ /* 0x000fe2000fffe1ff */
[----:B------:R-:W-:Y:S01]  /*11e0*/  IMAD.WIDE.U32 R20, R20, c[0x0][0x260], R18 ;  /* 0x0000980014147a25 */ /* 0x000fe200078e0012 */
[----:B------:R-:W-:Y:S02]  /*11f0*/  IADD3 R18, R4, -0x1, RZ ;  /* 0xffffffff04127810 */ /* 0x000fe40007ffe0ff */
[----:B------:R-:W-:Y:S01]  /*1200*/  LOP3.LUT R3, R3, 0x1c0, RZ, 0xc0, !PT ;  /* 0x000001c003037812 */ /* 0x000fe200078ec0ff */
[----:B------:R-:W-:Y:S01]  /*1210*/  IMAD.WIDE.U32 R148, R146, c[0x0][0x248], R148 ;  /* 0x0000920092947a25 */ /* 0x000fe200078e0094 */
[----:B------:R-:W-:Y:S02]  /*1220*/  SHF.R.S32.HI R15, RZ, 0x1f, R18 ;  /* 0x0000001fff0f7819 */ /* 0x000fe40000011412 */
[----:B------:R-:W-:Y:S01]  /*1230*/  IADD3 R21, R21, UR6, RZ ;  /* 0x0000000615157c10 */ /* 0x000fe2000fffe0ff */
[----:B------:R-:W-:Y:S01]  /*1240*/  IMAD R0, R18, -0x40, R13 ;  /* 0xffffffc012007824 */ /* 0x000fe200078e020d */
[----:B------:R-:W-:Y:S01]  /*1250*/  IADD3 R153, R149, UR4, RZ ;  /* 0x0000000495997c10 */ /* 0x000fe2000fffe0ff */
[----:B------:R-:W-:Y:S01]  /*1260*/  IMAD.SHL.U32 R91, R92, 0x40, RZ ;  /* 0x000000405c5b7824 */ /* 0x000fe200078e00ff */
[----:B------:R-:W-:Y:S01]  /*1270*/  ULDC.64 UR4, c[0x0][0x268] ;  /* 0x00009a0000047ab9 */ /* 0x000fe20000000a00 */
[----:B------:R-:W-:Y:S01]  /*1280*/  IMAD R6, R89, R18, RZ ;  /* 0x0000001259067224 */ /* 0x000fe200078e02ff */
[C---:B------:R-:W-:Y:S01]  /*1290*/  ISETP.GE.AND P1, PT, R0.reuse, 0x21, PT ;  /* 0x000000210000780c */ /* 0x040fe20003f26270 */
[----:B------:R-:W-:Y:S01]  /*12a0*/  IMAD.MOV.U32 R152, RZ, RZ, R148 ;  /* 0x000000ffff987224 */ /* 0x000fe200078e0094 */
[----:B------:R-:W-:Y:S01]  /*12b0*/  ISETP.GE.AND P2, PT, R0, 0x1, PT ;  /* 0x000000010000780c */ /* 0x000fe20003f46270 */
[-C--:B------:R-:W-:Y:S01]  /*12c0*/  IMAD R13, R15, R91.reuse, R6 ;  /* 0x0000005b0f0d7224 */ /* 0x080fe200078e0206 */
[----:B------:R-:W-:Y:S01]  /*12d0*/  UIMAD UR4, UR18, UR4, URZ ;  /* 0x00000004120472a4 */ /* 0x000fe2000f8e023f */
[----:B------:R-:W-:Y:S01]  /*12e0*/  IMAD.WIDE.U32 R16, R18, R91, R152 ;  /* 0x0000005b12107225 */ /* 0x000fe200078e0098 */
[----:B------:R-:W-:-:S02]  /*12f0*/  LOP3.LUT R6, R3, 0x38, R14, 0xf8, !PT ;  /* 0x0000003803067812 */ /* 0x000fc400078ef80e */
[----:B------:R-:W-:Y:S01]  /*1300*/  SHF.R.U32.HI R3, RZ, 0x3, R3 ;  /* 0x00000003ff037819 */ /* 0x000fe20000011603 */
[----:B------:R-:W-:Y:S01]  /*1310*/  IMAD.IADD R13, R17, 0x1, R13 ;  /* 0x00000001110d7824 */ /* 0x000fe200078e020d */
[----:B------:R-:W-:Y:S01]  /*1320*/  UIMAD UR4, UR19, UR5, UR4 ;  /* 0x00000005130472a4 */ /* 0x000fe2000f8e0204 */
[----:B------:R-:W-:Y:S01]  /*1330*/  IMAD.SHL.U32 R93, R92, 0x20, RZ ;  /* 0x000000205c5d7824 */ /* 0x000fe200078e00ff */
[----:B------:R-:W-:Y:S01]  /*1340*/  LOP3.LUT R3, R6, R3, RZ, 0x3c, !PT ;  /* 0x0000000306037212 */ /* 0x000fe200078e3cff */
[----:B------:R-:W-:Y:S01]  /*1350*/  IMAD.MOV.U32 R17, RZ, RZ, 0x5 ;  /* 0x00000005ff117424 */ /* 0x000fe200078e00ff */
[----:B------:R-:W-:Y:S01]  /*1360*/  IADD3 R6, R14, 0x40, RZ ;  /* 0x000000400e067810 */ /* 0x000fe20007ffe0ff */
[----:B------:R-:W-:Y:S01]  /*1370*/  IMAD.MOV.U32 R2, RZ, RZ, c[0x0][0x258] ;  /* 0x00009600ff027624 */ /* 0x000fe200078e00ff */
[----:B------:R-:W-:Y:S01]  /*1380*/  @P1 IADD3 R19, P3, R93, R16, RZ ;  /* 0x000000105d131210 */ /* 0x000fe20007f7e0ff */
[----:B------:R-:W-:Y:S01]  /*1390*/  IMAD.WIDE.U32 R146, R146, c[0x0][0x268], R20 ;  /* 0x00009a0092927a25 */ /* 0x000fe200078e0014 */
[----:B------:R-:W-:-:S02]  /*13a0*/  SHF.L.U64.HI R92, R92, R17, c[0x0][0x23c] ;  /* 0x00008f005c5c7619 */ /* 0x000fc40000010211 */
[----:B------:R-:W-:Y:S01]  /*13b0*/  SHF.L.U64.HI R88, R2, R99, c[0x0][0x25c] ;  /* 0x0000970002587619 */ /* 0x000fe20000010263 */
[----:B------:R-:W-:Y:S01]  /*13c0*/  IMAD.SHL.U32 R10, R10, 0x8, RZ ;  /* 0x000000080a0a7824 */ /* 0x000fe200078e00ff */
[----:B------:R-:W-:Y:S01]  /*13d0*/  @P2 LEA R26, P0, R16, c[0x0][0x220], 0x1 ;  /* 0x00008800101a2a11 */ /* 0x000fe200078008ff */
[--C-:B------:R-:W-:Y:S01]  /*13e0*/  @P1 IMAD.X R0, R92, 0x1, R13.reuse, P3 ;  /* 0x000000015c001824 */ /* 0x100fe200018e060d */
[----:B------:R-:W-:Y:S01]  /*13f0*/  @P1 LEA R22, P3, R19, c[0x0][0x220], 0x1 ;  /* 0x0000880013161a11 */ /* 0x000fe200078608ff */
[----:B------:R-:W-:Y:S01]  /*1400*/  IMAD.SHL.U32 R90, R2, 0x40, RZ ;  /* 0x00000040025a7824 */ /* 0x000fe200078e00ff */
[----:B------:R-:W-:Y:S01]  /*1410*/  IADD3 R151, R147, UR4, RZ ;  /* 0x0000000493977c10 */ /* 0x000fe2000fffe0ff */
[----:B------:R-:W-:Y:S01]  /*1420*/  IMAD R8, R88, R18, RZ ;  /* 0x0000001258087224 */ /* 0x000fe200078e02ff */
[----:B------:R-:W-:Y:S01]  /*1430*/  @P1 LEA.HI.X R23, R19, c[0x0][0x224], R0, 0x1, P3 ;  /* 0x0000890013171a11 */ /* 0x000fe200018f0c00 */
[----:B------:R-:W-:Y:S01]  /*1440*/  IMAD.MOV.U32 R150, RZ, RZ, R146 ;  /* 0x000000ffff967224 */ /* 0x000fe200078e0092 */
[----:B------:R-:W-:Y:S01]  /*1450*/  IADD3 R0, R14, 0x80, RZ ;  /* 0x000000800e007810 */ /* 0x000fe20007ffe0ff */
[-C--:B------:R-:W-:Y:S01]  /*1460*/  IMAD R15, R15, R90.reuse, R8 ;  /* 0x0000005a0f0f7224 */ /* 0x080fe200078e0208 */
[----:B------:R-:W-:Y:S01]  /*1470*/  ISETP.GE.AND P6, PT, R6, c[0x0][0x1d4], PT ;  /* 0x0000750006007a0c */ /* 0x000fe20003fc6270 */
[----:B------:R-:W-:Y:S01]  /*1480*/  IMAD.SHL.U32 R103, R2, 0x20, RZ ;  /* 0x0000002002677824 */ /* 0x000fe200078e00ff */
[----:B------:R-:W-:Y:S01]  /*1490*/  @P2 LEA.HI.X R27, R16, c[0x0][0x224], R13, 0x1, P0 ;  /* 0x00008900101b2a11 */ /* 0x000fe200000f0c0d */
[----:B------:R-:W-:Y:S01]  /*14a0*/  IMAD.WIDE.U32 R12, R18, R90, R150 ;  /* 0x0000005a120c7225 */ /* 0x000fe200078e0096 */
[----:B------:R-:W-:Y:S01]  /*14b0*/  ISETP.GE.AND P5, PT, R0, c[0x0][0x1d4], PT ;  /* 0x0000750000007a0c */ /* 0x000fe20003fa6270 */
[----:B------:R-:W-:Y:S01]  /*14c0*/  ULDC.64 UR4, c[0x0][0x210] ;  /* 0x0000840000047ab9 */ /* 0x000fe20000000a00 */
[----:B------:R-:W-:Y:S01]  /*14d0*/  LOP3.LUT R10, R3, 0xfffffe00, R10, 0xf8, !PT ;  /* 0xfffffe00030a7812 */ /* 0x000fe200078ef80a */
[----:B------:R-:W-:Y:S01]  /*14e0*/  IMAD.IADD R15, R13, 0x1, R15 ;  /* 0x000000010d0f7824 */ /* 0x000fe200078e020f */
[----:B------:R-:W-:Y:S01]  /*14f0*/  ISETP.GT.AND P0, PT, R18, R11, PT ;  /* 0x0000000b1200720c */ /* 0x000fe20003f04270 */
[----:B------:R-:W-:Y:S01]  /*1500*/  IMAD.IADD R94, R94, 0x1, R9 ;  /* 0x000000015e5e7824 */ /* 0x000fe200078e0209 */
[----:B------:R-:W-:Y:S01]  /*1510*/  @P2 LEA R20, P3, R12, c[0x0][0x250], 0x1 ;  /* 0x000094000c142a11 */ /* 0x000fe200078608ff */
[C---:B------:R-:W-:Y:S01]  /*1520*/  @P2 IMAD.SHL.U32 R13, R10.reuse, 0x2, RZ ;  /* 0x000000020a0d2824 */ /* 0x040fe200078e00ff */
[----:B------:R-:W-:Y:S01]  /*1530*/  LEA.HI R3, R7, R82, RZ, 0x2 ;  /* 0x0000005207037211 */ /* 0x000fe200078f10ff */
[----:B------:R-:W-:Y:S01]  /*1540*/  @P1 IMAD.SHL.U32 R8, R10, 0x2, RZ ;  /* 0x000000020a081824 */ /* 0x000fe200078e00ff */
[----:B------:R-:W-:Y:S01]  /*1550*/  @P2 LEA.HI.X R21, R12, c[0x0][0x254], R15, 0x1, P3 ;  /* 0x000095000c152a11 */ /* 0x000fe200018f0c0f */
[----:B------:R-:W-:Y:S01]  /*1560*/  @P2 IMAD.SHL.U32 R6, R10, 0x2, RZ ;  /* 0x000000020a062824 */ /* 0x000fe200078e00ff */
[----:B------:R-:W-:Y:S01]  /*1570*/  SHF.L.U64.HI R96, R2, R17, c[0x0][0x25c] ;  /* 0x0000970002607619 */ /* 0x000fe20000010211 */
[----:B------:R-:W-:Y:S01]  /*1580*/  IMAD.MOV.U32 R127, RZ, RZ, 0x1 ;  /* 0x00000001ff7f7424 */ /* 0x000fe200078e00ff */
[--C-:B------:R-:W-:Y:S01]  /*1590*/  SHF.R.S32.HI R121, RZ, 0x2, R3.reuse ;  /* 0x00000002ff797819 */ /* 0x100fe20000011403 */
[----:B------:R-:W-:Y:S01]  /*15a0*/  UIMAD UR7, UR14, UR4, URZ ;  /* 0x000000040e0772a4 */ /* 0x000fe2000f8e023f */
[----:B------:R-:W-:Y:S01]  /*15b0*/  SHF.R.S32.HI R116, RZ, 0x1f, R3 ;  /* 0x0000001fff747819 */ /* 0x000fe20000011403 */
[----:B------:R-:W-:Y:S01]  /*15c0*/  IMAD.MOV.U32 R122, RZ, RZ, c[0x0][0x27c] ;  /* 0x00009f00ff7a7624 */ /* 0x000fe200078e00ff */
[----:B------:R-:W-:Y:S01]  /*15d0*/  @P0 IADD3 R16, R4, -0x2, RZ ;  /* 0xfffffffe04100810 */ /* 0x000fe20007ffe0ff */
[----:B------:R-:W-:Y:S01]  /*15e0*/  UIMAD.WIDE.U32 UR18, UR8, UR4, URZ ;  /* 0x00000004081272a5 */ /* 0x000fe2000f8e003f */
[----:B------:R-:W-:Y:S01]  /*15f0*/  LEA.HI R116, R116, R121, RZ, 0x3 ;  /* 0x0000007974747211 */ /* 0x000fe200078f18ff */
[----:B------:R-:W-:Y:S01]  /*1600*/  UIMAD UR7, UR8, UR5, UR7 ;  /* 0x00000005080772a4 */ /* 0x000fe2000f8e0207 */
[----:B------:R-:W-:Y:S01]  /*1610*/  @P0 SHF.R.S32.HI R0, RZ, 0x1f, R16 ;  /* 0x0000001fff000819 */ /* 0x000fe20000011410 */
[----:B------:R-:W-:Y:S01]  /*1620*/  @P0 IMAD R4, R89, R16, RZ ;  /* 0x0000001059040224 */ /* 0x000fe200078e02ff */
[----:B------:R-:W-:Y:S01]  /*1630*/  LOP3.LUT R116, R116, 0xfffffff8, RZ, 0xc0, !PT ;  /* 0xfffffff874747812 */ /* 0x000fe200078ec0ff */
[----:B------:R-:W-:Y:S01]  /*1640*/  @P0 IMAD.WIDE.U32 R16, R16, R91, R152 ;  /* 0x0000005b10100225 */ /* 0x000fe200078e0098 */
[----:B------:R-:W-:-:S02]  /*1650*/  ULDC.64 UR4, c[0x0][0x1e8] ;  /* 0x00007a0000047ab9 */ /* 0x000fc40000000a00 */
[----:B------:R-:W-:Y:S01]  /*1660*/  UIMAD UR20, UR14, UR4, URZ ;  /* 0x000000040e1472a4 */ /* 0x000fe2000f8e023f */
[----:B------:R-:W-:Y:S01]  /*1670*/  @P0 IMAD R4, R0, R91, R4 ;  /* 0x0000005b00040224 */ /* 0x000fe200078e0204 */
[----:B------:R-:W-:Y:S01]  /*1680*/  UIMAD.WIDE.U32 UR22, UR8, UR4, URZ ;  /* 0x00000004081672a5 */ /* 0x000fe2000f8e003f */
[----:B------:R-:W-:Y:S01]  /*1690*/  IMAD.IADD R116, R121, 0x1, -R116 ;  /* 0x0000000179747824 */ /* 0x000fe200078e0a74 */
[----:B------:R-:W-:Y:S01]  /*16a0*/  UIMAD UR20, UR8, UR5, UR20 ;  /* 0x00000005081472a4 */ /* 0x000fe2000f8e0214 */
[----:B------:R-:W-:Y:S01]  /*16b0*/  @P0 IMAD.IADD R4, R17, 0x1, R4 ;  /* 0x0000000111040824 */ /* 0x000fe200078e0204 */
[----:B------:R-:W-:Y:S01]  /*16c0*/  UIADD3 UR7, UR19, UR7, URZ ;  /* 0x0000000713077290 */ /* 0x000fe2000fffe03f */
[----:B------:R-:W-:Y:S01]  /*16d0*/  IMAD.SHL.U32 R117, R116, 0x40, RZ ;  /* 0x0000004074757824 */ /* 0x000fe200078e00ff */
[----:B------:R-:W-:Y:S01]  /*16e0*/  ULDC.64 UR4, c[0x0][0x2b0] ;  /* 0x0000ac0000047ab9 */ /* 0x000fe20000000a00 */
[----:B------:R-:W-:Y:S01]  /*16f0*/  IMAD.MOV.U32 R104, RZ, RZ, c[0x0][0x27c] ;  /* 0x00009f00ff687624 */ /* 0x000fe200078e00ff */
[----:B------:R-:W-:Y:S01]  /*1700*/  UIADD3 UR20, UR23, UR20, URZ ;  /* 0x0000001417147290 */ /* 0x000fe2000fffe03f */
[----:B------:R-:W-:Y:S01]  /*1710*/  IMAD.MOV.U32 R53, RZ, RZ, RZ ;  /* 0x000000ffff357224 */ /* 0x000fe200078e00ff */
[----:B------:R-:W-:Y:S01]  /*1720*/  LOP3.LUT R117, R117, 0x1c0, RZ, 0xc0, !PT ;  /* 0x000001c075757812 */ /* 0x000fe200078ec0ff */
[----:B------:R-:W-:-:S02]  /*1730*/  IMAD.MOV.U32 R67, RZ, RZ, 0x1 ;  /* 0x00000001ff437424 */ /* 0x000fc400078e00ff */
[----:B------:R-:W-:Y:S01]  /*1740*/  IMAD.SHL.U32 R104, R104, 0x2, RZ ;  /* 0x0000000268687824 */ /* 0x000fe200078e00ff */
[----:B------:R-:W-:Y:S01]  /*1750*/  SHF.R.U32.HI R105, RZ, 0x3, R117 ;  /* 0x00000003ff697819 */ /* 0x000fe20000011675 */
[----:B---3--:R2:W3:Y:S01]  /*1760*/  @P4 R2UR UR6, R5 ;  /* 0x00000000050643c2 */ /* 0x0084e200000e0000 */
[----:B------:R-:W-:-:S13]  /*1770*/  ISETP.GE.AND P4, PT, R14, c[0x0][0x1d4], PT ;  /* 0x000075000e007a0c */ /* 0x000fda0003f86270 */
[----:B------:R-:W-:Y:S01]  /*1780*/  @!PT LDS RZ, [RZ] ;  /* 0x00000000fffff984 */ /* 0x000fe20000000800 */
[----:B------:R-:W-:Y:S01]  /*1790*/  @!PT LDS RZ, [RZ] ;  /* 0x00000000fffff984 */ /* 0x000fe20000000800 */
[----:B------:R-:W-:Y:S01]  /*17a0*/  @!PT LDS RZ, [RZ] ;  /* 0x00000000fffff984 */ /* 0x000fe20000000800 */
[----:B------:R4:W-:Y:S01]  /*17b0*/  @P2 LDGSTS.E.BYPASS.LTC128B.128 [R13+0xc100], [R26.64], !P4 ;  /* 0x0c1000001a0d2fae */ /* 0x0009e2000e101d4a */
[----:B------:R-:W-:-:S03]  /*17c0*/  @P4 LOP3.LUT R84, R84, 0x1, RZ, 0xfc, !PT ;  /* 0x0000000154544812 */ /* 0x000fc600078efcff */
[----:B------:R4:W-:Y:S01]  /*17d0*/  @P2 LDGSTS.E.BYPASS.LTC128B.128 [R13+0xe100], [R26.64+0x80], !P6 ;  /* 0x0e1000801a0d2fae */ /* 0x0009e2000f101d4a */
[----:B------:R-:W-:-:S03]  /*17e0*/  LOP3.LUT R84, R84, 0xfffffffb, RZ, 0xc0, !PT ;  /* 0xfffffffb54547812 */ /* 0x000fc600078ec0ff */
[----:B------:R4:W-:Y:S01]  /*17f0*/  @P2 LDGSTS.E.BYPASS.LTC128B.128 [R13+0x10100], [R26.64+0x100], !P5 ;  /* 0x101001001a0d2fae */ /* 0x0009e2000e901d4a */
[----:B--2---:R-:W-:Y:S01]  /*1800*/  LOP3.LUT R5, R3, 0xfffffffc, RZ, 0xc0, !PT ;  /* 0xfffffffc03057812 */ /* 0x004fe200078ec0ff */
[----:B---3--:R-:W-:Y:S02]  /*1810*/  @UP0 USHF.R.S32.HI UR25, URZ, 0x1f, UR6 ;  /* 0x0000001f3f190899 */ /* 0x008fe40008011406 */
[----:B------:R2:W-:Y:S01]  /*1820*/  @P1 LDGSTS.E.BYPASS.LTC128B.128 [R8+0xd100], [R22.64], !P4 ;  /* 0x0d10000016081fae */ /* 0x0005e2000e101d4a */
[----:B------:R-:W-:Y:S01]  /*1830*/  @UP0 UMOV UR24, UR6 ;  /* 0x0000000600180c82 */ /* 0x000fe20008000000 */
[----:B------:R-:W-:Y:S01]  /*1840*/  IMAD.IADD R0, R82, 0x1, -R5 ;  /* 0x0000000152007824 */ /* 0x000fe200078e0a05 */
[--C-:B------:R-:W-:Y:S01]  /*1850*/  SHF.R.S32.HI R5, RZ, 0x1f, R121.reuse ;  /* 0x0000001fff057819 */ /* 0x100fe20000011479 */
[----:B------:R2:W-:Y:S01]  /*1860*/  @P1 LDGSTS.E.BYPASS.LTC128B.128 [R8+0xf100], [R22.64+0x80], !P6 ;  /* 0x0f10008016081fae */ /* 0x0005e2000f101d4a */
[----:B------:R-:W-:Y:S01]  /*1870*/  @!UP0 UMOV UR25, UR13 ;  /* 0x0000000d00198c82 */ /* 0x000fe20008000000 */
[----:B------:R-:W-:Y:S01]  /*1880*/  IMAD.SHL.U32 R24, R0, 0x8, RZ ;  /* 0x0000000800187824 */ /* 0x000fe200078e00ff */
[----:B------:R-:W-:Y:S01]  /*1890*/  UIMAD UR6, UR25, UR4, URZ ;  /* 0x00000004190672a4 */ /* 0x000fe2000f8e023f */
[----:B------:R2:W-:Y:S01]  /*18a0*/  @P1 LDGSTS.E.BYPASS.LTC128B.128 [R8+0x11100], [R22.64+0x100], !P5 ;  /* 0x1110010016081fae */ /* 0x0005e2000e901d4a */
[C---:B------:R-:W-:Y:S01]  /*18b0*/  IMAD R154, R5.reuse, c[0x0][0x280], RZ ;  /* 0x0000a000059a7a24 */ /* 0x040fe200078e02ff */
[----:B------:R-:W-:Y:S01]  /*18c0*/  @!UP0 UMOV UR24, UR9 ;  /* 0x0000000900188c82 */ /* 0x000fe20008000000 */
[----:B------:R-:W-:Y:S01]  /*18d0*/  ISETP.GE.AND P3, PT, R24, c[0x0][0x27c], PT ;  /* 0x00009f0018007a0c */ /* 0x000fe20003f66270 */
[----:B------:R-:W0:Y:S01]  /*18e0*/  LDGDEPBAR ;  /* 0x00000000000079af */ /* 0x000e220000000000 */
[----:B------:R-:W-:Y:S01]  /*18f0*/  IMAD R156, R5, c[0x0][0x290], RZ ;  /* 0x0000a400059c7a24 */ /* 0x000fe200078e02ff */
[----:B------:R-:W-:Y:S01]  /*1900*/  SHF.R.S32.HI R25, RZ, 0x1f, R24 ;  /* 0x0000001fff197819 */ /* 0x000fe20000011418 */
[C---:B------:R-:W-:Y:S01]  /*1910*/  IMAD R154, R121.reuse, c[0x0][0x284], R154 ;  /* 0x0000a100799a7a24 */ /* 0x040fe200078e029a */
[----:B------:R-:W-:Y:S01]  /*1920*/  BAR.SYNC.DEFER_BLOCKING 0x0 ;  /* 0x0000000000007b1d */ /* 0x000fe20000010000 */
[----:B------:R-:W-:Y:S01]  /*1930*/  SEL R9, RZ, c[0x0][0x27c], !P3 ;  /* 0x00009f00ff097a07 */ /* 0x000fe20005800000 */
[----:B------:R-:W-:Y:S01]  /*1940*/  IMAD R115, R0, 0x40, R121 ;  /* 0x0000004000737824 */ /* 0x000fe200078e0279 */
[C---:B------:R-:W-:Y:S01]  /*1950*/  IADD3 R119, R24.reuse, 0x80, RZ ;  /* 0x0000008018777810 */ /* 0x040fe20007ffe0ff */
[----:B------:R-:W-:Y:S01]  /*1960*/  IMAD.WIDE.U32 R158, R121, c[0x0][0x280], R24 ;  /* 0x0000a000799e7a25 */ /* 0x000fe200078e0018 */
[C---:B------:R-:W-:Y:S01]  /*1970*/  IADD3 R120, R24.reuse, 0x60, RZ ;  /* 0x0000006018787810 */ /* 0x040fe20007ffe0ff */
[----:B------:R-:W-:Y:S01]  /*1980*/  UIMAD.WIDE.U32 UR26, UR24, UR4, URZ ;  /* 0x00000004181a72a5 */ /* 0x000fe2000f8e003f */
[C---:B------:R-:W-:Y:S01]  /*1990*/  IADD3 R118, R24.reuse, 0xa0, RZ ;  /* 0x000000a018767810 */ /* 0x040fe20007ffe0ff */
[----:B------:R-:W-:Y:S01]  /*19a0*/  IMAD.IADD R9, R24, 0x1, R9 ;  /* 0x0000000118097824 */ /* 0x000fe200078e0209 */
[----:B------:R-:W-:Y:S01]  /*19b0*/  @P3 LOP3.LUT R84, R84, 0x4, RZ, 0xfc, !PT ;  /* 0x0000000454543812 */ /* 0x000fe200078efcff */
[----:B------:R-:W-:Y:S01]  /*19c0*/  IMAD.IADD R159, R159, 0x1, R154 ;  /* 0x000000019f9f7824 */ /* 0x000fe200078e029a */
[----:B------:R-:W-:Y:S01]  /*19d0*/  SHF.R.S32.HI R111, RZ, 0x1f, R120 ;  /* 0x0000001fff6f7819 */ /* 0x000fe20000011478 */
[C---:B------:R-:W-:Y:S01]  /*19e0*/  IMAD R156, R121.reuse, c[0x0][0x294], R156 ;  /* 0x0000a500799c7a24 */ /* 0x040fe200078e029c */
[----:B------:R-:W-:Y:S01]  /*19f0*/  LOP3.LUT R84, R84, 0xfffffffd, RZ, 0xc0, !PT ;  /* 0xfffffffd54547812 */ /* 0x000fe200078ec0ff */
[----:B------:R-:W-:Y:S01]  /*1a00*/  IMAD.WIDE.U32 R160, R121, c[0x0][0x290], R24 ;  /* 0x0000a40079a07a25 */ /* 0x000fe200078e0018 */
[----:B------:R-:W-:Y:S01]  /*1a10*/  SHF.R.S32.HI R107, RZ, 0x1f, R118 ;  /* 0x0000001fff6b7819 */ /* 0x000fe20000011476 */
[----:B------:R-:W-:Y:S01]  /*1a20*/  UIMAD UR5, UR24, UR5, UR6 ;  /* 0x00000005180572a4 */ /* 0x000fe2000f8e0206 */
[----:B------:R-:W-:Y:S01]  /*1a30*/  LEA.HI R111, R111, R120, RZ, 0x3 ;  /* 0x000000786f6f7211 */ /* 0x000fe200078f18ff */
[----:B------:R-:W-:Y:S01]  /*1a40*/  IMAD.IADD R161, R161, 0x1, R156 ;  /* 0x00000001a1a17824 */ /* 0x000fe200078e029c */
[----:B------:R-:W-:Y:S01]  /*1a50*/  LEA.HI R107, R107, R118, RZ, 0x3 ;  /* 0x000000766b6b7211 */ /* 0x000fe200078f18ff */
[----:B--2---:R-:W-:Y:S01]  /*1a60*/  IMAD.SHL.U32 R22, R0, 0x4, RZ ;  /* 0x0000000400167824 */ /* 0x004fe200078e00ff */
[----:B------:R-:W-:Y:S01]  /*1a70*/  SHF.R.S32.HI R0, RZ, 0x1f, R119 ;  /* 0x0000001fff007819 */ /* 0x000fe20000011477 */
[----:B-----5:R-:W-:Y:S01]  /*1a80*/  IMAD.WIDE.U32 R158, R83, c[0x0][0x280], R158 ;  /* 0x0000a000539e7a25 */ /* 0x020fe200078e009e */
[----:B------:R-:W-:Y:S01]  /*1a90*/  LOP3.LUT R111, R111, 0xfffffff8, RZ, 0xc0, !PT ;  /* 0xfffffff86f6f7812 */ /* 0x000fe200078ec0ff */
[----:B------:R-:W-:Y:S01]  /*1aa0*/  @!PT LDS RZ, [RZ] ;  /* 0x00000000fffff984 */ /* 0x000fe20000000800 */
[----:B------:R-:W-:Y:S01]  /*1ab0*/  @!PT LDS RZ, [RZ] ;  /* 0x00000000fffff984 */ /* 0x000fe20000000800 */
[----:B------:R-:W-:Y:S01]  /*1ac0*/  @!PT LDS RZ, [RZ] ;  /* 0x00000000fffff984 */ /* 0x000fe20000000800 */
[----:B------:R2:W-:Y:S01]  /*1ad0*/  @P2 LDGSTS.E.BYPASS.LTC128B.128 [R6+0x100], [R20.64], !P4 ;  /* 0x0010000014062fae */ /* 0x0005e2000e101d4a */
[----:B------:R-:W-:Y:S01]  /*1ae0*/  SHF.R.S32.HI R23, RZ, 0x1f, R22 ;  /* 0x0000001fff177819 */ /* 0x000fe20000011416 */
[----:B------:R-:W-:Y:S01]  /*1af0*/  IMAD.WIDE.U32 R160, R83, c[0x0][0x290], R160 ;  /* 0x0000a40053a07a25 */ /* 0x000fe200078e00a0 */
[----:B------:R-:W-:Y:S01]  /*1b00*/  IADD3 R19, R22, 0x40, RZ ;  /* 0x0000004016137810 */ /* 0x000fe20007ffe0ff */
[----:B------:R2:W-:Y:S01]  /*1b10*/  @P2 LDGSTS.E.BYPASS.LTC128B.128 [R6+0x2100], [R20.64+0x80], !P6 ;  /* 0x0210008014062fae */ /* 0x0005e2000f101d4a */
[----:B------:R-:W-:Y:S01]  /*1b20*/  LEA.HI R109, R0, R119, RZ, 0x3 ;  /* 0x00000077006d7211 */ /* 0x000fe200078f18ff */
[----:B----4-:R-:W-:Y:S01]  /*1b30*/  IMAD.WIDE.U32 R26, R121, c[0x0][0x290], R22 ;  /* 0x0000a400791a7a25 */ /* 0x010fe200078e0016 */
[----:B------:R-:W-:Y:S01]  /*1b40*/  LOP3.LUT R0, R117, 0x18, R24, 0xf8, !PT ;  /* 0x0000001875007812 */ /* 0x000fe200078ef818 */
[----:B------:R2:W-:Y:S01]  /*1b50*/  @P2 LDGSTS.E.BYPASS.LTC128B.128 [R6+0x4100], [R20.64+0x100], !P5 ;  /* 0x0410010014062fae */ /* 0x0005e2000e901d4a */
[----:B------:R-:W-:Y:S01]  /*1b60*/  @P1 IADD3 R13, P2, R103, R12, RZ ;  /* 0x0000000c670d1210 */ /* 0x000fe20007f5e0ff */
[----:B------:R-:W-:Y:S01]  /*1b70*/  IMAD.IADD R157, R156, 0x1, R27 ;  /* 0x000000019c9d7824 */ /* 0x000fe200078e021b */
[----:B------:R-:W-:Y:S01]  /*1b80*/  LOP3.LUT R0, R0, R105, RZ, 0x3c, !PT ;  /* 0x0000006900007212 */ /* 0x000fe200078e3cff */
[----:B------:R-:W-:Y:S01]  /*1b90*/  IMAD.MOV.U32 R156, RZ, RZ, R26 ;  /* 0x000000ffff9c7224 */ /* 0x000fe200078e001a */
[----:B------:R-:W-:Y:S01]  /*1ba0*/  LOP3.LUT R109, R109, 0xfffffff8, RZ, 0xc0, !PT ;  /* 0xfffffff86d6d7812 */ /* 0x000fe200078ec0ff */
[----:B------:R-:W-:Y:S01]  /*1bb0*/  @P1 IMAD.X R2, R96, 0x1, R15, P2 ;  /* 0x0000000160021824 */ /* 0x000fe200010e060f */
[----:B------:R-:W-:Y:S01]  /*1bc0*/  @P1 LEA R28, P2, R13, c[0x0][0x250], 0x1 ;  /* 0x000094000d1c1a11 */ /* 0x000fe200078408ff */
[----:B------:R-:W-:Y:S01]  /*1bd0*/  IMAD.WIDE.U32 R156, R83, c[0x0][0x290], R156 ;  /* 0x0000a400539c7a25 */ /* 0x000fe200078e009c */
[----:B------:R-:W-:Y:S01]  /*1be0*/  LOP3.LUT R107, R107, 0xfffffff8, RZ, 0xc0, !PT ;  /* 0xfffffff86b6b7812 */ /* 0x000fe200078ec0ff */
[----:B------:R-:W-:Y:S01]  /*1bf0*/  ULDC.U8 UR4, c[0x0][0x298] ;  /* 0x0000a60000047ab9 */ /* 0x000fe20000000000 */
[----:B------:R-:W-:Y:S01]  /*1c00*/  @P1 LEA.HI.X R29, R13, c[0x0][0x254], R2, 0x1, P2 ;  /* 0x000095000d1d1a11 */ /* 0x000fe200010f0c02 */
[----:B------:R-:W-:Y:S01]  /*1c10*/  @P1 IMAD.SHL.U32 R2, R10, 0x2, RZ ;  /* 0x000000020a021824 */ /* 0x000fe200078e00ff */
[----:B------:R-:W-:Y:S01]  /*1c20*/  @P0 LEA R14, P2, R16, c[0x0][0x220], 0x1 ;  /* 0x00008800100e0a11 */ /* 0x000fe200078408ff */
[----:B------:R-:W-:Y:S01]  /*1c30*/  UIADD3 UR5, UR27, UR5, URZ ;  /* 0x000000051b057290 */ /* 0x000fe2000fffe03f */
[----:B------:R-:W-:-:S02]  /*1c40*/  SHF.R.S32.HI R102, RZ, 0x1f, R111 ;  /* 0x0000001fff667819 */ /* 0x000fc4000001146f */
[----:B------:R-:W-:Y:S01]  /*1c50*/  @P0 LEA.HI.X R15, R16, c[0x0][0x224], R4, 0x1, P2 ;  /* 0x00008900100f0a11 */ /* 0x000fe200010f0c04 */
[----:B------:R-:W-:Y:S01]  /*1c60*/  IMAD.WIDE.U32 R4, R121, c[0x0][0x280], R22 ;  /* 0x0000a00079047a25 */ /* 0x000fe200078e0016 */
[----:B------:R3:W-:Y:S01]  /*1c70*/  @P1 LDGSTS.E.BYPASS.LTC128B.128 [R2+0x1100], [R28.64], !P4 ;  /* 0x011000001c021fae */ /* 0x0007e2000e101d4a */
[----:B------:R-:W-:Y:S02]  /*1c80*/  SHF.R.S32.HI R100, RZ, 0x1f, R109 ;  /* 0x0000001fff647819 */ /* 0x000fe4000001146d */
[----:B------:R-:W-:Y:S01]  /*1c90*/  IMAD.IADD R155, R154, 0x1, R5 ;  /* 0x000000019a9b7824 */ /* 0x000fe200078e0205 */
[----:B------:R3:W-:Y:S01]  /*1ca0*/  @P1 LDGSTS.E.BYPASS.LTC128B.128 [R2+0x3100], [R28.64+0x80], !P6 ;  /* 0x031000801c021fae */ /* 0x0007e2000f101d4a */
[C---:B------:R-:W-:Y:S01]  /*1cb0*/  IMAD.IADD R16, R22.reuse, 0x1, R19 ;  /* 0x0000000116107824 */ /* 0x040fe200078e0213 */
[----:B------:R-:W-:Y:S01]  /*1cc0*/  SHF.R.S32.HI R98, RZ, 0x1f, R107 ;  /* 0x0000001fff627819 */ /* 0x000fe2000001146b */
[----:B------:R-:W-:Y:S01]  /*1cd0*/  IMAD.MOV.U32 R154, RZ, RZ, R4 ;  /* 0x000000ffff9a7224 */ /* 0x000fe200078e0004 */
[C---:B--2---:R-:W-:Y:S01]  /*1ce0*/  IADD3 R20, R22.reuse, 0x20, RZ ;  /* 0x0000002016147810 */ /* 0x044fe20007ffe0ff */
[----:B------:R3:W-:Y:S01]  /*1cf0*/  @P1 LDGSTS.E.BYPASS.LTC128B.128 [R2+0x5100], [R28.64+0x100], !P5 ;  /* 0x051001001c021fae */ /* 0x0007e2000e901d4a */
[----:B------:R-:W-:Y:S01]  /*1d00*/  @P0 LEA R12, P1, R93, R14, 0x1 ;  /* 0x0000000e5d0c0211 */ /* 0x000fe200078208ff */
[----:B------:R-:W-:Y:S01]  /*1d10*/  IMAD.WIDE.U32 R154, R83, c[0x0][0x280], R154 ;  /* 0x0000a000539a7a25 */ /* 0x000fe200078e009a */
[----:B------:R-:W-:Y:S01]  /*1d20*/  SHF.R.S32.HI R6, RZ, 0x1f, R9 ;  /* 0x0000001fff067819 */ /* 0x000fe20000011409 */
[----:B------:R-:W0:Y:S01]  /*1d30*/  LDGDEPBAR ;  /* 0x00000000000079af */ /* 0x000e220000000000 */
[----:B------:R-:W-:Y:S01]  /*1d40*/  @P0 LEA.HI.X R13, R93, R15, R92, 0x1, P1 ;  /* 0x0000000f5d0d0211 */ /* 0x000fe200008f0c5c */
[----:B------:R-:W-:Y:S01]  /*1d50*/  IMAD.IADD R17, R22, 0x1, R20 ;  /* 0x0000000116117824 */ /* 0x000fe200078e0214 */
[----:B------:R-:W-:-:S02]  /*1d60*/  ISETP.GE.AND P1, PT, R16, c[0x0][0x27c], PT ;  /* 0x00009f0010007a0c */ /* 0x000fc40003f26270 */
[CC--:B------:R-:W-:Y:S02]  /*1d70*/  LEA.HI R4, R6.reuse, R9.reuse, RZ, 0x3 ;  /* 0x0000000906047211 */ /* 0x0c0fe400078f18ff */
[----:B------:R-:W-:Y:S02]  /*1d80*/  ISETP.GE.AND P2, PT, R17, c[0x0][0x27c], PT ;  /* 0x00009f0011007a0c */ /* 0x000fe40003f46270 */
[----:B------:R-:W-:Y:S02]  /*1d90*/  SEL R3, RZ, c[0x0][0x27c], !P1 ;  /* 0x00009f00ff037a07 */ /* 0x000fe40004800000 */
[----:B------:R-:W-:Y:S02]  /*1da0*/  SEL R8, RZ, c[0x0][0x27c], !P2 ;  /* 0x00009f00ff087a07 */ /* 0x000fe40005000000 */
[----:B------:R-:W-:Y:S02]  /*1db0*/  LEA.HI R6, R6, R9, RZ, 0x6 ;  /* 0x0000000906067211 */ /* 0x000fe400078f30ff */
[----:B------:R-:W-:Y:S01]  /*1dc0*/  LOP3.LUT R110, R117, 0x38, R4, 0xf8, !PT ;  /* 0x00000038756e7812 */ /* 0x000fe200078ef804 */
[--C-:B------:R-:W-:Y:S01]  /*1dd0*/  IMAD.IADD R8, R8, 0x1, R17.reuse ;  /* 0x0000000108087824 */ /* 0x100fe200078e0211 */
[----:B------:R-:W-:Y:S01]  /*1de0*/  SHF.R.S32.HI R114, RZ, 0x1f, R17 ;  /* 0x0000001fff727819 */ /* 0x000fe20000011411 */
[----:B------:R-:W-:Y:S01]  /*1df0*/  IMAD.SHL.U32 R6, R6, 0x40, RZ ;  /* 0x0000004006067824 */ /* 0x000fe200078e00ff */
[----:B------:R-:W-:-:S02]  /*1e00*/  LOP3.LUT R110, R110, R105, RZ, 0x3c, !PT ;  /* 0x000000696e6e7212 */ /* 0x000fc400078e3cff */
[----:B------:R-:W-:Y:S02]  /*1e10*/  SHF.R.S32.HI R5, RZ, 0x1f, R8 ;  /* 0x0000001fff057819 */ /* 0x000fe40000011408 */
[----:B------:R-:W-:Y:S02]  /*1e20*/  @P2 LOP3.LUT R84, R84, 0x2, RZ, 0xfc, !PT ;  /* 0x0000000254542812 */ /* 0x000fe400078efcff */
[CC--:B---3--:R-:W-:Y:S02]  /*1e30*/  LEA.HI R2, R5.reuse, R8.reuse, RZ, 0x3 ;  /* 0x0000000805027211 */ /* 0x0c8fe400078f18ff */
[----:B------:R-:W-:Y:S01]  /*1e40*/  LEA.HI R5, R5, R8, RZ, 0x6 ;  /* 0x0000000805057211 */ /* 0x000fe200078f30ff */
[----:B------:R-:W-:Y:S01]  /*1e50*/  @P0 IMAD.SHL.U32 R8, R10, 0x2, RZ ;  /* 0x000000020a080824 */ /* 0x000fe200078e00ff */
[----:B------:R-:W-:Y:S02]  /*1e60*/  LOP3.LUT R84, R84, 0xfffffff7, RZ, 0xc0, !PT ;  /* 0xfffffff754547812 */ /* 0x000fe400078ec0ff */
[----:B------:R-:W-:Y:S01]  /*1e70*/  LOP3.LUT R6, R6, 0xfffff000, RZ, 0xc0, !PT ;  /* 0xfffff00006067812 */ /* 0x000fe200078ec0ff */
[----:B------:R-:W-:Y:S01]  /*1e80*/  IMAD.SHL.U32 R5, R5, 0x40, RZ ;  /* 0x0000004005057824 */ /* 0x000fe200078e00ff */
[----:B------:R2:W-:Y:S01]  /*1e90*/  @P0 LDGSTS.E.BYPASS.LTC128B.128 [R8+0x12100], [R14.64], !P4 ;  /* 0x121000000e080fae */ /* 0x0005e2000e101d4a */
[----:B------:R-:W-:-:S02]  /*1ea0*/  @P1 LOP3.LUT R84, R84, 0x8, RZ, 0xfc, !PT ;  /* 0x0000000854541812 */ /* 0x000fc400078efcff */
[----:B------:R-:W-:Y:S01]  /*1eb0*/  ISETP.NE.AND P1, PT, R127, c[0x0][0x2b8], PT ;  /* 0x0000ae007f007a0c */ /* 0x000fe20003f25270 */
[----:B------:R2:W-:Y:S01]  /*1ec0*/  @P0 LDGSTS.E.BYPASS.LTC128B.128 [R8+0x14100], [R14.64+0x80], !P6 ;  /* 0x141000800e080fae */ /* 0x0005e2000f101d4a */
[----:B------:R-:W-:Y:S02]  /*1ed0*/  LOP3.LUT R84, R84, 0xffffffef, RZ, 0xc0, !PT ;  /* 0xffffffef54547812 */ /* 0x000fe400078ec0ff */
[----:B------:R-:W-:Y:S01]  /*1ee0*/  SHF.R.S32.HI R113, RZ, 0x1f, R16 ;  /* 0x0000001fff717819 */ /* 0x000fe20000011410 */
[----:B------:R2:W-:Y:S01]  /*1ef0*/  @P0 LDGSTS.E.BYPASS.LTC128B.128 [R8+0x16100], [R14.64+0x100], !P5 ;  /* 0x161001000e080fae */ /* 0x0005e2000e901d4a */
[----:B------:R-:W-:Y:S02]  /*1f00*/  LOP3.LUT R129, R4, 0xfffffff8, RZ, 0xc0, !PT ;  /* 0xfffffff804817812 */ /* 0x000fe400078ec0ff */
[----:B------:R-:W-:Y:S01]  /*1f10*/  LOP3.LUT R131, R2, 0xfffffff8, RZ, 0xc0, !PT ;  /* 0xfffffff802837812 */ /* 0x000fe200078ec0ff */
[----:B------:R3:W-:Y:S01]  /*1f20*/  @P0 LDGSTS.E.BYPASS.LTC128B.128 [R8+0x13100], [R12.64], !P4 ;  /* 0x131000000c080fae */ /* 0x0007e2000e101d4a */
[----:B------:R-:W-:-:S02]  /*1f30*/  LOP3.LUT R108, R117, 0x38, R2, 0xf8, !PT ;  /* 0x00000038756c7812 */ /* 0x000fc400078ef802 */
[----:B------:R-:W-:Y:S01]  /*1f40*/  LEA.HI R114, R114, R17, RZ, 0x3 ;  /* 0x0000001172727211 */ /* 0x000fe200078f18ff */
[----:B------:R3:W-:Y:S01]  /*1f50*/  @P0 LDGSTS.E.BYPASS.LTC128B.128 [R8+0x15100], [R12.64+0x80], !P6 ;  /* 0x151000800c080fae */ /* 0x0007e2000f101d4a */
[----:B------:R-:W-:Y:S02]  /*1f60*/  LEA.HI R113, R113, R16, RZ, 0x3 ;  /* 0x0000001071717211 */ /* 0x000fe400078f18ff */
[----:B------:R-:W-:Y:S01]  /*1f70*/  SHF.R.S32.HI R128, RZ, 0x1f, R129 ;  /* 0x0000001fff807819 */ /* 0x000fe20000011481 */
[----:B------:R3:W-:Y:S01]  /*1f80*/  @P0 LDGSTS.E.BYPASS.LTC128B.128 [R8+0x17100], [R12.64+0x100], !P5 ;  /* 0x171001000c080fae */ /* 0x0007e2000e901d4a */
[----:B------:R-:W-:Y:S02]  /*1f90*/  LOP3.LUT P0, RZ, R116, 0x4, RZ, 0xc0, !PT ;  /* 0x0000000474ff7812 */ /* 0x000fe4000780c0ff */
[----:B------:R-:W-:Y:S01]  /*1fa0*/  SHF.R.S32.HI R130, RZ, 0x1f, R131 ;  /* 0x0000001fff827819 */ /* 0x000fe20000011483 */
[----:B------:R-:W0:Y:S01]  /*1fb0*/  LDGDEPBAR ;  /* 0x00000000000079af */ /* 0x000e220000000000 */
[----:B------:R-:W-:-:S02]  /*1fc0*/  LOP3.LUT R5, R5, 0xfffff000, RZ, 0xc0, !PT ;  /* 0xfffff00005057812 */ /* 0x000fc400078ec0ff */
[----:B------:R-:W-:Y:S02]  /*1fd0*/  LOP3.LUT R108, R108, R105, RZ, 0x3c, !PT ;  /* 0x000000696c6c7212 */ /* 0x000fe400078e3cff */
[----:B------:R-:W-:Y:S02]  /*1fe0*/  LOP3.LUT R114, R114, 0xfffffff8, RZ, 0xc0, !PT ;  /* 0xfffffff872727812 */ /* 0x000fe400078ec0ff */
[----:B------:R-:W-:Y:S02]  /*1ff0*/  LOP3.LUT R113, R113, 0xfffffff8, RZ, 0xc0, !PT ;  /* 0xfffffff871717812 */ /* 0x000fe400078ec0ff */
[C---:B------:R-:W-:Y:S01]  /*2000*/  SHF.L.U64.HI R128, R129.reuse, 0x1, R128 ;  /* 0x0000000181807819 */ /* 0x040fe20000010280 */
[----:B------:R-:W-:Y:S01]  /*2010*/  IMAD.SHL.U32 R129, R129, 0x2, RZ ;  /* 0x0000000281817824 */ /* 0x000fe200078e00ff */
[----:B--2---:R-:W-:Y:S01]  /*2020*/  LEA.HI R15, R7, R82, RZ, 0x5 ;  /* 0x00000052070f7211 */ /* 0x004fe200078f28ff */
[----:B------:R-:W-:Y:S01]  /*2030*/  IMAD.MOV.U32 R14, RZ, RZ, c[0x0][0x290] ;  /* 0x0000a400ff0e7624 */ /* 0x000fe200078e00ff */
[----:B------:R-:W-:-:S02]  /*2040*/  @P0 LOP3.LUT R84, R84, 0x10, RZ, 0xfc, !PT ;  /* 0x0000001054540812 */ /* 0x000fc400078efcff */
[----:B------:R-:W-:Y:S01]  /*2050*/  ISETP.GE.AND P0, PT, R122, 0x1, PT ;  /* 0x000000017a00780c */ /* 0x000fe20003f06270 */
[----:B------:R-:W-:Y:S01]  /*2060*/  IMAD.SHL.U32 R15, R15, 0x10, RZ ;  /* 0x000000100f0f7824 */ /* 0x000fe200078e00ff */
[----:B------:R-:W-:Y:S01]  /*2070*/  LOP3.LUT R84, R84, 0xffffffbf, RZ, 0xc0, !PT ;  /* 0xffffffbf54547812 */ /* 0x000fe200078ec0ff */
[C---:B------:R-:W-:Y:S01]  /*2080*/  IMAD.SHL.U32 R97, R14.reuse, 0x40, RZ ;  /* 0x000000400e617824 */ /* 0x040fe200078e00ff */
[----:B------:R-:W-:Y:S02]  /*2090*/  SHF.L.U64.HI R95, R14, R99, c[0x0][0x294] ;  /* 0x0000a5000e5f7619 */ /* 0x000fe40000010263 */
[----:B------:R-:W-:Y:S01]  /*20a0*/  LOP3.LUT R15, R15, 0xfffffe00, RZ, 0xc0, !PT ;  /* 0xfffffe000f0f7812 */ /* 0x000fe200078ec0ff */
[----:B---3--:R-:W-:Y:S01]  /*20b0*/  IMAD.IADD R8, R3, 0x1, R16 ;  /* 0x0000000103087824 */ /* 0x008fe200078e0210 */
[----:B------:R-:W-:Y:S01]  /*20c0*/  LOP3.LUT R84, R84, 0xffffffdf, RZ, 0xc0, !PT ;  /* 0xffffffdf54547812 */ /* 0x000fe200078ec0ff */
[----:B------:R-:W-:Y:S01]  /*20d0*/  IMAD.MOV.U32 R12, RZ, RZ, c[0x0][0x280] ;  /* 0x0000a000ff0c7624 */ /* 0x000fe200078e00ff */
[--C-:B------:R-:W-:Y:S01]  /*20e0*/  IADD3 R110, R110, R6, R15.reuse ;  /* 0x000000066e6e7210 */ /* 0x100fe20007ffe00f */
[----:B------:R-:W-:Y:S01]  /*20f0*/  IMAD.IADD R0, R0, 0x1, R15 ;  /* 0x0000000100007824 */ /* 0x000fe200078e020f */
[----:B------:R-:W-:Y:S01]  /*2100*/  SHF.R.S32.HI R3, RZ, 0x1f, R8 ;  /* 0x0000001fff037819 */ /* 0x000fe20000011408 */
[----:B------:R-:W-:Y:S01]  /*2110*/  IMAD.SHL.U32 R101, R12, 0x40, RZ ;  /* 0x000000400c657824 */ /* 0x000fe200078e00ff */
[----:B------:R-:W-:-:S02]  /*2120*/  SHF.R.S32.HI R6, RZ, 0x1f, R83 ;  /* 0x0000001fff067819 */ /* 0x000fc40000011453 */
[CC--:B------:R-:W-:Y:S02]  /*2130*/  LEA.HI R136, R3.reuse, R8.reuse, RZ, 0x3 ;  /* 0x0000000803887211 */ /* 0x0c0fe400078f18ff */
[----:B------:R-:W-:Y:S01]  /*2140*/  LEA.HI R3, R3, R8, RZ, 0x6 ;  /* 0x0000000803037211 */ /* 0x000fe200078f30ff */
[C---:B------:R-:W-:Y:S01]  /*2150*/  IMAD R8, R6.reuse, c[0x0][0x290], RZ ;  /* 0x0000a40006087a24 */ /* 0x040fe200078e02ff */
[----:B------:R-:W-:Y:S01]  /*2160*/  LOP3.LUT R106, R117, 0x38, R136, 0xf8, !PT ;  /* 0x00000038756a7812 */ /* 0x000fe200078ef888 */
[----:B------:R-:W-:Y:S01]  /*2170*/  IMAD R6, R6, c[0x0][0x280], RZ ;  /* 0x0000a00006067a24 */ /* 0x000fe200078e02ff */
[----:B------:R-:W-:Y:S01]  /*2180*/  LOP3.LUT R133, R136, 0xfffffff8, RZ, 0xc0, !PT ;  /* 0xfffffff888857812 */ /* 0x000fe200078ec0ff */
[----:B------:R-:W-:Y:S01]  /*2190*/  IMAD.SHL.U32 R3, R3, 0x40, RZ ;  /* 0x0000004003037824 */ /* 0x000fe200078e00ff */
[----:B------:R-:W-:Y:S01]  /*21a0*/  LOP3.LUT R106, R106, R105, RZ, 0x3c, !PT ;  /* 0x000000696a6a7212 */ /* 0x000fe200078e3cff */
[----:B------:R-:W-:Y:S01]  /*21b0*/  IMAD R123, R83, c[0x0][0x284], R6 ;  /* 0x0000a100537b7a24 */ /* 0x000fe200078e0206 */
[----:B------:R-:W-:-:S02]  /*21c0*/  SHF.R.S32.HI R132, RZ, 0x1f, R133 ;  /* 0x0000001fff847819 */ /* 0x000fc40000011485 */
[----:B------:R-:W-:Y:S01]  /*21d0*/  LOP3.LUT R3, R3, 0xfffff000, RZ, 0xc0, !PT ;  /* 0xfffff00003037812 */ /* 0x000fe200078ec0ff */
[----:B------:R-:W-:Y:S01]  /*21e0*/  IMAD.IADD R125, R159, 0x1, R123 ;  /* 0x000000019f7d7824 */ /* 0x000fe200078e027b */
[----:B------:R-:W-:Y:S01]  /*21f0*/  @P1 LOP3.LUT R84, R84, 0x20, RZ, 0xfc, !PT ;  /* 0x0000002054541812 */ /* 0x000fe200078efcff */
[----:B------:R-:W-:Y:S01]  /*2200*/  IMAD.IADD R123, R123, 0x1, R155 ;  /* 0x000000017b7b7824 */ /* 0x000fe200078e029b */
[----:B------:R-:W-:Y:S01]  /*2210*/  IADD3 R106, R106, R3, R15 ;  /* 0x000000036a6a7210 */ /* 0x000fe20007ffe00f */
[----:B------:R-:W-:Y:S01]  /*2220*/  IMAD R3, R83, c[0x0][0x294], R8 ;  /* 0x0000a50053037a24 */ /* 0x000fe200078e0208 */
[----:B------:R-:W-:Y:S02]  /*2230*/  SHF.L.U64.HI R99, R12, R99, c[0x0][0x284] ;  /* 0x0000a1000c637619 */ /* 0x000fe40000010263 */
[----:B------:R-:W-:Y:S01]  /*2240*/  SHF.L.U64.HI R130, R131, 0x1, R130 ;  /* 0x0000000183827819 */ /* 0x000fe20000010282 */
[----:B------:R-:W-:Y:S01]  /*2250*/  IMAD.IADD R126, R161, 0x1, R3 ;  /* 0x00000001a17e7824 */ /* 0x000fe200078e0203 */
[----:B------:R-:W-:Y:S01]  /*2260*/  SHF.L.U64.HI R132, R133, 0x1, R132 ;  /* 0x0000000185847819 */ /* 0x000fe20000010284 */
[----:B------:R-:W-:Y:S01]  /*2270*/  IMAD.IADD R124, R3, 0x1, R157 ;  /* 0x00000001037c7824 */ /* 0x000fe200078e029d */
[----:B------:R-:W-:Y:S01]  /*2280*/  IADD3 R108, R108, R5, R15 ;  /* 0x000000056c6c7210 */ /* 0x000fe20007ffe00f */
[----:B------:R-:W-:Y:S01]  /*2290*/  IMAD.SHL.U32 R131, R131, 0x2, RZ ;  /* 0x0000000283837824 */ /* 0x000fe200078e00ff */
[C---:B------:R-:W-:Y:S01]  /*22a0*/  IADD3 R14, R22.reuse, 0x50, RZ ;  /* 0x00000050160e7810 */ /* 0x040fe20007ffe0ff */
[----:B------:R-:W-:Y:S01]  /*22b0*/  IMAD.SHL.U32 R133, R133, 0x2, RZ ;  /* 0x0000000285857824 */ /* 0x000fe200078e00ff */
[----:B------:R-:W-:-:S02]  /*22c0*/  IADD3 R13, R22, 0x10, RZ ;  /* 0x00000010160d7810 */ /* 0x000fc40007ffe0ff */
[----:B------:R-:W-:Y:S02]  /*22d0*/  IADD3 R12, R22, 0x30, RZ ;  /* 0x00000030160c7810 */ /* 0x000fe40007ffe0ff */
[----:B------:R-:W-:Y:S02]  /*22e0*/  SHF.R.S32.HI R112, RZ, 0x3, R4 ;  /* 0x00000003ff707819 */ /* 0x000fe40000011404 */
[----:B------:R-:W-:Y:S02]  /*22f0*/  SHF.R.S32.HI R135, RZ, 0x1f, R114 ;  /* 0x0000001fff877819 */ /* 0x000fe40000011472 */
[----:B------:R-:W-:Y:S02]  /*2300*/  SHF.R.S32.HI R134, RZ, 0x1f, R113 ;  /* 0x0000001fff867819 */ /* 0x000fe40000011471 */
[----:B------:R-:W-:Y:S02]  /*2310*/  SHF.R.S32.HI R137, RZ, 0x3, R2 ;  /* 0x00000003ff897819 */ /* 0x000fe40000011402 */
[----:B------:R-:W-:-:S02]  /*2320*/  SHF.R.S32.HI R136, RZ, 0x3, R136 ;  /* 0x00000003ff887819 */ /* 0x000fc40000011488 */
[----:B------:R-:W-:Y:S02]  /*2330*/  @P0 LOP3.LUT R84, R84, 0x40, RZ, 0xfc, !PT ;  /* 0x0000004054540812 */ /* 0x000fe400078efcff */
.L_x_1097:
        /* <DEDUP_REMOVED lines=9> */
[----:B------:R-:W-:Y:S02]  /*23d0*/  ISETP.GE.AND P0, PT, R3, UR17, PT ;  /* 0x0000001103007c0c */ /* 0x000fe4000bf06270 */
[----:B------:R-:W-:Y:S01]  /*23e0*/  IADD3 R141, R2, 0x20, RZ ;  /* 0x00000020028d7810 */ /* 0x000fe20007ffe0ff */
[----:B------:R-:W-:Y:S01]  /*23f0*/  @P1 IMAD.HI.U32 R4, R138, c[0x0][0x2bc], RZ ;  /* 0x0000af008a041a27 */ /* 0x000fe200078e00ff */
[----:B------:R-:W-:Y:S02]  /*2400*/  ISETP.GT.OR P0, PT, R115, 0x3f, P0 ;  /* 0x0000003f7300780c */ /* 0x000fe40000704670 */
[----:B------:R-:W-:Y:S01]  /*2410*/  @P2 IADD3 R141, R2, -0x20, RZ ;  /* 0xffffffe0028d2810 */ /* 0x000fe20007ffe0ff */
[----:B------:R-:W-:Y:S01]  /*2420*/  IMAD.MOV.U32 R3, RZ, RZ, R138 ;  /* 0x000000ffff037224 */ /* 0x000fe200078e008a */
[----:B------:R-:W-:Y:S02]  /*2430*/  @P1 SHF.R.U32.HI R3, RZ, c[0x0][0x2c0], R4 ;  /* 0x0000b000ff031a19 */ /* 0x000fe40000011604 */
[----:B------:R-:W-:Y:S02]  /*2440*/  ISETP.GE.AND P2, PT, R122, 0x1, PT ;  /* 0x000000017a00780c */ /* 0x000fe40003f46270 */
[----:B------:R-:W-:Y:S02]  /*2450*/  LEA R142, R2, 0x100, 0x1 ;  /* 0x00000100028e7811 */ /* 0x000fe400078e08ff */
[----:B------:R-:W-:Y:S03]  /*2460*/  LEA R141, R141, 0x100, 0x1 ;  /* 0x000001008d8d7811 */ /* 0x000fe600078e08ff */
[C---:B--2---:R-:W-:Y:S04]  /*2470*/  @!P0 IADD3 R5, P1, R3.reuse, UR26, RZ ;  /* 0x0000001a03058c10 */ /* 0x044fe8000ff3e0ff */
[----:B------:R-:W-:Y:S01]  /*2480*/  @!P0 LEA.HI.X.SX32 R4, R3, UR5, 0x1, P1 ;  /* 0x0000000503048c11 */ /* 0x000fe200088f0eff */
[----:B------:R-:W-:Y:S01]  /*2490*/  IMAD.MOV R3, RZ, RZ, -R3 ;  /* 0x000000ffff037224 */ /* 0x000fe200078e0a03 */
[----:B------:R-:W-:Y:S03]  /*24a0*/  @!P0 LEA R6, P1, R5, c[0x0][0x2a0], 0x2 ;  /* 0x0000a80005068a11 */ /* 0x000fe600078210ff */
[----:B------:R-:W-:Y:S01]  /*24b0*/  IMAD R138, R3, c[0x0][0x2b8], R138 ;  /* 0x0000ae00038a7a24 */ /* 0x000fe200078e028a */
[----:B------:R-:W-:Y:S05]  /*24c0*/  @!P0 LEA.HI.X R7, R5, c[0x0][0x2a4], R4, 0x2, P1 ;  /* 0x0000a90005078a11 */ /* 0x000fea00008f1404 */
[----:B------:R2:W5:Y:S04]  /*24d0*/  @!P0 LDG.E R139, [R6.64] ;  /* 0x0000000a068b8981 */ /* 0x000568000c1e1900 */
[----:B------:R-:W-:Y:S06]  /*24e0*/  BAR.SYNC.DEFER_BLOCKING 0x0 ;  /* 0x0000000000007b1d */ /* 0x000fec0000010000 */
[----:B------:R-:W-:-:S05]  /*24f0*/  @!P2 BRA `(.L_x_1074) ;  /* 0x00003ad00000a947 */ /* 0x000fca0003800000 */
[----:B--2---:R-:W-:Y:S01]  /*2500*/  IMAD.WIDE.U32 R6, R138, c[0x0][0x1e0], RZ ;  /* 0x000078008a067a25 */ /* 0x004fe200078e00ff */
[----:B------:R-:W-:Y:S02]  /*2510*/  SHF.R.S32.HI R144, RZ, 0x1f, R138 ;  /* 0x0000001fff907819 */ /* 0x000fe4000001148a */
[----:B-----5:R-:W-:Y:S01]  /*2520*/  SHF.R.S32.HI R143, RZ, 0x1f, R139 ;  /* 0x0000001fff8f7819 */ /* 0x020fe2000001148b */
[-C--:B------:R-:W-:Y:S01]  /*2530*/  IMAD R5, R99, R18.reuse, RZ ;  /* 0x0000001263057224 */ /* 0x080fe200078e02ff */
[----:B------:R-:W-:Y:S01]  /*2540*/  IADD3 R140, -R140, UR17, RZ ;  /* 0x000000118c8c7c10 */ /* 0x000fe2000fffe1ff */
[----:B------:R-:W-:Y:S02]  /*2550*/  IMAD R2, R144, c[0x0][0x1e0], RZ ;  /* 0x0000780090027a24 */ /* 0x000fe400078e02ff */
[----:B------:R-:W-:Y:S01]  /*2560*/  IMAD R4, R143, c[0x0][0x1f0], RZ ;  /* 0x00007c008f047a24 */ /* 0x000fe200078e02ff */
[----:B------:R-:W-:Y:S01]  /*2570*/  IMNMX R140, R140, 0x40, PT ;  /* 0x000000408c8c7817 */ /* 0x000fe20003800200 */
[----:B------:R-:W-:Y:S02]  /*2580*/  IMAD R2, R138, c[0x0][0x1e4], R2 ;  /* 0x000079008a027a24 */ /* 0x000fe400078e0202 */
[----:B------:R-:W-:Y:S02]  /*2590*/  IMAD R4, R139, c[0x0][0x1f4], R4 ;  /* 0x00007d008b047a24 */ /* 0x000fe400078e0204 */
[----:B------:R-:W-:Y:S01]  /*25a0*/  IMAD.WIDE.U32 R8, R101, R18, RZ ;  /* 0x0000001265087225 */ /* 0x000fe200078e00ff */
[----:B------:R-:W-:Y:S02]  /*25b0*/  IADD3 R7, R7, R2, RZ ;  /* 0x0000000207077210 */ /* 0x000fe40007ffe0ff */
[----:B------:R-:W-:Y:S03]  /*25c0*/  SHF.R.S32.HI R2, RZ, 0x1f, R18 ;  /* 0x0000001fff027819 */ /* 0x000fe60000011412 */
[----:B------:R-:W-:Y:S04]  /*25d0*/  IMAD.WIDE.U32 R6, R139, c[0x0][0x1f0], R6 ;  /* 0x00007c008b067a25 */ /* 0x000fe800078e0006 */
[----:B------:R-:W-:Y:S01]  /*25e0*/  IMAD R5, R2, R101, R5 ;  /* 0x0000006502057224 */ /* 0x000fe200078e0205 */
[----:B------:R-:W-:Y:S04]  /*25f0*/  IADD3 R3, P0, R6, UR22, RZ ;  /* 0x0000001606037c10 */ /* 0x000fe8000ff1e0ff */
[----:B------:R-:W-:Y:S01]  /*2600*/  IADD3.X R4, R7, UR20, R4, P0, !PT ;  /* 0x0000001407047c10 */ /* 0x000fe200087fe404 */
[-C--:B------:R-:W-:Y:S01]  /*2610*/  IMAD.WIDE.U32 R6, R97, R18.reuse, RZ ;  /* 0x0000001261067225 */ /* 0x080fe200078e00ff */
[C---:B------:R-:W-:Y:S04]  /*2620*/  LEA R66, P0, R3.reuse, c[0x0][0x1c8], 0x1 ;  /* 0x0000720003427a11 */ /* 0x040fe800078008ff */
[----:B------:R-:W-:Y:S01]  /*2630*/  LEA.HI.X R4, R3, c[0x0][0x1cc], R4, 0x1, P0 ;  /* 0x0000730003047a11 */ /* 0x000fe200000f0c04 */
[----:B------:R-:W-:Y:S01]  /*2640*/  IMAD R3, R95, R18, RZ ;  /* 0x000000125f037224 */ /* 0x000fe200078e02ff */
[----:B------:R-:W-:Y:S03]  /*2650*/  ISETP.NE.AND P0, PT, RZ, UR4, PT ;  /* 0x00000004ff007c0c */ /* 0x000fe6000bf05270 */
[----:B------:R-:W-:Y:S01]  /*2660*/  IMAD R3, R2, R97, R3 ;  /* 0x0000006102037224 */ /* 0x000fe200078e0203 */
[----:B------:R-:W-:Y:S04]  /*2670*/  IADD3 R2, R9, R5, RZ ;  /* 0x0000000509027210 */ /* 0x000fe80007ffe0ff */
        /* <DEDUP_REMOVED lines=61> */
.L_x_1077:
[----:B------:R-:W-:Y:S05]  /*2a50*/  BSYNC B0 ;  /* 0x0000000000007941 */ /* 0x000fea0003800000 */
.L_x_1076:
[----:B------:R3:W4:Y:S04]  /*2a60*/  SHFL.IDX PT, R73, R4, RZ, 0x1c1f ;  /* 0x001c1fff04497589 */ /* 0x00072800000e0000 */
[----:B------:R-:W2:Y:S01]  /*2a70*/  SHFL.IDX PT, R66, R66, RZ, 0x1c1f ;  /* 0x001c1fff42427589 */ /* 0x000ea200000e0000 */
[----:B------:R-:W-:-:S05]  /*2a80*/  @P1 BRA `(.L_x_1078) ;  /* 0x0000386000001947 */ /* 0x000fca0003800000 */
[----:B------:R-:W-:Y:S01]  /*2a90*/  ISETP.GE.AND P0, PT, R24, c[0x0][0x1d4], PT ;  /* 0x0000750018007a0c */ /* 0x000fe20003f06270 */
[----:B-----5:R-:W-:Y:S01]  /*2aa0*/  IMAD.MOV.U32 R29, RZ, RZ, R58 ;  /* 0x000000ffff1d7224 */ /* 0x020fe200078e003a */
[----:B------:R-:W-:Y:S01]  /*2ab0*/  MOV R28, R59 ;  /* 0x0000003b001c7202 */ /* 0x000fe20000000f00 */
[----:B--2---:R-:W-:Y:S01]  /*2ac0*/  IMAD.MOV.U32 R3, RZ, RZ, R26 ;  /* 0x000000ffff037224 */ /* 0x004fe200078e001a */
        /* <DEDUP_REMOVED lines=9> */
[----:B---3--:R-:W-:Y:S01]  /*2b60*/  IMAD.MOV.U32 R4, RZ, RZ, R33 ;  /* 0x000000ffff047224 */ /* 0x008fe200078e0021 */
        /* <DEDUP_REMOVED lines=76> */
.L_x_1080:
[----:B------:R-:W-:Y:S05]  /*3030*/  BSYNC B0 ;  /* 0x0000000000007941 */ /* 0x000fea0003800000 */
.L_x_1079:
        /* <DEDUP_REMOVED lines=58> */
.L_x_1082:
[----:B------:R-:W-:Y:S05]  /*33e0*/  BSYNC B0 ;  /* 0x0000000000007941 */ /* 0x000fea0003800000 */
.L_x_1081:
        /* <DEDUP_REMOVED lines=58> */
.L_x_1084:
[----:B------:R-:W-:Y:S05]  /*3790*/  BSYNC B0 ;  /* 0x0000000000007941 */ /* 0x000fea0003800000 */
.L_x_1083:
        /* <DEDUP_REMOVED lines=58> */
.L_x_1086:
[----:B------:R-:W-:Y:S05]  /*3b40*/  BSYNC B0 ;  /* 0x0000000000007941 */ /* 0x000fea0003800000 */
.L_x_1085:
        /* <DEDUP_REMOVED lines=58> */
.L_x_1088:
[----:B------:R-:W-:Y:S05]  /*3ef0*/  BSYNC B0 ;  /* 0x0000000000007941 */ /* 0x000fea0003800000 */
.L_x_1087:
        /* <DEDUP_REMOVED lines=58> */
.L_x_1075:
        /* <DEDUP_REMOVED lines=47> */
.L_x_1090:
[----:B------:R-:W-:Y:S05]  /*4590*/  BSYNC B0 ;  /* 0x0000000000007941 */ /* 0x000fea0003800000 */
.L_x_1089:
[----:B------:R3:W4:Y:S04]  /*45a0*/  SHFL.IDX PT, R163, R4, RZ, 0x1c1f ;  /* 0x001c1fff04a37589 */ /* 0x00072800000e0000 */
[----:B------:R3:W2:Y:S01]  /*45b0*/  SHFL.IDX PT, R162, R66, RZ, 0x1c1f ;  /* 0x001c1fff42a27589 */ /* 0x0006a200000e0000 */
[----:B------:R-:W-:-:S05]  /*45c0*/  @P1 BRA `(.L_x_1078) ;  /* 0x00001d2000001947 */ /* 0x000fca0003800000 */
[----:B------:R-:W-:Y:S01]  /*45d0*/  ISETP.GE.AND P0, PT, R24, c[0x0][0x1d4], PT ;  /* 0x0000750018007a0c */ /* 0x000fe20003f06270 */
[----:B--2--5:R-:W-:Y:S01]  /*45e0*/  IMAD.MOV.U32 R9, RZ, RZ, R70 ;  /* 0x000000ffff097224 */ /* 0x024fe200078e0046 */
[----:B------:R-:W-:Y:S01]  /*45f0*/  MOV R6, R69 ;  /* 0x0000004500067202 */ /* 0x000fe20000000f00 */
[----:B------:R-:W-:Y:S01]  /*4600*/  IMAD.MOV.U32 R8, RZ, RZ, R71 ;  /* 0x000000ffff087224 */ /* 0x000fe200078e0047 */
[----:B---3--:R-:W-:Y:S01]  /*4610*/  MOV R4, R31 ;  /* 0x0000001f00047202 */ /* 0x008fe20000000f00 */
        /* <DEDUP_REMOVED lines=50> */
[----:B------:R-:W-:Y:S02]  /*4940*/  @!P0 SHF.R.U64 R60, R58, 0x10, R59 ;  /* 0x000000103a3c8819 */ /* 0x000fe4000000123b */
[----:B------:R-:W-:Y:S02]  /*4950*/  LOP3.LUT R169, R169, 0x7ffff000, RZ, 0xc0, !PT ;  /* 0x7ffff000a9a97812 */ /* 0x000fe400078ec0ff */
[----:B------:R-:W-:Y:S01]  /*4960*/  LOP3.LUT R168, R168, R105, RZ, 0x3c, !PT ;  /* 0x00000069a8a87212 */ /* 0x000fe200078e3cff */
        /* <DEDUP_REMOVED lines=16> */
[----:B------:R-:W2:Y:S02]  /*4a70*/  LDS.128 R76, [R166+0xc100] ;  /* 0x00c10000a64c7984 */ /* 0x000ea40000000c00 */
[----:B--2---:R-:W-:Y:S01]  /*4a80*/  @!P0 IMAD.MOV.U32 R54, RZ, RZ, R76 ;  /* 0x000000ffff368224 */ /* 0x004fe200078e004c */
        /* <DEDUP_REMOVED lines=64> */
[-C--:B------:R-:W-:Y:S01]  /*4e90*/  @!P0 FFMA.FTZ R173, R40, R65.reuse, -R173 ;  /* 0x0000004128ad8223 */ /* 0x080fe200000108ad */
        /* <DEDUP_REMOVED lines=12> */
[----:B------:R-:W-:Y:S04]  /*4f60*/  IADD3 R166, P0, R162, R129, RZ ;  /* 0x00000081a2a67210 */ /* 0x000fe80007f1e0ff */
[----:B----4-:R-:W-:Y:S02]  /*4f70*/  IADD3.X R167, R163, R128, RZ, P0, !PT ;  /* 0x00000080a3a77210 */ /* 0x010fe400007fe4ff */
[C---:B------:R-:W-:Y:S03]  /*4f80*/  ISETP.GE.AND P0, PT, R164.reuse, c[0x0][0x1d4], PT ;  /* 0x00007500a4007a0c */ /* 0x040fe60003f06270 */
[----:B------:R2:W-:Y:S10]  /*4f90*/  ST.E.128 [R166.64], R32 ;  /* 0x00000020a6007985 */ /* 0x0005f4000c101d0a */
[----:B------:R-:W-:Y:S05]  /*4fa0*/  @!P0 IMAD.WIDE R168, R164, 0x2, R162 ;  /* 0x00000002a4a88825 */ /* 0x000fea00078e02a2 */
[----:B------:R2:W-:Y:S02]  /*4fb0*/  @!P0 ST.E.128 [R168.64], R76 ;  /* 0x0000004ca8008985 */ /* 0x0005e4000c101d0a */
.L_x_1092:
[----:B------:R-:W-:Y:S05]  /*4fc0*/  BSYNC B0 ;  /* 0x0000000000007941 */ /* 0x000fea0003800000 */
.L_x_1091:
        /* <DEDUP_REMOVED lines=11> */
[----:B--2---:R-:W-:Y:S01]  /*5080*/  LEA.HI.SX32 R76, R58, R137, 0x1c ;  /* 0x000000893a4c7211 */ /* 0x004fe200078fe2ff */
        /* <DEDUP_REMOVED lines=28> */
[----:B------:R-:W2:Y:S02]  /*5250*/  LDS.128 R60, [R59+0xc100] ;  /* 0x00c100003b3c7984 */ /* 0x000ea40000000c00 */
[----:B--2---:R-:W-:Y:S01]  /*5260*/  @!P0 IMAD.MOV.U32 R48, RZ, RZ, R60 ;  /* 0x000000ffff308224 */ /* 0x004fe200078e003c */
        /* <DEDUP_REMOVED lines=84> */
.L_x_1094:
[----:B------:R-:W-:Y:S05]  /*57b0*/  BSYNC B0 ;  /* 0x0000000000007941 */ /* 0x000fea0003800000 */
.L_x_1093:
[----:B------:R-:W-:Y:S11]  /*57c0*/  ISETP.GE.AND P0, PT, R16, c[0x0][0x1d4], PT ;  /* 0x0000750010007a0c */ /* 0x000ff60003f06270 */
[----:B------:R-:W-:Y:S02]  /*57d0*/  @!UPT UIADD3 URZ, URZ, URZ, URZ ;  /* 0x0000003f3f3ff290 */ /* 0x000fe4000fffe03f */
[----:B------:R-:W-:-:S05]  /*57e0*/  @P0 BRA `(.L_x_1078) ;  /* 0x00000b0000000947 */ /* 0x000fca0003800000 */
[----:B------:R-:W-:Y:S02]  /*57f0*/  LOP3.LUT P1, RZ, R84, 0x8, RZ, 0xc0, !PT ;  /* 0x0000000854ff7812 */ /* 0x000fe4000782c0ff */
[----:B------:R-:W-:Y:S02]  /*5800*/  IADD3 R54, P0, R162, R133, RZ ;  /* 0x00000085a2367210 */ /* 0x000fe40007f1e0ff */
[----:B------:R-:W-:Y:S02]  /*5810*/  SEL R52, R104, R165, !P1 ;  /* 0x000000a568347207 */ /* 0x000fe40004800000 */
[----:B----4-:R-:W-:Y:S02]  /*5820*/  IADD3.X R55, R163, R132, RZ, P0, !PT ;  /* 0x00000084a3377210 */ /* 0x010fe400007fe4ff */
[----:B------:R-:W-:Y:S02]  /*5830*/  SHF.R.S32.HI R51, RZ, 0x1f, R52 ;  /* 0x0000001fff337819 */ /* 0x000fe40000011434 */
[----:B------:R-:W-:Y:S02]  /*5840*/  ISETP.GE.AND P0, PT, R16, c[0x0][0x27c], PT ;  /* 0x00009f0010007a0c */ /* 0x000fe40003f06270 */
[----:B------:R-:W-:Y:S04]  /*5850*/  LEA.HI R51, R51, R52, RZ, 0x4 ;  /* 0x0000003433337211 */ /* 0x000fe800078f20ff */
[----:B------:R-:W-:Y:S04]  /*5860*/  LEA.HI.SX32 R52, R51, R136, 0x1c ;  /* 0x0000008833347211 */ /* 0x000fe800078fe2ff */
[----:B--2---:R-:W-:Y:S01]  /*5870*/  SHF.R.S32.HI R61, RZ, 0x1f, R52 ;  /* 0x0000001fff3d7819 */ /* 0x004fe20000011434 */
        /* <DEDUP_REMOVED lines=20> */
[----:B------:R-:W2:Y:S01]  /*59c0*/  LDS.128 R32, [R60+0xc100] ;  /* 0x00c100003c207984 */ /* 0x000ea20000000c00 */
[----:B------:R-:W-:Y:S01]  /*59d0*/  @!P0 HADD2.F32 R43, -RZ, R43.H0_H0 ;  /* 0x2000002bff2b8230 */ /* 0x000fe20000004100 */
[----:B------:R-:W-:Y:S02]  /*59e0*/  @!P0 SHF.R.U32.HI R29, RZ, 0x10, R29 ;  /* 0x00000010ff1d8819 */ /* 0x000fe4000001161d */
[----:B------:R-:W-:Y:S02]  /*59f0*/  @!P0 SHF.R.U32.HI R68, RZ, 0x10, R69 ;  /* 0x00000010ff448819 */ /* 0x000fe40000011645 */
[--C-:B------:R-:W-:Y:S01]  /*5a00*/  @!P0 SHF.R.U32.HI R49, RZ, 0x10, R71.reuse ;  /* 0x00000010ff318819 */ /* 0x100fe20000011647 */
[----:B------:R-:W-:Y:S01]  /*5a10*/  @!P0 HADD2.F32 R29, -RZ, R29.H0_H0 ;  /* 0x2000001dff1d8230 */ /* 0x000fe20000004100 */
[----:B------:R-:W3:Y:S01]  /*5a20*/  LDS.128 R56, [R52+0xc100] ;  /* 0x00c1000034387984 */ /* 0x000ee20000000c00 */
[----:B------:R-:W-:Y:S02]  /*5a30*/  @!P0 SHF.R.U64 R46, R70, 0x10, R71 ;  /* 0x00000010462e8819 */ /* 0x000fe40000001247 */
[----:B------:R-:W-:Y:S03]  /*5a40*/  @!P0 HADD2.F32 R49, -RZ, R49.H0_H0 ;  /* 0x20000031ff318230 */ /* 0x000fe60000004100 */
[----:B------:R-:W-:Y:S01]  /*5a50*/  @!P0 HADD2.F32 R46, -RZ, R46.H0_H0 ;  /* 0x2000002eff2e8230 */ /* 0x000fe20000004100 */
[----:B--2---:R-:W-:Y:S05]  /*5a60*/  @!P0 IMAD.MOV.U32 R38, RZ, RZ, R32 ;  /* 0x000000ffff268224 */ /* 0x004fea00078e0020 */
[--C-:B------:R-:W-:Y:S02]  /*5a70*/  @!P0 HADD2.F32 R30, -RZ, R38.reuse.H0_H0 ;  /* 0x20000026ff1e8230 */ /* 0x100fe40000004100 */
[----:B------:R-:W-:Y:S01]  /*5a80*/  @!P0 HADD2.F32 R36, -RZ, R38.H1_H1 ;  /* 0x30000026ff248230 */ /* 0x000fe20000004100 */
[----:B---3--:R-:W-:Y:S01]  /*5a90*/  @!P0 IMAD.MOV.U32 R45, RZ, RZ, R58 ;  /* 0x000000ffff2d8224 */ /* 0x008fe200078e003a */
        /* <DEDUP_REMOVED lines=83> */
.L_x_1074:
[----:B--2---:R-:W-:Y:S01]  /*5fd0*/  IMAD.WIDE.U32 R6, R138, c[0x0][0x1e0], RZ ;  /* 0x000078008a067a25 */ /* 0x004fe200078e00ff */
[----:B------:R-:W-:Y:S02]  /*5fe0*/  SHF.R.S32.HI R144, RZ, 0x1f, R138 ;  /* 0x0000001fff907819 */ /* 0x000fe4000001148a */
[----:B-----5:R-:W-:Y:S02]  /*5ff0*/  SHF.R.S32.HI R143, RZ, 0x1f, R139 ;  /* 0x0000001fff8f7819 */ /* 0x020fe4000001148b */
[----:B------:R-:W-:Y:S01]  /*6000*/  IADD3 R140, -R140, UR17, RZ ;  /* 0x000000118c8c7c10 */ /* 0x000fe2000fffe1ff */
[----:B------:R-:W-:Y:S02]  /*6010*/  IMAD R2, R144, c[0x0][0x1e0], RZ ;  /* 0x0000780090027a24 */ /* 0x000fe400078e02ff */
[----:B------:R-:W-:Y:S01]  /*6020*/  IMAD R4, R143, c[0x0][0x1f0], RZ ;  /* 0x00007c008f047a24 */ /* 0x000fe200078e02ff */
[----:B------:R-:W-:Y:S01]  /*6030*/  IMNMX R140, R140, 0x40, PT ;  /* 0x000000408c8c7817 */ /* 0x000fe20003800200 */
[----:B------:R-:W-:Y:S02]  /*6040*/  IMAD R2, R138, c[0x0][0x1e4], R2 ;  /* 0x000079008a027a24 */ /* 0x000fe400078e0202 */
[----:B------:R-:W-:Y:S02]  /*6050*/  IMAD R4, R139, c[0x0][0x1f4], R4 ;  /* 0x00007d008b047a24 */ /* 0x000fe400078e0204 */
[----:B------:R-:W-:Y:S04]  /*6060*/  IMAD.IADD R7, R7, 0x1, R2 ;  /* 0x0000000107077824 */ /* 0x000fe800078e0202 */
[----:B------:R-:W-:Y:S05]  /*6070*/  IMAD.WIDE.U32 R6, R139, c[0x0][0x1f0], R6 ;  /* 0x00007c008b067a25 */ /* 0x000fea00078e0006 */
[----:B------:R-:W-:Y:S04]  /*6080*/  IADD3 R5, P0, R6, UR22, RZ ;  /* 0x0000001606057c10 */ /* 0x000fe8000ff1e0ff */
[----:B------:R-:W-:Y:S02]  /*6090*/  IADD3.X R4, R7, UR20, R4, P0, !PT ;  /* 0x0000001407047c10 */ /* 0x000fe400087fe404 */
[C---:B------:R-:W-:Y:S04]  /*60a0*/  LEA R2, P0, R5.reuse, c[0x0][0x1c8], 0x1 ;  /* 0x0000720005027a11 */ /* 0x040fe800078008ff */
[----:B------:R-:W-:Y:S02]  /*60b0*/  LEA.HI.X R3, R5, c[0x0][0x1cc], R4, 0x1, P0 ;  /* 0x0000730005037a11 */ /* 0x000fe400000f0c04 */
[----:B------:R-:W2:Y:S01]  /*60c0*/  SHFL.IDX PT, R2, R2, RZ, 0x1c1f ;  /* 0x001c1fff02027589 */ /* 0x000ea200000e0000 */
[----:B------:R-:W-:Y:S07]  /*60d0*/  ISETP.GT.AND P0, PT, R140, R121, PT ;  /* 0x000000798c00720c */ /* 0x000fee0003f04270 */
[----:B------:R-:W3:Y:S06]  /*60e0*/  SHFL.IDX PT, R3, R3, RZ, 0x1c1f ;  /* 0x001c1fff03037589 */ /* 0x000eec00000e0000 */
[----:B------:R-:W-:-:S05]  /*60f0*/  @!P0 BRA `(.L_x_1078) ;  /* 0x000001f000008947 */ /* 0x000fca0003800000 */
[----:B------:R-:W-:Y:S02]  /*6100*/  ISETP.GE.AND P2, PT, R24, c[0x0][0x1d4], PT ;  /* 0x0000750018007a0c */ /* 0x000fe40003f46270 */
[----:B------:R-:W-:Y:S02]  /*6110*/  ISETP.GE.AND P1, PT, R17, c[0x0][0x1d4], PT ;  /* 0x0000750011007a0c */ /* 0x000fe40003f26270 */
[----:B------:R-:W-:Y:S02]  /*6120*/  ISETP.GE.AND P4, PT, R16, c[0x0][0x1d4], PT ;  /* 0x0000750010007a0c */ /* 0x000fe40003f86270 */
[----:B------:R-:W-:Y:S07]  /*6130*/  ISETP.GE.AND P3, PT, R120, c[0x0][0x1d4], PT ;  /* 0x0000750078007a0c */ /* 0x000fee0003f66270 */
[----:B------:R-:W4:Y:S01]  /*6140*/  @!P2 LDS.128 R28, [R142+0xc000] ;  /* 0x00c000008e1ca984 */ /* 0x000f220000000c00 */
[CC--:B--2---:R-:W-:Y:S04]  /*6150*/  @!P2 LEA R32, P0, R24.reuse, R2.reuse, 0x1 ;  /* 0x000000021820a211 */ /* 0x0c4fe800078008ff */
[-C--:B---3--:R-:W-:Y:S02]  /*6160*/  @!P2 LEA.HI.X R33, R24, R3.reuse, R25, 0x1, P0 ;  /* 0x000000031821a211 */ /* 0x088fe400000f0c19 */
[CC--:B------:R-:W-:Y:S04]  /*6170*/  @!P1 LEA R42, P0, R114.reuse, R2.reuse, 0x1 ;  /* 0x00000002722a9211 */ /* 0x0c0fe800078008ff */
[-C--:B------:R-:W-:Y:S02]  /*6180*/  @!P1 LEA.HI.X R43, R114, R3.reuse, R135, 0x1, P0 ;  /* 0x00000003722b9211 */ /* 0x080fe400000f0c87 */
[CC--:B------:R-:W-:Y:S04]  /*6190*/  @!P4 LEA R40, P0, R113.reuse, R2.reuse, 0x1 ;  /* 0x000000027128c211 */ /* 0x0c0fe800078008ff */
[-C--:B------:R-:W-:Y:S02]  /*61a0*/  @!P4 LEA.HI.X R41, R113, R3.reuse, R134, 0x1, P0 ;  /* 0x000000037129c211 */ /* 0x080fe400000f0c86 */
[CC--:B------:R-:W-:Y:S04]  /*61b0*/  @!P3 LEA R26, P0, R111.reuse, R2.reuse, 0x1 ;  /* 0x000000026f1ab211 */ /* 0x0c0fe800078008ff */
[-C--:B------:R-:W-:Y:S01]  /*61c0*/  @!P3 LEA.HI.X R27, R111, R3.reuse, R102, 0x1, P0 ;  /* 0x000000036f1bb211 */ /* 0x080fe200000f0c66 */
[----:B----4-:R-:W-:Y:S04]  /*61d0*/  @!P2 ST.E.128 [R32.64], R28 ;  /* 0x0000001c2000a985 */ /* 0x010fe8000c101d0a */
[----:B------:R-:W2:Y:S04]  /*61e0*/  @!P1 LDS.128 R4, [R141+0xc000] ;  /* 0x00c000008d049984 */ /* 0x000ea80000000c00 */
[----:B--2---:R-:W-:Y:S01]  /*61f0*/  @!P1 ST.E.128 [R42.64], R4 ;  /* 0x000000042a009985 */ /* 0x004fe2000c101d0a */
[----:B------:R-:W-:Y:S03]  /*6200*/  ISETP.GE.AND P1, PT, R119, c[0x0][0x1d4], PT ;  /* 0x0000750077007a0c */ /* 0x000fe60003f26270 */
[----:B------:R-:W2:Y:S10]  /*6210*/  @!P4 LDS.128 R36, [R142+0xe000] ;  /* 0x00e000008e24c984 */ /* 0x000eb40000000c00 */
[CC--:B------:R-:W-:Y:S04]  /*6220*/  @!P1 LEA R8, P0, R109.reuse, R2.reuse, 0x1 ;  /* 0x000000026d089211 */ /* 0x0c0fe800078008ff */
[-C--:B------:R-:W-:Y:S02]  /*6230*/  @!P1 LEA.HI.X R9, R109, R3.reuse, R100, 0x1, P0 ;  /* 0x000000036d099211 */ /* 0x080fe400000f0c64 */
        /* <DEDUP_REMOVED lines=11> */
.L_x_1078:
[----:B------:R-:W-:Y:S05]  /*62f0*/  BSYNC B1 ;  /* 0x0000000000017941 */ /* 0x000fea0003800000 */
.L_x_1073:
[----:B------:R-:W-:Y:S01]  /*6300*/  ISETP.GT.AND P0, PT, R18, R11, PT ;  /* 0x0000000b1200720c */ /* 0x000fe20003f04270 */
[----:B------:R-:W-:Y:S01]  /*6310*/  BSSY B0, `(.L_x_1095) ;  /* 0x000004d000007945 */ /* 0x000fe20003800000 */
[C---:B------:R-:W-:Y:S02]  /*6320*/  ISETP.GE.AND P1, PT, R67.reuse, 0x1, PT ;  /* 0x000000014300780c */ /* 0x040fe40003f26270 */
[C---:B--23--:R-:W-:Y:S02]  /*6330*/  IADD3 R3, R67.reuse, 0x1, RZ ;  /* 0x0000000143037810 */ /* 0x04cfe40007ffe0ff */
        /* <DEDUP_REMOVED lines=11> */
[----:B------:R-:W-:Y:S01]  /*63f0*/  @P0 LEA R6, P1, R8, c[0x0][0x250], 0x1 ;  /* 0x0000940008060a11 */ /* 0x000fe200078208ff */
[----:B------:R-:W-:Y:S03]  /*6400*/  @P0 IMAD.SHL.U32 R5, R2, 0x2, RZ ;  /* 0x0000000202050824 */ /* 0x000fe600078e00ff */
[----:B------:R-:W-:Y:S01]  /*6410*/  @P0 LEA.HI.X R7, R8, c[0x0][0x254], R3, 0x1, P1 ;  /* 0x0000950008070a11 */ /* 0x000fe200008f0c03 */
[----:B------:R-:W-:Y:S02]  /*6420*/  IMAD R3, R144, c[0x0][0x208], RZ ;  /* 0x0000820090037a24 */ /* 0x000fe400078e02ff */
[C---:B------:R-:W-:Y:S02]  /*6430*/  IMAD.WIDE.U32 R8, R138.reuse, c[0x0][0x208], RZ ;  /* 0x000082008a087a25 */ /* 0x040fe400078e00ff */
[----:B------:R-:W-:Y:S01]  /*6440*/  @!PT LDS RZ, [RZ] ;  /* 0x00000000fffff984 */ /* 0x000fe20000000800 */
[----:B------:R-:W-:Y:S01]  /*6450*/  @!PT LDS RZ, [RZ] ;  /* 0x00000000fffff984 */ /* 0x000fe20000000800 */
[----:B------:R-:W-:Y:S01]  /*6460*/  @!PT LDS RZ, [RZ] ;  /* 0x00000000fffff984 */ /* 0x000fe20000000800 */
[----:B------:R2:W-:Y:S02]  /*6470*/  @P0 LDGSTS.E.BYPASS.LTC128B.128 [R5+0x100], [R6.64], !P2 ;  /* 0x0010000006050fae */ /* 0x0005e4000d101d4a */
[----:B------:R-:W-:Y:S02]  /*6480*/  IMAD R3, R138, c[0x0][0x20c], R3 ;  /* 0x000083008a037a24 */ /* 0x000fe400078e0203 */
[----:B------:R2:W-:Y:S02]  /*6490*/  @P0 LDGSTS.E.BYPASS.LTC128B.128 [R5+0x2100], [R6.64+0x80], !P6 ;  /* 0x0210008006050fae */ /* 0x0005e4000f101d4a */
[----:B------:R-:W-:Y:S02]  /*64a0*/  IMAD.IADD R9, R9, 0x1, R3 ;  /* 0x0000000109097824 */ /* 0x000fe400078e0203 */
[----:B------:R2:W-:Y:S01]  /*64b0*/  @P0 LDGSTS.E.BYPASS.LTC128B.128 [R5+0x4100], [R6.64+0x100], !P5 ;  /* 0x0410010006050fae */ /* 0x0005e2000e901d4a */
[----:B------:R-:W-:Y:S02]  /*64c0*/  IMAD R3, R143, c[0x0][0x218], RZ ;  /* 0x000086008f037a24 */ /* 0x000fe400078e02ff */
[C---:B------:R-:W-:Y:S04]  /*64d0*/  IMAD.WIDE.U32 R8, R139.reuse, c[0x0][0x218], R8 ;  /* 0x000086008b087a25 */ /* 0x040fe800078e0008 */
[----:B------:R-:W-:Y:S01]  /*64e0*/  IMAD R3, R139, c[0x0][0x21c], R3 ;  /* 0x000087008b037a24 */ /* 0x000fe200078e0203 */
[----:B------:R-:W-:Y:S04]  /*64f0*/  IADD3 R4, P1, R8, UR18, RZ ;  /* 0x0000001208047c10 */ /* 0x000fe8000ff3e0ff */
[----:B------:R-:W-:Y:S02]  /*6500*/  IADD3.X R3, R9, UR7, R3, P1, !PT ;  /* 0x0000000709037c10 */ /* 0x000fe40008ffe403 */
[C---:B-----5:R-:W-:Y:S04]  /*6510*/  @P0 LEA R26, P1, R103.reuse, R6, 0x1 ;  /* 0x00000006671a0211 */ /* 0x060fe800078208ff */
        /* <DEDUP_REMOVED lines=8> */
[----:B------:R-:W3:Y:S04]  /*65a0*/  SHFL.IDX PT, R8, R8, RZ, 0x1c1f ;  /* 0x001c1fff08087589 */ /* 0x000ee800000e0000 */
[----:B------:R-:W4:Y:S01]  /*65b0*/  SHFL.IDX PT, R3, R3, RZ, 0x1c1f ;  /* 0x001c1fff03037589 */ /* 0x000f2200000e0000 */
        /* <DEDUP_REMOVED lines=16> */
[----:B--2---:R-:W-:Y:S04]  /*66c0*/  @!P2 ST.E.128 [R38.64], R4 ;  /* 0x000000042600a985 */ /* 0x004fe8000c101d0a */
[----:B------:R-:W2:Y:S04]  /*66d0*/  @!P1 LDS.128 R32, [R141] ;  /* 0x000000008d209984 */ /* 0x000ea80000000c00 */
        /* <DEDUP_REMOVED lines=16> */
.L_x_1096:
[----:B--234-:R-:W-:Y:S05]  /*67e0*/  BSYNC B0 ;  /* 0x0000000000007941 */ /* 0x01cfea0003800000 */
.L_x_1095:
        /* <DEDUP_REMOVED lines=34> */
.L_x_1072:
[----:B------:R-:W-:Y:S01]  /*6a10*/  UIADD3 UR6, UR15, 0x7f, URZ ;  /* 0x0000007f0f067890 */ /* 0x000fe2000fffe03f */
[----:B------:R-:W-:Y:S01]  /*6a20*/  ISETP.GE.AND P1, PT, R191, 0x1, PT ;  /* 0x00000001bf00780c */ /* 0x000fe20003f26270 */
[----:B------:R-:W-:-:S02]  /*6a30*/  ULDC.64 UR4, c[0x0][0x2c8] ;  /* 0x0000b20000047ab9 */ /* 0x000fc40000000a00 */
[----:B------:R-:W-:-:S04]  /*6a40*/  UIMAD.WIDE.U32 UR18, UR6, UR4, URZ ;  /* 0x00000004061272a5 */ /* 0x000fc8000f8e003f */
        /* <DEDUP_REMOVED lines=14> */
.L_x_1099:
[----:B------:R-:W-:-:S04]  /*6b30*/  MOV R0, 0x1 ;  /* 0x0000000100007802 */ /* 0x000fc80000000f00 */
[----:B------:R-:W-:-:S13]  /*6b40*/  ISETP.NE.AND P0, PT, R0, c[0x0][0x32c], PT ;  /* 0x0000cb0000007a0c */ /* 0x000fda0003f05270 */
[----:B------:R-:W-:-:S05]  /*6b50*/  @P0 IMAD.HI.U32 R0, R3, c[0x0][0x330], RZ ;  /* 0x0000cc0003000a27 */ /* 0x000fca00078e00ff */
[----:B------:R-:W-:Y:S02]  /*6b60*/  @P0 SHF.R.U32.HI R3, RZ, c[0x0][0x334], R0 ;  /* 0x0000cd00ff030a19 */ /* 0x000fe40000011600 */
.L_x_1100:
[----:B------:R-:W-:-:S05]  /*6b70*/  MOV R0, c[0x0][0x32c] ;  /* 0x0000cb0000007a02 */ /* 0x000fca0000000f00 */
[----:B------:R-:W-:-:S05]  /*6b80*/  IMAD R3, R3, R0, c[0x0][0x32c] ;  /* 0x0000cb0003037624 */ /* 0x000fca00078e0200 */
[----:B------:R-:W-:-:S03]  /*6b90*/  IMNMX R2, R2, R3, PT ;  /* 0x0000000302027217 */ /* 0x000fc60003800200 */
.L_x_1098:
[----:B------:R-:W-:Y:S01]  /*6ba0*/  ULDC.64 UR4, c[0x0][0x2c8] ;  /* 0x0000b20000047ab9 */ /* 0x000fe20000000a00 */
[----:B------:R-:W-:Y:S01]  /*6bb0*/  IADD3 R3, R2, 0x3f, RZ ;  /* 0x0000003f02037810 */ /* 0x000fe20007ffe0ff */
[----:B------:R-:W-:-:S03]  /*6bc0*/  UIMAD.WIDE.U32 UR6, UR15, UR4, URZ ;  /* 0x000000040f0672a5 */ /* 0x000fc6000f8e003f */
        /* <DEDUP_REMOVED lines=18> */
.L_x_1102:
[----:B------:R-:W-:-:S04]  /*6cf0*/  MOV R0, c[0x0][0x32c] ;  /* 0x0000cb0000007a02 */ /* 0x000fc80000000f00 */
[----:B------:R-:W-:-:S13]  /*6d00*/  ISETP.NE.AND P0, PT, R0, 0x1, PT ;  /* 0x000000010000780c */ /* 0x000fda0003f05270 */
[----:B------:R-:W-:-:S05]  /*6d10*/  @P0 IMAD.HI.U32 R0, R2, c[0x0][0x330], RZ ;  /* 0x0000cc0002000a27 */ /* 0x000fca00078e00ff */
[----:B------:R-:W-:-:S05]  /*6d20*/  @P0 SHF.R.U32.HI R2, RZ, c[0x0][0x334], R0 ;  /* 0x0000cd00ff020a19 */ /* 0x000fca0000011600 */
.L_x_1103:
[----:B------:R-:W-:-:S05]  /*6d30*/  IMAD R3, R2, c[0x0][0x32c], RZ ;  /* 0x0000cb0002037a24 */ /* 0x000fca00078e02ff */
[----:B------:R-:W-:-:S04]  /*6d40*/  IMNMX R194, R194, R3, !PT ;  /* 0x00000003c2c27217 */ /* 0x000fc80007800200 */
.L_x_1101:
[----:B------:R-:W-:Y:S01]  /*6d50*/  SHF.R.S32.HI R3, RZ, 0x1f, R194 ;  /* 0x0000001fff037819 */ /* 0x000fe200000114c2 */
[----:B------:R-:W-:Y:S01]  /*6d60*/  CS2R R98, SRZ ;  /* 0x0000000000627805 */ /* 0x000fe2000001ff00 */
[----:B------:R-:W-:Y:S01]  /*6d70*/  PLOP3.LUT P2, PT, PT, PT, PT, 0x80, 0x0 ;  /* 0x000000000000781c */ /* 0x000fe20003f4f070 */
[----:B--2---:R-:W-:Y:S01]  /*6d80*/  IMAD.MOV.U32 R5, RZ, RZ, RZ ;  /* 0x000000ffff057224 */ /* 0x004fe200078e00ff */
[----:B------:R-:W-:Y:S01]  /*6d90*/  LEA.HI R194, R3, R194, RZ, 0x6 ;  /* 0x000000c203c27211 */ /* 0x000fe200078f30ff */
[----:B------:R-:W-:Y:S01]  /*6da0*/  IMAD.MOV.U32 R96, RZ, RZ, RZ ;  /* 0x000000ffff607224 */ /* 0x000fe200078e00ff */
        /* <DEDUP_REMOVED lines=8> */
[----:B------:R-:W-:Y:S01]  /*6e30*/  IMAD.MOV.U32 R7, RZ, RZ, RZ ;  /* 0x000000ffff077224 */ /* 0x000fe200078e00ff */
        /* <DEDUP_REMOVED lines=56> */
[CC--:B------:R-:W-:Y:S01]  /*71c0*/  LEA.HI R8, R45.reuse, R82.reuse, RZ, 0x3 ;  /* 0x000000522d087211 */ /* 0x0c0fe200078f18ff */
[----:B------:R-:W-:Y:S01]  /*71d0*/  UIMAD UR6, UR6, UR4, URZ ;  /* 0x00000004060672a4 */ /* 0x000fe2000f8e023f */
[----:B------:R-:W-:Y:S01]  /*71e0*/  PLOP3.LUT P1, PT, PT, PT, UP2, 0x80, 0x0 ;  /* 0x000000000000781c */ /* 0x000fe20003f2f028 */
[----:B------:R-:W-:Y:S01]  /*71f0*/  UIMAD.WIDE.U32 UR18, UR16, UR4, URZ ;  /* 0x00000004101272a5 */ /* 0x000fe2000f8e003f */
[----:B------:R-:W-:Y:S01]  /*7200*/  SHF.R.S32.HI R11, RZ, 0x3, R8 ;  /* 0x00000003ff0b7819 */ /* 0x000fe20000011408 */
[----:B------:R-:W-:Y:S01]  /*7210*/  UIMAD UR16, UR16, UR5, UR6 ;  /* 0x00000005101072a4 */ /* 0x000fe2000f8e0206 */
[----:B------:R-:W-:Y:S01]  /*7220*/  PLOP3.LUT P0, PT, PT, PT, UP2, 0x80, 0x0 ;  /* 0x000000000000781c */ /* 0x000fe20003f0f028 */
[----:B------:R-:W-:Y:S01]  /*7230*/  BSSY B0, `(.L_x_1105) ;  /* 0x0000077000007945 */ /* 0x000fe20003800000 */
[----:B------:R-:W-:Y:S01]  /*7240*/  ULDC.64 UR6, c[0x0][0x348] ;  /* 0x0000d20000067ab9 */ /* 0x000fe20000000a00 */
[-C--:B------:R-:W-:Y:S01]  /*7250*/  LEA.HI R14, R45, R82.reuse, RZ, 0x4 ;  /* 0x000000522d0e7211 */ /* 0x080fe200078f20ff */
[----:B------:R-:W-:Y:S01]  /*7260*/  UISETP.NE.U32.AND UP0, UPT, URZ, UR6, UPT ;  /* 0x000000063f00728c */ /* 0x000fe2000bf05070 */
[----:B------:R-:W-:Y:S01]  /*7270*/  LOP3.LUT R84, R84, 0xfffffffb, RZ, 0xc0, !PT ;  /* 0xfffffffb54547812 */ /* 0x000fe200078ec0ff */
[----:B------:R-:W-:Y:S01]  /*7280*/  ULDC.64 UR4, c[0x0][0x1b8] ;  /* 0x00006e0000047ab9 */ /* 0x000fe20000000a00 */
[----:B------:R-:W-:Y:S01]  /*7290*/  LOP3.LUT R5, R14, 0xfffffff0, RZ, 0xc0, !PT ;  /* 0xfffffff00e057812 */ /* 0x000fe200078ec0ff */
[----:B------:R-:W-:Y:S01]  /*72a0*/  UISETP.NE.AND.EX UP0, UPT, URZ, UR7, UPT, UP0 ;  /* 0x000000073f00728c */ /* 0x000fe2000bf05300 */
[----:B------:R-:W-:Y:S01]  /*72b0*/  SHF.R.S32.HI R7, RZ, 0x4, R14 ;  /* 0x00000004ff077819 */ /* 0x000fe2000001140e */
[----:B------:R-:W-:Y:S01]  /*72c0*/  UIADD3 UR17, UR19, UR16, URZ ;  /* 0x0000001013117290 */ /* 0x000fe2000fffe03f */
[----:B------:R-:W-:Y:S01]  /*72d0*/  IMAD.SHL.U32 R13, R11, 0x40, RZ ;  /* 0x000000400b0d7824 */ /* 0x000fe200078e00ff */
[----:B------:R-:W-:Y:S01]  /*72e0*/  UIMAD UR6, UR14, UR4, URZ ;  /* 0x000000040e0672a4 */ /* 0x000fe2000f8e023f */
[----:B------:R-:W-:Y:S01]  /*72f0*/  IMAD.IADD R5, R82, 0x1, -R5 ;  /* 0x0000000152057824 */ /* 0x000fe200078e0a05 */
[----:B------:R-:W-:Y:S01]  /*7300*/  USHF.R.S32.HI UR7, URZ, 0x1f, UR9 ;  /* 0x0000001f3f077899 */ /* 0x000fe20008011409 */
[----:B------:R-:W-:Y:S01]  /*7310*/  LEA.HI R14, R14, R7, RZ, 0x1 ;  /* 0x000000070e0e7211 */ /* 0x000fe200078f08ff */
[----:B------:R-:W-:Y:S01]  /*7320*/  UMOV UR16, UR18 ;  /* 0x0000001200107c82 */ /* 0x000fe20008000000 */
[----:B------:R-:W-:Y:S01]  /*7330*/  LOP3.LUT R13, R13, 0x1c0, RZ, 0xc0, !PT ;  /* 0x000001c00d0d7812 */ /* 0x000fe200078ec0ff */
[----:B------:R-:W-:Y:S01]  /*7340*/  UIMAD UR6, UR8, UR5, UR6 ;  /* 0x00000005080672a4 */ /* 0x000fe2000f8e0206 */
[----:B-1----:R-:W-:Y:S01]  /*7350*/  LOP3.LUT R3, R8, 0xfffffff8, RZ, 0xc0, !PT ;  /* 0xfffffff808037812 */ /* 0x002fe200078ec0ff */
[----:B------:R-:W-:Y:S01]  /*7360*/  UIMAD.WIDE.U32 UR16, UR8, UR4, UR16 ;  /* 0x00000004081072a5 */ /* 0x000fe2000f8e0010 */
[----:B------:R-:W-:Y:S01]  /*7370*/  SHF.R.S32.HI R12, RZ, 0x1f, R5 ;  /* 0x0000001fff0c7819 */ /* 0x000fe20000011405 */
[----:B------:R-:W-:Y:S01]  /*7380*/  USEL UR7, UR7, URZ, !UP0 ;  /* 0x0000003f07077287 */ /* 0x000fe2000c000000 */
[----:B------:R-:W-:Y:S01]  /*7390*/  LOP3.LUT R14, R14, 0xfffffffe, RZ, 0xc0, !PT ;  /* 0xfffffffe0e0e7812 */ /* 0x000fe200078ec0ff */
[----:B------:R-:W-:Y:S01]  /*73a0*/  IMAD.IADD R132, R82, 0x1, -R3 ;  /* 0x0000000152847824 */ /* 0x000fe200078e0a03 */
[----:B------:R-:W-:Y:S01]  /*73b0*/  ULDC.64 UR4, c[0x0][0x1c0] ;  /* 0x0000700000047ab9 */ /* 0x000fe20000000a00 */
[----:B------:R-:W-:Y:S01]  /*73c0*/  LEA.HI R12, R12, R5, RZ, 0x3 ;  /* 0x000000050c0c7211 */ /* 0x000fe200078f18ff */
[----:B------:R-:W-:Y:S01]  /*73d0*/  USEL UR13, UR9, URZ, !UP0 ;  /* 0x0000003f090d7287 */ /* 0x000fe2000c000000 */
[C---:B------:R-:W-:Y:S01]  /*73e0*/  IMAD R201, R132.reuse, 0x20, R11 ;  /* 0x0000002084c97824 */ /* 0x040fe200078e020b */
[----:B------:R-:W-:Y:S01]  /*73f0*/  UIMAD UR7, UR7, UR4, URZ ;  /* 0x00000004070772a4 */ /* 0x000fe2000f8e023f */
[----:B------:R-:W-:Y:S01]  /*7400*/  IMAD.IADD R14, R7, 0x1, -R14 ;  /* 0x00000001070e7824 */ /* 0x000fe200078e0a0e */
[----:B------:R-:W-:Y:S01]  /*7410*/  UIADD3 UR17, UR17, UR6, URZ ;  /* 0x0000000611117290 */ /* 0x000fe2000fffe03f */
[----:B------:R-:W-:Y:S01]  /*7420*/  IMAD.SHL.U32 R210, R132, 0x8, RZ ;  /* 0x0000000884d27824 */ /* 0x000fe200078e00ff */
[----:B------:R-:W-:Y:S01]  /*7430*/  IADD3 R2, R201, UR15, RZ ;  /* 0x0000000fc9027c10 */ /* 0x000fe2000fffe0ff */
[----:B------:R-:W-:Y:S01]  /*7440*/  UIMAD UR5, UR13, UR5, UR7 ;  /* 0x000000050d0572a4 */ /* 0x000fe2000f8e0207 */
[----:B------:R-:W-:Y:S01]  /*7450*/  IMAD.SHL.U32 R6, R14, 0x8, RZ ;  /* 0x000000080e067824 */ /* 0x000fe200078e00ff */
[----:B------:R-:W-:Y:S01]  /*7460*/  UIMAD.WIDE.U32 UR16, UR13, UR4, UR16 ;  /* 0x000000040d1072a5 */ /* 0x000fe2000f8e0010 */
[----:B------:R-:W-:Y:S01]  /*7470*/  LEA.HI R199, R45, R82, RZ, 0x6 ;  /* 0x000000522dc77211 */ /* 0x000fe200078f30ff */
[----:B------:R-:W-:Y:S01]  /*7480*/  @P1 IMAD.HI.U32 R4, R2, c[0x0][0x2c8], RZ ;  /* 0x0000b20002041a27 */ /* 0x000fe200078e00ff */
[----:B------:R-:W-:Y:S01]  /*7490*/  SHF.R.U32.HI R16, RZ, 0x3, R13 ;  /* 0x00000003ff107819 */ /* 0x000fe2000001160d */
[----:B------:R-:W-:Y:S01]  /*74a0*/  UIADD3 UR5, UR17, UR5, URZ ;  /* 0x0000000511057290 */ /* 0x000fe2000fffe03f */
[----:B------:R-:W-:Y:S01]  /*74b0*/  LOP3.LUT R13, R13, 0x38, R210, 0xf8, !PT ;  /* 0x000000380d0d7812 */ /* 0x000fe200078ef8d2 */
[----:B------:R-:W-:Y:S01]  /*74c0*/  IMAD.MOV.U32 R3, RZ, RZ, R2 ;  /* 0x000000ffff037224 */ /* 0x000fe200078e0002 */
[----:B------:R-:W-:Y:S01]  /*74d0*/  @P0 SHF.R.U32.HI R3, RZ, c[0x0][0x2cc], R4 ;  /* 0x0000b300ff030a19 */ /* 0x000fe20000011604 */
[----:B------:R-:W-:Y:S01]  /*74e0*/  IMAD.U32 R19, RZ, RZ, UR17 ;  /* 0x00000011ff137e24 */ /* 0x000fe2000f8e00ff */
[----:B------:R-:W-:Y:S01]  /*74f0*/  LOP3.LUT P0, RZ, R132, 0x2, RZ, 0xc0, !PT ;  /* 0x0000000284ff7812 */ /* 0x000fe2000780c0ff */
[----:B------:R-:W-:Y:S01]  /*7500*/  IMAD.U32 R18, RZ, RZ, UR16 ;  /* 0x00000010ff127e24 */ /* 0x000fe2000f8e00ff */
[----:B------:R-:W-:Y:S01]  /*7510*/  SHF.R.S32.HI R4, RZ, 0x1f, R3 ;  /* 0x0000001fff047819 */ /* 0x000fe20000011403 */
[----:B------:R-:W-:Y:S01]  /*7520*/  IMAD.U32 R19, RZ, RZ, UR5 ;  /* 0x00000005ff137e24 */ /* 0x000fe2000f8e00ff */
[----:B------:R-:W-:Y:S01]  /*7530*/  LOP3.LUT R16, R13, R16, RZ, 0x3c, !PT ;  /* 0x000000100d107212 */ /* 0x000fe200078e3cff */
[----:B------:R-:W-:Y:S01]  /*7540*/  IMAD.SHL.U32 R199, R199, 0x8, RZ ;  /* 0x00000008c7c77824 */ /* 0x000fe200078e00ff */
[----:B------:R-:W-:Y:S01]  /*7550*/  IADD3 R200, R210, 0x80, RZ ;  /* 0x00000080d2c87810 */ /* 0x000fe20007ffe0ff */
[----:B------:R-:W-:Y:S01]  /*7560*/  IMAD R4, R4, c[0x0][0x1b0], RZ ;  /* 0x00006c0004047a24 */ /* 0x000fe200078e02ff */
[----:B------:R-:W-:Y:S01]  /*7570*/  IADD3 R17, R210, 0x40, RZ ;  /* 0x00000040d2117810 */ /* 0x000fe20007ffe0ff */
[----:B------:R-:W-:Y:S01]  /*7580*/  IMAD.WIDE.U32 R18, R3, c[0x0][0x1b0], R18 ;  /* 0x00006c0003127a25 */ /* 0x000fe200078e0012 */
[----:B------:R-:W-:-:S02]  /*7590*/  LOP3.LUT P1, RZ, R132, 0x4, RZ, 0xc0, !PT ;  /* 0x0000000484ff7812 */ /* 0x000fc4000782c0ff */
[----:B------:R-:W-:Y:S01]  /*75a0*/  ISETP.GE.AND P3, PT, R210, c[0x0][0x198], PT ;  /* 0x00006600d2007a0c */ /* 0x000fe20003f66270 */
[----:B------:R-:W-:Y:S01]  /*75b0*/  IMAD R9, R3, c[0x0][0x1b4], R4 ;  /* 0x00006d0003097a24 */ /* 0x000fe200078e0204 */
[----:B------:R-:W-:Y:S01]  /*75c0*/  LOP3.LUT R4, R12, 0xfffffff8, RZ, 0xc0, !PT ;  /* 0xfffffff80c047812 */ /* 0x000fe200078ec0ff */
[----:B------:R-:W-:Y:S01]  /*75d0*/  IMAD.MOV R3, RZ, RZ, -R3 ;  /* 0x000000ffff037224 */ /* 0x000fe200078e0a03 */
[----:B------:R-:W-:Y:S01]  /*75e0*/  @P0 LOP3.LUT R84, R84, 0x4, RZ, 0xfc, !PT ;  /* 0x0000000454540812 */ /* 0x000fe200078efcff */
[----:B------:R-:W-:Y:S01]  /*75f0*/  IMAD.IADD R19, R19, 0x1, R9 ;  /* 0x0000000113137824 */ /* 0x000fe200078e0209 */
[----:B------:R-:W-:Y:S01]  /*7600*/  LOP3.LUT R199, R16, 0xfffffe00, R199, 0xf8, !PT ;  /* 0xfffffe0010c77812 */ /* 0x000fe200078ef8c7 */
[----:B------:R-:W-:Y:S02]  /*7610*/  IMAD R2, R3, c[0x0][0x2c4], R2 ;  /* 0x0000b10003027a24 */ /* 0x000fe400078e0202 */
[----:B------:R-:W-:Y:S02]  /*7620*/  IMAD.IADD R4, R5, 0x1, -R4 ;  /* 0x0000000105047824 */ /* 0x000fe400078e0a04 */
[----:B------:R-:W-:Y:S01]  /*7630*/  IMAD.SHL.U32 R5, R132, 0x40, RZ ;  /* 0x0000004084057824 */ /* 0x000fe200078e00ff */
[----:B------:R-:W-:Y:S01]  /*7640*/  SHF.R.S32.HI R7, RZ, 0x1f, R2 ;  /* 0x0000001fff077819 */ /* 0x000fe20000011402 */
[C---:B------:R-:W-:Y:S01]  /*7650*/  IMAD.SHL.U32 R9, R4.reuse, 0x40, RZ ;  /* 0x0000004004097824 */ /* 0x040fe200078e00ff */
[----:B------:R-:W-:Y:S01]  /*7660*/  LOP3.LUT P5, RZ, R4, 0x4, RZ, 0xc0, !PT ;  /* 0x0000000404ff7812 */ /* 0x000fe200078ac0ff */
[----:B------:R-:W-:Y:S01]  /*7670*/  IMAD.SHL.U32 R12, R12, 0x40, RZ ;  /* 0x000000400c0c7824 */ /* 0x000fe200078e00ff */
[----:B------:R-:W-:Y:S01]  /*7680*/  LOP3.LUT R5, R5, 0x1c0, RZ, 0xc0, !PT ;  /* 0x000001c005057812 */ /* 0x000fe200078ec0ff */
[----:B------:R-:W-:Y:S01]  /*7690*/  IMAD R7, R7, c[0x0][0x1a8], RZ ;  /* 0x00006a0007077a24 */ /* 0x000fe200078e02ff */
[----:B------:R-:W-:-:S02]  /*76a0*/  LOP3.LUT R9, R9, 0x1c0, RZ, 0xc0, !PT ;  /* 0x000001c009097812 */ /* 0x000fc400078ec0ff */
[----:B------:R-:W-:Y:S01]  /*76b0*/  LOP3.LUT R8, R5, 0x8, R8, 0xf8, !PT ;  /* 0x0000000805087812 */ /* 0x000fe200078ef808 */
[C---:B------:R-:W-:Y:S01]  /*76c0*/  IMAD R7, R2.reuse, c[0x0][0x1ac], R7 ;  /* 0x00006b0002077a24 */ /* 0x040fe200078e0207 */
[----:B------:R-:W-:Y:S01]  /*76d0*/  SHF.R.U32.HI R5, RZ, 0x3, R5 ;  /* 0x00000003ff057819 */ /* 0x000fe20000011605 */
[----:B------:R-:W-:Y:S01]  /*76e0*/  IMAD.WIDE.U32 R2, R2, c[0x0][0x1a8], R18 ;  /* 0x00006a0002027a25 */ /* 0x000fe200078e0012 */
[----:B------:R-:W-:Y:S02]  /*76f0*/  LOP3.LUT R6, R9, 0x8, R6, 0xf8, !PT ;  /* 0x0000000809067812 */ /* 0x000fe400078ef806 */
[----:B------:R-:W-:Y:S01]  /*7700*/  SHF.R.U32.HI R9, RZ, 0x3, R9 ;  /* 0x00000003ff097819 */ /* 0x000fe20000011609 */
[----:B------:R-:W-:Y:S01]  /*7710*/  IMAD.IADD R7, R3, 0x1, R7 ;  /* 0x0000000103077824 */ /* 0x000fe200078e0207 */
[----:B------:R-:W-:Y:S01]  /*7720*/  LOP3.LUT R5, R8, R5, RZ, 0x3c, !PT ;  /* 0x0000000508057212 */ /* 0x000fe200078e3cff */
[----:B------:R-:W-:Y:S01]  /*7730*/  IMAD R8, R193, c[0x0][0x2c4], RZ ;  /* 0x0000b100c1087a24 */ /* 0x000fe200078e02ff */
[----:B------:R-:W-:-:S02]  /*7740*/  LOP3.LUT R3, R6, R9, RZ, 0x3c, !PT ;  /* 0x0000000906037212 */ /* 0x000fc400078e3cff */
[----:B------:R-:W-:Y:S01]  /*7750*/  LEA R15, P0, R2, c[0x0][0x160], 0x1 ;  /* 0x00005800020f7a11 */ /* 0x000fe200078008ff */
[----:B------:R-:W-:Y:S01]  /*7760*/  IMAD R5, R14, 0x200, R5 ;  /* 0x000002000e057824 */ /* 0x000fe200078e0205 */
[----:B------:R-:W-:Y:S02]  /*7770*/  IADD3 R9, R11, UR15, RZ ;  /* 0x0000000f0b097c10 */ /* 0x000fe4000fffe0ff */
[----:B------:R-:W-:Y:S01]  /*7780*/  LEA.HI.X R10, R2, c[0x0][0x164], R7, 0x1, P0 ;  /* 0x00005900020a7a11 */ /* 0x000fe200000f0c07 */
[----:B------:R-:W-:Y:S01]  /*7790*/  IMAD.MOV.U32 R2, RZ, RZ, 0x10 ;  /* 0x00000010ff027424 */ /* 0x000fe200078e00ff */
[----:B------:R-:W-:Y:S01]  /*77a0*/  LEA.HI R7, R45, R82, RZ, 0x5 ;  /* 0x000000522d077211 */ /* 0x000fe200078f28ff */
[----:B------:R1:W3:Y:S01]  /*77b0*/  SHFL.IDX PT, R18, R15, RZ, 0x181f ;  /* 0x00181fff0f127589 */ /* 0x0002e200000e0000 */
[----:B------:R-:W-:Y:S02]  /*77c0*/  LOP3.LUT R12, R12, 0xfffffe00, RZ, 0xc0, !PT ;  /* 0xfffffe000c0c7812 */ /* 0x000fe400078ec0ff */
[----:B------:R-:W-:Y:S01]  /*77d0*/  SHF.R.S32.HI R6, RZ, 0x5, R7 ;  /* 0x00000005ff067819 */ /* 0x000fe20000011407 */
[----:B------:R1:W4:Y:S01]  /*77e0*/  SHFL.IDX PT, R19, R10, RZ, 0x181f ;  /* 0x00181fff0a137589 */ /* 0x00032200000e0000 */
[----:B------:R-:W-:Y:S01]  /*77f0*/  LOP3.LUT P4, RZ, R4, 0x2, RZ, 0xc0, !PT ;  /* 0x0000000204ff7812 */ /* 0x000fe2000788c0ff */
[----:B------:R-:W-:Y:S01]  /*7800*/  IMAD.MOV.U32 R4, RZ, RZ, 0x20 ;  /* 0x00000020ff047424 */ /* 0x000fe200078e00ff */
[----:B------:R-:W-:-:S02]  /*7810*/  ISETP.GE.AND P0, PT, R17, c[0x0][0x198], PT ;  /* 0x0000660011007a0c */ /* 0x000fc40003f06270 */
[----:B------:R-:W-:Y:S02]  /*7820*/  SEL R2, R2, 0xfffffff0, !P4 ;  /* 0xfffffff002027807 */ /* 0x000fe40006000000 */
[----:B------:R-:W-:Y:S02]  /*7830*/  ISETP.GE.AND P4, PT, R200, c[0x0][0x198], PT ;  /* 0x00006600c8007a0c */ /* 0x000fe40003f86270 */
[----:B------:R-:W-:Y:S01]  /*7840*/  SEL R4, R4, 0xffffffe0, !P5 ;  /* 0xffffffe004047807 */ /* 0x000fe20006800000 */
[----:B--2---:R2:W1:Y:S01]  /*7850*/  @P2 R2UR UR7, R0 ;  /* 0x00000000000723c2 */ /* 0x00446200000e0000 */
[----:B------:R-:W-:Y:S01]  /*7860*/  ISETP.GE.AND P2, PT, R9, R8, PT ;  /* 0x000000080900720c */ /* 0x000fe20003f46270 */
[----:B-1----:R-:W-:Y:S01]  /*7870*/  @!UP1 UMOV UR7, UR9 ;  /* 0x0000000900079c82 */ /* 0x002fe20008000000 */
[----:B--2---:R-:W-:-:S04]  /*7880*/  IMAD R0, R6, 0x400, R12 ;  /* 0x0000040006007824 */ /* 0x004fc800078e020c */
[----:B------:R-:W-:Y:S01]  /*7890*/  IMAD.IADD R0, R0, 0x1, R3 ;  /* 0x0000000100007824 */ /* 0x000fe200078e0203 */
[----:B------:R-:W-:-:S06]  /*78a0*/  LOP3.LUT R3, R3, R12, RZ, 0xfc, !PT ;  /* 0x0000000c03037212 */ /* 0x000fcc00078efcff */
[----:B------:R-:W-:Y:S05]  /*78b0*/  @P2 BRA `(.L_x_1106) ;  /* 0x000000e000002947 */ /* 0x000fea0003800000 */
[----:B---34-:R-:W-:Y:S01]  /*78c0*/  SHF.R.S32.HI R12, RZ, 0x1f, R17 ;  /* 0x0000001fff0c7819 */ /* 0x018fe20000011411 */
        /* <DEDUP_REMOVED lines=13> */
.L_x_1106:
[----:B---34-:R-:W-:Y:S05]  /*79a0*/  BSYNC B0 ;  /* 0x0000000000007941 */ /* 0x018fea0003800000 */
.L_x_1105:
[----:B-1----:R-:W-:Y:S01]  /*79b0*/  IADD3 R13, R9, 0x20, RZ ;  /* 0x00000020090d7810 */ /* 0x002fe20007ffe0ff */
[----:B------:R1:W2:Y:S01]  /*79c0*/  SHFL.IDX PT, R19, R10, 0x1, 0x181f ;  /* 0x00381f000a137f89 */ /* 0x0002a200000e0000 */
[----:B------:R-:W-:Y:S02]  /*79d0*/  BSSY B0, `(.L_x_1107) ;  /* 0x0000012000007945 */ /* 0x000fe40003800000 */
[----:B------:R-:W-:Y:S01]  /*79e0*/  ISETP.GE.AND P2, PT, R13, R8, PT ;  /* 0x000000080d00720c */ /* 0x000fe20003f46270 */
        /* <DEDUP_REMOVED lines=16> */
.L_x_1108:
[----:B------:R-:W-:Y:S05]  /*7af0*/  BSYNC B0 ;  /* 0x0000000000007941 */ /* 0x000fea0003800000 */
.L_x_1107:
        /* <DEDUP_REMOVED lines=20> */
.L_x_1110:
[----:B------:R-:W-:Y:S05]  /*7c40*/  BSYNC B0 ;  /* 0x0000000000007941 */ /* 0x000fea0003800000 */
.L_x_1109:
[----:B---3--:R-:W-:Y:S01]  /*7c50*/  SHFL.IDX PT, R18, R15, 0x3, 0x181f ;  /* 0x00781f000f127f89 */ /* 0x008fe200000e0000 */
[----:B------:R-:W-:Y:S01]  /*7c60*/  IADD3 R9, R9, 0x60, RZ ;  /* 0x0000006009097810 */ /* 0x000fe20007ffe0ff */
[----:B------:R-:W-:Y:S01]  /*7c70*/  IMAD.MOV.U32 R195, RZ, RZ, c[0x0][0x2b8] ;  /* 0x0000ae00ffc37624 */ /* 0x000fe200078e00ff */
[----:B------:R-:W-:Y:S01]  /*7c80*/  SHF.R.S32.HI R188, RZ, 0x1f, R17 ;  /* 0x0000001fffbc7819 */ /* 0x000fe20000011411 */
[----:B----4-:R-:W3:Y:S01]  /*7c90*/  SHFL.IDX PT, R19, R10, 0x3, 0x181f ;  /* 0x00781f000a137f89 */ /* 0x010ee200000e0000 */
[----:B------:R-:W-:Y:S01]  /*7ca0*/  ISETP.GE.AND P2, PT, R9, R8, PT ;  /* 0x000000080900720c */ /* 0x000fe20003f46270 */
[----:B------:R-:W-:Y:S01]  /*7cb0*/  IMAD.SHL.U32 R133, R199, 0x2, RZ ;  /* 0x00000002c7857824 */ /* 0x000fe200078e00ff */
[----:B------:R-:W-:Y:S01]  /*7cc0*/  LEA.HI R188, R188, R17, RZ, 0x3 ;  /* 0x00000011bcbc7211 */ /* 0x000fe200078f18ff */
[----:B------:R-:W-:Y:S01]  /*7cd0*/  USHF.R.S32.HI UR6, URZ, 0x1f, UR7 ;  /* 0x0000001f3f067899 */ /* 0x000fe20008011407 */
[----:B------:R-:W-:Y:S01]  /*7ce0*/  IADD3 R9, R147, -0x1, RZ ;  /* 0xffffffff93097810 */ /* 0x000fe20007ffe0ff */
[----:B------:R-:W-:Y:S01]  /*7cf0*/  ULDC.64 UR4, c[0x0][0x2b0] ;  /* 0x0000ac0000047ab9 */ /* 0x000fe20000000a00 */
[----:B------:R-:W-:Y:S01]  /*7d00*/  LOP3.LUT R188, R188, 0xfffffff8, RZ, 0xc0, !PT ;  /* 0xfffffff8bcbc7812 */ /* 0x000fe200078ec0ff */
[----:B------:R-:W-:Y:S01]  /*7d10*/  UIMAD UR6, UR6, UR4, URZ ;  /* 0x00000004060672a4 */ /* 0x000fe2000f8e023f */
[----:B------:R-:W-:Y:S01]  /*7d20*/  ISETP.NE.AND P5, PT, R195, 0x1, PT ;  /* 0x00000001c300780c */ /* 0x000fe20003fa5270 */
[----:B------:R-:W-:Y:S01]  /*7d30*/  IMAD.SHL.U32 R145, R9, 0x40, RZ ;  /* 0x0000004009917824 */ /* 0x000fe200078e00ff */
[----:B------:R-:W-:Y:S01]  /*7d40*/  UIMAD.WIDE.U32 UR16, UR7, UR4, URZ ;  /* 0x00000004071072a5 */ /* 0x000fe2000f8e003f */
[----:B------:R-:W-:Y:S01]  /*7d50*/  IMAD.MOV.U32 R197, RZ, RZ, RZ ;  /* 0x000000ffffc57224 */ /* 0x000fe200078e00ff */
[----:B------:R-:W-:Y:S01]  /*7d60*/  UIMAD UR6, UR7, UR5, UR6 ;  /* 0x00000005070672a4 */ /* 0x000fe2000f8e0206 */
[----:B------:R-:W-:Y:S01]  /*7d70*/  IMAD.IADD R13, R201, 0x1, R145 ;  /* 0x00000001c90d7824 */ /* 0x000fe200078e0291 */
[----:B------:R-:W-:Y:S01]  /*7d80*/  LOP3.LUT R84, R84, 0xfffffffd, RZ, 0xc0, !PT ;  /* 0xfffffffd54547812 */ /* 0x000fe200078ec0ff */
[----:B------:R-:W-:-:S02]  /*7d90*/  ULDC.64 UR4, c[0x0][0x210] ;  /* 0x0000840000047ab9 */ /* 0x000fc40000000a00 */
[----:B------:R-:W-:Y:S01]  /*7da0*/  IMAD.IADD R198, R13, 0x1, R192 ;  /* 0x000000010dc67824 */ /* 0x000fe200078e02c0 */
[----:B------:R-:W-:-:S03]  /*7db0*/  UIADD3 UR6, UR17, UR6, URZ ;  /* 0x0000000611067290 */ /* 0x000fc6000fffe03f */
[----:B------:R-:W-:-:S04]  /*7dc0*/  @P5 IMAD.HI.U32 R12, R198, c[0x0][0x2bc], RZ ;  /* 0x0000af00c60c5a27 */ /* 0x000fc800078e00ff */
[----:B---3--:R-:W-:-:S04]  /*7dd0*/  @!P2 IMAD.WIDE R20, R210, 0x2, R18 ;  /* 0x00000002d214a825 */ /* 0x008fc800078e0212 */
[----:B-12---:R-:W-:Y:S01]  /*7de0*/  @!P2 IMAD.WIDE R14, R188, 0x2, R18 ;  /* 0x00000002bc0ea825 */ /* 0x006fe200078e0212 */
[----:B------:R-:W-:Y:S01]  /*7df0*/  @!PT LDS RZ, [RZ] ;  /* 0x00000000fffff984 */ /* 0x000fe20000000800 */
[----:B------:R1:W-:Y:S03]  /*7e00*/  @!P2 LDGSTS.E.BYPASS.LTC128B.128 [R133+0x1b100], [R20.64], !P3 ;  /* 0x1b1000001485afae */ /* 0x0003e6000d901d4a */
[----:B------:R-:W-:Y:S01]  /*7e10*/  IMAD.WIDE R26, R210, 0x2, RZ ;  /* 0x00000002d21a7825 */ /* 0x000fe200078e02ff */
[----:B------:R2:W-:Y:S01]  /*7e20*/  @!P2 LDGSTS.E.BYPASS.LTC128B.128 [R133+0x1f100], [R14.64], !P0 ;  /* 0x1f1000000e85afae */ /* 0x0005e2000c101d4a */
[-C--:B------:R-:W-:Y:S02]  /*7e30*/  ISETP.GE.AND P0, PT, R13, R190.reuse, PT ;  /* 0x000000be0d00720c */ /* 0x080fe40003f06270 */
[----:B------:R-:W-:Y:S01]  /*7e40*/  IMAD.MOV.U32 R10, RZ, RZ, R198 ;  /* 0x000000ffff0a7224 */ /* 0x000fe200078e00c6 */
[----:B------:R-:W-:Y:S02]  /*7e50*/  @P5 SHF.R.U32.HI R10, RZ, c[0x0][0x2c0], R12 ;  /* 0x0000b000ff0a5a19 */ /* 0x000fe4000001160c */
[----:B------:R-:W-:Y:S01]  /*7e60*/  ISETP.GT.OR P0, PT, R201, 0x3f, P0 ;  /* 0x0000003fc900780c */ /* 0x000fe20000704670 */
[----:B------:R-:W-:Y:S01]  /*7e70*/  IMAD.WIDE R24, R188, 0x2, RZ ;  /* 0x00000002bc187825 */ /* 0x000fe200078e02ff */
[----:B------:R-:W-:-:S02]  /*7e80*/  IADD3 R11, -R11, R190, -R145 ;  /* 0x000000be0b0b7210 */ /* 0x000fc40007ffe991 */
[----:B------:R-:W-:-:S09]  /*7e90*/  @P5 LOP3.LUT R84, R84, 0x2, RZ, 0xfc, !PT ;  /* 0x0000000254545812 */ /* 0x000fd200078efcff */
[----:B------:R-:W-:-:S04]  /*7ea0*/  @!P0 IADD3 R13, P3, R10, UR16, RZ ;  /* 0x000000100a0d8c10 */ /* 0x000fc8000ff7e0ff */
[----:B------:R-:W-:Y:S02]  /*7eb0*/  @!P0 LEA.HI.X.SX32 R12, R10, UR6, 0x1, P3 ;  /* 0x000000060a0c8c11 */ /* 0x000fe400098f0eff */
[----:B--2---:R-:W-:-:S04]  /*7ec0*/  @!P0 LEA R14, P3, R13, c[0x0][0x2a0], 0x2 ;  /* 0x0000a8000d0e8a11 */ /* 0x004fc800078610ff */
[----:B------:R-:W-:Y:S02]  /*7ed0*/  @!P0 LEA.HI.X R15, R13, c[0x0][0x2a4], R12, 0x2, P3 ;  /* 0x0000a9000d0f8a11 */ /* 0x000fe400018f140c */
[----:B------:R-:W-:-:S04]  /*7ee0*/  SHF.R.S32.HI R13, RZ, 0x1f, R200 ;  /* 0x0000001fff0d7819 */ /* 0x000fc800000114c8 */
[----:B------:R-:W-:-:S04]  /*7ef0*/  LEA.HI R206, R13, R200, RZ, 0x3 ;  /* 0x000000c80dce7211 */ /* 0x000fc800078f18ff */
[----:B------:R-:W-:-:S05]  /*7f00*/  LOP3.LUT R206, R206, 0xfffffff8, RZ, 0xc0, !PT ;  /* 0xfffffff8cece7812 */ /* 0x000fca00078ec0ff */
[----:B-1----:R-:W-:-:S05]  /*7f10*/  @!P2 IMAD.WIDE R20, R206, 0x2, R18 ;  /* 0x00000002ce14a825 */ /* 0x002fca00078e0212 */
[----:B------:R1:W-:Y:S04]  /*7f20*/  @!P2 LDGSTS.E.BYPASS.LTC128B.128 [R133+0x23100], [R20.64], !P4 ;  /* 0x231000001485afae */ /* 0x0003e8000e101d4a */
[----:B------:R-:W0:Y:S04]  /*7f30*/  LDGDEPBAR ;  /* 0x00000000000079af */ /* 0x000e280000000000 */
        /* <DEDUP_REMOVED lines=8> */
[----:B------:R-:W-:-:S02]  /*7fc0*/  ISETP.GE.AND P4, PT, R17, c[0x0][0x1d4], PT ;  /* 0x0000750011007a0c */ /* 0x000fc40003f86270 */
[----:B------:R-:W-:Y:S01]  /*7fd0*/  IMAD.WIDE.U32 R18, R198, c[0x0][0x208], RZ ;  /* 0x00008200c6127a25 */ /* 0x000fe200078e00ff */
[----:B------:R-:W-:Y:S01]  /*7fe0*/  SHF.R.S32.HI R10, RZ, 0x1f, R198 ;  /* 0x0000001fff0a7819 */ /* 0x000fe200000114c6 */
[----:B------:R-:W-:Y:S01]  /*7ff0*/  UIADD3 UR7, UR19, UR7, URZ ;  /* 0x0000000713077290 */ /* 0x000fe2000fffe03f */
[----:B------:R-:W-:Y:S01]  /*8000*/  ISETP.GE.AND P6, PT, R200, c[0x0][0x1d4], PT ;  /* 0x00007500c8007a0c */ /* 0x000fe20003fc6270 */
[----:B------:R-:W-:Y:S01]  /*8010*/  ULDC.64 UR4, c[0x0][0x1e8] ;  /* 0x00007a0000047ab9 */ /* 0x000fe20000000a00 */
[----:B------:R-:W-:Y:S01]  /*8020*/  LOP3.LUT R84, R84, 0xfffffffe, RZ, 0xc0, !PT ;  /* 0xfffffffe54547812 */ /* 0x000fe200078ec0ff */
[----:B------:R-:W-:Y:S01]  /*8030*/  IMAD R13, R10, c[0x0][0x208], RZ ;  /* 0x000082000a0d7a24 */ /* 0x000fe200078e02ff */
[----:B------:R-:W-:Y:S01]  /*8040*/  UIMAD UR14, UR14, UR4, URZ ;  /* 0x000000040e0e72a4 */ /* 0x000fe2000f8e023f */
[----:B------:R-:W-:Y:S01]  /*8050*/  SHF.R.S32.HI R207, RZ, 0x1f, R210 ;  /* 0x0000001fffcf7819 */ /* 0x000fe200000114d2 */
[----:B------:R-:W-:Y:S01]  /*8060*/  UIMAD.WIDE.U32 UR20, UR8, UR4, URZ ;  /* 0x00000004081472a5 */ /* 0x000fe2000f8e003f */
[----:B------:R-:W-:Y:S01]  /*8070*/  IMAD R22, R198, c[0x0][0x20c], R13 ;  /* 0x00008300c6167a24 */ /* 0x000fe200078e020d */
[----:B------:R-:W-:Y:S01]  /*8080*/  UIMAD UR14, UR8, UR5, UR14 ;  /* 0x00000005080e72a4 */ /* 0x000fe2000f8e020e */
[----:B------:R-:W-:-:S02]  /*8090*/  IADD3 R196, R133, 0x100, RZ ;  /* 0x0000010085c47810 */ /* 0x000fc40007ffe0ff */
[----:B------:R-:W-:Y:S01]  /*80a0*/  IMAD.IADD R23, R19, 0x1, R22 ;  /* 0x0000000113177824 */ /* 0x000fe200078e0216 */
[----:B------:R-:W-:Y:S01]  /*80b0*/  UIADD3 UR14, UR21, UR14, URZ ;  /* 0x0000000e150e7290 */ /* 0x000fe2000fffe03f */
[----:B------:R-:W-:Y:S01]  /*80c0*/  IMAD.MOV.U32 R22, RZ, RZ, R18 ;  /* 0x000000ffff167224 */ /* 0x000fe200078e0012 */
[----:B------:R-:W-:Y:S01]  /*80d0*/  @P6 LOP3.LUT R84, R84, 0x1, RZ, 0xfc, !PT ;  /* 0x0000000154546812 */ /* 0x000fe200078efcff */
[----:B--2---:R-:W-:Y:S01]  /*80e0*/  IMAD R15, R10, c[0x0][0x1e0], RZ ;  /* 0x000078000a0f7a24 */ /* 0x004fe200078e02ff */
[----:B------:R-:W-:Y:S01]  /*80f0*/  SHF.R.S32.HI R211, RZ, 0x1f, R188 ;  /* 0x0000001fffd37819 */ /* 0x000fe200000114bc */
[----:B------:R-:W-:Y:S01]  /*8100*/  IMAD.WIDE.U32 R18, R198, c[0x0][0x1e0], RZ ;  /* 0x00007800c6127a25 */ /* 0x000fe200078e00ff */
[----:B------:R-:W-:-:S03]  /*8110*/  SHF.R.S32.HI R209, RZ, 0x1f, R206 ;  /* 0x0000001fffd17819 */ /* 0x000fc600000114ce */
[----:B------:R-:W-:-:S04]  /*8120*/  IMAD R15, R198, c[0x0][0x1e4], R15 ;  /* 0x00007900c60f7a24 */ /* 0x000fc800078e020f */
[----:B------:R-:W-:Y:S01]  /*8130*/  IMAD.IADD R19, R19, 0x1, R15 ;  /* 0x0000000113137824 */ /* 0x000fe200078e020f */
[----:B---3--:R-:W-:Y:S01]  /*8140*/  SHF.R.S32.HI R12, RZ, 0x1f, R197 ;  /* 0x0000001fff0c7819 */ /* 0x008fe200000114c5 */
[----:B------:R-:W-:-:S04]  /*8150*/  IMAD.WIDE.U32 R22, R197, c[0x0][0x218], R22 ;  /* 0x00008600c5167a25 */ /* 0x000fc800078e0016 */
[----:B-1----:R-:W-:Y:S01]  /*8160*/  IMAD R20, R12, c[0x0][0x218], RZ ;  /* 0x000086000c147a24 */ /* 0x002fe200078e02ff */
[----:B------:R-:W-:Y:S01]  /*8170*/  IADD3 R13, P0, R22, UR18, RZ ;  /* 0x00000012160d7c10 */ /* 0x000fe2000ff1e0ff */
[----:B------:R-:W-:Y:S02]  /*8180*/  IMAD R12, R12, c[0x0][0x1f0], RZ ;  /* 0x00007c000c0c7a24 */ /* 0x000fe400078e02ff */
[C---:B------:R-:W-:Y:S02]  /*8190*/  IMAD R20, R197.reuse, c[0x0][0x21c], R20 ;  /* 0x00008700c5147a24 */ /* 0x040fe400078e0214 */
[----:B------:R-:W-:-:S03]  /*81a0*/  IMAD.WIDE.U32 R18, R197, c[0x0][0x1f0], R18 ;  /* 0x00007c00c5127a25 */ /* 0x000fc600078e0012 */
[----:B------:R-:W-:Y:S01]  /*81b0*/  IADD3.X R20, R23, UR7, R20, P0, !PT ;  /* 0x0000000717147c10 */ /* 0x000fe200087fe414 */
[----:B------:R-:W-:Y:S01]  /*81c0*/  IMAD R12, R197, c[0x0][0x1f4], R12 ;  /* 0x00007d00c50c7a24 */ /* 0x000fe200078e020c */
[----:B------:R-:W-:Y:S01]  /*81d0*/  LEA R21, P0, R13, c[0x0][0x1f8], 0x1 ;  /* 0x00007e000d157a11 */ /* 0x000fe200078008ff */
[----:B------:R-:W-:-:S03]  /*81e0*/  IMAD.WIDE R22, R206, 0x2, RZ ;  /* 0x00000002ce167825 */ /* 0x000fc600078e02ff */
[----:B------:R-:W-:Y:S01]  /*81f0*/  LEA.HI.X R20, R13, c[0x0][0x1fc], R20, 0x1, P0 ;  /* 0x00007f000d147a11 */ /* 0x000fe200000f0c14 */
[----:B------:R-:W1:Y:S01]  /*8200*/  SHFL.IDX PT, R15, R21, RZ, 0x181f ;  /* 0x00181fff150f7589 */ /* 0x000e6200000e0000 */
[----:B------:R-:W-:-:S03]  /*8210*/  IADD3 R10, P0, R18, UR20, RZ ;  /* 0x00000014120a7c10 */ /* 0x000fc6000ff1e0ff */
[----:B------:R-:W-:Y:S01]  /*8220*/  SHFL.IDX PT, R13, R21, 0x1, 0x181f ;  /* 0x00381f00150d7f89 */ /* 0x000fe200000e0000 */
[----:B------:R-:W-:Y:S02]  /*8230*/  IADD3.X R19, R19, UR14, R12, P0, !PT ;  /* 0x0000000e13137c10 */ /* 0x000fe400087fe40c */
[C---:B------:R-:W-:Y:S01]  /*8240*/  LEA R12, P0, R10.reuse, c[0x0][0x1c8], 0x1 ;  /* 0x000072000a0c7a11 */ /* 0x040fe200078008ff */
[----:B------:R-:W2:Y:S03]  /*8250*/  SHFL.IDX PT, R16, R20, RZ, 0x181f ;  /* 0x00181fff14107589 */ /* 0x000ea600000e0000 */
[----:B------:R-:W-:Y:S01]  /*8260*/  LEA.HI.X R10, R10, c[0x0][0x1cc], R19, 0x1, P0 ;  /* 0x000073000a0a7a11 */ /* 0x000fe200000f0c13 */
[----:B------:R3:W4:Y:S04]  /*8270*/  SHFL.IDX PT, R14, R20, 0x1, 0x181f ;  /* 0x00381f00140e7f89 */ /* 0x00072800000e0000 */
[----:B------:R-:W-:Y:S04]  /*8280*/  SHFL.IDX PT, R18, R12, RZ, 0x181f ;  /* 0x00181fff0c127589 */ /* 0x000fe800000e0000 */
[----:B------:R-:W4:Y:S01]  /*8290*/  SHFL.IDX PT, R19, R10, RZ, 0x181f ;  /* 0x00181fff0a137589 */ /* 0x000f2200000e0000 */
[----:B-1----:R-:W-:-:S03]  /*82a0*/  IADD3 R28, P3, R15, R24, RZ ;  /* 0x000000180f1c7210 */ /* 0x002fc60007f7e0ff */
[----:B------:R-:W-:Y:S04]  /*82b0*/  SHFL.IDX PT, R34, R12, 0x1, 0x181f ;  /* 0x00381f000c227f89 */ /* 0x000fe800000e0000 */
[----:B------:R-:W1:Y:S01]  /*82c0*/  SHFL.IDX PT, R35, R10, 0x1, 0x181f ;  /* 0x00381f000a237f89 */ /* 0x000e6200000e0000 */
[----:B--2---:R-:W-:Y:S01]  /*82d0*/  IMAD.X R29, R16, 0x1, R25, P3 ;  /* 0x00000001101d7824 */ /* 0x004fe200018e0619 */
[-C--:B------:R-:W-:Y:S02]  /*82e0*/  IADD3 R24, P3, R24, R13.reuse, RZ ;  /* 0x0000000d18187210 */ /* 0x080fe40007f7e0ff */
[----:B---3--:R-:W-:Y:S02]  /*82f0*/  IADD3 R20, P2, R15, R26, RZ ;  /* 0x0000001a0f147210 */ /* 0x008fe40007f5e0ff */
[----:B------:R-:W-:Y:S01]  /*8300*/  IADD3 R26, P0, R26, R13, RZ ;  /* 0x0000000d1a1a7210 */ /* 0x000fe20007f1e0ff */
[--C-:B----4-:R-:W-:Y:S01]  /*8310*/  IMAD.X R25, R25, 0x1, R14.reuse, P3 ;  /* 0x0000000119197824 */ /* 0x110fe200018e060e */
[----:B------:R-:W-:Y:S01]  /*8320*/  ISETP.GE.AND P3, PT, R210, c[0x0][0x1d4], PT ;  /* 0x00007500d2007a0c */ /* 0x000fe20003f66270 */
[----:B------:R-:W-:Y:S01]  /*8330*/  IMAD.X R21, R16, 0x1, R27, P2 ;  /* 0x0000000110157824 */ /* 0x000fe200010e061b */
[----:B------:R-:W-:Y:S01]  /*8340*/  IADD3 R30, P2, R15, R22, RZ ;  /* 0x000000160f1e7210 */ /* 0x000fe20007f5e0ff */
[----:B------:R-:W-:Y:S01]  /*8350*/  IMAD.X R27, R27, 0x1, R14, P0 ;  /* 0x000000011b1b7824 */ /* 0x000fe200000e060e */
[----:B------:R-:W-:-:S03]  /*8360*/  ISETP.GE.AND P0, PT, R11, 0x1, PT ;  /* 0x000000010b00780c */ /* 0x000fc60003f06270 */
[----:B------:R-:W-:Y:S01]  /*8370*/  IMAD.X R31, R16, 0x1, R23, P2 ;  /* 0x00000001101f7824 */ /* 0x000fe200010e0617 */
[----:B------:R-:W-:-:S05]  /*8380*/  IADD3 R22, P2, R22, R13, RZ ;  /* 0x0000000d16167210 */ /* 0x000fca0007f5e0ff */
[----:B------:R-:W-:Y:S01]  /*8390*/  IMAD.X R23, R23, 0x1, R14, P2 ;  /* 0x0000000117177824 */ /* 0x000fe200010e060e */
[----:B------:R-:W-:-:S03]  /*83a0*/  ISETP.GE.AND P2, PT, R17, c[0x0][0x1d4], PT ;  /* 0x0000750011007a0c */ /* 0x000fc60003f46270 */
[----:B------:R-:W-:-:S04]  /*83b0*/  @P0 IMAD.WIDE R32, R210, 0x2, R18 ;  /* 0x00000002d2200825 */ /* 0x000fc800078e0212 */
[--C-:B------:R-:W-:Y:S01]  /*83c0*/  @P0 IMAD.WIDE R14, R188, 0x2, R18.reuse ;  /* 0x00000002bc0e0825 */ /* 0x100fe200078e0212 */
[----:B------:R2:W-:Y:S03]  /*83d0*/  @P0 LDGSTS.E.BYPASS.LTC128B.128 [R133+0xc100], [R32.64], !P5 ;  /* 0x0c10000020850fae */ /* 0x0005e6000e901d4a */
[----:B------:R-:W-:Y:S01]  /*83e0*/  @P0 IMAD.WIDE R18, R206, 0x2, R18 ;  /* 0x00000002ce120825 */ /* 0x000fe200078e0212 */
[----:B------:R2:W-:Y:S04]  /*83f0*/  @P0 LDGSTS.E.BYPASS.LTC128B.128 [R133+0xe100], [R14.64], !P4 ;  /* 0x0e1000000e850fae */ /* 0x0005e8000e101d4a */
[----:B------:R2:W-:Y:S01]  /*8400*/  @P0 LDGSTS.E.BYPASS.LTC128B.128 [R133+0x10100], [R18.64], !P6 ;  /* 0x1010000012850fae */ /* 0x0005e2000f101d4a */
[----:B------:R-:W-:-:S13]  /*8410*/  ISETP.GT.AND P0, PT, R11, 0x20, PT ;  /* 0x000000200b00780c */ /* 0x000fda0003f04270 */
[----:B-1----:R-:W-:-:S04]  /*8420*/  @P0 IMAD.WIDE R38, R210, 0x2, R34 ;  /* 0x00000002d2260825 */ /* 0x002fc800078e0222 */
[--C-:B------:R-:W-:Y:S01]  /*8430*/  @P0 IMAD.WIDE R36, R188, 0x2, R34.reuse ;  /* 0x00000002bc240825 */ /* 0x100fe200078e0222 */
[----:B------:R2:W-:Y:S03]  /*8440*/  @P0 LDGSTS.E.BYPASS.LTC128B.128 [R133+0xd100], [R38.64], !P5 ;  /* 0x0d10000026850fae */ /* 0x0005e6000e901d4a */
[----:B------:R-:W-:Y:S01]  /*8450*/  @P0 IMAD.WIDE R34, R206, 0x2, R34 ;  /* 0x00000002ce220825 */ /* 0x000fe200078e0222 */
[----:B------:R2:W-:Y:S04]  /*8460*/  @P0 LDGSTS.E.BYPASS.LTC128B.128 [R133+0xf100], [R36.64], !P4 ;  /* 0x0f10000024850fae */ /* 0x0005e8000e101d4a */
[----:B------:R2:W-:Y:S01]  /*8470*/  @P0 LDGSTS.E.BYPASS.LTC128B.128 [R133+0x11100], [R34.64], !P6 ;  /* 0x1110000022850fae */ /* 0x0005e2000f101d4a */
[----:B------:R-:W-:-:S02]  /*8480*/  ISETP.LT.OR P0, PT, R11, 0x1, P3 ;  /* 0x000000010b00780c */ /* 0x000fc40001f01670 */
[C---:B------:R-:W-:Y:S01]  /*8490*/  ISETP.LT.OR P3, PT, R11.reuse, 0x21, P3 ;  /* 0x000000210b00780c */ /* 0x040fe20001f61670 */
[----:B------:R-:W0:Y:S10]  /*84a0*/  LDGDEPBAR ;  /* 0x00000000000079af */ /* 0x000e340000000000 */
[----:B------:R2:W-:Y:S01]  /*84b0*/  LDGSTS.E.BYPASS.LTC128B.128 [R133+0x100], [R20.64], !P0 ;  /* 0x0010000014857fae */ /* 0x0005e2000c101d4a */
[----:B------:R-:W-:-:S02]  /*84c0*/  ISETP.LT.OR P0, PT, R11, 0x1, P2 ;  /* 0x000000010b00780c */ /* 0x000fc40001701670 */
[----:B------:R-:W-:-:S11]  /*84d0*/  ISETP.LT.OR P2, PT, R11, 0x21, P2 ;  /* 0x000000210b00780c */ /* 0x000fd60001741670 */
[----:B------:R2:W-:Y:S01]  /*84e0*/  LDGSTS.E.BYPASS.LTC128B.128 [R133+0x2100], [R28.64], !P0 ;  /* 0x021000001c857fae */ /* 0x0005e2000c101d4a */
[----:B------:R-:W-:-:S04]  /*84f0*/  ISETP.GE.AND P0, PT, R200, c[0x0][0x1d4], PT ;  /* 0x00007500c8007a0c */ /* 0x000fc80003f06270 */
[C---:B------:R-:W-:Y:S02]  /*8500*/  ISETP.LT.OR P6, PT, R11.reuse, 0x1, P0 ;  /* 0x000000010b00780c */ /* 0x040fe400007c1670 */
[----:B------:R-:W-:-:S11]  /*8510*/  ISETP.LT.OR P0, PT, R11, 0x21, P0 ;  /* 0x000000210b00780c */ /* 0x000fd60000701670 */
[----:B------:R2:W-:Y:S01]  /*8520*/  LDGSTS.E.BYPASS.LTC128B.128 [R133+0x4100], [R30.64], !P6 ;  /* 0x041000001e857fae */ /* 0x0005e2000f101d4a */
[----:B------:R-:W-:-:S03]  /*8530*/  ISETP.GE.AND P6, PT, R200, c[0x0][0x1d4], PT ;  /* 0x00007500c8007a0c */ /* 0x000fc60003fc6270 */
[----:B------:R2:W-:Y:S01]  /*8540*/  LDGSTS.E.BYPASS.LTC128B.128 [R133+0x1100], [R26.64], !P3 ;  /* 0x011000001a857fae */ /* 0x0005e2000d901d4a */
[----:B------:R-:W-:Y:S02]  /*8550*/  SEL R208, RZ, 0x10, P6 ;  /* 0x00000010ffd07807 */ /* 0x000fe40003000000 */
[----:B------:R-:W-:Y:S01]  /*8560*/  ISETP.GT.AND P6, PT, R9, R194, PT ;  /* 0x000000c20900720c */ /* 0x000fe20003fc4270 */
[----:B------:R2:W-:Y:S01]  /*8570*/  LDGSTS.E.BYPASS.LTC128B.128 [R133+0x3100], [R24.64], !P2 ;  /* 0x0310000018857fae */ /* 0x0005e2000d101d4a */
[----:B------:R-:W-:-:S03]  /*8580*/  ISETP.GT.AND P3, PT, R201, 0x3f, PT ;  /* 0x0000003fc900780c */ /* 0x000fc60003f64270 */
[----:B------:R2:W-:Y:S04]  /*8590*/  LDGSTS.E.BYPASS.LTC128B.128 [R133+0x5100], [R22.64], !P0 ;  /* 0x0510000016857fae */ /* 0x0005e8000c101d4a */
[----:B------:R-:W0:Y:S04]  /*85a0*/  LDGDEPBAR ;  /* 0x00000000000079af */ /* 0x000e280000000000 */
        /* <DEDUP_REMOVED lines=12> */
[----:B------:R-:W3:Y:S01]  /*8670*/  @!P3 LDG.E R197, [R10.64] ;  /* 0x0000000a0ac5b981 */ /* 0x000ee2000c1e1900 */
[----:B------:R-:W-:Y:S01]  /*8680*/  IMAD.MOV R9, RZ, RZ, -R9 ;  /* 0x000000ffff097224 */ /* 0x000fe200078e0a09 */
[----:B------:R-:W-:Y:S02]  /*8690*/  SHF.L.U64.HI R16, R210, 0x1, R207 ;  /* 0x00000001d2107819 */ /* 0x000fe400000102cf */
[----:B--2---:R-:W-:Y:S01]  /*86a0*/  IADD3 R20, -R208, 0x10, RZ ;  /* 0x00000010d0147810 */ /* 0x004fe20007ffe1ff */
[----:B------:R-:W-:Y:S01]  /*86b0*/  IMAD R198, R9, c[0x0][0x2b8], R198 ;  /* 0x0000ae0009c67a24 */ /* 0x000fe200078e02c6 */
[----:B------:R-:W-:Y:S02]  /*86c0*/  SHF.L.U64.HI R13, R188, 0x1, R211 ;  /* 0x00000001bc0d7819 */ /* 0x000fe400000102d3 */
[----:B------:R-:W-:Y:S01]  /*86d0*/  LOP3.LUT R20, R20, 0xf, RZ, 0xc0, !PT ;  /* 0x0000000f14147812 */ /* 0x000fe200078ec0ff */
[----:B------:R-:W-:Y:S01]  /*86e0*/  IMAD.WIDE.U32 R14, R198, c[0x0][0x1e0], RZ ;  /* 0x00007800c60e7a25 */ /* 0x000fe200078e00ff */
[----:B------:R-:W-:-:S05]  /*86f0*/  SHF.R.S32.HI R9, RZ, 0x1f, R198 ;  /* 0x0000001fff097819 */ /* 0x000fca00000114c6 */
[----:B------:R-:W-:-:S04]  /*8700*/  IMAD R9, R9, c[0x0][0x1e0], RZ ;  /* 0x0000780009097a24 */ /* 0x000fc800078e02ff */
[----:B------:R-:W-:-:S04]  /*8710*/  IMAD R9, R198, c[0x0][0x1e4], R9 ;  /* 0x00007900c6097a24 */ /* 0x000fc800078e0209 */
[----:B------:R-:W-:Y:S01]  /*8720*/  IMAD.IADD R15, R15, 0x1, R9 ;  /* 0x000000010f0f7824 */ /* 0x000fe200078e0209 */
[----:B---3--:R-:W-:-:S03]  /*8730*/  SHF.R.S32.HI R12, RZ, 0x1f, R197 ;  /* 0x0000001fff0c7819 */ /* 0x008fc600000114c5 */
        /* <DEDUP_REMOVED lines=27> */
[----:B---3--:R-:W-:Y:S02]  /*88f0*/  IADD3 R26, P0, R18, R15, RZ ;  /* 0x0000000f121a7210 */ /* 0x008fe40007f1e0ff */
[----:B------:R-:W-:-:S03]  /*8900*/  ISETP.GE.AND P2, PT, R200, c[0x0][0x1d4], PT ;  /* 0x00007500c8007a0c */ /* 0x000fc60003f46270 */
        /* <DEDUP_REMOVED lines=14> */
.L_x_1111:
[----:B------:R-:W-:Y:S01]  /*89f0*/  ISETP.LT.AND P0, PT, RZ, c[0x0][0x27c], PT ;  /* 0x00009f00ff007a0c */ /* 0x000fe20003f01270 */
[----:B------:R-:W0:-:S12]  /*8a00*/  LDGDEPBAR ;  /* 0x00000000000079af */ /* 0x000e180000000000 */
[----:B------:R-:W-:Y:S05]  /*8a10*/  @P0 BRA `(.L_x_1112) ;  /* 0x0000002000000947 */ /* 0x000fea0003800000 */
[----:B------:R-:W-:-:S04]  /*8a20*/  DEPBAR.LE SB0, 0x3 ;  /* 0x000080c00000791a */ /* 0x000fc80000000000 */
[----:B------:R-:W-:Y:S05]  /*8a30*/  BRA `(.L_x_1113) ;  /* 0x00006e6000007947 */ /* 0x000fea0003800000 */
.L_x_1112:
[----:B------:R-:W-:Y:S01]  /*8a40*/  ULDC.U8 UR4, c[0x0][0x298] ;  /* 0x0000a60000047ab9 */ /* 0x000fe20000000000 */
[----:B-----5:R-:W-:Y:S01]  /*8a50*/  SHF.R.S32.HI R10, RZ, 0x1f, R83 ;  /* 0x0000001fff0a7819 */ /* 0x020fe20000011453 */
[----:B------:R-:W-:Y:S01]  /*8a60*/  IMAD.WIDE.U32 R16, R83, c[0x0][0x280], RZ ;  /* 0x0000a00053107a25 */ /* 0x000fe200078e00ff */
[----:B------:R-:W-:Y:S01]  /*8a70*/  ISETP.NE.AND P0, PT, RZ, UR4, PT ;  /* 0x00000004ff007c0c */ /* 0x000fe2000bf05270 */
[----:B------:R-:W-:Y:S01]  /*8a80*/  BSSY B2, `(.L_x_1113) ;  /* 0x00006e1000027945 */ /* 0x000fe20003800000 */
[-C--:B------:R-:W-:Y:S01]  /*8a90*/  LEA.HI R78, R45, R82.reuse, RZ, 0x2 ;  /* 0x000000522d4e7211 */ /* 0x080fe200078f10ff */
[C---:B-1----:R-:W-:Y:S02]  /*8aa0*/  IMAD R12, R10.reuse, c[0x0][0x280], RZ ;  /* 0x0000a0000a0c7a24 */ /* 0x042fe400078e02ff */
[----:B------:R-:W-:Y:S01]  /*8ab0*/  IMAD R10, R10, c[0x0][0x290], RZ ;  /* 0x0000a4000a0a7a24 */ /* 0x000fe200078e02ff */
[----:B------:R-:W-:Y:S01]  /*8ac0*/  LOP3.LUT R9, R78, 0xfffffffc, RZ, 0xc0, !PT ;  /* 0xfffffffc4e097812 */ /* 0x000fe200078ec0ff */
[C---:B--2---:R-:W-:Y:S01]  /*8ad0*/  IMAD R19, R83.reuse, c[0x0][0x284], R12 ;  /* 0x0000a10053137a24 */ /* 0x044fe200078e020c */
        /* <DEDUP_REMOVED lines=12> */
[----:B------:R-:W-:Y:S01]  /*8ba0*/  BSSY B0, `(.L_x_1115) ;  /* 0x0000067000007945 */ /* 0x000fe20003800000 */
        /* <DEDUP_REMOVED lines=11> */
[----:B------:R-:W-:Y:S01]  /*8c60*/  PLOP3.LUT P0, PT, PT, PT, UP2, 0x80, 0x0 ;  /* 0x000000000000781c */ /* 0x000fe20003f0f028 */
[----:B------:R-:W-:Y:S01]  /*8c70*/  CS2R R86, SRZ ;  /* 0x0000000000567805 */ /* 0x000fe2000001ff00 */
[----:B------:R-:W-:Y:S01]  /*8c80*/  CS2R R96, SRZ ;  /* 0x0000000000607805 */ /* 0x000fe2000001ff00 */
[----:B------:R-:W-:-:S10]  /*8c90*/  CS2R R80, SRZ ;  /* 0x0000000000507805 */ /* 0x000fd4000001ff00 */
[----:B------:R-:W-:-:S04]  /*8ca0*/  @P0 SHF.R.U32.HI R10, RZ, c[0x0][0x2cc], R11 ;  /* 0x0000b300ff0a0a19 */ /* 0x000fc8000001160b */
[----:B------:R-:W-:Y:S01]  /*8cb0*/  SHF.R.S32.HI R11, RZ, 0x1f, R10 ;  /* 0x0000001fff0b7819 */ /* 0x000fe2000001140a */
[----:B------:R-:W-:-:S04]  /*8cc0*/  IMAD.WIDE.U32 R18, R10, c[0x0][0x280], R18 ;  /* 0x0000a0000a127a25 */ /* 0x000fc800078e0012 */
[C---:B------:R-:W-:Y:S01]  /*8cd0*/  IMAD R13, R11.reuse, c[0x0][0x280], RZ ;  /* 0x0000a0000b0d7a24 */ /* 0x040fe200078e02ff */
[----:B------:R-:W-:Y:S01]  /*8ce0*/  LEA R20, P0, R18, c[0x0][0x270], 0x1 ;  /* 0x00009c0012147a11 */ /* 0x000fe200078008ff */
[----:B------:R-:W-:Y:S02]  /*8cf0*/  IMAD R11, R11, c[0x0][0x290], RZ ;  /* 0x0000a4000b0b7a24 */ /* 0x000fe400078e02ff */
[C---:B------:R-:W-:Y:S02]  /*8d00*/  IMAD R13, R10.reuse, c[0x0][0x284], R13 ;  /* 0x0000a1000a0d7a24 */ /* 0x040fe400078e020d */
[----:B------:R-:W-:Y:S01]  /*8d10*/  IMAD.WIDE.U32 R14, R10, c[0x0][0x290], R14 ;  /* 0x0000a4000a0e7a25 */ /* 0x000fe200078e000e */
[----:B------:R1:W2:Y:S03]  /*8d20*/  SHFL.IDX PT, R26, R20, RZ, 0x1c1f ;  /* 0x001c1fff141a7589 */ /* 0x0002a600000e0000 */
[----:B------:R-:W-:-:S02]  /*8d30*/  IMAD.IADD R22, R19, 0x1, R13 ;  /* 0x0000000113167824 */ /* 0x000fc400078e020d */
[----:B------:R-:W-:-:S03]  /*8d40*/  IMAD R11, R10, c[0x0][0x294], R11 ;  /* 0x0000a5000a0b7a24 */ /* 0x000fc600078e020b */
[----:B------:R-:W-:Y:S02]  /*8d50*/  LEA.HI.X R22, R18, c[0x0][0x274], R22, 0x1, P0 ;  /* 0x00009d0012167a11 */ /* 0x000fe400000f0c16 */
[----:B------:R-:W-:Y:S01]  /*8d60*/  IADD3 R17, R15, R11, RZ ;  /* 0x0000000b0f117210 */ /* 0x000fe20007ffe0ff */
[----:B------:R-:W-:Y:S01]  /*8d70*/  CS2R R18, SRZ ;  /* 0x0000000000127805 */ /* 0x000fe2000001ff00 */
[C---:B------:R-:W-:Y:S01]  /*8d80*/  LEA R12, P0, R14.reuse, c[0x0][0x288], 0x1 ;  /* 0x0000a2000e0c7a11 */ /* 0x040fe200078008ff */
[----:B------:R1:W3:Y:S01]  /*8d90*/  SHFL.IDX PT, R27, R22, RZ, 0x1c1f ;  /* 0x001c1fff161b7589 */ /* 0x0002e200000e0000 */
[----:B------:R-:W-:Y:S02]  /*8da0*/  LEA.HI R15, R45, R82, RZ, 0x2 ;  /* 0x000000522d0f7211 */ /* 0x000fe400078f10ff */
[----:B------:R-:W-:Y:S01]  /*8db0*/  LEA.HI.X R17, R14, c[0x0][0x28c], R17, 0x1, P0 ;  /* 0x0000a3000e117a11 */ /* 0x000fe200000f0c11 */
[----:B------:R1:W4:Y:S01]  /*8dc0*/  SHFL.IDX PT, R24, R12, RZ, 0x1c1f ;  /* 0x001c1fff0c187589 */ /* 0x00032200000e0000 */
[----:B------:R-:W-:-:S02]  /*8dd0*/  ISETP.GE.AND P0, PT, R9, R8, PT ;  /* 0x000000080900720c */ /* 0x000fc40003f06270 */
[----:B------:R-:W-:Y:S01]  /*8de0*/  LOP3.LUT R15, R15, 0xfffffffc, RZ, 0xc0, !PT ;  /* 0xfffffffc0f0f7812 */ /* 0x000fe200078ec0ff */
[----:B------:R1:W1:Y:S04]  /*8df0*/  SHFL.IDX PT, R25, R17, RZ, 0x1c1f ;  /* 0x001c1fff11197589 */ /* 0x00026800000e0000 */
[----:B------:R-:W-:-:S05]  /*8e00*/  IMAD.IADD R15, R82, 0x1, -R15 ;  /* 0x00000001520f7824 */ /* 0x000fca00078e0a0f */
[----:B------:R-:W-:Y:S01]  /*8e10*/  SHF.L.U32 R15, R15, 0x2, RZ ;  /* 0x000000020f0f7819 */ /* 0x000fe200000006ff */
[----:B------:R-:W-:Y:S05]  /*8e20*/  @P0 BRA `(.L_x_1116) ;  /* 0x000003e000000947 */ /* 0x000fea0003800000 */
[C---:B--2---:R-:W-:Y:S01]  /*8e30*/  ISETP.GE.AND P0, PT, R15.reuse, c[0x0][0x27c], PT ;  /* 0x00009f000f007a0c */ /* 0x044fe20003f06270 */
[----:B------:R-:W-:Y:S01]  /*8e40*/  CS2R R84, SRZ ;  /* 0x0000000000547805 */ /* 0x000fe2000001ff00 */
[----:B------:R-:W-:Y:S01]  /*8e50*/  CS2R R80, SRZ ;  /* 0x0000000000507805 */ /* 0x000fe2000001ff00 */
[----:B------:R-:W-:-:S10]  /*8e60*/  IADD3 R10, R15, 0x10, RZ ;  /* 0x000000100f0a7810 */ /* 0x000fd40007ffe0ff */
[----:B---3--:R-:W-:-:S04]  /*8e70*/  @!P0 IMAD.WIDE R30, R15, 0x2, R26 ;  /* 0x000000020f1e8825 */ /* 0x008fc800078e021a */
[----:B-1--4-:R-:W-:Y:S01]  /*8e80*/  @!P0 IMAD.WIDE R28, R15, 0x2, R24 ;  /* 0x000000020f1c8825 */ /* 0x012fe200078e0218 */
        /* <DEDUP_REMOVED lines=20> */
[----:B--2---:R-:W-:-:S04]  /*8fd0*/  @!P0 IMAD.WIDE R28, R11, 0x2, R26 ;  /* 0x000000020b1c8825 */ /* 0x004fc800078e021a */
[----:B-1----:R-:W-:Y:S01]  /*8fe0*/  @!P0 IMAD.WIDE R30, R11, 0x2, R24 ;  /* 0x000000020b1e8825 */ /* 0x002fe200078e0218 */
        /* <DEDUP_REMOVED lines=9> */
[----:B---3--:R-:W-:-:S04]  /*9080*/  @!P0 IMAD.WIDE R32, R11, 0x2, R26 ;  /* 0x000000020b208825 */ /* 0x008fc800078e021a */
[----:B----4-:R-:W-:Y:S01]  /*9090*/  @!P0 IMAD.WIDE R34, R11, 0x2, R24 ;  /* 0x000000020b228825 */ /* 0x010fe200078e0218 */
[----:B------:R3:W5:Y:S04]  /*90a0*/  @!P0 LD.E.64 R74, [R32.64] ;  /* 0x0000000a204a8980 */ /* 0x000768000c101b00 */
[----:B------:R3:W5:Y:S01]  /*90b0*/  @!P0 LD.E.64 R72, [R34.64] ;  /* 0x0000000a22488980 */ /* 0x000762000c101b00 */
[----:B------:R-:W-:Y:S01]  /*90c0*/  ISETP.GE.AND P0, PT, R10, c[0x0][0x27c], PT ;  /* 0x00009f000a007a0c */ /* 0x000fe20003f06270 */
[----:B------:R-:W-:Y:S01]  /*90d0*/  CS2R R68, SRZ ;  /* 0x0000000000447805 */ /* 0x000fe2000001ff00 */
[----:B------:R-:W-:-:S11]  /*90e0*/  CS2R R64, SRZ ;  /* 0x0000000000407805 */ /* 0x000fd6000001ff00 */
[----:B------:R-:W-:-:S04]  /*90f0*/  @!P0 SHF.R.S32.HI R11, RZ, 0x1f, R10 ;  /* 0x0000001fff0b8819 */ /* 0x000fc8000001140a */
[----:B------:R-:W-:-:S04]  /*9100*/  @!P0 LEA.HI R10, R11, R10, RZ, 0x2 ;  /* 0x0000000a0b0a8211 */ /* 0x000fc800078f10ff */
[----:B------:R-:W-:-:S05]  /*9110*/  @!P0 LOP3.LUT R10, R10, 0xfffffffc, RZ, 0xc0, !PT ;  /* 0xfffffffc0a0a8812 */ /* 0x000fca00078ec0ff */
[----:B-1----:R-:W-:-:S04]  /*9120*/  @!P0 IMAD.WIDE R28, R10, 0x2, R26 ;  /* 0x000000020a1c8825 */ /* 0x002fc800078e021a */
[----:B--2---:R-:W-:Y:S01]  /*9130*/  @!P0 IMAD.WIDE R30, R10, 0x2, R24 ;  /* 0x000000020a1e8825 */ /* 0x004fe200078e0218 */
[----:B------:R-:W-:Y:S01]  /*9140*/  IADD3 R10, R15, 0x50, RZ ;  /* 0x000000500f0a7810 */ /* 0x000fe20007ffe0ff */
        /* <DEDUP_REMOVED lines=12> */
.L_x_1116:
[----:B--2---:R-:W-:Y:S05]  /*9210*/  BSYNC B0 ;  /* 0x0000000000007941 */ /* 0x004fea0003800000 */
.L_x_1115:
[----:B---3-5:R-:W-:Y:S01]  /*9220*/  IMAD.MOV.U32 R11, RZ, RZ, R60 ;  /* 0x000000ffff0b7224 */ /* 0x028fe200078e003c */
[----:B------:R-:W-:Y:S01]  /*9230*/  IADD3 R9, R9, 0x40, RZ ;  /* 0x0000004009097810 */ /* 0x000fe20007ffe0ff */
[----:B------:R-:W-:Y:S01]  /*9240*/  IMAD.MOV.U32 R10, RZ, RZ, R61 ;  /* 0x000000ffff0a7224 */ /* 0x000fe200078e003d */
[----:B------:R-:W2:Y:S01]  /*9250*/  SHFL.IDX PT, R21, R22, 0x1, 0x1c1f ;  /* 0x003c1f0016157f89 */ /* 0x000ea200000e0000 */
[----:B------:R-:W-:Y:S01]  /*9260*/  IMAD.MOV.U32 R14, RZ, RZ, R68 ;  /* 0x000000ffff0e7224 */ /* 0x000fe200078e0044 */
[----:B------:R-:W-:Y:S01]  /*9270*/  ISETP.GE.AND P0, PT, R9, R8, PT ;  /* 0x000000080900720c */ /* 0x000fe20003f06270 */
        /* <DEDUP_REMOVED lines=9> */
[----:B------:R-:W-:Y:S01]  /*9310*/  MOV R11, R100 ;  /* 0x00000064000b7202 */ /* 0x000fe20000000f00 */
[----:B------:R-:W-:Y:S01]  /*9320*/  IMAD.MOV.U32 R13, RZ, RZ, R89 ;  /* 0x000000ffff0d7224 */ /* 0x000fe200078e0059 */
[----:B-1----:R-:W1:Y:S01]  /*9330*/  SHFL.IDX PT, R20, R20, 0x1, 0x1c1f ;  /* 0x003c1f0014147f89 */ /* 0x002e6200000e0000 */
[----:B------:R-:W-:Y:S01]  /*9340*/  BSSY B0, `(.L_x_1117) ;  /* 0x0000063000007945 */ /* 0x000fe20003800000 */
[----:B------:R-:W-:Y:S01]  /*9350*/  PRMT R71, R10, 0x5410, R11 ;  /* 0x000054100a477816 */ /* 0x000fe2000000000b */
[----:B------:R-:W-:Y:S01]  /*9360*/  IMAD.MOV.U32 R10, RZ, RZ, R59 ;  /* 0x000000ffff0a7224 */ /* 0x000fe200078e003b */
[----:B------:R-:W-:Y:S01]  /*9370*/  MOV R11, R58 ;  /* 0x0000003a000b7202 */ /* 0x000fe20000000f00 */
[----:B------:R-:W3:Y:S01]  /*9380*/  SHFL.IDX PT, R12, R12, 0x1, 0x1c1f ;  /* 0x003c1f000c0c7f89 */ /* 0x000ee200000e0000 */
[----:B------:R-:W-:Y:S01]  /*9390*/  PRMT R67, R13, 0x5410, R14 ;  /* 0x000054100d437816 */ /* 0x000fe2000000000e */
[----:B------:R-:W-:Y:S01]  /*93a0*/  IMAD.MOV.U32 R14, RZ, RZ, R84 ;  /* 0x000000ffff0e7224 */ /* 0x000fe200078e0054 */
[----:B------:R-:W-:Y:S01]  /*93b0*/  PRMT R48, R10, 0x5410, R11 ;  /* 0x000054100a307816 */ /* 0x000fe2000000000b */
[----:B------:R-:W-:Y:S01]  /*93c0*/  IMAD.MOV.U32 R13, RZ, RZ, R85 ;  /* 0x000000ffff0d7224 */ /* 0x000fe200078e0055 */
[----:B------:R-:W-:Y:S01]  /*93d0*/  MOV R11, R72 ;  /* 0x00000048000b7202 */ /* 0x000fe20000000f00 */
        /* <DEDUP_REMOVED lines=16> */
[----:B------:R4:W1:Y:S01]  /*94e0*/  SHFL.IDX PT, R13, R17, 0x1, 0x1c1f ;  /* 0x003c1f00110d7f89 */ /* 0x00086200000e0000 */
[----:B------:R-:W-:Y:S01]  /*94f0*/  PRMT R70, R14, 0x5410, R16 ;  /* 0x000054100e467816 */ /* 0x000fe20000000010 */
[----:B------:R-:W-:Y:S01]  /*9500*/  CS2R R56, SRZ ;  /* 0x0000000000387805 */ /* 0x000fe2000001ff00 */
[----:B------:R-:W-:Y:S01]  /*9510*/  PRMT R76, R10, 0x5410, R11 ;  /* 0x000054100a4c7816 */ /* 0x000fe2000000000b */
[----:B----4-:R-:W-:Y:S01]  /*9520*/  CS2R R24, SRZ ;  /* 0x0000000000187805 */ /* 0x010fe2000001ff00 */
[----:B------:R-:W-:Y:S01]  /*9530*/  CS2R R30, SRZ ;  /* 0x00000000001e7805 */ /* 0x000fe2000001ff00 */
[----:B------:R-:W-:Y:S01]  /*9540*/  CS2R R36, SRZ ;  /* 0x0000000000247805 */ /* 0x000fe2000001ff00 */
[----:B------:R-:W-:Y:S01]  /*9550*/  CS2R R42, SRZ ;  /* 0x00000000002a7805 */ /* 0x000fe2000001ff00 */
[----:B------:R-:W-:Y:S01]  /*9560*/  CS2R R54, SRZ ;  /* 0x0000000000367805 */ /* 0x000fe2000001ff00 */
[----:B------:R-:W-:Y:S01]  /*9570*/  CS2R R16, SRZ ;  /* 0x0000000000107805 */ /* 0x000fe2000001ff00 */
[----:B------:R-:W-:Y:S05]  /*9580*/  @P0 BRA `(.L_x_1118) ;  /* 0x000003e000000947 */ /* 0x000fea0003800000 */
[C---:B-123--:R-:W-:Y:S01]  /*9590*/  ISETP.GE.AND P0, PT, R15.reuse, c[0x0][0x27c], PT ;  /* 0x00009f000f007a0c */ /* 0x04efe20003f06270 */
        /* <DEDUP_REMOVED lines=52> */
[----:B----4-:R-:W-:Y:S01]  /*98e0*/  CS2R R18, SRZ ;  /* 0x0000000000127805 */ /* 0x010fe2000001ff00 */
[----:B---3--:R-:W-:-:S11]  /*98f0*/  CS2R R16, SRZ ;  /* 0x0000000000107805 */ /* 0x008fd6000001ff00 */
[----:B------:R-:W-:-:S04]  /*9900*/  @!P0 SHF.R.S32.HI R9, RZ, 0x1f, R10 ;  /* 0x0000001fff098819 */ /* 0x000fc8000001140a */
[----:B------:R-:W-:-:S04]  /*9910*/  @!P0 LEA.HI R9, R9, R10, RZ, 0x2 ;  /* 0x0000000a09098211 */ /* 0x000fc800078f10ff */
[----:B------:R-:W-:-:S05]  /*9920*/  @!P0 LOP3.LUT R9, R9, 0xfffffffc, RZ, 0xc0, !PT ;  /* 0xfffffffc09098812 */ /* 0x000fca00078ec0ff */
[----:B------:R-:W-:-:S04]  /*9930*/  @!P0 IMAD.WIDE R20, R9, 0x2, R20 ;  /* 0x0000000209148825 */ /* 0x000fc800078e0214 */
[----:B------:R-:W-:Y:S01]  /*9940*/  @!P0 IMAD.WIDE R12, R9, 0x2, R12 ;  /* 0x00000002090c8825 */ /* 0x000fe200078e020c */
[----:B------:R1:W5:Y:S04]  /*9950*/  @!P0 LD.E.64 R18, [R20.64] ;  /* 0x0000000a14128980 */ /* 0x000368000c101b00 */
[----:B------:R1:W5:Y:S02]  /*9960*/  @!P0 LD.E.64 R16, [R12.64] ;  /* 0x0000000a0c108980 */ /* 0x000364000c101b00 */
.L_x_1118:
[----:B-123--:R-:W-:Y:S05]  /*9970*/  BSYNC B0 ;  /* 0x0000000000007941 */ /* 0x00efea0003800000 */
.L_x_1117:
[----:B------:R-:W-:Y:S01]  /*9980*/  SHF.R.S32.HI R9, RZ, 0x1f, R78 ;  /* 0x0000001fff097819 */ /* 0x000fe2000001144e */
[----:B-----5:R-:W-:Y:S01]  /*9990*/  IMAD.MOV.U32 R13, RZ, RZ, R19 ;  /* 0x000000ffff0d7224 */ /* 0x020fe200078e0013 */
[----:B------:R-:W-:Y:S01]  /*99a0*/  IADD3 R49, R8, -UR15, RZ ;  /* 0x8000000f08317c10 */ /* 0x000fe2000fffe0ff */
[----:B------:R-:W-:Y:S01]  /*99b0*/  IMAD.MOV.U32 R11, RZ, RZ, R26 ;  /* 0x000000ffff0b7224 */ /* 0x000fe200078e001a */
[----:B------:R-:W-:Y:S01]  /*99c0*/  LEA.HI R9, R9, R78, RZ, 0x3 ;  /* 0x0000004e09097211 */ /* 0x000fe200078f18ff */
[----:B------:R-:W-:Y:S01]  /*99d0*/  IMAD.MOV.U32 R21, RZ, RZ, R17 ;  /* 0x000000ffff157224 */ /* 0x000fe200078e0011 */
[----:B------:R-:W-:Y:S01]  /*99e0*/  IMNMX R49, R49, 0x80, PT ;  /* 0x0000008031317817 */ /* 0x000fe20003800200 */
[----:B------:R-:W-:Y:S01]  /*99f0*/  IMAD.MOV.U32 R29, RZ, RZ, R31 ;  /* 0x000000ffff1d7224 */ /* 0x000fe200078e001f */
[----:B------:R-:W-:Y:S01]  /*9a00*/  LOP3.LUT R9, R9, 0xfffffff8, RZ, 0xc0, !PT ;  /* 0xfffffff809097812 */ /* 0x000fe200078ec0ff */
[----:B------:R-:W-:Y:S01]  /*9a10*/  IMAD.MOV.U32 R8, RZ, RZ, R55 ;  /* 0x000000ffff087224 */ /* 0x000fe200078e0037 */
[----:B------:R-:W-:-:S04]  /*9a20*/  DEPBAR.LE SB0, 0x3 ;  /* 0x000080c00000791a */ /* 0x000fc80000000000 */
[----:B------:R-:W-:Y:S01]  /*9a30*/  IMAD.IADD R9, R78, 0x1, -R9 ;  /* 0x000000014e097824 */ /* 0x000fe200078e0a09 */
[----:B------:R-:W-:Y:S03]  /*9a40*/  BSSY B1, `(.L_x_1119) ;  /* 0x000014a000017945 */ /* 0x000fe60003800000 */
[C---:B------:R-:W-:Y:S01]  /*9a50*/  IMAD.SHL.U32 R10, R9.reuse, 0x40, RZ ;  /* 0x00000040090a7824 */ /* 0x040fe200078e00ff */
[----:B------:R-:W-:Y:S01]  /*9a60*/  BAR.SYNC.DEFER_BLOCKING 0x0 ;  /* 0x0000000000007b1d */ /* 0x000fe20000010000 */
[----:B------:R-:W-:Y:S01]  /*9a70*/  LOP3.LUT P0, RZ, R9, 0x4, RZ, 0xc0, !PT ;  /* 0x0000000409ff7812 */ /* 0x000fe2000780c0ff */
[----:B------:R-:W-:Y:S02]  /*9a80*/  IMAD.MOV.U32 R9, RZ, RZ, R18 ;  /* 0x000000ffff097224 */ /* 0x000fe400078e0012 */
[----:B------:R-:W-:-:S03]  /*9a90*/  LOP3.LUT R10, R10, 0x1c0, RZ, 0xc0, !PT ;  /* 0x000001c00a0a7812 */ /* 0x000fc600078ec0ff */
[----:B------:R-:W-:Y:S01]  /*9aa0*/  PRMT R14, R13, 0x5410, R9 ;  /* 0x000054100d0e7816 */ /* 0x000fe20000000009 */
[----:B------:R-:W-:Y:S01]  /*9ab0*/  IMAD.MOV.U32 R9, RZ, RZ, R32 ;  /* 0x000000ffff097224 */ /* 0x000fe200078e0020 */
[----:B------:R-:W-:Y:S01]  /*9ac0*/  LOP3.LUT R53, R10, 0x18, R53, 0xf8, !PT ;  /* 0x000000180a357812 */ /* 0x000fe200078ef835 */
[----:B------:R-:W-:Y:S01]  /*9ad0*/  IMAD.MOV.U32 R13, RZ, RZ, R33 ;  /* 0x000000ffff0d7224 */ /* 0x000fe200078e0021 */
[----:B------:R-:W-:Y:S02]  /*9ae0*/  SHF.R.U32.HI R10, RZ, 0x3, R10 ;  /* 0x00000003ff0a7819 */ /* 0x000fe4000001160a */
[----:B------:R-:W-:Y:S01]  /*9af0*/  PRMT R28, R28, 0x5410, R9 ;  /* 0x000054101c1c7816 */ /* 0x000fe20000000009 */
[----:B------:R-:W-:Y:S01]  /*9b00*/  IMAD.MOV.U32 R9, RZ, RZ, R46 ;  /* 0x000000ffff097224 */ /* 0x000fe200078e002e */
[----:B------:R-:W-:Y:S01]  /*9b10*/  LOP3.LUT R53, R53, R10, RZ, 0x3c, !PT ;  /* 0x0000000a35357212 */ /* 0x000fe200078e3cff */
        /* <DEDUP_REMOVED lines=10> */
[----:B------:R-:W-:-:S02]  /*9bc0*/  IMAD R20, R6, 0x200, R53 ;  /* 0x0000020006147824 */ /* 0x000fc400078e0235 */
[----:B------:R-:W-:Y:S01]  /*9bd0*/  IMAD.MOV.U32 R9, RZ, RZ, R30 ;  /* 0x000000ffff097224 */ /* 0x000fe200078e001e */
[----:B------:R-:W-:Y:S01]  /*9be0*/  PRMT R34, R10, 0x5410, R11 ;  /* 0x000054100a227816 */ /* 0x000fe2000000000b */
[----:B------:R-:W-:Y:S01]  /*9bf0*/  IMAD.MOV.U32 R11, RZ, RZ, R56 ;  /* 0x000000ffff0b7224 */ /* 0x000fe200078e0038 */
[C---:B------:R-:W-:Y:S01]  /*9c00*/  IADD3 R12, R20.reuse, 0x20, RZ ;  /* 0x00000020140c7810 */ /* 0x040fe20007ffe0ff */
[----:B------:R-:W-:Y:S01]  /*9c10*/  IMAD.MOV.U32 R10, RZ, RZ, R57 ;  /* 0x000000ffff0a7224 */ /* 0x000fe200078e0039 */
[----:B------:R-:W-:Y:S02]  /*9c20*/  @P0 IADD3 R12, R20, -0x20, RZ ;  /* 0xffffffe0140c0810 */ /* 0x000fe40007ffe0ff */
[----:B------:R-:W-:Y:S02]  /*9c30*/  ISETP.GE.AND P0, PT, R78, R49, PT ;  /* 0x000000314e00720c */ /* 0x000fe40003f06270 */
[----:B------:R-:W-:Y:S01]  /*9c40*/  PRMT R41, R10, 0x5410, R11 ;  /* 0x000054100a297816 */ /* 0x000fe2000000000b */
[----:B------:R-:W-:Y:S01]  /*9c50*/  IMAD.MOV.U32 R11, RZ, RZ, R24 ;  /* 0x000000ffff0b7224 */ /* 0x000fe200078e0018 */
[----:B------:R-:W-:Y:S01]  /*9c60*/  PRMT R13, R21, 0x7610, R13 ;  /* 0x00007610150d7816 */ /* 0x000fe2000000000d */
[----:B------:R-:W-:Y:S01]  /*9c70*/  IMAD.MOV.U32 R10, RZ, RZ, R25 ;  /* 0x000000ffff0a7224 */ /* 0x000fe200078e0019 */
[----:B------:R-:W-:Y:S01]  /*9c80*/  PRMT R23, R23, 0x5410, R9 ;  /* 0x0000541017177816 */ /* 0x000fe20000000009 */
[----:B------:R-:W-:Y:S01]  /*9c90*/  IMAD.MOV.U32 R9, RZ, RZ, R42 ;  /* 0x000000ffff097224 */ /* 0x000fe200078e002a */
[----:B------:R-:W-:-:S02]  /*9ca0*/  LEA R20, R20, 0x18100, 0x1 ;  /* 0x0001810014147811 */ /* 0x000fc400078e08ff */
[----:B------:R-:W-:Y:S01]  /*9cb0*/  PRMT R21, R10, 0x5410, R11 ;  /* 0x000054100a157816 */ /* 0x000fe2000000000b */
[----:B------:R-:W-:Y:S01]  /*9cc0*/  IMAD.MOV.U32 R11, RZ, RZ, R36 ;  /* 0x000000ffff0b7224 */ /* 0x000fe200078e0024 */
[----:B------:R-:W-:Y:S01]  /*9cd0*/  PRMT R23, R29, 0x7610, R23 ;  /* 0x000076101d177816 */ /* 0x000fe20000000017 */
[----:B------:R-:W-:Y:S01]  /*9ce0*/  IMAD.MOV.U32 R10, RZ, RZ, R37 ;  /* 0x000000ffff0a7224 */ /* 0x000fe200078e0025 */
[----:B------:R-:W-:Y:S01]  /*9cf0*/  PRMT R35, R9, 0x7610, R35 ;  /* 0x0000761009237816 */ /* 0x000fe20000000023 */
[----:B------:R-:W-:Y:S01]  /*9d00*/  IMAD.MOV.U32 R9, RZ, RZ, R54 ;  /* 0x000000ffff097224 */ /* 0x000fe200078e0036 */
[----:B------:R-:W-:Y:S02]  /*9d10*/  LEA R12, R12, 0x18100, 0x1 ;  /* 0x000181000c0c7811 */ /* 0x000fe400078e08ff */
[----:B------:R-:W-:Y:S01]  /*9d20*/  PRMT R29, R10, 0x5410, R11 ;  /* 0x000054100a1d7816 */ /* 0x000fe2000000000b */
[----:B------:R-:W-:Y:S01]  /*9d30*/  IMAD.MOV.U32 R10, RZ, RZ, R43 ;  /* 0x000000ffff0a7224 */ /* 0x000fe200078e002b */
[----:B------:R-:W-:-:S04]  /*9d40*/  PRMT R44, R8, 0x5410, R9 ;  /* 0x00005410082c7816 */ /* 0x000fc80000000009 */
[----:B------:R-:W-:Y:S01]  /*9d50*/  PRMT R40, R40, 0x5410, R10 ;  /* 0x0000541028287816 */ /* 0x000fe2000000000a */
[----:B------:R-:W-:Y:S05]  /*9d60*/  @P0 BRA `(.L_x_1120) ;  /* 0x0000117000000947 */ /* 0x000fea0003800000 */
[----:B------:R-:W-:Y:S01]  /*9d70*/  ISETP.GE.AND P0, PT, R15, c[0x0][0x27c], PT ;  /* 0x00009f000f007a0c */ /* 0x000fe20003f06270 */
[----:B------:R-:W-:-:S12]  /*9d80*/  BSSY B0, `(.L_x_1121) ;  /* 0x000002c000007945 */ /* 0x000fd80003800000 */
[----:B------:R-:W-:Y:S05]  /*9d90*/  @P0 BRA `(.L_x_1122) ;  /* 0x000002a000000947 */ /* 0x000fea0003800000 */
[----:B------:R-:W1:Y:S01]  /*9da0*/  LDS.128 R8, [R20] ;  /* 0x0000000014087984 */ /* 0x000e620000000c00 */
[--C-:B------:R-:W-:Y:S01]  /*9db0*/  SHF.R.U64 R80, R80, 0x10, R81.reuse ;  /* 0x0000001050507819 */ /* 0x100fe20000001251 */
[----:B------:R-:W-:Y:S01]  /*9dc0*/  HADD2.F32 R91, -RZ, R76.H1_H1 ;  /* 0x3000004cff5b7230 */ /* 0x000fe20000004100 */
[----:B------:R-:W-:Y:S02]  /*9dd0*/  SHF.R.U32.HI R81, RZ, 0x10, R81 ;  /* 0x00000010ff517819 */ /* 0x000fe40000011651 */
[--C-:B------:R-:W-:Y:S01]  /*9de0*/  SHF.R.U32.HI R79, RZ, 0x10, R85.reuse ;  /* 0x00000010ff4f7819 */ /* 0x100fe20000011655 */
[----:B------:R-:W-:Y:S01]  /*9df0*/  HADD2.F32 R80, -RZ, R80.H0_H0 ;  /* 0x20000050ff507230 */ /* 0x000fe20000004100 */
[----:B------:R-:W-:Y:S01]  /*9e00*/  SHF.R.U64 R53, R84, 0x10, R85 ;  /* 0x0000001054357819 */ /* 0x000fe20000001255 */
[----:B------:R-:W-:Y:S02]  /*9e10*/  HADD2.F32 R90, -RZ, R81.H0_H0 ;  /* 0x20000051ff5a7230 */ /* 0x000fe40000004100 */
[----:B------:R-:W-:-:S02]  /*9e20*/  HADD2.F32 R94, -RZ, R79.H0_H0 ;  /* 0x2000004fff5e7230 */ /* 0x000fc40000004100 */
[--C-:B------:R-:W-:Y:S02]  /*9e30*/  HADD2.F32 R79, -RZ, R77.reuse.H1_H1 ;  /* 0x3000004dff4f7230 */ /* 0x100fe40000004100 */
        /* <DEDUP_REMOVED lines=9> */
[----:B------:R-:W-:Y:S01]  /*9ed0*/  FFMA.FTZ R92, R83, R94, -R92 ;  /* 0x0000005e535c7223 */ /* 0x000fe2000001085c */
[----:B------:R-:W-:Y:S01]  /*9ee0*/  HADD2.F32 R10, -RZ, R10.H1_H1 ;  /* 0x3000000aff0a7230 */ /* 0x000fe20000004100 */
[CC--:B------:R-:W-:Y:S01]  /*9ef0*/  FMUL.FTZ R93, R85.reuse, R91.reuse ;  /* 0x0000005b555d7220 */ /* 0x0c0fe20000410000 */
[----:B------:R-:W-:Y:S01]  /*9f00*/  HADD2.F32 R9, -RZ, R9.H1_H1 ;  /* 0x30000009ff097230 */ /* 0x000fe20000004100 */
[C---:B------:R-:W-:Y:S01]  /*9f10*/  FMUL.FTZ R98, R84.reuse, R91 ;  /* 0x0000005b54627220 */ /* 0x040fe20000410000 */
        /* <DEDUP_REMOVED lines=17> */
[----:B------:R1:W-:Y:S02]  /*a030*/  STS.128 [R20], R8 ;  /* 0x0000000814007388 */ /* 0x0003e40000000c00 */
.L_x_1122:
[----:B------:R-:W-:Y:S05]  /*a040*/  BSYNC B0 ;  /* 0x0000000000007941 */ /* 0x000fea0003800000 */
.L_x_1121:
[----:B-1----:R-:W-:Y:S01]  /*a050*/  IADD3 R8, R15, 0x10, RZ ;  /* 0x000000100f087810 */ /* 0x002fe20007ffe0ff */
[----:B------:R-:W-:Y:S03]  /*a060*/  BSSY B0, `(.L_x_1123) ;  /* 0x000002d000007945 */ /* 0x000fe60003800000 */
[----:B------:R-:W-:-:S13]  /*a070*/  ISETP.GE.AND P0, PT, R8, c[0x0][0x27c], PT ;  /* 0x00009f0008007a0c */ /* 0x000fda0003f06270 */
[----:B------:R-:W-:Y:S05]  /*a080*/  @P0 BRA `(.L_x_1124) ;  /* 0x000002a000000947 */ /* 0x000fea0003800000 */
[----:B------:R-:W1:Y:S01]  /*a090*/  LDS.128 R8, [R12] ;  /* 0x000000000c087984 */ /* 0x000e620000000c00 */
        /* <DEDUP_REMOVED lines=16> */
[C---:B------:R-:W-:Y:S01]  /*a1a0*/  FMUL.FTZ R96, R77.reuse, R96 ;  /* 0x000000604d607220 */ /* 0x040fe20000410000 */
[--C-:B------:R-:W-:Y:S01]  /*a1b0*/  HADD2.F32 R81, -RZ, R9.reuse.H0_H0 ;  /* 0x20000009ff517230 */ /* 0x100fe20000004100 */
[----:B------:R-:W-:Y:S01]  /*a1c0*/  FFMA.FTZ R84, R77, R100, -R84 ;  /* 0x000000644d547223 */ /* 0x000fe20000010854 */
[----:B------:R-:W-:Y:S01]  /*a1d0*/  HADD2.F32 R10, -RZ, R10.H1_H1 ;  /* 0x3000000aff0a7230 */ /* 0x000fe20000004100 */
        /* <DEDUP_REMOVED lines=8> */
[----:B------:R-:W-:Y:S02]  /*a260*/  FMUL.FTZ R77, R8, R77 ;  /* 0x0000004d084d7220 */ /* 0x000fe40000410000 */
        /* <DEDUP_REMOVED lines=12> */
.L_x_1124:
[----:B------:R-:W-:Y:S05]  /*a330*/  BSYNC B0 ;  /* 0x0000000000007941 */ /* 0x000fea0003800000 */
.L_x_1123:
        /* <DEDUP_REMOVED lines=46> */
.L_x_1126:
[----:B------:R-:W-:Y:S05]  /*a620*/  BSYNC B0 ;  /* 0x0000000000007941 */ /* 0x000fea0003800000 */
.L_x_1125:
        /* <DEDUP_REMOVED lines=10> */
[----:B------:R-:W-:Y:S01]  /*a6d0*/  HADD2.F32 R66, -RZ, R66.H0_H0 ;  /* 0x20000042ff427230 */ /* 0x000fe20000004100 */
[----:B------:R-:W-:Y:S01]  /*a6e0*/  SHF.R.U32.HI R74, RZ, 0x10, R75 ;  /* 0x00000010ff4a7819 */ /* 0x000fe2000001164b */
[----:B------:R-:W-:Y:S02]  /*a6f0*/  HADD2.F32 R72, -RZ, R72.H0_H0 ;  /* 0x20000048ff487230 */ /* 0x000fe40000004100 */
[----:B------:R-:W-:-:S02]  /*a700*/  HADD2.F32 R75, -RZ, R62.H1_H1 ;  /* 0x3000003eff4b7230 */ /* 0x000fc40000004100 */
        /* <DEDUP_REMOVED lines=32> */
.L_x_1128:
[----:B------:R-:W-:Y:S05]  /*a910*/  BSYNC B0 ;  /* 0x0000000000007941 */ /* 0x000fea0003800000 */
.L_x_1127:
        /* <DEDUP_REMOVED lines=27> */
[----:B------:R-:W-:Y:S01]  /*aad0*/  FMUL.FTZ R72, R66, R69 ;  /* 0x0000004542487220 */ /* 0x000fe20000410000 */
        /* <DEDUP_REMOVED lines=18> */
.L_x_1130:
[----:B------:R-:W-:Y:S05]  /*ac00*/  BSYNC B0 ;  /* 0x0000000000007941 */ /* 0x000fea0003800000 */
.L_x_1129:
[----:B-1----:R-:W-:-:S04]  /*ac10*/  IADD3 R8, R15, 0x50, RZ ;  /* 0x000000500f087810 */ /* 0x002fc80007ffe0ff */
        /* <DEDUP_REMOVED lines=44> */
.L_x_1120:
[----:B------:R-:W-:Y:S05]  /*aee0*/  BSYNC B1 ;  /* 0x0000000000017941 */ /* 0x000fea0003800000 */
.L_x_1119:
        /* <DEDUP_REMOVED lines=37> */
[C---:B------:R-:W-:Y:S02]  /*b140*/  FMUL.FTZ R44, R53.reuse, R44 ;  /* 0x0000002c352c7220 */ /* 0x040fe40000410000 */
        /* <DEDUP_REMOVED lines=10> */
.L_x_1133:
[----:B------:R-:W-:Y:S05]  /*b1f0*/  BSYNC B0 ;  /* 0x0000000000007941 */ /* 0x000fea0003800000 */
.L_x_1132:
        /* <DEDUP_REMOVED lines=28> */
[----:B------:R-:W-:Y:S01]  /*b3c0*/  HADD2.F32 R11, -RZ, R40.H1_H1 ;  /* 0x30000028ff0b7230 */ /* 0x000fe20000004100 */
[----:B------:R-:W-:Y:S01]  /*b3d0*/  FMUL.FTZ R55, R47, R50 ;  /* 0x000000322f377220 */ /* 0x000fe20000410000 */
[----:B------:R-:W-:Y:S01]  /*b3e0*/  HADD2.F32 R44, -RZ, R41.H0_H0 ;  /* 0x20000029ff2c7230 */ /* 0x000fe20000004100 */
[----:B------:R-:W-:-:S02]  /*b3f0*/  FMUL.FTZ R41, R9, R42 ;  /* 0x0000002a09297220 */ /* 0x000fc40000410000 */
[-C--:B------:R-:W-:Y:S02]  /*b400*/  FMUL.FTZ R40, R10, R11.reuse ;  /* 0x0000000b0a287220 */ /* 0x080fe40000410000 */
[C---:B------:R-:W-:Y:S02]  /*b410*/  FMUL.FTZ R11, R8.reuse, R11 ;  /* 0x0000000b080b7220 */ /* 0x040fe40000410000 */
[----:B------:R-:W-:Y:S02]  /*b420*/  FMUL.FTZ R42, R49, R42 ;  /* 0x0000002a312a7220 */ /* 0x000fe40000410000 */
[----:B------:R-:W-:Y:S02]  /*b430*/  FFMA.FTZ R40, R8, R35, -R40 ;  /* 0x0000002308287223 */ /* 0x000fe40000010828 */
[-C--:B------:R-:W-:Y:S02]  /*b440*/  FFMA.FTZ R53, R47, R52.reuse, -R53 ;  /* 0x000000342f357223 */ /* 0x080fe40000010835 */
[----:B------:R-:W-:-:S02]  /*b450*/  FFMA.FTZ R48, R48, R52, R55 ;  /* 0x0000003430307223 */ /* 0x000fc40000010037 */
        /* <DEDUP_REMOVED lines=8> */
.L_x_1135:
[----:B------:R-:W-:Y:S05]  /*b4e0*/  BSYNC B0 ;  /* 0x0000000000007941 */ /* 0x000fea0003800000 */
.L_x_1134:
        /* <DEDUP_REMOVED lines=46> */
.L_x_1137:
[----:B------:R-:W-:Y:S05]  /*b7d0*/  BSYNC B0 ;  /* 0x0000000000007941 */ /* 0x000fea0003800000 */
.L_x_1136:
        /* <DEDUP_REMOVED lines=46> */
.L_x_1139:
[----:B------:R-:W-:Y:S05]  /*bac0*/  BSYNC B0 ;  /* 0x0000000000007941 */ /* 0x000fea0003800000 */
.L_x_1138:
        /* <DEDUP_REMOVED lines=46> */
.L_x_1141:
[----:B------:R-:W-:Y:S05]  /*bdb0*/  BSYNC B0 ;  /* 0x0000000000007941 */ /* 0x000fea0003800000 */
.L_x_1140:
        /* <DEDUP_REMOVED lines=46> */
.L_x_1114:
[----:B------:R-:W-:Y:S01]  /*c0a0*/  PLOP3.LUT P0, PT, PT, PT, UP2, 0x80, 0x0 ;  /* 0x000000000000781c */ /* 0x000fe20003f0f028 */
        /* <DEDUP_REMOVED lines=24> */
[----:B------:R-:W-:Y:S01]  /*c230*/  IMAD R11, R10, c[0x0][0x294], R11 ;  /* 0x0000a5000a0b7a24 */ /* 0x000fe200078e020b */
[----:B------:R1:W2:Y:S02]  /*c240*/  SHFL.IDX PT, R20, R14, RZ, 0x1c1f ;  /* 0x001c1fff0e147589 */ /* 0x0002a400000e0000 */
[----:B------:R-:W-:Y:S02]  /*c250*/  IADD3 R19, R17, R13, RZ ;  /* 0x0000000d11137210 */ /* 0x000fe40007ffe0ff */
[----:B------:R-:W-:-:S02]  /*c260*/  MOV R17, R15 ;  /* 0x0000000f00117202 */ /* 0x000fc40000000f00 */
[----:B------:R-:W-:Y:S01]  /*c270*/  LEA.HI.X R19, R16, c[0x0][0x274], R19, 0x1, P0 ;  /* 0x00009d0010137a11 */ /* 0x000fe200000f0c13 */
[----:B------:R-:W-:-:S04]  /*c280*/  IMAD.MOV.U32 R16, RZ, RZ, R12 ;  /* 0x000000ffff107224 */ /* 0x000fc800078e000c */
[----:B------:R-:W-:Y:S01]  /*c290*/  IMAD.WIDE.U32 R16, R10, c[0x0][0x290], R16 ;  /* 0x0000a4000a107a25 */ /* 0x000fe200078e0010 */
[----:B------:R1:W3:Y:S03]  /*c2a0*/  SHFL.IDX PT, R21, R19, RZ, 0x1c1f ;  /* 0x001c1fff13157589 */ /* 0x0002e600000e0000 */
[----:B------:R-:W-:Y:S01]  /*c2b0*/  IMAD.IADD R11, R17, 0x1, R11 ;  /* 0x00000001110b7824 */ /* 0x000fe200078e020b */
[----:B------:R-:W-:-:S04]  /*c2c0*/  LEA R12, P0, R16, c[0x0][0x288], 0x1 ;  /* 0x0000a200100c7a11 */ /* 0x000fc800078008ff */
[----:B------:R-:W-:Y:S02]  /*c2d0*/  LEA.HI.X R18, R16, c[0x0][0x28c], R11, 0x1, P0 ;  /* 0x0000a30010127a11 */ /* 0x000fe400000f0c0b */
[----:B------:R-:W-:Y:S01]  /*c2e0*/  ISETP.GE.AND P0, PT, R9, R8, PT ;  /* 0x000000080900720c */ /* 0x000fe20003f06270 */
[----:B------:R1:W4:Y:S04]  /*c2f0*/  SHFL.IDX PT, R16, R12, RZ, 0x1c1f ;  /* 0x001c1fff0c107589 */ /* 0x00032800000e0000 */
[----:B------:R1:W1:Y:S08]  /*c300*/  SHFL.IDX PT, R17, R18, RZ, 0x1c1f ;  /* 0x001c1fff12117589 */ /* 0x00027000000e0000 */
[----:B------:R-:W-:Y:S05]  /*c310*/  @P0 BRA `(.L_x_1143) ;  /* 0x0000023000000947 */ /* 0x000fea0003800000 */
[C---:B--2---:R-:W-:Y:S01]  /*c320*/  ISETP.GE.AND P0, PT, R53.reuse, c[0x0][0x27c], PT ;  /* 0x00009f0035007a0c */ /* 0x044fe20003f06270 */
[----:B------:R-:W-:Y:S01]  /*c330*/  CS2R R74, SRZ ;  /* 0x00000000004a7805 */ /* 0x000fe2000001ff00 */
[----:B------:R-:W-:Y:S01]  /*c340*/  CS2R R72, SRZ ;  /* 0x0000000000487805 */ /* 0x000fe2000001ff00 */
[----:B------:R-:W-:Y:S01]  /*c350*/  CS2R R70, SRZ ;  /* 0x0000000000467805 */ /* 0x000fe2000001ff00 */
[----:B------:R-:W-:Y:S01]  /*c360*/  CS2R R68, SRZ ;  /* 0x0000000000447805 */ /* 0x000fe2000001ff00 */
[----:B------:R-:W-:-:S08]  /*c370*/  IADD3 R11, R53, 0x20, RZ ;  /* 0x00000020350b7810 */ /* 0x000fd00007ffe0ff */
[----:B---3--:R-:W-:-:S04]  /*c380*/  @!P0 IMAD.WIDE R22, R53, 0x2, R20 ;  /* 0x0000000235168825 */ /* 0x008fc800078e0214 */
[----:B-1--4-:R-:W-:Y:S01]  /*c390*/  @!P0 IMAD.WIDE R24, R53, 0x2, R16 ;  /* 0x0000000235188825 */ /* 0x012fe200078e0210 */
[----:B------:R1:W5:Y:S04]  /*c3a0*/  @!P0 LD.E.128 R72, [R22.64] ;  /* 0x0000000a16488980 */ /* 0x000368000c101d00 */
[----:B------:R2:W5:Y:S01]  /*c3b0*/  @!P0 LD.E.128 R68, [R24.64] ;  /* 0x0000000a18448980 */ /* 0x000562000c101d00 */
[----:B------:R-:W-:Y:S01]  /*c3c0*/  ISETP.GE.AND P0, PT, R11, c[0x0][0x27c], PT ;  /* 0x00009f000b007a0c */ /* 0x000fe20003f06270 */
[----:B------:R-:W-:Y:S01]  /*c3d0*/  CS2R R62, SRZ ;  /* 0x00000000003e7805 */ /* 0x000fe2000001ff00 */
[----:B------:R-:W-:Y:S01]  /*c3e0*/  CS2R R60, SRZ ;  /* 0x00000000003c7805 */ /* 0x000fe2000001ff00 */
[----:B------:R-:W-:Y:S01]  /*c3f0*/  CS2R R58, SRZ ;  /* 0x00000000003a7805 */ /* 0x000fe2000001ff00 */
[----:B------:R-:W-:-:S09]  /*c400*/  CS2R R56, SRZ ;  /* 0x0000000000387805 */ /* 0x000fd2000001ff00 */
[----:B------:R-:W-:-:S04]  /*c410*/  @!P0 SHF.R.S32.HI R10, RZ, 0x1f, R11 ;  /* 0x0000001fff0a8819 */ /* 0x000fc8000001140b */
[----:B------:R-:W-:-:S04]  /*c420*/  @!P0 LEA.HI R10, R10, R11, RZ, 0x3 ;  /* 0x0000000b0a0a8211 */ /* 0x000fc800078f18ff */
[----:B------:R-:W-:Y:S02]  /*c430*/  @!P0 LOP3.LUT R10, R10, 0xfffffff8, RZ, 0xc0, !PT ;  /* 0xfffffff80a0a8812 */ /* 0x000fe400078ec0ff */
[----:B------:R-:W-:-:S03]  /*c440*/  IADD3 R11, R53, 0x40, RZ ;  /* 0x00000040350b7810 */ /* 0x000fc60007ffe0ff */
[----:B-1----:R-:W-:-:S04]  /*c450*/  @!P0 IMAD.WIDE R22, R10, 0x2, R20 ;  /* 0x000000020a168825 */ /* 0x002fc800078e0214 */
[----:B--2---:R-:W-:Y:S01]  /*c460*/  @!P0 IMAD.WIDE R24, R10, 0x2, R16 ;  /* 0x000000020a188825 */ /* 0x004fe200078e0210 */
        /* <DEDUP_REMOVED lines=9> */
[----:B------:R-:W-:-:S05]  /*c500*/  @!P0 LOP3.LUT R10, R10, 0xfffffff8, RZ, 0xc0, !PT ;  /* 0xfffffff80a0a8812 */ /* 0x000fca00078ec0ff */
[----:B------:R-:W-:-:S04]  /*c510*/  @!P0 IMAD.WIDE R20, R10, 0x2, R20 ;  /* 0x000000020a148825 */ /* 0x000fc800078e0214 */
[----:B------:R-:W-:Y:S01]  /*c520*/  @!P0 IMAD.WIDE R10, R10, 0x2, R16 ;  /* 0x000000020a0a8825 */ /* 0x000fe200078e0210 */
[----:B------:R1:W5:Y:S04]  /*c530*/  @!P0 LD.E.128 R48, [R20.64] ;  /* 0x0000000a14308980 */ /* 0x000368000c101d00 */
[----:B------:R1:W5:Y:S02]  /*c540*/  @!P0 LD.E.128 R40, [R10.64] ;  /* 0x0000000a0a288980 */ /* 0x000364000c101d00 */
.L_x_1143:
[----:B--2---:R-:W-:Y:S05]  /*c550*/  BSYNC B0 ;  /* 0x0000000000007941 */ /* 0x004fea0003800000 */
.L_x_1142:
[----:B-1---5:R-:W-:Y:S01]  /*c560*/  IMAD.MOV.U32 R11, RZ, RZ, R50 ;  /* 0x000000ffff0b7224 */ /* 0x022fe200078e0032 */
[----:B------:R-:W-:Y:S01]  /*c570*/  IADD3 R9, R9, 0x40, RZ ;  /* 0x0000004009097810 */ /* 0x000fe20007ffe0ff */
[----:B------:R-:W-:Y:S01]  /*c580*/  IMAD.MOV.U32 R10, RZ, RZ, R51 ;  /* 0x000000ffff0a7224 */ /* 0x000fe200078e0033 */
[----:B------:R-:W1:Y:S01]  /*c590*/  SHFL.IDX PT, R14, R14, 0x1, 0x1c1f ;  /* 0x003c1f000e0e7f89 */ /* 0x000e6200000e0000 */
        /* <DEDUP_REMOVED lines=13> */
[----:B------:R-:W2:Y:S01]  /*c670*/  SHFL.IDX PT, R12, R12, 0x1, 0x1c1f ;  /* 0x003c1f000c0c7f89 */ /* 0x000ea200000e0000 */
[----:B----4-:R-:W-:Y:S01]  /*c680*/  IMAD.MOV.U32 R16, RZ, RZ, R71 ;  /* 0x000000ffff107224 */ /* 0x010fe200078e0047 */
        /* <DEDUP_REMOVED lines=8> */
[----:B------:R-:W-:Y:S01]  /*c710*/  MOV R11, R58 ;  /* 0x0000003a000b7202 */ /* 0x000fe20000000f00 */
[----:B------:R-:W-:Y:S01]  /*c720*/  IMAD.MOV.U32 R13, RZ, RZ, R73 ;  /* 0x000000ffff0d7224 */ /* 0x000fe200078e0049 */
[----:B------:R-:W-:Y:S01]  /*c730*/  PRMT R93, R16, 0x5410, R17 ;  /* 0x00005410105d7816 */ /* 0x000fe20000000011 */
        /* <DEDUP_REMOVED lines=12> */
[----:B------:R-:W-:Y:S01]  /*c800*/  CS2R R38, SRZ ;  /* 0x0000000000267805 */ /* 0x000fe2000001ff00 */
[----:B------:R-:W-:Y:S01]  /*c810*/  MOV R11, R68 ;  /* 0x00000044000b7202 */ /* 0x000fe20000000f00 */
[----:B------:R-:W4:Y:S01]  /*c820*/  SHFL.IDX PT, R15, R19, 0x1, 0x1c1f ;  /* 0x003c1f00130f7f89 */ /* 0x000f2200000e0000 */
[----:B------:R-:W-:Y:S01]  /*c830*/  CS2R R36, SRZ ;  /* 0x0000000000247805 */ /* 0x000fe2000001ff00 */
[----:B------:R-:W-:Y:S01]  /*c840*/  CS2R R22, SRZ ;  /* 0x0000000000167805 */ /* 0x000fe2000001ff00 */
[----:B------:R-:W-:Y:S01]  /*c850*/  PRMT R92, R10, 0x5410, R11 ;  /* 0x000054100a5c7816 */ /* 0x000fe2000000000b */
[----:B------:R3:W1:Y:S02]  /*c860*/  SHFL.IDX PT, R13, R18, 0x1, 0x1c1f ;  /* 0x003c1f00120d7f89 */ /* 0x00066400000e0000 */
[----:B---3--:R-:W-:Y:S01]  /*c870*/  CS2R R20, SRZ ;  /* 0x0000000000147805 */ /* 0x008fe2000001ff00 */
[----:B------:R-:W-:Y:S01]  /*c880*/  CS2R R16, SRZ ;  /* 0x0000000000107805 */ /* 0x000fe2000001ff00 */
[----:B------:R-:W-:Y:S01]  /*c890*/  CS2R R34, SRZ ;  /* 0x0000000000227805 */ /* 0x000fe2000001ff00 */
[----:B------:R-:W-:Y:S01]  /*c8a0*/  CS2R R32, SRZ ;  /* 0x0000000000207805 */ /* 0x000fe2000001ff00 */
[----:B------:R-:W-:Y:S01]  /*c8b0*/  CS2R R18, SRZ ;  /* 0x0000000000127805 */ /* 0x000fe2000001ff00 */
[----:B------:R-:W-:Y:S05]  /*c8c0*/  @P0 BRA `(.L_x_1145) ;  /* 0x0000023000000947 */ /* 0x000fea0003800000 */
[C---:B-12-4-:R-:W-:Y:S01]  /*c8d0*/  ISETP.GE.AND P0, PT, R53.reuse, c[0x0][0x27c], PT ;  /* 0x00009f0035007a0c */ /* 0x056fe20003f06270 */
        /* <DEDUP_REMOVED lines=19> */
[----:B------:R-:W-:Y:S01]  /*ca10*/  @!P0 IMAD.WIDE R46, R9, 0x2, R12 ;  /* 0x00000002092e8825 */ /* 0x000fe200078e020c */
[----:B------:R1:W5:Y:S04]  /*ca20*/  @!P0 LD.E.128 R24, [R20.64] ;  /* 0x0000000a14188980 */ /* 0x000368000c101d00 */
[----:B------:R3:W5:Y:S01]  /*ca30*/  @!P0 LD.E.128 R16, [R46.64] ;  /* 0x0000000a2e108980 */ /* 0x000762000c101d00 */
[----:B------:R-:W-:Y:S01]  /*ca40*/  ISETP.GE.AND P0, PT, R10, c[0x0][0x27c], PT ;  /* 0x00009f000a007a0c */ /* 0x000fe20003f06270 */
[----:B------:R-:W-:Y:S01]  /*ca50*/  CS2R R30, SRZ ;  /* 0x00000000001e7805 */ /* 0x000fe2000001ff00 */
[----:B------:R-:W-:Y:S01]  /*ca60*/  CS2R R28, SRZ ;  /* 0x00000000001c7805 */ /* 0x000fe2000001ff00 */
[----:B--2---:R-:W-:-:S10]  /*ca70*/  CS2R R22, SRZ ;  /* 0x0000000000167805 */ /* 0x004fd4000001ff00 */
        /* <DEDUP_REMOVED lines=8> */
.L_x_1145:
[----:B-12-4-:R-:W-:Y:S05]  /*cb00*/  BSYNC B0 ;  /* 0x0000000000007941 */ /* 0x016fea0003800000 */
.L_x_1144:
[----:B-----5:R-:W-:Y:S01]  /*cb10*/  IMAD.MOV.U32 R11, RZ, RZ, R30 ;  /* 0x000000ffff0b7224 */ /* 0x020fe200078e001e */
[----:B------:R-:W-:Y:S01]  /*cb20*/  IADD3 R79, R8, -UR15, RZ ;  /* 0x8000000f084f7c10 */ /* 0x000fe2000fffe0ff */
[----:B------:R-:W-:Y:S01]  /*cb30*/  IMAD.MOV.U32 R10, RZ, RZ, R31 ;  /* 0x000000ffff0a7224 */ /* 0x000fe200078e001f */
[----:B------:R-:W-:-:S04]  /*cb40*/  DEPBAR.LE SB0, 0x3 ;  /* 0x000080c00000791a */ /* 0x000fc80000000000 */
[----:B------:R-:W-:Y:S01]  /*cb50*/  IMAD.MOV.U32 R9, RZ, RZ, R28 ;  /* 0x000000ffff097224 */ /* 0x000fe200078e001c */
[----:B------:R-:W-:Y:S01]  /*cb60*/  PRMT R52, R10, 0x5410, R11 ;  /* 0x000054100a347816 */ /* 0x000fe2000000000b */
[----:B------:R-:W-:Y:S01]  /*cb70*/  IMAD.MOV.U32 R11, RZ, RZ, R26 ;  /* 0x000000ffff0b7224 */ /* 0x000fe200078e001a */
[----:B------:R-:W-:Y:S01]  /*cb80*/  IMNMX R79, R79, 0x80, PT ;  /* 0x000000804f4f7817 */ /* 0x000fe20003800200 */
[----:B------:R-:W-:Y:S01]  /*cb90*/  IMAD.MOV.U32 R10, RZ, RZ, R27 ;  /* 0x000000ffff0a7224 */ /* 0x000fe200078e001b */
[----:B---3--:R-:W-:Y:S01]  /*cba0*/  PRMT R47, R47, 0x5410, R9 ;  /* 0x000054102f2f7816 */ /* 0x008fe20000000009 */
        /* <DEDUP_REMOVED lines=17> */
[----:B------:R-:W-:-:S02]  /*ccc0*/  ISETP.GE.AND P0, PT, R78, R79, PT ;  /* 0x0000004f4e00720c */ /* 0x000fc40003f06270 */
[----:B------:R-:W-:Y:S01]  /*ccd0*/  PRMT R46, R10, 0x5410, R11 ;  /* 0x000054100a2e7816 */ /* 0x000fe2000000000b */
[----:B------:R-:W-:Y:S01]  /*cce0*/  IMAD.MOV.U32 R11, RZ, RZ, R18 ;  /* 0x000000ffff0b7224 */ /* 0x000fe200078e0012 */
[----:B------:R-:W-:Y:S01]  /*ccf0*/  PRMT R44, R44, 0x5410, R9 ;  /* 0x000054102c2c7816 */ /* 0x000fe20000000009 */
[----:B------:R-:W-:Y:S01]  /*cd00*/  IMAD.MOV.U32 R10, RZ, RZ, R19 ;  /* 0x000000ffff0a7224 */ /* 0x000fe200078e0013 */
[----:B------:R-:W-:Y:S01]  /*cd10*/  PRMT R64, R12, 0x7610, R64 ;  /* 0x000076100c407816 */ /* 0x000fe20000000040 */
[----:B------:R-:W-:Y:S02]  /*cd20*/  IMAD.MOV.U32 R9, RZ, RZ, R16 ;  /* 0x000000ffff097224 */ /* 0x000fe400078e0010 */
[----:B------:R-:W-:Y:S01]  /*cd30*/  IMAD.MOV.U32 R12, RZ, RZ, R37 ;  /* 0x000000ffff0c7224 */ /* 0x000fe200078e0025 */
[----:B------:R-:W-:Y:S01]  /*cd40*/  PRMT R55, R10, 0x5410, R11 ;  /* 0x000054100a377816 */ /* 0x000fe2000000000b */
[----:B------:R-:W-:Y:S01]  /*cd50*/  IMAD.MOV.U32 R10, RZ, RZ, R17 ;  /* 0x000000ffff0a7224 */ /* 0x000fe200078e0011 */
[----:B------:R-:W-:-:S02]  /*cd60*/  PRMT R54, R54, 0x5410, R9 ;  /* 0x0000541036367816 */ /* 0x000fc40000000009 */
[----:B------:R-:W-:Y:S02]  /*cd70*/  MOV R9, R34 ;  /* 0x0000002200097202 */ /* 0x000fe40000000f00 */
[----:B------:R-:W-:Y:S01]  /*cd80*/  PRMT R76, R12, 0x7610, R76 ;  /* 0x000076100c4c7816 */ /* 0x000fe2000000004c */
[----:B------:R-:W-:Y:S01]  /*cd90*/  IMAD.MOV.U32 R12, RZ, RZ, R21 ;  /* 0x000000ffff0c7224 */ /* 0x000fe200078e0015 */
[----:B------:R-:W-:Y:S01]  /*cda0*/  PRMT R54, R10, 0x7610, R54 ;  /* 0x000076100a367816 */ /* 0x000fe20000000036 */
[----:B------:R-:W-:Y:S01]  /*cdb0*/  IMAD.MOV.U32 R10, RZ, RZ, R35 ;  /* 0x000000ffff0a7224 */ /* 0x000fe200078e0023 */
[----:B------:R-:W-:Y:S01]  /*cdc0*/  PRMT R67, R67, 0x5410, R9 ;  /* 0x0000541043437816 */ /* 0x000fe20000000009 */
[----:B------:R-:W-:Y:S01]  /*cdd0*/  IMAD.MOV.U32 R9, RZ, RZ, R32 ;  /* 0x000000ffff097224 */ /* 0x000fe200078e0020 */
[----:B------:R-:W-:Y:S02]  /*cde0*/  PRMT R44, R12, 0x7610, R44 ;  /* 0x000076100c2c7816 */ /* 0x000fe4000000002c */
[----:B------:R-:W-:-:S02]  /*cdf0*/  PRMT R67, R10, 0x7610, R67 ;  /* 0x000076100a437816 */ /* 0x000fc40000000043 */
        /* <DEDUP_REMOVED lines=18> */
[----:B------:R-:W-:Y:S01]  /*cf20*/  HADD2.F32 R93, -RZ, R93.H1_H1 ;  /* 0x3000005dff5d7230 */ /* 0x000fe20000004100 */
[----:B------:R-:W-:Y:S01]  /*cf30*/  SHF.R.U32.HI R11, RZ, 0x3, R12 ;  /* 0x00000003ff0b7819 */ /* 0x000fe2000001160c */
[----:B------:R-:W-:Y:S01]  /*cf40*/  HADD2.F32 R95, -RZ, R95.H1_H1 ;  /* 0x3000005fff5f7230 */ /* 0x000fe20000004100 */
[----:B------:R-:W-:-:S02]  /*cf50*/  LOP3.LUT R8, R12, 0x38, R8, 0xf8, !PT ;  /* 0x000000380c087812 */ /* 0x000fc400078ef808 */
[----:B------:R-:W-:Y:S02]  /*cf60*/  SHF.L.U32 R9, R9, 0xa, RZ ;  /* 0x0000000a09097819 */ /* 0x000fe400000006ff */
[----:B------:R-:W-:Y:S02]  /*cf70*/  SHF.L.U32 R10, R6, 0x9, RZ ;  /* 0x00000009060a7819 */ /* 0x000fe400000006ff */
[----:B------:R-:W-:Y:S02]  /*cf80*/  LOP3.LUT R91, R12, 0x38, R53, 0xf8, !PT ;  /* 0x000000380c5b7812 */ /* 0x000fe400078ef835 */
[----:B------:R-:W-:Y:S02]  /*cf90*/  LOP3.LUT R8, R8, R11, RZ, 0x3c, !PT ;  /* 0x0000000b08087212 */ /* 0x000fe400078e3cff */
[----:B------:R-:W-:Y:S02]  /*cfa0*/  LOP3.LUT R9, R9, 0x7fffe000, RZ, 0xc0, !PT ;  /* 0x7fffe00009097812 */ /* 0x000fe400078ec0ff */
[----:B------:R-:W-:-:S02]  /*cfb0*/  LOP3.LUT R91, R10, R91, R11, 0xf6, !PT ;  /* 0x0000005b0a5b7212 */ /* 0x000fc400078ef60b */
[----:B------:R-:W-:Y:S02]  /*cfc0*/  IADD3 R8, R8, R9, R10 ;  /* 0x0000000908087210 */ /* 0x000fe40007ffe00a */
[----:B------:R-:W-:Y:S02]  /*cfd0*/  SHF.L.U32 R91, R91, 0x1, RZ ;  /* 0x000000015b5b7819 */ /* 0x000fe400000006ff */
[----:B------:R-:W-:Y:S02]  /*cfe0*/  SHF.L.U32 R90, R8, 0x1, RZ ;  /* 0x00000001085a7819 */ /* 0x000fe400000006ff */
[--C-:B------:R-:W-:Y:S01]  /*cff0*/  SHF.R.U32.HI R96, RZ, 0x10, R71.reuse ;  /* 0x00000010ff607819 */ /* 0x100fe20000011647 */
[----:B------:R-:W1:Y:S01]  /*d000*/  LDS.128 R12, [R91+0x18100] ;  /* 0x018100005b0c7984 */ /* 0x000e620000000c00 */
[----:B------:R-:W-:Y:S02]  /*d010*/  SHF.R.U64 R70, R70, 0x10, R71 ;  /* 0x0000001046467819 */ /* 0x000fe40000001247 */
[----:B------:R-:W-:Y:S01]  /*d020*/  SHF.R.U64 R71, R72, 0x10, R73 ;  /* 0x0000001048477819 */ /* 0x000fe20000001249 */
[----:B------:R-:W2:Y:S01]  /*d030*/  LDS.128 R8, [R90+0x18100] ;  /* 0x018100005a087984 */ /* 0x000ea20000000c00 */
[----:B------:R-:W-:Y:S01]  /*d040*/  SHF.R.U64 R74, R74, 0x10, R75 ;  /* 0x000000104a4a7819 */ /* 0x000fe2000000124b */
[----:B------:R-:W-:Y:S01]  /*d050*/  HADD2.F32 R96, -RZ, R96.H0_H0 ;  /* 0x20000060ff607230 */ /* 0x000fe20000004100 */
[----:B------:R-:W-:-:S02]  /*d060*/  SHF.R.U32.HI R72, RZ, 0x10, R73 ;  /* 0x00000010ff487819 */ /* 0x000fc40000011649 */
[----:B------:R-:W-:Y:S01]  /*d070*/  SHF.R.U32.HI R75, RZ, 0x10, R75 ;  /* 0x00000010ff4b7819 */ /* 0x000fe2000001164b */
[----:B------:R-:W-:Y:S01]  /*d080*/  HADD2.F32 R107, -RZ, R74.H0_H0 ;  /* 0x2000004aff6b7230 */ /* 0x000fe20000004100 */
[--C-:B------:R-:W-:Y:S02]  /*d090*/  SHF.R.U64 R68, R68, 0x10, R69.reuse ;  /* 0x0000001044447819 */ /* 0x100fe40000001245 */
[----:B------:R-:W-:Y:S01]  /*d0a0*/  SHF.R.U32.HI R69, RZ, 0x10, R69 ;  /* 0x00000010ff457819 */ /* 0x000fe20000011645 */
[----:B------:R-:W-:Y:S02]  /*d0b0*/  HADD2.F32 R112, -RZ, R75.H0_H0 ;  /* 0x2000004bff707230 */ /* 0x000fe40000004100 */
[--C-:B-1----:R-:W-:Y:S02]  /*d0c0*/  HADD2.F32 R73, -RZ, R15.reuse.H0_H0 ;  /* 0x2000000fff497230 */ /* 0x102fe40000004100 */
[----:B------:R-:W-:Y:S02]  /*d0d0*/  HADD2.F32 R15, -RZ, R15.H1_H1 ;  /* 0x3000000fff0f7230 */ /* 0x000fe40000004100 */
[--C-:B--2---:R-:W-:Y:S01]  /*d0e0*/  HADD2.F32 R101, -RZ, R11.reuse.H0_H0 ;  /* 0x2000000bff657230 */ /* 0x104fe20000004100 */
[----:B------:R-:W-:Y:S01]  /*d0f0*/  FMUL.FTZ R106, R73, R100 ;  /* 0x00000064496a7220 */ /* 0x000fe20000410000 */
[----:B------:R-:W-:Y:S01]  /*d100*/  HADD2.F32 R11, -RZ, R11.H1_H1 ;  /* 0x3000000bff0b7230 */ /* 0x000fe20000004100 */
[----:B------:R-:W-:Y:S01]  /*d110*/  FMUL.FTZ R110, R15, R96 ;  /* 0x000000600f6e7220 */ /* 0x000fe20000410000 */
[----:B------:R-:W-:Y:S01]  /*d120*/  HADD2.F32 R97, -RZ, R13.H0_H0 ;  /* 0x2000000dff617230 */ /* 0x000fe20000004100 */
[----:B------:R-:W-:Y:S01]  /*d130*/  FMUL.FTZ R100, R101, R100 ;  /* 0x0000006465647220 */ /* 0x000fe20000410000 */
[----:B------:R-:W-:Y:S01]  /*d140*/  HADD2.F32 R102, -RZ, R9.H0_H0 ;  /* 0x20000009ff667230 */ /* 0x000fe20000004100 */
[----:B------:R-:W-:Y:S01]  /*d150*/  FMUL.FTZ R96, R11, R96 ;  /* 0x000000600b607220 */ /* 0x000fe20000410000 */
[----:B------:R-:W-:Y:S01]  /*d160*/  HADD2.F32 R13, -RZ, R13.H1_H1 ;  /* 0x3000000dff0d7230 */ /* 0x000fe20000004100 */
[-C--:B------:R-:W-:Y:S01]  /*d170*/  FMUL.FTZ R75, R97, R105.reuse ;  /* 0x00000069614b7220 */ /* 0x080fe20000410000 */
        /* <DEDUP_REMOVED lines=15> */
[----:B------:R-:W-:Y:S01]  /*d270*/  FMUL.FTZ R9, R103, R92 ;  /* 0x0000005c67097220 */ /* 0x000fe20000410000 */
[----:B------:R-:W-:Y:S01]  /*d280*/  HADD2.F32 R8, -RZ, R10.H0_H0 ;  /* 0x2000000aff087230 */ /* 0x000fe20000004100 */
[----:B------:R-:W-:Y:S01]  /*d290*/  FFMA.FTZ R106, R101, R108, R106 ;  /* 0x0000006c656a7223 */ /* 0x000fe2000001006a */
        /* <DEDUP_REMOVED lines=14> */
[----:B------:R-:W-:Y:S02]  /*d380*/  FFMA.FTZ R100, R73, R108, -R100 ;  /* 0x0000006c49647223 */ /* 0x000fe40000010864 */
        /* <DEDUP_REMOVED lines=8> */
[----:B------:R-:W-:-:S02]  /*d410*/  FFMA.FTZ R101, R99, R8, -R101 ;  /* 0x0000000863657223 */ /* 0x000fc40000010865 */
[-C--:B------:R-:W-:Y:S02]  /*d420*/  FFMA.FTZ R14, R14, R107.reuse, -R103 ;  /* 0x0000006b0e0e7223 */ /* 0x080fe40000010867 */
        /* <DEDUP_REMOVED lines=8> */
.L_x_1149:
[----:B------:R-:W-:Y:S05]  /*d4b0*/  BSYNC B0 ;  /* 0x0000000000007941 */ /* 0x000fea0003800000 */
.L_x_1148:
        /* <DEDUP_REMOVED lines=18> */
[----:B------:R-:W-:Y:S01]  /*d5e0*/  LOP3.LUT R9, R9, 0x1c0, RZ, 0xc0, !PT ;  /* 0x000001c009097812 */ /* 0x000fe200078ec0ff */
[----:B------:R-:W-:Y:S01]  /*d5f0*/  HADD2.F32 R87, -RZ, R87.H1_H1 ;  /* 0x30000057ff577230 */ /* 0x000fe20000004100 */
[----:B------:R-:W-:Y:S01]  /*d600*/  SHF.R.S32.HI R13, RZ, 0x1f, R8 ;  /* 0x0000001fff0d7819 */ /* 0x000fe20000011408 */
[----:B------:R-:W-:Y:S01]  /*d610*/  HADD2.F32 R89, -RZ, R89.H1_H1 ;  /* 0x30000059ff597230 */ /* 0x000fe20000004100 */
[----:B------:R-:W-:-:S02]  /*d620*/  LOP3.LUT R11, R11, 0x7fffe000, RZ, 0xc0, !PT ;  /* 0x7fffe0000b0b7812 */ /* 0x000fc400078ec0ff */
[----:B------:R-:W-:Y:S01]  /*d630*/  LEA.HI R13, R13, R8, RZ, 0x3 ;  /* 0x000000080d0d7211 */ /* 0x000fe200078f18ff */
[----:B------:R-:W-:Y:S01]  /*d640*/  IMAD.SHL.U32 R8, R8, 0x8, RZ ;  /* 0x0000000808087824 */ /* 0x000fe200078e00ff */
[----:B------:R-:W-:Y:S02]  /*d650*/  LOP3.LUT R15, R9, 0x38, R10, 0xf8, !PT ;  /* 0x00000038090f7812 */ /* 0x000fe400078ef80a */
[----:B------:R-:W-:Y:S02]  /*d660*/  SHF.L.U32 R13, R13, 0xa, RZ ;  /* 0x0000000a0d0d7819 */ /* 0x000fe400000006ff */
[----:B------:R-:W-:Y:S02]  /*d670*/  SHF.R.U32.HI R10, RZ, 0x3, R9 ;  /* 0x00000003ff0a7819 */ /* 0x000fe40000011609 */
[----:B------:R-:W-:Y:S02]  /*d680*/  LEA R12, R6, R11, 0x9 ;  /* 0x0000000b060c7211 */ /* 0x000fe400078e48ff */
[----:B------:R-:W-:-:S02]  /*d690*/  LOP3.LUT R11, R9, 0x38, R8, 0xf8, !PT ;  /* 0x00000038090b7812 */ /* 0x000fc400078ef808 */
[----:B------:R-:W-:Y:S02]  /*d6a0*/  LOP3.LUT R9, R13, 0x7fffe000, RZ, 0xc0, !PT ;  /* 0x7fffe0000d097812 */ /* 0x000fe400078ec0ff */
[-C--:B------:R-:W-:Y:S02]  /*d6b0*/  LOP3.LUT R15, R15, R10.reuse, RZ, 0x3c, !PT ;  /* 0x0000000a0f0f7212 */ /* 0x080fe400078e3cff */
[----:B------:R-:W-:Y:S01]  /*d6c0*/  LOP3.LUT R8, R11, R10, RZ, 0x3c, !PT ;  /* 0x0000000a0b087212 */ /* 0x000fe200078e3cff */
[----:B------:R-:W-:Y:S01]  /*d6d0*/  IMAD R9, R6, 0x200, R9 ;  /* 0x0000020006097824 */ /* 0x000fe200078e0209 */
[----:B------:R-:W-:Y:S01]  /*d6e0*/  SHF.R.U32.HI R70, RZ, 0x10, R57 ;  /* 0x00000010ff467819 */ /* 0x000fe20000011639 */
[----:B------:R-:W-:Y:S01]  /*d6f0*/  IMAD.IADD R12, R12, 0x1, R15 ;  /* 0x000000010c0c7824 */ /* 0x000fe200078e020f */
[--C-:B------:R-:W-:Y:S02]  /*d700*/  SHF.R.U64 R60, R60, 0x10, R61.reuse ;  /* 0x000000103c3c7819 */ /* 0x100fe4000000123d */
        /* <DEDUP_REMOVED lines=40> */
[----:B------:R-:W-:Y:S01]  /*d990*/  FMUL.FTZ R90, R11, R90 ;  /* 0x0000005a0b5a7220 */ /* 0x000fe20000410000 */
[----:B------:R-:W-:Y:S01]  /*d9a0*/  HADD2.F32 R8, -RZ, R10.H0_H0 ;  /* 0x2000000aff087230 */ /* 0x000fe20000004100 */
[C---:B------:R-:W-:Y:S01]  /*d9b0*/  FMUL.FTZ R74, R75.reuse, R74 ;  /* 0x0000004a4b4a7220 */ /* 0x040fe20000410000 */
[----:B------:R-:W-:Y:S01]  /*d9c0*/  HADD2.F32 R14, -RZ, R14.H1_H1 ;  /* 0x3000000eff0e7230 */ /* 0x000fe20000004100 */
[----:B------:R-:W-:Y:S01]  /*d9d0*/  FFMA.FTZ R94, R75, R96, R94 ;  /* 0x000000604b5e7223 */ /* 0x000fe2000001005e */
[----:B------:R-:W-:Y:S01]  /*d9e0*/  HADD2.F32 R75, -RZ, R58.H0_H0 ;  /* 0x2000003aff4b7230 */ /* 0x000fe20000004100 */
[----:B------:R-:W-:Y:S01]  /*d9f0*/  FFMA.FTZ R11, R11, R106, R62 ;  /* 0x0000006a0b0b7223 */ /* 0x000fe2000001003e */
[----:B------:R-:W-:Y:S01]  /*da00*/  HADD2.F32 R62, -RZ, R56.H0_H0 ;  /* 0x20000038ff3e7230 */ /* 0x000fe20000004100 */
[-C--:B------:R-:W-:Y:S01]  /*da10*/  FMUL.FTZ R9, R12, R87.reuse ;  /* 0x000000570c097220 */ /* 0x080fe20000410000 */
[----:B------:R-:W-:Y:S01]  /*da20*/  HADD2.F32 R10, -RZ, R10.H1_H1 ;  /* 0x3000000aff0a7230 */ /* 0x000fe20000004100 */
[C---:B------:R-:W-:Y:S01]  /*da30*/  FMUL.FTZ R87, R8.reuse, R87 ;  /* 0x0000005708577220 */ /* 0x040fe20000410000 */
[----:B------:R-:W-:Y:S01]  /*da40*/  F2FP.PACK_AB R11, R11, R102 ;  /* 0x000000660b0b723e */ /* 0x000fe200000000ff */
[----:B------:R-:W-:Y:S01]  /*da50*/  FFMA.FTZ R56, R8, R89, R9 ;  /* 0x0000005908387223 */ /* 0x000fe20000010009 */
[----:B------:R-:W-:Y:S01]  /*da60*/  HADD2.F32 R9, -RZ, R57.H0_H0 ;  /* 0x20000039ff097230 */ /* 0x000fe20000004100 */
[----:B------:R-:W-:-:S02]  /*da70*/  FMUL.FTZ R93, R73, R62 ;  /* 0x0000003e495d7220 */ /* 0x000fc40000410000 */
[-C--:B------:R-:W-:Y:S02]  /*da80*/  FMUL.FTZ R57, R14, R75.reuse ;  /* 0x0000004b0e397220 */ /* 0x080fe40000410000 */
[----:B------:R-:W-:Y:S02]  /*da90*/  FMUL.FTZ R62, R92, R62 ;  /* 0x0000003e5c3e7220 */ /* 0x000fe40000410000 */
[----:B------:R-:W-:Y:S02]  /*daa0*/  FMUL.FTZ R75, R10, R75 ;  /* 0x0000004b0a4b7220 */ /* 0x000fe40000410000 */
[----:B------:R-:W-:Y:S02]  /*dab0*/  FFMA.FTZ R87, R12, R89, -R87 ;  /* 0x000000590c577223 */ /* 0x000fe40000010857 */
        /* <DEDUP_REMOVED lines=18> */
.L_x_1151:
[----:B------:R-:W-:Y:S05]  /*dbe0*/  BSYNC B0 ;  /* 0x0000000000007941 */ /* 0x000fea0003800000 */
.L_x_1150:
        /* <DEDUP_REMOVED lines=33> */
[----:B------:R-:W-:Y:S01]  /*de00*/  SHF.R.U64 R40, R40, 0x10, R41 ;  /* 0x0000001028287819 */ /* 0x000fe20000001229 */
[----:B------:R-:W-:Y:S01]  /*de10*/  IMAD.IADD R12, R12, 0x1, R15 ;  /* 0x000000010c0c7824 */ /* 0x000fe200078e020f */
[----:B------:R-:W-:Y:S02]  /*de20*/  SHF.R.U32.HI R58, RZ, 0x10, R41 ;  /* 0x00000010ff3a7819 */ /* 0x000fe40000011629 */
[----:B------:R-:W-:-:S02]  /*de30*/  IADD3 R8, R9, R8, RZ ;  /* 0x0000000809087210 */ /* 0x000fc40007ffe0ff */
[----:B------:R-:W-:Y:S01]  /*de40*/  SHF.L.U32 R57, R12, 0x1, RZ ;  /* 0x000000010c397819 */ /* 0x000fe200000006ff */
[----:B------:R-:W-:Y:S01]  /*de50*/  HADD2.F32 R58, -RZ, R58.H0_H0 ;  /* 0x2000003aff3a7230 */ /* 0x000fe20000004100 */
[--C-:B------:R-:W-:Y:S01]  /*de60*/  SHF.R.U64 R41, R50, 0x10, R51.reuse ;  /* 0x0000001032297819 */ /* 0x100fe20000001233 */
[----:B------:R-:W-:Y:S01]  /*de70*/  IMAD.SHL.U32 R56, R8, 0x2, RZ ;  /* 0x0000000208387824 */ /* 0x000fe200078e00ff */
[----:B------:R-:W-:Y:S01]  /*de80*/  SHF.R.U32.HI R50, RZ, 0x10, R51 ;  /* 0x00000010ff327819 */ /* 0x000fe20000011633 */
[----:B------:R-:W1:Y:S01]  /*de90*/  LDS.128 R12, [R57+0x18100] ;  /* 0x01810000390c7984 */ /* 0x000e620000000c00 */
[--C-:B------:R-:W-:Y:S02]  /*dea0*/  SHF.R.U64 R48, R48, 0x10, R49.reuse ;  /* 0x0000001030307819 */ /* 0x100fe40000001231 */
[----:B------:R-:W-:Y:S01]  /*deb0*/  SHF.R.U32.HI R49, RZ, 0x10, R49 ;  /* 0x00000010ff317819 */ /* 0x000fe20000011631 */
[----:B------:R-:W2:Y:S01]  /*dec0*/  LDS.128 R8, [R56+0x18100] ;  /* 0x0181000038087984 */ /* 0x000ea20000000c00 */
[--C-:B------:R-:W-:Y:S01]  /*ded0*/  SHF.R.U64 R42, R42, 0x10, R43.reuse ;  /* 0x000000102a2a7819 */ /* 0x100fe2000000122b */
[----:B------:R-:W-:Y:S01]  /*dee0*/  HADD2.F32 R94, -RZ, R50.H0_H0 ;  /* 0x20000032ff5e7230 */ /* 0x000fe20000004100 */
[----:B------:R-:W-:Y:S01]  /*def0*/  SHF.R.U32.HI R43, RZ, 0x10, R43 ;  /* 0x00000010ff2b7819 */ /* 0x000fe2000001162b */
[----:B------:R-:W-:-:S02]  /*df00*/  HADD2.F32 R88, -RZ, R49.H0_H0 ;  /* 0x20000031ff587230 */ /* 0x000fc40000004100 */
        /* <DEDUP_REMOVED lines=26> */
[----:B------:R-:W-:Y:S01]  /*e0b0*/  FFMA.FTZ R72, R63, R74, R72 ;  /* 0x0000004a3f487223 */ /* 0x000fe20000010048 */
[----:B------:R-:W-:Y:S01]  /*e0c0*/  HADD2.F32 R14, -RZ, R14.H1_H1 ;  /* 0x3000000eff0e7230 */ /* 0x000fe20000004100 */
[----:B------:R-:W-:Y:S01]  /*e0d0*/  FMUL.FTZ R9, R12, R83 ;  /* 0x000000530c097220 */ /* 0x000fe20000410000 */
[----:B------:R-:W-:Y:S01]  /*e0e0*/  HADD2.F32 R43, -RZ, R40.H0_H0 ;  /* 0x20000028ff2b7230 */ /* 0x000fe20000004100 */
[----:B------:R-:W-:Y:S01]  /*e0f0*/  FMUL.FTZ R50, R15, R68 ;  /* 0x000000440f327220 */ /* 0x000fe20000410000 */
[----:B------:R-:W-:Y:S01]  /*e100*/  HADD2.F32 R63, -RZ, R42.H0_H0 ;  /* 0x2000002aff3f7230 */ /* 0x000fe20000004100 */
[C---:B------:R-:W-:Y:S01]  /*e110*/  FFMA.FTZ R40, R8.reuse, R85, R9 ;  /* 0x0000005508287223 */ /* 0x040fe20000010009 */
[----:B------:R-:W-:Y:S01]  /*e120*/  HADD2.F32 R11, -RZ, R11.H1_H1 ;  /* 0x3000000bff0b7230 */ /* 0x000fe20000004100 */
[----:B------:R-:W-:Y:S01]  /*e130*/  FMUL.FTZ R83, R8, R83 ;  /* 0x0000005308537220 */ /* 0x000fe20000410000 */
[----:B------:R-:W-:Y:S01]  /*e140*/  HADD2.F32 R10, -RZ, R10.H1_H1 ;  /* 0x3000000aff0a7230 */ /* 0x000fe20000004100 */
[----:B------:R-:W-:Y:S01]  /*e150*/  FMUL.FTZ R71, R61, R43 ;  /* 0x0000002b3d477220 */ /* 0x000fe20000410000 */
        /* <DEDUP_REMOVED lines=18> */
[----:B------:R-:W-:Y:S01]  /*e280*/  F2FP.PACK_AB R14, R14, R83 ;  /* 0x000000530e0e723e */ /* 0x000fe200000000ff */
[----:B------:R-:W-:Y:S01]  /*e290*/  FFMA.FTZ R41, R10, R9, R41 ;  /* 0x000000090a297223 */ /* 0x000fe20000010029 */
[----:B------:R-:W-:-:S02]  /*e2a0*/  F2FP.PACK_AB R11, R11, R90 ;  /* 0x0000005a0b0b723e */ /* 0x000fc400000000ff */
[----:B------:R-:W-:Y:S01]  /*e2b0*/  F2FP.PACK_AB R9, R49, R72 ;  /* 0x000000483109723e */ /* 0x000fe200000000ff */
[----:B------:R1:W-:Y:S01]  /*e2c0*/  STS.128 [R57+0x18100], R12 ;  /* 0x0181000c39007388 */ /* 0x0003e20000000c00 */
[----:B------:R-:W-:Y:S02]  /*e2d0*/  F2FP.PACK_AB R8, R8, R69 ;  /* 0x000000450808723e */ /* 0x000fe400000000ff */
[----:B------:R-:W-:-:S05]  /*e2e0*/  F2FP.PACK_AB R10, R41, R40 ;  /* 0x00000028290a723e */ /* 0x000fca00000000ff */
[----:B------:R1:W-:Y:S02]  /*e2f0*/  STS.128 [R56+0x18100], R8 ;  /* 0x0181000838007388 */ /* 0x0003e40000000c00 */
.L_x_1147:
[----:B------:R-:W-:Y:S05]  /*e300*/  BSYNC B1 ;  /* 0x0000000000017941 */ /* 0x000fea0003800000 */
.L_x_1146:
        /* <DEDUP_REMOVED lines=41> */
[----:B------:R-:W-:Y:S01]  /*e5a0*/  SHF.R.U64 R38, R38, 0x10, R39 ;  /* 0x0000001026267819 */ /* 0x000fe20000001227 */
[----:B------:R-:W-:Y:S01]  /*e5b0*/  HADD2.F32 R61, -RZ, R34.H0_H0 ;  /* 0x20000022ff3d7230 */ /* 0x000fe20000004100 */
[----:B------:R-:W-:-:S02]  /*e5c0*/  SHF.R.U32.HI R36, RZ, 0x10, R37 ;  /* 0x00000010ff247819 */ /* 0x000fc40000011625 */
[----:B------:R-:W-:Y:S02]  /*e5d0*/  SHF.R.U32.HI R39, RZ, 0x10, R39 ;  /* 0x00000010ff277819 */ /* 0x000fe40000011627 */
[--C-:B------:R-:W-:Y:S02]  /*e5e0*/  SHF.R.U64 R32, R32, 0x10, R33.reuse ;  /* 0x0000001020207819 */ /* 0x100fe40000001221 */
        /* <DEDUP_REMOVED lines=21> */
[----:B------:R-:W-:Y:S01]  /*e740*/  FMUL.FTZ R33, R48, R66 ;  /* 0x0000004230217220 */ /* 0x000fe20000410000 */
[----:B------:R-:W-:Y:S01]  /*e750*/  HADD2.F32 R56, -RZ, R36.H0_H0 ;  /* 0x20000024ff387230 */ /* 0x000fe20000004100 */
[----:B------:R-:W-:Y:S01]  /*e760*/  FMUL.FTZ R36, R13, R68 ;  /* 0x000000440d247220 */ /* 0x000fe20000410000 */
[----:B------:R-:W-:Y:S01]  /*e770*/  HADD2.F32 R12, -RZ, R14.H0_H0 ;  /* 0x2000000eff0c7230 */ /* 0x000fe20000004100 */
[----:B------:R-:W-:Y:S01]  /*e780*/  FFMA.FTZ R60, R51, R62, R60 ;  /* 0x0000003e333c7223 */ /* 0x000fe2000001003c */
[--C-:B------:R-:W-:Y:S01]  /*e790*/  HADD2.F32 R57, -RZ, R8.reuse.H0_H0 ;  /* 0x20000008ff397230 */ /* 0x100fe20000004100 */
[C---:B------:R-:W-:Y:S01]  /*e7a0*/  FMUL.FTZ R68, R9.reuse, R68 ;  /* 0x0000004409447220 */ /* 0x040fe20000410000 */
        /* <DEDUP_REMOVED lines=13> */
[----:B------:R-:W-:Y:S01]  /*e880*/  FMUL.FTZ R63, R49, R57 ;  /* 0x00000039313f7220 */ /* 0x000fe20000410000 */
[----:B------:R-:W-:Y:S01]  /*e890*/  HADD2.F32 R51, -RZ, R38.H0_H0 ;  /* 0x20000026ff337230 */ /* 0x000fe20000004100 */
        /* <DEDUP_REMOVED lines=22> */
.L_x_1153:
[----:B------:R-:W-:Y:S05]  /*ea00*/  BSYNC B0 ;  /* 0x0000000000007941 */ /* 0x000fea0003800000 */
.L_x_1152:
        /* <DEDUP_REMOVED lines=15> */
[----:B------:R-:W-:Y:S01]  /*eb00*/  IMAD.SHL.U32 R9, R9, 0x40, RZ ;  /* 0x0000004009097824 */ /* 0x000fe200078e00ff */
[----:B------:R-:W-:Y:S01]  /*eb10*/  LEA.HI R13, R13, R8, RZ, 0x1d ;  /* 0x000000080d0d7211 */ /* 0x000fe200078fe8ff */
[----:B------:R-:W-:Y:S01]  /*eb20*/  HADD2.F32 R54, -RZ, R54.H1_H1 ;  /* 0x30000036ff367230 */ /* 0x000fe20000004100 */
[----:B------:R-:W-:Y:S01]  /*eb30*/  LOP3.LUT R14, R14, 0x1c0, RZ, 0xc0, !PT ;  /* 0x000001c00e0e7812 */ /* 0x000fe200078ec0ff */
[--C-:B------:R-:W-:Y:S01]  /*eb40*/  HADD2.F32 R50, -RZ, R64.reuse.H0_H0 ;  /* 0x20000040ff327230 */ /* 0x100fe20000004100 */
[----:B------:R-:W-:Y:S01]  /*eb50*/  SHF.R.S32.HI R8, RZ, 0x1f, R13 ;  /* 0x0000001fff087819 */ /* 0x000fe2000001140d */
[----:B------:R-:W-:Y:S01]  /*eb60*/  IMAD.SHL.U32 R11, R13, 0x8, RZ ;  /* 0x000000080d0b7824 */ /* 0x000fe200078e00ff */
[----:B------:R-:W-:Y:S01]  /*eb70*/  SHF.L.U32 R12, R12, 0x7, RZ ;  /* 0x000000070c0c7819 */ /* 0x000fe200000006ff */
[----:B------:R-:W-:Y:S01]  /*eb80*/  HADD2.F32 R64, -RZ, R64.H1_H1 ;  /* 0x30000040ff407230 */ /* 0x000fe20000004100 */
[----:B------:R-:W-:Y:S01]  /*eb90*/  LOP3.LUT R15, R14, 0x38, R15, 0xf8, !PT ;  /* 0x000000380e0f7812 */ /* 0x000fe200078ef80f */
[----:B------:R-:W-:Y:S01]  /*eba0*/  HADD2.F32 R55, -RZ, R55.H1_H1 ;  /* 0x30000037ff377230 */ /* 0x000fe20000004100 */
[----:B------:R-:W-:Y:S01]  /*ebb0*/  SHF.R.U32.HI R10, RZ, 0x3, R14 ;  /* 0x00000003ff0a7819 */ /* 0x000fe2000001160e */
[----:B------:R-:W-:Y:S01]  /*ebc0*/  HADD2.F32 R65, -RZ, R65.H1_H1 ;  /* 0x30000041ff417230 */ /* 0x000fe20000004100 */
        /* <DEDUP_REMOVED lines=20> */
[--C-:B------:R-:W-:Y:S01]  /*ed10*/  SHF.R.U64 R17, R26, 0x10, R27.reuse ;  /* 0x000000101a117819 */ /* 0x100fe2000000121b */
[----:B------:R-:W-:Y:S01]  /*ed20*/  HADD2.F32 R58, -RZ, R25.H0_H0 ;  /* 0x20000019ff3a7230 */ /* 0x000fe20000004100 */
[----:B------:R-:W-:Y:S02]  /*ed30*/  SHF.R.U32.HI R26, RZ, 0x10, R27 ;  /* 0x00000010ff1a7819 */ /* 0x000fe4000001161b */
[--C-:B------:R-:W-:Y:S02]  /*ed40*/  SHF.R.U64 R18, R18, 0x10, R19.reuse ;  /* 0x0000001012127819 */ /* 0x100fe40000001213 */
[----:B------:R-:W-:Y:S01]  /*ed50*/  SHF.R.U32.HI R19, RZ, 0x10, R19 ;  /* 0x00000010ff137819 */ /* 0x000fe20000011613 */
[----:B------:R-:W-:-:S02]  /*ed60*/  HADD2.F32 R66, -RZ, R26.H0_H0 ;  /* 0x2000001aff427230 */ /* 0x000fc40000004100 */
[--C-:B-1----:R-:W-:Y:S02]  /*ed70*/  HADD2.F32 R35, -RZ, R13.reuse.H1_H1 ;  /* 0x3000000dff237230 */ /* 0x102fe40000004100 */
[----:B------:R-:W-:Y:S02]  /*ed80*/  HADD2.F32 R27, -RZ, R13.H0_H0 ;  /* 0x2000000dff1b7230 */ /* 0x000fe40000004100 */
[----:B------:R-:W-:Y:S01]  /*ed90*/  HADD2.F32 R13, -RZ, R15.H0_H0 ;  /* 0x2000000fff0d7230 */ /* 0x000fe20000004100 */
[----:B------:R-:W-:Y:S01]  /*eda0*/  FMUL.FTZ R25, R35, R34 ;  /* 0x0000002223197220 */ /* 0x000fe20000410000 */
[----:B------:R-:W-:Y:S01]  /*edb0*/  HADD2.F32 R36, -RZ, R12.H0_H0 ;  /* 0x2000000cff247230 */ /* 0x000fe20000004100 */
[----:B------:R-:W-:Y:S01]  /*edc0*/  FMUL.FTZ R48, R27, R38 ;  /* 0x000000261b307220 */ /* 0x000fe20000410000 */
[--C-:B--2---:R-:W-:Y:S01]  /*edd0*/  HADD2.F32 R40, -RZ, R9.reuse.H1_H1 ;  /* 0x30000009ff287230 */ /* 0x104fe20000004100 */
[----:B------:R-:W-:Y:S01]  /*ede0*/  FMUL.FTZ R60, R13, R56 ;  /* 0x000000380d3c7220 */ /* 0x000fe20000410000 */
[----:B------:R-:W-:-:S02]  /*edf0*/  HADD2.F32 R39, -RZ, R9.H0_H0 ;  /* 0x20000009ff277230 */ /* 0x000fc40000004100 */
[----:B------:R-:W-:Y:S01]  /*ee00*/  HADD2.F32 R9, -RZ, R11.H0_H0 ;  /* 0x2000000bff097230 */ /* 0x000fe20000004100 */
[C---:B------:R-:W-:Y:S01]  /*ee10*/  FMUL.FTZ R34, R40.reuse, R34 ;  /* 0x0000002228227220 */ /* 0x040fe20000410000 */
[----:B------:R-:W-:Y:S01]  /*ee20*/  HADD2.F32 R15, -RZ, R15.H1_H1 ;  /* 0x3000000fff0f7230 */ /* 0x000fe20000004100 */
[----:B------:R-:W-:Y:S01]  /*ee30*/  FFMA.FTZ R25, R40, R58, R25 ;  /* 0x0000003a28197223 */ /* 0x000fe20000010019 */
[----:B------:R-:W-:Y:S01]  /*ee40*/  HADD2.F32 R40, -RZ, R19.H0_H0 ;  /* 0x20000013ff287230 */ /* 0x000fe20000004100 */
[C---:B------:R-:W-:Y:S01]  /*ee50*/  FMUL.FTZ R56, R9.reuse, R56 ;  /* 0x0000003809387220 */ /* 0x040fe20000410000 */
[----:B------:R-:W-:Y:S01]  /*ee60*/  HADD2.F32 R41, -RZ, R8.H0_H0 ;  /* 0x20000008ff297230 */ /* 0x000fe20000004100 */
[----:B------:R-:W-:Y:S01]  /*ee70*/  FFMA.FTZ R60, R9, R62, R60 ;  /* 0x0000003e093c7223 */ /* 0x000fe2000001003c */
[----:B------:R-:W-:Y:S01]  /*ee80*/  HADD2.F32 R37, -RZ, R12.H1_H1 ;  /* 0x3000000cff257230 */ /* 0x000fe20000004100 */
[----:B------:R-:W-:Y:S01]  /*ee90*/  FMUL.FTZ R9, R36, R54 ;  /* 0x0000003624097220 */ /* 0x000fe20000410000 */
[----:B------:R-:W-:Y:S01]  /*eea0*/  HADD2.F32 R11, -RZ, R11.H1_H1 ;  /* 0x3000000bff0b7230 */ /* 0x000fe20000004100 */
[----:B------:R-:W-:Y:S01]  /*eeb0*/  FMUL.FTZ R26, R15, R40 ;  /* 0x000000280f1a7220 */ /* 0x000fe20000410000 */
[----:B------:R-:W-:Y:S01]  /*eec0*/  HADD2.F32 R12, -RZ, R14.H0_H0 ;  /* 0x2000000eff0c7230 */ /* 0x000fe20000004100 */
[----:B------:R-:W-:Y:S01]  /*eed0*/  FMUL.FTZ R19, R41, R54 ;  /* 0x0000003629137220 */ /* 0x000fe20000410000 */
[----:B------:R-:W-:Y:S01]  /*eee0*/  HADD2.F32 R42, -RZ, R8.H1_H1 ;  /* 0x30000008ff2a7230 */ /* 0x000fe20000004100 */
[----:B------:R-:W-:Y:S01]  /*eef0*/  FMUL.FTZ R40, R11, R40 ;  /* 0x000000280b287220 */ /* 0x000fe20000410000 */
[----:B------:R-:W-:Y:S01]  /*ef00*/  HADD2.F32 R8, -RZ, R10.H0_H0 ;  /* 0x2000000aff087230 */ /* 0x000fe20000004100 */
        /* <DEDUP_REMOVED lines=9> */
[C---:B------:R-:W-:Y:S01]  /*efa0*/  FMUL.FTZ R55, R8.reuse, R55 ;  /* 0x0000003708377220 */ /* 0x040fe20000410000 */
[----:B------:R-:W-:Y:S01]  /*efb0*/  F2FP.PACK_AB R11, R11, R60 ;  /* 0x0000003c0b0b723e */ /* 0x000fe200000000ff */
[----:B------:R-:W-:Y:S01]  /*efc0*/  FFMA.FTZ R16, R8, R65, R9 ;  /* 0x0000004108107223 */ /* 0x000fe20000010009 */
[----:B------:R-:W-:Y:S01]  /*efd0*/  HADD2.F32 R9, -RZ, R17.H0_H0 ;  /* 0x20000011ff097230 */ /* 0x000fe20000004100 */
[-C--:B------:R-:W-:Y:S02]  /*efe0*/  FMUL.FTZ R43, R37, R26.reuse ;  /* 0x0000001a252b7220 */ /* 0x080fe40000410000 */
[-C--:B------:R-:W-:Y:S02]  /*eff0*/  FMUL.FTZ R17, R14, R39.reuse ;  /* 0x000000270e117220 */ /* 0x080fe40000410000 */
[----:B------:R-:W-:Y:S02]  /*f000*/  FMUL.FTZ R26, R42, R26 ;  /* 0x0000001a2a1a7220 */ /* 0x000fe40000410000 */
[----:B------:R-:W-:-:S02]  /*f010*/  FMUL.FTZ R39, R10, R39 ;  /* 0x000000270a277220 */ /* 0x000fc40000410000 */
[----:B------:R-:W-:Y:S02]  /*f020*/  FFMA.FTZ R55, R12, R65, -R55 ;  /* 0x000000410c377223 */ /* 0x000fe40000010837 */
        /* <DEDUP_REMOVED lines=18> */
.L_x_1155:
[----:B------:R-:W-:Y:S05]  /*f150*/  BSYNC B0 ;  /* 0x0000000000007941 */ /* 0x000fea0003800000 */
.L_x_1154:
        /* <DEDUP_REMOVED lines=12> */
[--C-:B------:R-:W-:Y:S01]  /*f220*/  HADD2.F32 R42, -RZ, R47.reuse.H0_H0 ;  /* 0x2000002fff2a7230 */ /* 0x100fe20000004100 */
        /* <DEDUP_REMOVED lines=102> */
.L_x_1131:
[----:B------:R-:W-:Y:S05]  /*f890*/  BSYNC B2 ;  /* 0x0000000000027941 */ /* 0x000fea0003800000 */
.L_x_1113:
[----:B------:R-:W-:-:S04]  /*f8a0*/  DEPBAR.LE SB0, 0x2 ;  /* 0x000080800000791a */ /* 0x000fc80000000000 */
[----:B------:R-:W-:Y:S01]  /*f8b0*/  IMAD.MOV.U32 R184, RZ, RZ, 0x20 ;  /* 0x00000020ffb87424 */ /* 0x000fe200078e00ff */
[----:B------:R-:W-:Y:S01]  /*f8c0*/  BAR.SYNC.DEFER_BLOCKING 0x0 ;  /* 0x0000000000007b1d */ /* 0x000fe20000010000 */
[----:B------:R-:W-:Y:S01]  /*f8d0*/  LOP3.LUT P0, RZ, R132, 0x2, RZ, 0xc0, !PT ;  /* 0x0000000284ff7812 */ /* 0x000fe2000780c0ff */
[----:B------:R-:W-:Y:S01]  /*f8e0*/  IMAD.SHL.U32 R187, R5, 0x2, RZ ;  /* 0x0000000205bb7824 */ /* 0x000fe200078e00ff */
[----:B------:R-:W-:Y:S01]  /*f8f0*/  SHF.L.U32 R186, R2, 0x1, RZ ;  /* 0x0000000102ba7819 */ /* 0x000fe200000006ff */
[----:B------:R-:W-:Y:S01]  /*f900*/  IMAD.SHL.U32 R48, R0, 0x2, RZ ;  /* 0x0000000200307824 */ /* 0x000fe200078e00ff */
[----:B------:R-:W-:Y:S02]  /*f910*/  SEL R184, R184, 0xffffffe0, !P0 ;  /* 0xffffffe0b8b87807 */ /* 0x000fe40004000000 */
[----:B------:R-:W-:-:S03]  /*f920*/  LEA R189, R0, 0x18100, 0x1 ;  /* 0x0001810000bd7811 */ /* 0x000fc600078e08ff */
[----:B------:R-:W-:Y:S01]  /*f930*/  IMAD.IADD R2, R187, 0x1, R184 ;  /* 0x00000001bb027824 */ /* 0x000fe200078e02b8 */
[----:B------:R-:W-:Y:S01]  /*f940*/  IADD3 R185, R189, R186, RZ ;  /* 0x000000babdb97210 */ /* 0x000fe20007ffe0ff */
[----:B------:R-:W3:Y:S04]  /*f950*/  LDSM.16.M88.4 R48, [R48+0x18100] ;  /* 0x018100003030783b */ /* 0x000ee80000000200 */
[----:B------:R4:W1:Y:S04]  /*f960*/  LDSM.16.M88.4 R40, [R187+0xc100] ;  /* 0x00c10000bb28783b */ /* 0x0008680000000200 */
[----:B--2---:R4:W2:Y:S04]  /*f970*/  LDSM.16.M88.4 R32, [R187+0xc900] ;  /* 0x00c90000bb20783b */ /* 0x0048a80000000200 */
[----:B-1----:R4:W1:Y:S04]  /*f980*/  LDSM.16.M88.4 R24, [R187+0xd100] ;  /* 0x00d10000bb18783b */ /* 0x0028680000000200 */
        /* <DEDUP_REMOVED lines=24> */
[----:B------:R-:W-:-:S02]  /*fb10*/  SHF.L.U64.HI R5, R206, 0x1, R209 ;  /* 0x00000001ce057819 */ /* 0x000fc400000102d1 */
[----:B------:R-:W-:Y:S02]  /*fb20*/  ISETP.GE.AND P6, PT, R200, c[0x0][0x1d4], PT ;  /* 0x00007500c8007a0c */ /* 0x000fe40003fc6270 */
[----:B------:R-:W-:Y:S02]  /*fb30*/  IADD3 R14, P0, R8, UR18, RZ ;  /* 0x00000012080e7c10 */ /* 0x000fe4000ff1e0ff */
[----:B------:R-:W-:Y:S02]  /*fb40*/  SEL R8, RZ, 0x10, P4 ;  /* 0x00000010ff087807 */ /* 0x000fe40002000000 */
[----:B------:R-:W-:Y:S01]  /*fb50*/  IADD3.X R9, R9, UR7, R0, P0, !PT ;  /* 0x0000000709097c10 */ /* 0x000fe200087fe400 */
[----:B------:R-:W-:Y:S01]  /*fb60*/  IMAD.SHL.U32 R0, R206, 0x2, RZ ;  /* 0x00000002ce007824 */ /* 0x000fe200078e00ff */
[----:B------:R-:W-:Y:S02]  /*fb70*/  LEA R15, P0, R14, c[0x0][0x1f8], 0x1 ;  /* 0x00007e000e0f7a11 */ /* 0x000fe400078008ff */
[----:B------:R-:W-:-:S02]  /*fb80*/  IADD3 R28, -R8, 0x10, RZ ;  /* 0x00000010081c7810 */ /* 0x000fc40007ffe1ff */
[----:B------:R-:W-:Y:S01]  /*fb90*/  LEA.HI.X R14, R14, c[0x0][0x1fc], R9, 0x1, P0 ;  /* 0x00007f000e0e7a11 */ /* 0x000fe200000f0c09 */
[----:B------:R-:W4:Y:S01]  /*fba0*/  SHFL.IDX PT, R16, R15, 0x1, 0x181f ;  /* 0x00381f000f107f89 */ /* 0x000f2200000e0000 */
[----:B------:R-:W-:Y:S01]  /*fbb0*/  IMAD.SHL.U32 R9, R188, 0x2, RZ ;  /* 0x00000002bc097824 */ /* 0x000fe200078e00ff */
[----:B------:R-:W-:Y:S02]  /*fbc0*/  LOP3.LUT R28, R28, 0xf, RZ, 0xc0, !PT ;  /* 0x0000000f1c1c7812 */ /* 0x000fe400078ec0ff */
[----:B------:R-:W3:Y:S04]  /*fbd0*/  SHFL.IDX PT, R18, R14, 0x1, 0x181f ;  /* 0x00381f000e127f89 */ /* 0x000ee800000e0000 */
[----:B------:R-:W2:Y:S04]  /*fbe0*/  SHFL.IDX PT, R15, R15, RZ, 0x181f ;  /* 0x00181fff0f0f7589 */ /* 0x000ea800000e0000 */
[----:B------:R-:W1:Y:S01]  /*fbf0*/  SHFL.IDX PT, R14, R14, RZ, 0x181f ;  /* 0x00181fff0e0e7589 */ /* 0x000e6200000e0000 */
[----:B----4-:R-:W-:-:S04]  /*fc00*/  IADD3 R30, P2, P0, R31, R16, R12 ;  /* 0x000000101f1e7210 */ /* 0x010fc8000785e00c */
[----:B---3--:R-:W-:Y:S02]  /*fc10*/  IADD3.X R31, RZ, R18, R13, P2, P0 ;  /* 0x00000012ff1f7210 */ /* 0x008fe400017e040d */
[----:B------:R-:W-:-:S04]  /*fc20*/  IADD3 R28, P2, P0, R28, R16, R9 ;  /* 0x000000101c1c7210 */ /* 0x000fc8000785e009 */
[----:B------:R-:W-:Y:S02]  /*fc30*/  IADD3.X R29, RZ, R18, R10, P2, P0 ;  /* 0x00000012ff1d7210 */ /* 0x000fe400017e040a */
[----:B------:R-:W-:-:S04]  /*fc40*/  IADD3 R16, P2, P0, R17, R16, R0 ;  /* 0x0000001011107210 */ /* 0x000fc8000785e000 */
[----:B------:R-:W-:Y:S02]  /*fc50*/  IADD3.X R17, RZ, R18, R5, P2, P0 ;  /* 0x00000012ff117210 */ /* 0x000fe400017e0405 */
[----:B--2---:R-:W-:-:S05]  /*fc60*/  IADD3 R12, P0, R15, R12, RZ ;  /* 0x0000000c0f0c7210 */ /* 0x004fca0007f1e0ff */
        /* <DEDUP_REMOVED lines=14> */
.L_x_1156:
[----:B------:R-:W-:Y:S01]  /*fd50*/  LOP3.LUT R5, R7, 0xffffffe0, RZ, 0xc0, !PT ;  /* 0xffffffe007057812 */ /* 0x000fe200078ec0ff */
[----:B------:R-:W-:Y:S01]  /*fd60*/  IMAD.MOV.U32 R0, RZ, RZ, 0x40 ;  /* 0x00000040ff007424 */ /* 0x000fe200078e00ff */
[----:B------:R-:W-:Y:S01]  /*fd70*/  LEA.HI R7, R45, R82, RZ, 0x2 ;  /* 0x000000522d077211 */ /* 0x000fe200078f10ff */
[C---:B-123--:R-:W-:Y:S01]  /*fd80*/  HMMA.16816.F32 R36, R48.reuse, R32, RZ ;  /* 0x000000203024723c */ /* 0x04efe200000018ff */
[----:B------:R-:W-:Y:S01]  /*fd90*/  SHF.R.S32.HI R9, RZ, 0x1f, R6 ;  /* 0x0000001fff097819 */ /* 0x000fe20000011406 */
[----:B------:R-:W-:Y:S01]  /*fda0*/  IMAD.IADD R5, R82, 0x1, -R5 ;  /* 0x0000000152057824 */ /* 0x000fe200078e0a05 */
[----:B------:R-:W-:Y:S01]  /*fdb0*/  LOP3.LUT R7, R7, 0xfffffffc, RZ, 0xc0, !PT ;  /* 0xfffffffc07077812 */ /* 0x000fe200078ec0ff */
[----:B------:R-:W-:Y:S01]  /*fdc0*/  IMAD R183, R4, 0x2, R189 ;  /* 0x0000000204b77824 */ /* 0x000fe200078e02bd */
[----:B------:R-:W-:Y:S01]  /*fdd0*/  SEL R135, R0, 0xffffffc0, !P1 ;  /* 0xffffffc000877807 */ /* 0x000fe20004800000 */
[----:B------:R-:W-:Y:S01]  /*fde0*/  IMAD R182, R4, 0x2, R185 ;  /* 0x0000000204b67824 */ /* 0x000fe200078e02b9 */
[----:B------:R-:W-:Y:S01]  /*fdf0*/  LEA.HI R0, R9, R6, RZ, 0x3 ;  /* 0x0000000609007211 */ /* 0x000fe200078f18ff */
[----:B------:R-:W-:Y:S01]  /*fe00*/  IMAD.IADD R82, R82, 0x1, -R7 ;  /* 0x0000000152527824 */ /* 0x000fe200078e0a07 */
[----:B------:R-:W-:Y:S01]  /*fe10*/  SHF.R.S32.HI R8, RZ, 0x1f, R5 ;  /* 0x0000001fff087819 */ /* 0x000fe20000011405 */
[C---:B------:R-:W-:Y:S01]  /*fe20*/  HMMA.16816.F32 R32, R48.reuse, R34, RZ ;  /* 0x000000223020723c */ /* 0x040fe200000018ff */
[----:B------:R-:W-:Y:S01]  /*fe30*/  LOP3.LUT R9, R0, 0xffffff8, RZ, 0xc0, !PT ;  /* 0x0ffffff800097812 */ /* 0x000fe200078ec0ff */
[----:B------:R-:W-:Y:S01]  /*fe40*/  LDSM.16.M88.4 R64, [R183] ;  /* 0x00000000b740783b */ /* 0x000fe20000000200 */
[----:B------:R-:W-:Y:S01]  /*fe50*/  LEA.HI R7, R8, R5, RZ, 0x2 ;  /* 0x0000000508077211 */ /* 0x000fe200078f10ff */
[----:B------:R-:W-:Y:S01]  /*fe60*/  IMAD.IADD R88, R135, 0x1, R2 ;  /* 0x0000000187587824 */ /* 0x000fe200078e0202 */
[----:B------:R-:W-:Y:S01]  /*fe70*/  LEA.HI R0, R82, R82, RZ, 0x1 ;  /* 0x0000005252007211 */ /* 0x000fe200078f08ff */
[----:B------:R-:W-:Y:S01]  /*fe80*/  IMAD.IADD R9, R6, 0x1, -R9 ;  /* 0x0000000106097824 */ /* 0x000fe200078e0a09 */
[----:B------:R-:W-:Y:S01]  /*fe90*/  LEA.HI.SX32 R6, R7, UR15, 0x1e ;  /* 0x0000000f07067c11 */ /* 0x000fe2000f8ff2ff */
[C---:B------:R-:W-:Y:S01]  /*fea0*/  HMMA.16816.F32 R44, R48.reuse, R40, RZ ;  /* 0x00000028302c723c */ /* 0x040fe200000018ff */
[----:B------:R-:W-:Y:S01]  /*feb0*/  LOP3.LUT R11, R0, 0x1ffffffe, RZ, 0xc0, !PT ;  /* 0x1ffffffe000b7812 */ /* 0x000fe200078ec0ff */
[----:B------:R-:W-:Y:S01]  /*fec0*/  ULDC UR4, c[0x0][0x324] ;  /* 0x0000c90000047ab9 */ /* 0x000fe20000000800 */
[----:B------:R-:W-:Y:S01]  /*fed0*/  PLOP3.LUT P0, PT, PT, PT, UP2, 0x80, 0x0 ;  /* 0x000000000000781c */ /* 0x000fe20003f0f028 */
[----:B------:R-:W-:Y:S01]  /*fee0*/  IMAD R6, R9, 0x10, R6 ;  /* 0x0000001009067824 */ /* 0x000fe200078e0206 */
[----:B------:R-:W-:Y:S01]  /*fef0*/  ISETP.GE.AND P2, PT, R191, 0x1, PT ;  /* 0x00000001bf00780c */ /* 0x000fe20003f46270 */
[----:B------:R-:W-:Y:S01]  /*ff00*/  IMAD.IADD R11, R82, 0x1, -R11 ;  /* 0x00000001520b7824 */ /* 0x000fe200078e0a0b */
[----:B------:R-:W-:Y:S01]  /*ff10*/  ULOP3.LUT UR4, URZ, UR4, URZ, 0x33, !UPT ;  /* 0x000000043f047292 */ /* 0x000fe2000f8e333f */
[----:B------:R-:W-:Y:S01]  /*ff20*/  HMMA.16816.F32 R40, R48, R42, RZ ;  /* 0x0000002a3028723c */ /* 0x000fe200000018ff */
[----:B-----5:R-:W-:Y:S01]  /*ff30*/  LDSM.16.M88.4 R80, [R189+0x4000] ;  /* 0x00400000bd50783b */ /* 0x020fe20000000200 */
[----:B------:R-:W-:-:S03]  /*ff40*/  IMAD R202, R11, 0x8, R6 ;  /* 0x000000080bca7824 */ /* 0x000fc600078e0206 */
[----:B------:R-:W0:Y:S01]  /*ff50*/  LDGDEPBAR ;  /* 0x00000000000079af */ /* 0x000e220000000000 */
[----:B------:R-:W-:Y:S02]  /*ff60*/  IMAD.MOV.U32 R0, RZ, RZ, R202 ;  /* 0x000000ffff007224 */ /* 0x000fe400078e00ca */
[----:B------:R-:W-:Y:S01]  /*ff70*/  @P0 IMAD.HI.U32 R6, R202, c[0x0][0x2c8], RZ ;  /* 0x0000b200ca060a27 */ /* 0x000fe200078e00ff */
[----:B------:R-:W-:Y:S01]  /*ff80*/  PLOP3.LUT P0, PT, PT, PT, UP2, 0x80, 0x0 ;  /* 0x000000000000781c */ /* 0x000fe20003f0f028 */
[C---:B------:R-:W-:Y:S08]  /*ff90*/  HMMA.16816.F32 R28, R48.reuse, R24, RZ ;  /* 0x00000018301c723c */ /* 0x040ff000000018ff */
[----:B------:R-:W-:Y:S04]  /*ffa0*/  HMMA.16816.F32 R24, R48, R26, RZ ;  /* 0x0000001a3018723c */ /* 0x000fe800000018ff */
[----:B------:R-:W-:Y:S01]  /*ffb0*/  @P0 SHF.R.U32.HI R0, RZ, c[0x0][0x2cc], R6 ;  /* 0x0000b300ff000a19 */ /* 0x000fe20000011606 */
[----:B------:R-:W-:-:S03]  /*ffc0*/  IMAD.IADD R6, R187, 0x1, R135 ;  /* 0x00000001bb067824 */ /* 0x000fc600078e0287 */
[C---:B------:R-:W-:Y:S02]  /*ffd0*/  HMMA.16816.F32 R72, R48.reuse, R60, RZ ;  /* 0x0000003c3048723c */ /* 0x040fe400000018ff */
[----:B------:R-:W1:Y:S04]  /*ffe0*/  LDSM.16.M88.4 R12, [R6+0xc900] ;  /* 0x00c90000060c783b */ /* 0x000e680000000200 */
[----:B------:R-:W2:Y:S02]  /*fff0*/  LDSM.16.M88.4 R16, [R6+0xc100] ;  /* 0x00c100000610783b */ /* 0x000ea40000000200 */
[----:B------:R-:W-:Y:S02]  /*10000*/  HMMA.16816.F32 R48, R48, R62, RZ ;  /* 0x0000003e3030723c */ /* 0x000fe400000018ff */
[----:B------:R-:W3:Y:S04]  /*10010*/  LDSM.16.M88.4 R8, [R6+0xd100] ;  /* 0x00d100000608783b */ /* 0x000ee80000000200 */
[----:B------:R-:W4:Y:S02]  /*10020*/  LDSM.16.M88.4 R76, [R6+0xd900] ;  /* 0x00d90000064c783b */ /* 0x000f240000000200 */
[C---:B------:R-:W-:Y:S02]  /*10030*/  HMMA.16816.F32 R36, R68.reuse, R20, R36 ;  /* 0x000000144424723c */ /* 0x040fe40000001824 */
[----:B------:R-:W-:Y:S06]  /*10040*/  LDSM.16.M88.4 R60, [R88+0xc100] ;  /* 0x00c10000583c783b */ /* 0x000fec0000000200 */
[C---:B------:R-:W-:Y:S01]  /*10050*/  HMMA.16816.F32 R32, R68.reuse, R22, R32 ;  /* 0x000000164420723c */ /* 0x040fe20000001820 */
[----:B------:R-:W-:Y:S07]  /*10060*/  LDSM.16.M88.4 R20, [R182] ;  /* 0x00000000b614783b */ /* 0x000fee0000000200 */
        /* <DEDUP_REMOVED lines=8> */
[----:B------:R-:W4:Y:S07]  /*100f0*/  LDSM.16.M88.4 R48, [R88+0xd900] ;  /* 0x00d900005830783b */ /* 0x000f2e0000000200 */
[C---:B-1----:R-:W-:Y:S08]  /*10100*/  HMMA.16816.F32 R36, R64.reuse, R12, R36 ;  /* 0x0000000c4024723c */ /* 0x042ff00000001824 */
[C---:B------:R-:W-:Y:S01]  /*10110*/  HMMA.16816.F32 R32, R64.reuse, R14, R32 ;  /* 0x0000000e4020723c */ /* 0x040fe20000001820 */
[----:B------:R-:W1:Y:S07]  /*10120*/  LDSM.16.M88.4 R12, [R187+0xe900] ;  /* 0x00e90000bb0c783b */ /* 0x000e6e0000000200 */
[C---:B--2---:R-:W-:Y:S08]  /*10130*/  HMMA.16816.F32 R44, R64.reuse, R16, R44 ;  /* 0x00000010402c723c */ /* 0x044ff0000000182c */
[C---:B------:R-:W-:Y:S01]  /*10140*/  HMMA.16816.F32 R40, R64.reuse, R18, R40 ;  /* 0x000000124028723c */ /* 0x040fe20000001828 */
[----:B------:R-:W2:Y:S07]  /*10150*/  LDSM.16.M88.4 R16, [R187+0xe100] ;  /* 0x00e10000bb10783b */ /* 0x000eae0000000200 */
[C---:B---3--:R-:W-:Y:S08]  /*10160*/  HMMA.16816.F32 R28, R64.reuse, R8, R28 ;  /* 0x00000008401c723c */ /* 0x048ff0000000181c */
[C---:B------:R-:W-:Y:S01]  /*10170*/  HMMA.16816.F32 R24, R64.reuse, R10, R24 ;  /* 0x0000000a4018723c */ /* 0x040fe20000001818 */
[----:B------:R-:W3:Y:S07]  /*10180*/  LDSM.16.M88.4 R8, [R187+0xf100] ;  /* 0x00f10000bb08783b */ /* 0x000eee0000000200 */
[C---:B----4-:R-:W-:Y:S08]  /*10190*/  HMMA.16816.F32 R72, R64.reuse, R76, R72 ;  /* 0x0000004c4048723c */ /* 0x050ff00000001848 */
[----:B------:R-:W-:Y:S01]  /*101a0*/  HMMA.16816.F32 R68, R64, R78, R68 ;  /* 0x0000004e4044723c */ /* 0x000fe20000001844 */
[----:B------:R-:W4:Y:S04]  /*101b0*/  LDSM.16.M88.4 R76, [R187+0xf900] ;  /* 0x00f90000bb4c783b */ /* 0x000f280000000200 */
[----:B------:R-:W-:Y:S03]  /*101c0*/  LDSM.16.M88.4 R64, [R185+0x4000] ;  /* 0x00400000b940783b */ /* 0x000fe60000000200 */
[C---:B------:R-:W-:Y:S08]  /*101d0*/  HMMA.16816.F32 R36, R20.reuse, R56, R36 ;  /* 0x000000381424723c */ /* 0x040ff00000001824 */
[C---:B------:R-:W-:Y:S01]  /*101e0*/  HMMA.16816.F32 R32, R20.reuse, R58, R32 ;  /* 0x0000003a1420723c */ /* 0x040fe20000001820 */
[----:B------:R-:W1:Y:S07]  /*101f0*/  LDSM.16.M88.4 R56, [R2+0xe900] ;  /* 0x00e900000238783b */ /* 0x000e6e0000000200 */
        /* <DEDUP_REMOVED lines=8> */
[----:B------:R-:W4:Y:S04]  /*10280*/  LDSM.16.M88.4 R48, [R2+0xf900] ;  /* 0x00f900000230783b */ /* 0x000f280000000200 */
[----:B------:R-:W-:Y:S03]  /*10290*/  LDSM.16.M88.4 R20, [R183+0x4000] ;  /* 0x00400000b714783b */ /* 0x000fe60000000200 */
[C---:B-1----:R-:W-:Y:S08]  /*102a0*/  HMMA.16816.F32 R36, R80.reuse, R12, R36 ;  /* 0x0000000c5024723c */ /* 0x042ff00000001824 */
[C---:B------:R-:W-:Y:S01]  /*102b0*/  HMMA.16816.F32 R32, R80.reuse, R14, R32 ;  /* 0x0000000e5020723c */ /* 0x040fe20000001820 */
[----:B------:R-:W1:Y:S07]  /*102c0*/  LDSM.16.M88.4 R12, [R6+0xe900] ;  /* 0x00e90000060c783b */ /* 0x000e6e0000000200 */
[C---:B--2---:R-:W-:Y:S08]  /*102d0*/  HMMA.16816.F32 R44, R80.reuse, R16, R44 ;  /* 0x00000010502c723c */ /* 0x044ff0000000182c */
[C---:B------:R-:W-:Y:S01]  /*102e0*/  HMMA.16816.F32 R40, R80.reuse, R18, R40 ;  /* 0x000000125028723c */ /* 0x040fe20000001828 */
[----:B------:R-:W-:Y:S07]  /*102f0*/  LDSM.16.M88.4 R16, [R6+0xe100] ;  /* 0x00e100000610783b */ /* 0x000fee0000000200 */
[C---:B---3--:R-:W-:Y:S08]  /*10300*/  HMMA.16816.F32 R28, R80.reuse, R8, R28 ;  /* 0x00000008501c723c */ /* 0x048ff0000000181c */
[C---:B------:R-:W-:Y:S01]  /*10310*/  HMMA.16816.F32 R24, R80.reuse, R10, R24 ;  /* 0x0000000a5018723c */ /* 0x040fe20000001818 */
[----:B------:R-:W2:Y:S07]  /*10320*/  LDSM.16.M88.4 R8, [R6+0xf100] ;  /* 0x00f100000608783b */ /* 0x000eae0000000200 */
[C---:B----4-:R-:W-:Y:S08]  /*10330*/  HMMA.16816.F32 R72, R80.reuse, R76, R72 ;  /* 0x0000004c5048723c */ /* 0x050ff00000001848 */
[----:B------:R-:W-:Y:S01]  /*10340*/  HMMA.16816.F32 R68, R80, R78, R68 ;  /* 0x0000004e5044723c */ /* 0x000fe20000001844 */
[----:B------:R-:W-:Y:S07]  /*10350*/  LDSM.16.M88.4 R76, [R88+0x11900] ;  /* 0x01190000584c783b */ /* 0x000fee0000000200 */
[C---:B------:R-:W-:Y:S08]  /*10360*/  HMMA.16816.F32 R36, R64.reuse, R56, R36 ;  /* 0x000000384024723c */ /* 0x040ff00000001824 */
        /* <DEDUP_REMOVED lines=19> */
[----:B------:R-:W2:Y:S07]  /*104a0*/  LDSM.16.M88.4 R16, [R88+0xf900] ;  /* 0x00f900005810783b */ /* 0x000eae0000000200 */
        /* <DEDUP_REMOVED lines=14> */
[C---:B------:R-:W-:Y:S08]  /*10590*/  HMMA.16816.F32 R72, R52.reuse, R16, R72 ;  /* 0x000000103448723c */ /* 0x040ff00000001848 */
        /* <DEDUP_REMOVED lines=16> */
[----:B------:R-:W1:Y:S03]  /*106a0*/  LDSM.16.M88.4 R12, [R6+0x11100] ;  /* 0x01110000060c783b */ /* 0x000e660000000200 */
[C---:B--2---:R-:W-:Y:S08]  /*106b0*/  HMMA.16816.F32 R44, R60.reuse, R8, R44 ;  /* 0x000000083c2c723c */ /* 0x044ff0000000182c */
[C---:B------:R-:W-:Y:S01]  /*106c0*/  HMMA.16816.F32 R40, R60.reuse, R10, R40 ;  /* 0x0000000a3c28723c */ /* 0x040fe20000001828 */
[----:B------:R2:W1:Y:S07]  /*106d0*/  LDSM.16.M88.4 R8, [R6+0x11900] ;  /* 0x011900000608783b */ /* 0x00046e0000000200 */
[C---:B---3--:R-:W-:Y:S08]  /*106e0*/  HMMA.16816.F32 R36, R60.reuse, R20, R36 ;  /* 0x000000143c24723c */ /* 0x048ff00000001824 */
[C---:B------:R-:W-:Y:S01]  /*106f0*/  HMMA.16816.F32 R32, R60.reuse, R22, R32 ;  /* 0x000000163c20723c */ /* 0x040fe20000001820 */
[----:B------:R-:W-:Y:S07]  /*10700*/  LDSM.16.M88.4 R20, [R88+0x10900] ;  /* 0x010900005814783b */ /* 0x000fee0000000200 */
[----:B------:R-:W-:Y:S01]  /*10710*/  HMMA.16816.F32 R28, R60, R16, R28 ;  /* 0x000000103c1c723c */ /* 0x000fe2000000181c */
[----:B--2---:R-:W-:-:S05]  /*10720*/  LOP3.LUT R6, R7, 0x7ffffffc, RZ, 0xc0, !PT ;  /* 0x7ffffffc07067812 */ /* 0x004fca00078ec0ff */
[----:B------:R-:W-:Y:S01]  /*10730*/  IMAD.IADD R203, R5, 0x1, -R6 ;  /* 0x0000000105cb7824 */ /* 0x000fe200078e0a06 */
[----:B------:R-:W-:Y:S01]  /*10740*/  IADD3 R6, R190, 0x1, -R145 ;  /* 0x00000001be067810 */ /* 0x000fe20007ffe891 */
[----:B------:R-:W-:Y:S01]  /*10750*/  HMMA.16816.F32 R64, R60, R18, R64 ;  /* 0x000000123c40723c */ /* 0x000fe20000001840 */
[----:B------:R-:W-:Y:S01]  /*10760*/  LDSM.16.M88.4 R16, [R88+0x11100] ;  /* 0x011100005810783b */ /* 0x000fe20000000200 */
[----:B------:R-:W-:-:S05]  /*10770*/  IMAD.SHL.U32 R203, R203, 0x2, RZ ;  /* 0x00000002cbcb7824 */ /* 0x000fca00078e00ff */
[----:B------:R-:W-:Y:S01]  /*10780*/  IADD3 R7, -R193, R6, -R203 ;  /* 0x00000006c1077210 */ /* 0x000fe20007ffe9cb */
[----:B------:R-:W-:Y:S01]  /*10790*/  HMMA.16816.F32 R72, R60, R48, R72 ;  /* 0x000000303c48723c */ /* 0x000fe20000001848 */
[----:B------:R-:W-:-:S07]  /*107a0*/  IADD3 R5, -R203, R190, -R145 ;  /* 0x000000becb057210 */ /* 0x000fce0007ffe991 */
[----:B------:R-:W-:Y:S01]  /*107b0*/  HMMA.16816.F32 R68, R60, R50, R68 ;  /* 0x000000323c44723c */ /* 0x000fe20000001844 */
[----:B------:R-:W-:Y:S04]  /*107c0*/  LDSM.16.M88.4 R60, [R182+0x8000] ;  /* 0x00800000b63c783b */ /* 0x000fe80000000200 */
[----:B------:R-:W2:Y:S03]  /*107d0*/  LDSM.16.M88.4 R48, [R88+0x10100] ;  /* 0x010100005830783b */ /* 0x000ea60000000200 */
[C---:B----4-:R-:W-:Y:S08]  /*107e0*/  HMMA.16816.F32 R44, R52.reuse, R24, R44 ;  /* 0x00000018342c723c */ /* 0x050ff0000000182c */
[C---:B------:R-:W-:Y:S08]  /*107f0*/  HMMA.16816.F32 R40, R52.reuse, R26, R40 ;  /* 0x0000001a3428723c */ /* 0x040ff00000001828 */
[C---:B-1----:R-:W-:Y:S08]  /*10800*/  HMMA.16816.F32 R36, R52.reuse, R56, R36 ;  /* 0x000000383424723c */ /* 0x042ff00000001824 */
[C---:B------:R-:W-:Y:S08]  /*10810*/  HMMA.16816.F32 R32, R52.reuse, R58, R32 ;  /* 0x0000003a3420723c */ /* 0x040ff00000001820 */
[C---:B------:R-:W-:Y:S08]  /*10820*/  HMMA.16816.F32 R28, R52.reuse, R12, R28 ;  /* 0x0000000c341c723c */ /* 0x040ff0000000181c */
[C---:B------:R-:W-:Y:S08]  /*10830*/  HMMA.16816.F32 R64, R52.reuse, R14, R64 ;  /* 0x0000000e3440723c */ /* 0x040ff00000001840 */
[C---:B------:R-:W-:Y:S07]  /*10840*/  HMMA.16816.F32 R72, R52.reuse, R8, R72 ;  /* 0x000000083448723c */ /* 0x040fee0000001848 */
[C---:B------:R-:W-:Y:S01]  /*10850*/  IADD3 R9, R7.reuse, c[0x0][0x328], RZ ;  /* 0x0000ca0007097a10 */ /* 0x040fe20007ffe0ff */
[----:B------:R-:W-:Y:S01]  /*10860*/  HMMA.16816.F32 R68, R52, R10, R68 ;  /* 0x0000000a3444723c */ /* 0x000fe20000001844 */
[----:B------:R-:W-:-:S03]  /*10870*/  IADD3 R7, R7, UR4, RZ ;  /* 0x0000000407077c10 */ /* 0x000fc6000fffe0ff */
[----:B------:R-:W-:-:S03]  /*10880*/  IMAD.IADD R6, R9, 0x1, R2 ;  /* 0x0000000109067824 */ /* 0x000fc600078e0202 */
[----:B------:R-:W-:Y:S01]  /*10890*/  IMAD.IADD R11, R7, 0x1, R2 ;  /* 0x00000001070b7824 */ /* 0x000fe200078e0202 */
[----:B--2---:R-:W-:Y:S01]  /*108a0*/  HMMA.16816.F32 R44, R60, R48, R44 ;  /* 0x000000303c2c723c */ /* 0x004fe2000000182c */
        /* <DEDUP_REMOVED lines=20> */
.L_x_1159:
[----:B------:R-:W-:-:S04]  /*109f0*/  MOV R2, 0x1 ;  /* 0x0000000100027802 */ /* 0x000fc80000000f00 */
[----:B------:R-:W-:-:S13]  /*10a00*/  ISETP.NE.AND P0, PT, R2, c[0x0][0x32c], PT ;  /* 0x0000cb0002007a0c */ /* 0x000fda0003f05270 */
[----:B------:R-:W-:-:S05]  /*10a10*/  @P0 IMAD.HI.U32 R2, R6, c[0x0][0x330], RZ ;  /* 0x0000cc0006020a27 */ /* 0x000fca00078e00ff */
[----:B------:R-:W-:Y:S02]  /*10a20*/  @P0 SHF.R.U32.HI R6, RZ, c[0x0][0x334], R2 ;  /* 0x0000cd00ff060a19 */ /* 0x000fe40000011602 */
.L_x_1160:
[----:B------:R-:W-:Y:S05]  /*10a30*/  BSYNC B0 ;  /* 0x0000000000007941 */ /* 0x000fea0003800000 */
.L_x_1158:
[----:B------:R-:W-:-:S04]  /*10a40*/  IMAD R6, R6, c[0x0][0x32c], -R145 ;  /* 0x0000cb0006067a24 */ /* 0x000fc800078e0a91 */
[----:B------:R-:W-:-:S05]  /*10a50*/  IMAD.IADD R6, R6, 0x1, -R203 ;  /* 0x0000000106067824 */ /* 0x000fca00078e0acb */
[----:B------:R-:W-:Y:S02]  /*10a60*/  IADD3 R2, R6, c[0x0][0x32c], RZ ;  /* 0x0000cb0006027a10 */ /* 0x000fe40007ffe0ff */
[----:B------:R-:W-:Y:S02]  /*10a70*/  IMNMX R11, R11, R6, !PT ;  /* 0x000000060b0b7217 */ /* 0x000fe40007800200 */
[----:B------:R-:W-:Y:S02]  /*10a80*/  IMNMX R13, R13, R2, PT ;  /* 0x000000020d0d7217 */ /* 0x000fe40003800200 */
.L_x_1157:
        /* <DEDUP_REMOVED lines=65> */
.L_x_1163:
[----:B------:R-:W-:-:S04]  /*10ea0*/  MOV R0, 0x1 ;  /* 0x0000000100007802 */ /* 0x000fc80000000f00 */
[----:B------:R-:W-:-:S13]  /*10eb0*/  ISETP.NE.AND P0, PT, R0, c[0x0][0x32c], PT ;  /* 0x0000cb0000007a0c */ /* 0x000fda0003f05270 */
[----:B------:R-:W-:-:S05]  /*10ec0*/  @P0 IMAD.HI.U32 R0, R16, c[0x0][0x330], RZ ;  /* 0x0000cc0010000a27 */ /* 0x000fca00078e00ff */
[----:B------:R-:W-:Y:S02]  /*10ed0*/  @P0 SHF.R.U32.HI R16, RZ, c[0x0][0x334], R0 ;  /* 0x0000cd00ff100a19 */ /* 0x000fe40000011600 */
.L_x_1164:
[----:B------:R-:W-:Y:S05]  /*10ee0*/  BSYNC B0 ;  /* 0x0000000000007941 */ /* 0x000fea0003800000 */
.L_x_1162:
[----:B------:R-:W-:-:S04]  /*10ef0*/  IMAD R0, R16, c[0x0][0x32c], -R145 ;  /* 0x0000cb0010007a24 */ /* 0x000fc800078e0a91 */
[----:B------:R-:W-:-:S05]  /*10f00*/  IMAD.IADD R0, R0, 0x1, -R203 ;  /* 0x0000000100007824 */ /* 0x000fca00078e0acb */
[----:B------:R-:W-:Y:S02]  /*10f10*/  IADD3 R5, R0, c[0x0][0x32c], RZ ;  /* 0x0000cb0000057a10 */ /* 0x000fe40007ffe0ff */
[----:B------:R-:W-:Y:S02]  /*10f20*/  IMNMX R7, R7, R0, !PT ;  /* 0x0000000007077217 */ /* 0x000fe40007800200 */
[----:B------:R-:W-:Y:S02]  /*10f30*/  IMNMX R2, R2, R5, PT ;  /* 0x0000000502027217 */ /* 0x000fe40003800200 */
.L_x_1161:
        /* <DEDUP_REMOVED lines=134> */
[----:B---3--:R-:W-:Y:S01]  /*117a0*/  F2FP.PACK_AB R98, R150, R155 ;  /* 0x0000009b9662723e */ /* 0x008fe200000000ff */
        /* <DEDUP_REMOVED lines=237> */
[----:B------:R-:W-:Y:S02]  /*12680*/  LOP3.LUT R14, R14, 0xf, RZ, 0xc0, !PT ;  /* 0x0000000f0e0e7812 */ /* 0x000fe400078ec0ff */
[----:B------:R-:W-:Y:S01]  /*12690*/  ISETP.GE.AND P6, PT, R200, c[0x0][0x1d4], PT ;  /* 0x00007500c8007a0c */ /* 0x000fe20003fc6270 */
        /* <DEDUP_REMOVED lines=50> */
.L_x_1165:
[----:B------:R-:W-:Y:S01]  /*129c0*/  ULDC.64 UR4, c[0x0][0x2c8] ;  /* 0x0000b20000047ab9 */ /* 0x000fe20000000a00 */
[----:B------:R-:W-:Y:S01]  /*129d0*/  IMAD.IADD R3, R190, 0x1, -R193 ;  /* 0x00000001be037824 */ /* 0x000fe200078e0ac1 */
[----:B------:R-:W-:Y:S01]  /*129e0*/  UIMAD.WIDE.U32 UR22, UR15, UR4, URZ ;  /* 0x000000040f1672a5 */ /* 0x000fe2000f8e003f */
[----:B------:R-:W0:Y:S01]  /*129f0*/  LDGDEPBAR ;  /* 0x00000000000079af */ /* 0x000e220000000000 */
[----:B------:R-:W-:-:S05]  /*12a00*/  IADD3 R213, R147, -0x2, RZ ;  /* 0xfffffffe93d57810 */ /* 0x000fca0007ffe0ff */
[----:B------:R-:W-:Y:S02]  /*12a10*/  @UP2 UMOV UR13, UR23 ;  /* 0x00000017000d2c82 */ /* 0x000fe40008000000 */
        /* <DEDUP_REMOVED lines=14> */
.L_x_1167:
[----:B------:R-:W-:-:S04]  /*12b00*/  MOV R3, 0x1 ;  /* 0x0000000100037802 */ /* 0x000fc80000000f00 */
[----:B------:R-:W-:-:S13]  /*12b10*/  ISETP.NE.AND P0, PT, R3, c[0x0][0x32c], PT ;  /* 0x0000cb0003007a0c */ /* 0x000fda0003f05270 */
[----:B------:R-:W-:-:S05]  /*12b20*/  @P0 IMAD.HI.U32 R3, R4, c[0x0][0x330], RZ ;  /* 0x0000cc0004030a27 */ /* 0x000fca00078e00ff */
[----:B------:R-:W-:Y:S02]  /*12b30*/  @P0 SHF.R.U32.HI R4, RZ, c[0x0][0x334], R3 ;  /* 0x0000cd00ff040a19 */ /* 0x000fe40000011603 */
.L_x_1168:
[----:B------:R-:W-:-:S05]  /*12b40*/  MOV R3, c[0x0][0x32c] ;  /* 0x0000cb0000037a02 */ /* 0x000fca0000000f00 */
[----:B------:R-:W-:-:S05]  /*12b50*/  IMAD R4, R4, R3, c[0x0][0x32c] ;  /* 0x0000cb0004047624 */ /* 0x000fca00078e0203 */
[----:B------:R-:W-:-:S04]  /*12b60*/  IMNMX R5, R5, R4, PT ;  /* 0x0000000405057217 */ /* 0x000fc80003800200 */
.L_x_1166:
        /* <DEDUP_REMOVED lines=11> */
[----:B------:R-:W-:Y:S01]  /*12c20*/  MOV R132, R2 ;  /* 0x0000000200847202 */ /* 0x000fe20000000f00 */
[----:B------:R-:W-:Y:S01]  /*12c30*/  IMAD.SHL.U32 R212, R206, 0x2, RZ ;  /* 0x00000002ced47824 */ /* 0x000fe200078e00ff */
[----:B------:R-:W-:Y:S01]  /*12c40*/  SEL R184, R184, 0xffffffe0, !P1 ;  /* 0xffffffe0b8b87807 */ /* 0x000fe20004800000 */
[----:B------:R-:W-:Y:S02]  /*12c50*/  ULDC UR13, c[0x0][0x324] ;  /* 0x0000c900000d7ab9 */ /* 0x000fe40000000800 */
[----:B------:R-:W-:Y:S02]  /*12c60*/  UMOV UR15, URZ ;  /* 0x0000003f000f7c82 */ /* 0x000fe40008000000 */
[----:B------:R-:W-:-:S02]  /*12c70*/  ULOP3.LUT UR13, URZ, UR13, URZ, 0x33, !UPT ;  /* 0x0000000d3f0d7292 */ /* 0x000fc4000f8e333f */
[----:B------:R-:W-:Y:S02]  /*12c80*/  UMOV UR5, 0x1 ;  /* 0x0000000100057882 */ /* 0x000fe40000000000 */
.L_x_1180:
        /* <DEDUP_REMOVED lines=8> */
[----:B------:R2:W1:Y:S04]  /*12d10*/  LDSM.16.M88.4 R144, [R187+UR4+0xc900] ;  /* 0x00c90004bb90783b */ /* 0x0004680008000200 */
        /* <DEDUP_REMOVED lines=9> */
[----:B-1----:R-:W-:Y:S01]  /*12db0*/  IMAD.WIDE.U32 R6, R198, c[0x0][0x208], RZ ;  /* 0x00008200c6067a25 */ /* 0x002fe200078e00ff */
[----:B------:R-:W-:Y:S02]  /*12dc0*/  SHF.R.S32.HI R4, RZ, 0x1f, R197 ;  /* 0x0000001fff047819 */ /* 0x000fe400000114c5 */
[----:B------:R-:W-:Y:S01]  /*12dd0*/  SHF.L.U64.HI R8, R210, 0x1, R207 ;  /* 0x00000001d2087819 */ /* 0x000fe200000102cf */
[----:B------:R-:W-:Y:S01]  /*12de0*/  IMAD R5, R5, c[0x0][0x208], RZ ;  /* 0x0000820005057a24 */ /* 0x000fe200078e02ff */
[----:B------:R-:W-:Y:S01]  /*12df0*/  IADD3 R13, -R208, 0x10, RZ ;  /* 0x00000010d00d7810 */ /* 0x000fe20007ffe1ff */
[----:B------:R-:W-:Y:S01]  /*12e00*/  IMAD R4, R4, c[0x0][0x218], RZ ;  /* 0x0000860004047a24 */ /* 0x000fe200078e02ff */
[----:B------:R-:W-:Y:S01]  /*12e10*/  SHF.L.U64.HI R9, R206, 0x1, R209 ;  /* 0x00000001ce097819 */ /* 0x000fe200000102d1 */
[----:B------:R-:W-:Y:S01]  /*12e20*/  IMAD R5, R198, c[0x0][0x20c], R5 ;  /* 0x00008300c6057a24 */ /* 0x000fe200078e0205 */
[----:B------:R-:W-:Y:S01]  /*12e30*/  LOP3.LUT R13, R13, 0xf, RZ, 0xc0, !PT ;  /* 0x0000000f0d0d7812 */ /* 0x000fe200078ec0ff */
[----:B------:R-:W-:Y:S01]  /*12e40*/  IMAD R4, R197, c[0x0][0x21c], R4 ;  /* 0x00008700c5047a24 */ /* 0x000fe200078e0204 */
[----:B------:R-:W-:Y:S01]  /*12e50*/  ISETP.GE.AND P2, PT, R200, c[0x0][0x1d4], PT ;  /* 0x00007500c8007a0c */ /* 0x000fe20003f46270 */
[----:B------:R-:W-:Y:S01]  /*12e60*/  IMAD.IADD R7, R7, 0x1, R5 ;  /* 0x0000000107077824 */ /* 0x000fe200078e0205 */
[----:B------:R-:W-:Y:S03]  /*12e70*/  SHF.L.U64.HI R5, R188, 0x1, R211 ;  /* 0x00000001bc057819 */ /* 0x000fe600000102d3 */
[----:B------:R-:W-:Y:S05]  /*12e80*/  IMAD.WIDE.U32 R6, R197, c[0x0][0x218], R6 ;  /* 0x00008600c5067a25 */ /* 0x000fea00078e0006 */
[----:B------:R-:W-:Y:S02]  /*12e90*/  IADD3 R2, P0, R6, UR18, RZ ;  /* 0x0000001206027c10 */ /* 0x000fe4000ff1e0ff */
[----:B------:R-:W-:Y:S02]  /*12ea0*/  SEL R6, RZ, 0x10, P5 ;  /* 0x00000010ff067807 */ /* 0x000fe40002800000 */
[----:B------:R-:W-:Y:S01]  /*12eb0*/  IADD3.X R7, R7, UR7, R4, P0, !PT ;  /* 0x0000000707077c10 */ /* 0x000fe200087fe404 */
[----:B------:R-:W-:Y:S01]  /*12ec0*/  IMAD.SHL.U32 R4, R188, 0x2, RZ ;  /* 0x00000002bc047824 */ /* 0x000fe200078e00ff */
[----:B------:R-:W-:Y:S02]  /*12ed0*/  LEA R11, P0, R2, c[0x0][0x1f8], 0x1 ;  /* 0x00007e00020b7a11 */ /* 0x000fe400078008ff */
[----:B------:R-:W-:Y:S02]  /*12ee0*/  IADD3 R18, -R6, 0x10, RZ ;  /* 0x0000001006127810 */ /* 0x000fe40007ffe1ff */
[----:B------:R-:W-:Y:S01]  /*12ef0*/  LEA.HI.X R10, R2, c[0x0][0x1fc], R7, 0x1, P0 ;  /* 0x00007f00020a7a11 */ /* 0x000fe200000f0c07 */
[----:B------:R-:W1:Y:S01]  /*12f00*/  SHFL.IDX PT, R12, R11, 0x1, 0x181f ;  /* 0x00381f000b0c7f89 */ /* 0x000e6200000e0000 */
[----:B------:R-:W-:Y:S01]  /*12f10*/  SEL R2, RZ, 0x10, P4 ;  /* 0x00000010ff027807 */ /* 0x000fe20002000000 */
[----:B------:R-:W-:Y:S01]  /*12f20*/  IMAD.SHL.U32 R7, R210, 0x2, RZ ;  /* 0x00000002d2077824 */ /* 0x000fe200078e00ff */
[----:B------:R-:W-:Y:S01]  /*12f30*/  LOP3.LUT R18, R18, 0xf, RZ, 0xc0, !PT ;  /* 0x0000000f12127812 */ /* 0x000fe200078ec0ff */
[----:B------:R-:W5:Y:S01]  /*12f40*/  SHFL.IDX PT, R14, R10, 0x1, 0x181f ;  /* 0x00381f000a0e7f89 */ /* 0x000f6200000e0000 */
[----:B------:R-:W-:Y:S03]  /*12f50*/  IADD3 R17, -R2, 0x10, RZ ;  /* 0x0000001002117810 */ /* 0x000fe60007ffe1ff */
[----:B------:R-:W2:Y:S01]  /*12f60*/  SHFL.IDX PT, R11, R11, RZ, 0x181f ;  /* 0x00181fff0b0b7589 */ /* 0x000ea200000e0000 */
[----:B------:R-:W-:Y:S03]  /*12f70*/  LOP3.LUT R17, R17, 0xf, RZ, 0xc0, !PT ;  /* 0x0000000f11117812 */ /* 0x000fe600078ec0ff */
[----:B------:R-:W4:Y:S01]  /*12f80*/  SHFL.IDX PT, R10, R10, RZ, 0x181f ;  /* 0x00181fff0a0a7589 */ /* 0x000f2200000e0000 */
[----:B-1----:R-:W-:Y:S04]  /*12f90*/  IADD3 R18, P1, P0, R18, R12, R7 ;  /* 0x0000000c12127210 */ /* 0x002fe8000783e007 */
[----:B-----5:R-:W-:Y:S02]  /*12fa0*/  IADD3.X R19, RZ, R14, R8, P1, P0 ;  /* 0x0000000eff137210 */ /* 0x020fe40000fe0408 */
[----:B------:R-:W-:Y:S04]  /*12fb0*/  IADD3 R16, P1, P0, R17, R12, R4 ;  /* 0x0000000c11107210 */ /* 0x000fe8000783e004 */
[----:B------:R-:W-:Y:S02]  /*12fc0*/  IADD3.X R17, RZ, R14, R5, P1, P0 ;  /* 0x0000000eff117210 */ /* 0x000fe40000fe0405 */
[----:B------:R-:W-:Y:S04]  /*12fd0*/  IADD3 R12, P1, P0, R13, R12, R212 ;  /* 0x0000000c0d0c7210 */ /* 0x000fe8000783e0d4 */
[----:B------:R-:W-:Y:S02]  /*12fe0*/  IADD3.X R13, RZ, R14, R9, P1, P0 ;  /* 0x0000000eff0d7210 */ /* 0x000fe40000fe0409 */
[C---:B--2---:R-:W-:Y:S05]  /*12ff0*/  IADD3 R14, P0, R11.reuse, R7, RZ ;  /* 0x000000070b0e7210 */ /* 0x044fea0007f1e0ff */
[C---:B----4-:R-:W-:Y:S01]  /*13000*/  IMAD.X R15, R10.reuse, 0x1, R8, P0 ;  /* 0x000000010a0f7824 */ /* 0x050fe200000e0608 */
        /* <DEDUP_REMOVED lines=17> */
.L_x_1170:
[C---:B-1-34-:R-:W-:Y:S01]  /*13120*/  HMMA.16816.F32 R4, R136.reuse, R140, RZ ;  /* 0x0000008c8804723c */ /* 0x05afe200000018ff */
        /* <DEDUP_REMOVED lines=20> */
[----:B------:R-:W1:Y:S06]  /*13270*/  LDSM.16.M88.4 R136, [R183] ;  /* 0x00000000b788783b */ /* 0x000e6c0000000200 */
[----:B------:R-:W3:Y:S01]  /*13280*/  LDSM.16.M88.4 R152, [R2+0xd900] ;  /* 0x00d900000298783b */ /* 0x000ee20000000200 */
        /* <DEDUP_REMOVED lines=11> */
[----:B------:R-:W4:Y:S06]  /*13340*/  LDSM.16.M88.4 R156, [R182] ;  /* 0x00000000b69c783b */ /* 0x000f2c0000000200 */
[----:B------:R-:W-:Y:S01]  /*13350*/  LDSM.16.M88.4 R172, [R134+0x10900] ;  /* 0x0109000086ac783b */ /* 0x000fe20000000200 */
[C---:B-1----:R-:W-:Y:S08]  /*13360*/  HMMA.16816.F32 R4, R136.reuse, R140, R4 ;  /* 0x0000008c8804723c */ /* 0x042ff00000001804 */
[C---:B------:R-:W-:Y:S01]  /*13370*/  HMMA.16816.F32 R8, R136.reuse, R142, R8 ;  /* 0x0000008e8808723c */ /* 0x040fe20000001808 */
[----:B------:R-:W1:Y:S07]  /*13380*/  LDSM.16.M88.4 R140, [R133+0xc900] ;  /* 0x00c90000858c783b */ /* 0x000e6e0000000200 */
        /* <DEDUP_REMOVED lines=8> */
[----:B------:R-:W-:Y:S06]  /*13410*/  LDSM.16.M88.4 R136, [R189+0x4000] ;  /* 0x00400000bd88783b */ /* 0x000fec0000000200 */
[----:B------:R-:W3:Y:S01]  /*13420*/  LDSM.16.M88.4 R152, [R187+UR4+0xe100] ;  /* 0x00e10004bb98783b */ /* 0x000ee20008000200 */
[C---:B----4-:R-:W-:Y:S08]  /*13430*/  HMMA.16816.F32 R4, R156.reuse, R160, R4 ;  /* 0x000000a09c04723c */ /* 0x050ff00000001804 */
[C---:B------:R-:W-:Y:S01]  /*13440*/  HMMA.16816.F32 R8, R156.reuse, R162, R8 ;  /* 0x000000a29c08723c */ /* 0x040fe20000001808 */
[----:B------:R-:W-:Y:S07]  /*13450*/  LDSM.16.M88.4 R160, [R187+UR4+0xf100] ;  /* 0x00f10004bba0783b */ /* 0x000fee0008000200 */
[C---:B-1----:R-:W-:Y:S08]  /*13460*/  HMMA.16816.F32 R12, R156.reuse, R140, R12 ;  /* 0x0000008c9c0c723c */ /* 0x042ff0000000180c */
[C---:B------:R-:W-:Y:S01]  /*13470*/  HMMA.16816.F32 R16, R156.reuse, R142, R16 ;  /* 0x0000008e9c10723c */ /* 0x040fe20000001810 */
[----:B------:R-:W1:Y:S07]  /*13480*/  LDSM.16.M88.4 R140, [R187+UR4+0xe900] ;  /* 0x00e90004bb8c783b */ /* 0x000e6e0008000200 */
[C---:B-----5:R-:W-:Y:S08]  /*13490*/  HMMA.16816.F32 R20, R156.reuse, R144, R20 ;  /* 0x000000909c14723c */ /* 0x060ff00000001814 */
[C---:B------:R-:W-:Y:S01]  /*134a0*/  HMMA.16816.F32 R24, R156.reuse, R146, R24 ;  /* 0x000000929c18723c */ /* 0x040fe20000001818 */
[----:B------:R-:W4:Y:S07]  /*134b0*/  LDSM.16.M88.4 R144, [R187+UR4+0xf900] ;  /* 0x00f90004bb90783b */ /* 0x000f2e0008000200 */
[C---:B--2---:R-:W-:Y:S08]  /*134c0*/  HMMA.16816.F32 R28, R156.reuse, R148, R28 ;  /* 0x000000949c1c723c */ /* 0x044ff0000000181c */
[----:B------:R-:W-:Y:S01]  /*134d0*/  HMMA.16816.F32 R32, R156, R150, R32 ;  /* 0x000000969c20723c */ /* 0x000fe20000001820 */
[----:B------:R-:W2:Y:S06]  /*134e0*/  LDSM.16.M88.4 R148, [R0+0xe900] ;  /* 0x00e900000094783b */ /* 0x000eac0000000200 */
[----:B------:R-:W-:Y:S01]  /*134f0*/  LDSM.16.M88.4 R156, [R2+0xf900] ;  /* 0x00f90000029c783b */ /* 0x000fe20000000200 */
[C---:B---3--:R-:W-:Y:S08]  /*13500*/  HMMA.16816.F32 R4, R136.reuse, R152, R4 ;  /* 0x000000988804723c */ /* 0x048ff00000001804 */
        /* <DEDUP_REMOVED lines=8> */
[C---:B----4-:R-:W-:Y:S08]  /*13590*/  HMMA.16816.F32 R28, R136.reuse, R144, R28 ;  /* 0x00000090881c723c */ /* 0x050ff0000000181c */
[----:B------:R-:W-:Y:S01]  /*135a0*/  HMMA.16816.F32 R32, R136, R146, R32 ;  /* 0x000000928820723c */ /* 0x000fe20000001820 */
[----:B------:R-:W-:Y:S06]  /*135b0*/  LDSM.16.M88.4 R136, [R183+0x4000] ;  /* 0x00400000b788783b */ /* 0x000fec0000000200 */
[----:B------:R-:W3:Y:S01]  /*135c0*/  LDSM.16.M88.4 R144, [R2+0xe100] ;  /* 0x00e100000290783b */ /* 0x000ee20000000200 */
[C---:B------:R-:W-:Y:S08]  /*135d0*/  HMMA.16816.F32 R4, R164.reuse, R168, R4 ;  /* 0x000000a8a404723c */ /* 0x040ff00000001804 */
[C---:B------:R-:W-:Y:S01]  /*135e0*/  HMMA.16816.F32 R8, R164.reuse, R170, R8 ;  /* 0x000000aaa408723c */ /* 0x040fe20000001808 */
[----:B------:R-:W-:Y:S07]  /*135f0*/  LDSM.16.M88.4 R168, [R134+0xf900] ;  /* 0x00f9000086a8783b */ /* 0x000fee0000000200 */
[C---:B--2---:R-:W-:Y:S08]  /*13600*/  HMMA.16816.F32 R12, R164.reuse, R148, R12 ;  /* 0x00000094a40c723c */ /* 0x044ff0000000180c */
[C---:B------:R-:W-:Y:S01]  /*13610*/  HMMA.16816.F32 R16, R164.reuse, R150, R16 ;  /* 0x00000096a410723c */ /* 0x040fe20000001810 */
[----:B------:R-:W2:Y:S07]  /*13620*/  LDSM.16.M88.4 R148, [R2+0xe900] ;  /* 0x00e900000294783b */ /* 0x000eae0000000200 */
[C---:B-1----:R-:W-:Y:S08]  /*13630*/  HMMA.16816.F32 R20, R164.reuse, R140, R20 ;  /* 0x0000008ca414723c */ /* 0x042ff00000001814 */
[C---:B------:R-:W-:Y:S01]  /*13640*/  HMMA.16816.F32 R24, R164.reuse, R142, R24 ;  /* 0x0000008ea418723c */ /* 0x040fe20000001818 */
[----:B------:R-:W1:Y:S07]  /*13650*/  LDSM.16.M88.4 R140, [R2+0xf100] ;  /* 0x00f10000028c783b */ /* 0x000e6e0000000200 */
[C---:B------:R-:W-:Y:S08]  /*13660*/  HMMA.16816.F32 R28, R164.reuse, R152, R28 ;  /* 0x00000098a41c723c */ /* 0x040ff0000000181c */
[----:B------:R-:W-:Y:S01]  /*13670*/  HMMA.16816.F32 R32, R164, R154, R32 ;  /* 0x0000009aa420723c */ /* 0x000fe20000001820 */
[----:B------:R-:W4:Y:S06]  /*13680*/  LDSM.16.M88.4 R152, [R182+0x4000] ;  /* 0x00400000b698783b */ /* 0x000f2c0000000200 */
[----:B------:R-:W-:Y:S01]  /*13690*/  LDSM.16.M88.4 R164, [R134+0xf100] ;  /* 0x00f1000086a4783b */ /* 0x000fe20000000200 */
[C---:B---3--:R-:W-:Y:S08]  /*136a0*/  HMMA.16816.F32 R4, R136.reuse, R144, R4 ;  /* 0x000000908804723c */ /* 0x048ff00000001804 */
[C---:B------:R-:W-:Y:S01]  /*136b0*/  HMMA.16816.F32 R8, R136.reuse, R146, R8 ;  /* 0x000000928808723c */ /* 0x040fe20000001808 */
[----:B------:R-:W3:Y:S07]  /*136c0*/  LDSM.16.M88.4 R144, [R134+0xe900] ;  /* 0x00e900008690783b */ /* 0x000eee0000000200 */
[C---:B--2---:R-:W-:Y:S08]  /*136d0*/  HMMA.16816.F32 R12, R136.reuse, R148, R12 ;  /* 0x00000094880c723c */ /* 0x044ff0000000180c */
[C---:B------:R-:W-:Y:S01]  /*136e0*/  HMMA.16816.F32 R16, R136.reuse, R150, R16 ;  /* 0x000000968810723c */ /* 0x040fe20000001810 */
[----:B------:R-:W-:Y:S07]  /*136f0*/  LDSM.16.M88.4 R148, [R187+UR4+0x10100] ;  /* 0x01010004bb94783b */ /* 0x000fee0008000200 */
[C---:B-1----:R-:W-:Y:S08]  /*13700*/  HMMA.16816.F32 R20, R136.reuse, R140, R20 ;  /* 0x0000008c8814723c */ /* 0x042ff00000001814 */
[C---:B------:R-:W-:Y:S01]  /*13710*/  HMMA.16816.F32 R24, R136.reuse, R142, R24 ;  /* 0x0000008e8818723c */ /* 0x040fe20000001818 */
[----:B------:R-:W1:Y:S07]  /*13720*/  LDSM.16.M88.4 R140, [R189+0x8000] ;  /* 0x00800000bd8c783b */ /* 0x000e6e0000000200 */
[C---:B------:R-:W-:Y:S08]  /*13730*/  HMMA.16816.F32 R28, R136.reuse, R156, R28 ;  /* 0x0000009c881c723c */ /* 0x040ff0000000181c */
[----:B------:R-:W-:Y:S01]  /*13740*/  HMMA.16816.F32 R32, R136, R158, R32 ;  /* 0x0000009e8820723c */ /* 0x000fe20000001820 */
[----:B------:R-:W2:Y:S06]  /*13750*/  LDSM.16.M88.4 R136, [R187+UR4+0x10900] ;  /* 0x01090004bb88783b */ /* 0x000eac0008000200 */
[----:B------:R-:W-:Y:S01]  /*13760*/  LDSM.16.M88.4 R156, [R187+UR4+0x11900] ;  /* 0x01190004bb9c783b */ /* 0x000fe20008000200 */
[C---:B----4-:R-:W-:Y:S08]  /*13770*/  HMMA.16816.F32 R4, R152.reuse, R160, R4 ;  /* 0x000000a09804723c */ /* 0x050ff00000001804 */
[C---:B------:R-:W-:Y:S01]  /*13780*/  HMMA.16816.F32 R8, R152.reuse, R162, R8 ;  /* 0x000000a29808723c */ /* 0x040fe20000001808 */
[----:B------:R-:W-:Y:S07]  /*13790*/  LDSM.16.M88.4 R160, [R185+0x8000] ;  /* 0x00800000b9a0783b */ /* 0x000fee0000000200 */
[C---:B---3--:R-:W-:Y:S08]  /*137a0*/  HMMA.16816.F32 R12, R152.reuse, R144, R12 ;  /* 0x00000090980c723c */ /* 0x048ff0000000180c */
[C---:B------:R-:W-:Y:S01]  /*137b0*/  HMMA.16816.F32 R16, R152.reuse, R146, R16 ;  /* 0x000000929810723c */ /* 0x040fe20000001810 */
[----:B------:R-:W3:Y:S07]  /*137c0*/  LDSM.16.M88.4 R144, [R187+UR4+0x11100] ;  /* 0x01110004bb90783b */ /* 0x000eee0008000200 */
[C---:B------:R-:W-:Y:S08]  /*137d0*/  HMMA.16816.F32 R20, R152.reuse, R164, R20 ;  /* 0x000000a49814723c */ /* 0x040ff00000001814 */
[C---:B------:R-:W-:Y:S01]  /*137e0*/  HMMA.16816.F32 R24, R152.reuse, R166, R24 ;  /* 0x000000a69818723c */ /* 0x040fe20000001818 */
[----:B------:R-:W4:Y:S07]  /*137f0*/  LDSM.16.M88.4 R164, [R0+0x10100] ;  /* 0x0101000000a4783b */ /* 0x000f2e0000000200 */
[C---:B------:R-:W-:Y:S08]  /*13800*/  HMMA.16816.F32 R28, R152.reuse, R168, R28 ;  /* 0x000000a8981c723c */ /* 0x040ff0000000181c */
[----:B------:R-:W-:Y:S01]  /*13810*/  HMMA.16816.F32 R32, R152, R170, R32 ;  /* 0x000000aa9820723c */ /* 0x000fe20000001820 */
[----:B------:R-:W5:Y:S06]  /*13820*/  LDSM.16.M88.4 R152, [R0+0x10900] ;  /* 0x010900000098783b */ /* 0x000f6c0000000200 */
        /* <DEDUP_REMOVED lines=8> */
[----:B------:R2:W3:Y:S07]  /*138b0*/  LDSM.16.M88.4 R136, [R0+0x11900] ;  /* 0x011900000088783b */ /* 0x0004ee0000000200 */
[C---:B------:R-:W-:Y:S08]  /*138c0*/  HMMA.16816.F32 R20, R140.reuse, R144, R20 ;  /* 0x000000908c14723c */ /* 0x040ff00000001814 */
[C---:B------:R-:W-:Y:S01]  /*138d0*/  HMMA.16816.F32 R24, R140.reuse, R146, R24 ;  /* 0x000000928c18723c */ /* 0x040fe20000001818 */
[----:B------:R-:W-:Y:S07]  /*138e0*/  LDSM.16.M88.4 R144, [R2+0x10100] ;  /* 0x010100000290783b */ /* 0x000fee0000000200 */
[C---:B------:R-:W-:Y:S04]  /*138f0*/  HMMA.16816.F32 R28, R140.reuse, R156, R28 ;  /* 0x0000009c8c1c723c */ /* 0x040fe8000000181c */
[----:B--2---:R-:W-:Y:S01]  /*13900*/  IMAD.MOV.U32 R0, RZ, RZ, R202 ;  /* 0x000000ffff007224 */ /* 0x004fe200078e00ca */
[----:B------:R-:W-:Y:S03]  /*13910*/  @P0 SHF.R.U32.HI R0, RZ, c[0x0][0x2cc], R133 ;  /* 0x0000b300ff000a19 */ /* 0x000fe60000011685 */
[----:B------:R-:W-:Y:S01]  /*13920*/  HMMA.16816.F32 R32, R140, R158, R32 ;  /* 0x0000009e8c20723c */ /* 0x000fe20000001820 */
[----:B------:R-:W2:Y:S06]  /*13930*/  LDSM.16.M88.4 R140, [R183+0x8000] ;  /* 0x00800000b78c783b */ /* 0x000eac0000000200 */
[----:B------:R-:W2:Y:S01]  /*13940*/  LDSM.16.M88.4 R156, [R2+0x10900] ;  /* 0x01090000029c783b */ /* 0x000ea20000000200 */
[C---:B----4-:R-:W-:Y:S05]  /*13950*/  HMMA.16816.F32 R4, R160.reuse, R164, R4 ;  /* 0x000000a4a004723c */ /* 0x050fea0000001804 */
[----:B------:R-:W-:Y:S03]  /*13960*/  SHFL.IDX PT, R133, R0, RZ, 0x1c1f ;  /* 0x001c1fff00857589 */ /* 0x000fe600000e0000 */
[C---:B------:R-:W-:Y:S03]  /*13970*/  HMMA.16816.F32 R8, R160.reuse, R166, R8 ;  /* 0x000000a6a008723c */ /* 0x040fe60000001808 */
[----:B------:R-:W-:Y:S05]  /*13980*/  LDSM.16.M88.4 R164, [R2+0x11900] ;  /* 0x0119000002a4783b */ /* 0x000fea0000000200 */
        /* <DEDUP_REMOVED lines=16> */
[----:B------:R-:W-:Y:S07]  /*13a90*/  HMMA.16816.F32 R32, R140, R166, R32 ;  /* 0x000000a68c20723c */ /* 0x000fee0000001820 */
[----:B------:R-:W-:Y:S01]  /*13aa0*/  IMAD.SHL.U32 R166, R213, 0x40, RZ ;  /* 0x00000040d5a67824 */ /* 0x000fe200078e00ff */
[C---:B-1----:R-:W-:Y:S05]  /*13ab0*/  HMMA.16816.F32 R4, R148.reuse, R168, R4 ;  /* 0x000000a89404723c */ /* 0x042fea0000001804 */
[----:B------:R-:W-:Y:S03]  /*13ac0*/  IADD3 R164, -R203, 0x1, -R166 ;  /* 0x00000001cba47810 */ /* 0x000fe60007ffe9a6 */
[C---:B------:R-:W-:Y:S04]  /*13ad0*/  HMMA.16816.F32 R8, R148.reuse, R170, R8 ;  /* 0x000000aa9408723c */ /* 0x040fe80000001808 */
[----:B------:R-:W-:Y:S04]  /*13ae0*/  IADD3 R164, -R193, R164, R190 ;  /* 0x000000a4c1a47210 */ /* 0x000fe80007ffe1be */
[C---:B------:R-:W-:Y:S04]  /*13af0*/  HMMA.16816.F32 R12, R148.reuse, R172, R12 ;  /* 0x000000ac940c723c */ /* 0x040fe8000000180c */
[C---:B------:R-:W-:Y:S02]  /*13b00*/  IADD3 R165, R164.reuse, c[0x0][0x328], RZ ;  /* 0x0000ca00a4a57a10 */ /* 0x040fe40007ffe0ff */
[----:B------:R-:W-:Y:S02]  /*13b10*/  IADD3 R164, R164, UR13, RZ ;  /* 0x0000000da4a47c10 */ /* 0x000fe4000fffe0ff */
[C---:B------:R-:W-:Y:S04]  /*13b20*/  HMMA.16816.F32 R16, R148.reuse, R174, R16 ;  /* 0x000000ae9410723c */ /* 0x040fe80000001810 */
[--C-:B------:R-:W-:Y:S02]  /*13b30*/  IMAD.IADD R168, R165, 0x1, R133.reuse ;  /* 0x00000001a5a87824 */ /* 0x100fe400078e0285 */
[----:B------:R-:W-:Y:S02]  /*13b40*/  IMAD.IADD R167, R164, 0x1, R133 ;  /* 0x00000001a4a77824 */ /* 0x000fe400078e0285 */
[C---:B------:R-:W-:Y:S08]  /*13b50*/  HMMA.16816.F32 R20, R148.reuse, R176, R20 ;  /* 0x000000b09414723c */ /* 0x040ff00000001814 */
[C---:B------:R-:W-:Y:S08]  /*13b60*/  HMMA.16816.F32 R24, R148.reuse, R178, R24 ;  /* 0x000000b29418723c */ /* 0x040ff00000001818 */
[C---:B---3--:R-:W-:Y:S08]  /*13b70*/  HMMA.16816.F32 R28, R148.reuse, R136, R28 ;  /* 0x00000088941c723c */ /* 0x048ff0000000181c */
        /* <DEDUP_REMOVED lines=15> */
.L_x_1173:
[----:B------:R-:W-:Y:S04]  /*13c70*/  MOV R2, 0x1 ;  /* 0x0000000100027802 */ /* 0x000fe80000000f00 */
[----:B------:R-:W-:Y:S11]  /*13c80*/  ISETP.NE.AND P0, PT, R2, c[0x0][0x32c], PT ;  /* 0x0000cb0002007a0c */ /* 0x000ff60003f05270 */
[----:B------:R-:W-:Y:S02]  /*13c90*/  @!UPT UIADD3 URZ, URZ, URZ, URZ ;  /* 0x0000003f3f3ff290 */ /* 0x000fe4000fffe03f */
[----:B------:R-:W-:Y:S05]  /*13ca0*/  @P0 IMAD.HI.U32 R2, R133, c[0x0][0x330], RZ ;  /* 0x0000cc0085020a27 */ /* 0x000fea00078e00ff */
[----:B------:R-:W-:Y:S02]  /*13cb0*/  @P0 SHF.R.U32.HI R133, RZ, c[0x0][0x334], R2 ;  /* 0x0000cd00ff850a19 */ /* 0x000fe40000011602 */
.L_x_1174:
[----:B------:R-:W-:Y:S05]  /*13cc0*/  BSYNC B0 ;  /* 0x0000000000007941 */ /* 0x000fea0003800000 */
.L_x_1172:
[----:B------:R-:W-:Y:S04]  /*13cd0*/  IMAD R2, R133, c[0x0][0x32c], -R166 ;  /* 0x0000cb0085027a24 */ /* 0x000fe800078e0aa6 */
[----:B------:R-:W-:Y:S05]  /*13ce0*/  IMAD.IADD R2, R2, 0x1, -R203 ;  /* 0x0000000102027824 */ /* 0x000fea00078e0acb */
[----:B------:R-:W-:Y:S02]  /*13cf0*/  IADD3 R133, R2, c[0x0][0x32c], RZ ;  /* 0x0000cb0002857a10 */ /* 0x000fe40007ffe0ff */
[----:B------:R-:W-:Y:S02]  /*13d00*/  IMNMX R167, R167, R2, !PT ;  /* 0x00000002a7a77217 */ /* 0x000fe40007800200 */
[----:B------:R-:W-:Y:S02]  /*13d10*/  IMNMX R168, R168, R133, PT ;  /* 0x00000085a8a87217 */ /* 0x000fe40003800200 */
.L_x_1171:
        /* <DEDUP_REMOVED lines=66> */
.L_x_1177:
[----:B------:R-:W-:Y:S04]  /*14140*/  MOV R0, 0x1 ;  /* 0x0000000100007802 */ /* 0x000fe80000000f00 */
[----:B------:R-:W-:Y:S11]  /*14150*/  ISETP.NE.AND P0, PT, R0, c[0x0][0x32c], PT ;  /* 0x0000cb0000007a0c */ /* 0x000ff60003f05270 */
[----:B------:R-:W-:Y:S02]  /*14160*/  @!UPT UIADD3 URZ, URZ, URZ, URZ ;  /* 0x0000003f3f3ff290 */ /* 0x000fe4000fffe03f */
[----:B------:R-:W-:Y:S05]  /*14170*/  @P0 IMAD.HI.U32 R0, R13, c[0x0][0x330], RZ ;  /* 0x0000cc000d000a27 */ /* 0x000fea00078e00ff */
[----:B------:R-:W-:Y:S02]  /*14180*/  @P0 SHF.R.U32.HI R13, RZ, c[0x0][0x334], R0 ;  /* 0x0000cd00ff0d0a19 */ /* 0x000fe40000011600 */
.L_x_1178:
[----:B------:R-:W-:Y:S05]  /*14190*/  BSYNC B0 ;  /* 0x0000000000007941 */ /* 0x000fea0003800000 */
.L_x_1176:
[----:B------:R-:W-:Y:S04]  /*141a0*/  IMAD R166, R13, c[0x0][0x32c], -R166 ;  /* 0x0000cb000da67a24 */ /* 0x000fe800078e0aa6 */
[----:B------:R-:W-:Y:S05]  /*141b0*/  IMAD.IADD R13, R166, 0x1, -R203 ;  /* 0x00000001a60d7824 */ /* 0x000fea00078e0acb */
[----:B------:R-:W-:Y:S02]  /*141c0*/  IADD3 R0, R13, c[0x0][0x32c], RZ ;  /* 0x0000cb000d007a10 */ /* 0x000fe40007ffe0ff */
[----:B------:R-:W-:Y:S02]  /*141d0*/  IMNMX R164, R164, R13, !PT ;  /* 0x0000000da4a47217 */ /* 0x000fe40007800200 */
[----:B------:R-:W-:Y:S02]  /*141e0*/  IMNMX R165, R165, R0, PT ;  /* 0x00000000a5a57217 */ /* 0x000fe40003800200 */
.L_x_1175:
        /* <DEDUP_REMOVED lines=128> */
[----:B------:R-:W-:Y:S01]  /*149f0*/  LDSM.16.MT88.4 R156, [R181+UR4+0x5900] ;  /* 0x00590004b59c783b */ /* 0x000fe20008004200 */
[C---:B-1----:R-:W-:Y:S02]  /*14a00*/  FMUL.FTZ R4, R132.reuse, R128 ;  /* 0x0000008084047220 */ /* 0x042fe40000410000 */
[C---:B------:R-:W-:Y:S02]  /*14a10*/  FMUL.FTZ R5, R132.reuse, R129 ;  /* 0x0000008184057220 */ /* 0x040fe40000410000 */
[C---:B------:R-:W-:Y:S02]  /*14a20*/  FMUL.FTZ R8, R132.reuse, R124 ;  /* 0x0000007c84087220 */ /* 0x040fe40000410000 */
        /* <DEDUP_REMOVED lines=34> */
[--C-:B------:R-:W-:Y:S02]  /*14c50*/  FFMA.FTZ R224, R148, c[0x0][0x2d0], -R145.reuse ;  /* 0x0000b40094e07a23 */ /* 0x100fe40000010891 */
[--C-:B------:R-:W-:Y:S01]  /*14c60*/  FFMA.FTZ R225, R146, c[0x0][0x2d0], -R145.reuse ;  /* 0x0000b40092e17a23 */ /* 0x100fe20000010891 */
        /* <DEDUP_REMOVED lines=11> */
[----:B------:R-:W-:Y:S01]  /*14d20*/  FMUL.FTZ R43, R3, R43 ;  /* 0x0000002b032b7220 */ /* 0x000fe20000410000 */
[----:B------:R-:W-:Y:S01]  /*14d30*/  MUFU.EX2 R175, R175 ;  /* 0x000000af00af7308 */ /* 0x000fe20000000800 */
[C---:B------:R-:W-:Y:S01]  /*14d40*/  FMUL.FTZ R44, R132.reuse, R44 ;  /* 0x0000002c842c7220 */ /* 0x040fe20000410000 */
        /* <DEDUP_REMOVED lines=65> */
[C---:B--2---:R-:W-:Y:S01]  /*15160*/  HMMA.16816.F32 R44, R136.reuse, R108, R44 ;  /* 0x0000006c882c723c */ /* 0x044fe2000000182c */
[----:B------:R-:W-:Y:S03]  /*15170*/  MUFU.EX2 R225, R225 ;  /* 0x000000e100e17308 */ /* 0x000fe60000000800 */
[C---:B------:R-:W-:Y:S02]  /*15180*/  FMUL.FTZ R71, R3.reuse, R71 ;  /* 0x0000004703477220 */ /* 0x040fe40000410000 */
[C---:B------:R-:W-:Y:S02]  /*15190*/  FMUL.FTZ R72, R132.reuse, R72 ;  /* 0x0000004884487220 */ /* 0x040fe40000410000 */
[C---:B------:R-:W-:Y:S01]  /*151a0*/  HMMA.16816.F32 R48, R136.reuse, R110, R48 ;  /* 0x0000006e8830723c */ /* 0x040fe20000001830 */
[----:B------:R-:W2:Y:S03]  /*151b0*/  LDSM.16.MT88.4 R108, [R181+UR4+0x4100] ;  /* 0x00410004b56c783b */ /* 0x000ea60008004200 */
[C---:B------:R-:W-:Y:S02]  /*151c0*/  FMUL.FTZ R73, R132.reuse, R73 ;  /* 0x0000004984497220 */ /* 0x040fe40000410000 */
[C---:B------:R-:W-:Y:S02]  /*151d0*/  FMUL.FTZ R74, R3.reuse, R74 ;  /* 0x0000004a034a7220 */ /* 0x040fe40000410000 */
[C---:B------:R-:W-:Y:S01]  /*151e0*/  FMUL.FTZ R75, R3.reuse, R75 ;  /* 0x0000004b034b7220 */ /* 0x040fe20000410000 */
[C---:B-1----:R-:W-:Y:S03]  /*151f0*/  HMMA.16816.F32 R52, R136.reuse, R100, R52 ;  /* 0x000000648834723c */ /* 0x042fe60000001834 */
[C---:B------:R-:W-:Y:S02]  /*15200*/  FMUL.FTZ R84, R132.reuse, R84 ;  /* 0x0000005484547220 */ /* 0x040fe40000410000 */
[----:B------:R-:W-:Y:S02]  /*15210*/  FMUL.FTZ R85, R132, R85 ;  /* 0x0000005584557220 */ /* 0x000fe40000410000 */
[C---:B------:R-:W-:Y:S01]  /*15220*/  FMUL.FTZ R86, R3.reuse, R86 ;  /* 0x0000005603567220 */ /* 0x040fe20000410000 */
[C---:B------:R-:W-:Y:S01]  /*15230*/  HMMA.16816.F32 R56, R136.reuse, R102, R56 ;  /* 0x000000668838723c */ /* 0x040fe20000001838 */
[----:B------:R-:W1:Y:S03]  /*15240*/  LDSM.16.MT88.4 R100, [R133+0x4100] ;  /* 0x004100008564783b */ /* 0x000e660000004200 */
        /* <DEDUP_REMOVED lines=9> */
[--C-:B------:R-:W-:Y:S01]  /*152e0*/  FFMA.FTZ R174, R142, c[0x0][0x2d0], -R145.reuse ;  /* 0x0000b4008eae7a23 */ /* 0x100fe20000010891 */
[----:B------:R-:W4:Y:S01]  /*152f0*/  MUFU.EX2 R169, R169 ;  /* 0x000000a900a97308 */ /* 0x000f220000000800 */
[C---:B--2---:R-:W-:Y:S01]  /*15300*/  HMMA.16816.F32 R68, R136.reuse, R108, R68 ;  /* 0x0000006c8844723c */ /* 0x044fe20000001844 */
[----:B------:R-:W-:Y:S03]  /*15310*/  LDSM.16.MT88.4 R140, [R180+UR4+0x2900] ;  /* 0x00290004b48c783b */ /* 0x000fe60008004200 */
[--C-:B------:R-:W-:Y:S02]  /*15320*/  FFMA.FTZ R172, R172, c[0x0][0x2d0], -R145.reuse ;  /* 0x0000b400acac7a23 */ /* 0x100fe40000010891 */
[C---:B------:R-:W-:Y:S02]  /*15330*/  FMUL.FTZ R88, R132.reuse, R88 ;  /* 0x0000005884587220 */ /* 0x040fe40000410000 */
[C---:B------:R-:W-:Y:S01]  /*15340*/  HMMA.16816.F32 R72, R136.reuse, R110, R72 ;  /* 0x0000006e8848723c */ /* 0x040fe20000001848 */
[----:B------:R-:W2:Y:S01]  /*15350*/  LDSM.16.MT88.4 R108, [R134+0x4100] ;  /* 0x00410000866c783b */ /* 0x000ea20000004200 */
[----:B------:R-:W5:Y:S02]  /*15360*/  MUFU.EX2 R171, R171 ;  /* 0x000000ab00ab7308 */ /* 0x000f640000000800 */
[C---:B------:R-:W-:Y:S02]  /*15370*/  FMUL.FTZ R76, R132.reuse, R76 ;  /* 0x0000004c844c7220 */ /* 0x040fe40000410000 */
[C---:B------:R-:W-:Y:S02]  /*15380*/  FMUL.FTZ R77, R132.reuse, R77 ;  /* 0x0000004d844d7220 */ /* 0x040fe40000410000 */
[C---:B------:R-:W-:Y:S04]  /*15390*/  FMUL.FTZ R78, R3.reuse, R78 ;  /* 0x0000004e034e7220 */ /* 0x040fe80000410000 */
[C---:B------:R-:W-:Y:S01]  /*153a0*/  FMUL.FTZ R79, R3.reuse, R79 ;  /* 0x0000004f034f7220 */ /* 0x040fe20000410000 */
[----:B------:R-:W-:Y:S01]  /*153b0*/  MUFU.EX2 R173, R173 ;  /* 0x000000ad00ad7308 */ /* 0x000fe20000000800 */
[C---:B------:R-:W-:Y:S02]  /*153c0*/  FMUL.FTZ R89, R132.reuse, R89 ;  /* 0x0000005984597220 */ /* 0x040fe40000410000 */
[C---:B------:R-:W-:Y:S02]  /*153d0*/  FMUL.FTZ R90, R3.reuse, R90 ;  /* 0x0000005a035a7220 */ /* 0x040fe40000410000 */
[C---:B------:R-:W-:Y:S01]  /*153e0*/  FMUL.FTZ R91, R3.reuse, R91 ;  /* 0x0000005b035b7220 */ /* 0x040fe20000410000 */
[C---:B-1----:R-:W-:Y:S03]  /*153f0*/  HMMA.16816.F32 R76, R136.reuse, R100, R76 ;  /* 0x00000064884c723c */ /* 0x042fe6000000184c */
[C---:B------:R-:W-:Y:S01]  /*15400*/  FMUL.FTZ R80, R132.reuse, R80 ;  /* 0x0000005084507220 */ /* 0x040fe20000410000 */
[----:B------:R-:W1:Y:S01]  /*15410*/  MUFU.EX2 R172, R172 ;  /* 0x000000ac00ac7308 */ /* 0x000e620000000800 */
[C---:B------:R-:W-:Y:S02]  /*15420*/  FMUL.FTZ R81, R132.reuse, R81 ;  /* 0x0000005184517220 */ /* 0x040fe40000410000 */
[----:B------:R-:W-:Y:S01]  /*15430*/  FMUL.FTZ R82, R3, R82 ;  /* 0x0000005203527220 */ /* 0x000fe20000410000 */
[----:B----4-:R-:W-:Y:S01]  /*15440*/  F2FP.PACK_AB R100, R169, R168 ;  /* 0x000000a8a964723e */ /* 0x010fe200000000ff */
[C---:B------:R-:W-:Y:S03]  /*15450*/  FMUL.FTZ R83, R3.reuse, R83 ;  /* 0x0000005303537220 */ /* 0x040fe60000410000 */
[C---:B------:R-:W-:Y:S02]  /*15460*/  FMUL.FTZ R92, R132.reuse, R92 ;  /* 0x0000005c845c7220 */ /* 0x040fe40000410000 */
[C---:B------:R-:W-:Y:S01]  /*15470*/  FMUL.FTZ R93, R132.reuse, R93 ;  /* 0x0000005d845d7220 */ /* 0x040fe20000410000 */
[----:B------:R-:W4:Y:S01]  /*15480*/  MUFU.EX2 R174, R174 ;  /* 0x000000ae00ae7308 */ /* 0x000f220000000800 */
[C---:B------:R-:W-:Y:S03]  /*15490*/  HMMA.16816.F32 R80, R136.reuse, R102, R80 ;  /* 0x000000668850723c */ /* 0x040fe60000001850 */
[C---:B------:R-:W-:Y:S02]  /*154a0*/  FMUL.FTZ R94, R3.reuse, R94 ;  /* 0x0000005e035e7220 */ /* 0x040fe40000410000 */
[----:B------:R-:W-:Y:S02]  /*154b0*/  FMUL.FTZ R95, R3, R95 ;  /* 0x0000005f035f7220 */ /* 0x000fe40000410000 */
[C---:B------:R-:W-:Y:S01]  /*154c0*/  FMUL.FTZ R96, R132.reuse, R96 ;  /* 0x0000006084607220 */ /* 0x040fe20000410000 */
[C---:B---3--:R-:W-:Y:S04]  /*154d0*/  HMMA.16816.F32 R84, R136.reuse, R104, R84 ;  /* 0x000000688854723c */ /* 0x048fe80000001854 */
[----:B------:R-:W-:Y:S01]  /*154e0*/  FMUL.FTZ R97, R132, R97 ;  /* 0x0000006184617220 */ /* 0x000fe20000410000 */
[----:B-----5:R-:W-:Y:S01]  /*154f0*/  F2FP.PACK_AB R102, R171, R170 ;  /* 0x000000aaab66723e */ /* 0x020fe200000000ff */
[C---:B------:R-:W-:Y:S01]  /*15500*/  FMUL.FTZ R98, R3.reuse, R98 ;  /* 0x0000006203627220 */ /* 0x040fe20000410000 */
[----:B-1----:R-:W-:Y:S01]  /*15510*/  F2FP.PACK_AB R101, R172, R173 ;  /* 0x000000adac65723e */ /* 0x002fe200000000ff */
[C---:B------:R-:W-:Y:S01]  /*15520*/  HMMA.16816.F32 R88, R136.reuse, R106, R88 ;  /* 0x0000006a8858723c */ /* 0x040fe20000001858 */
[----:B------:R-:W1:Y:S03]  /*15530*/  LDSM.16.MT88.4 R104, [R133+0x900] ;  /* 0x000900008568783b */ /* 0x000e660000004200 */
[----:B------:R-:W-:Y:S02]  /*15540*/  FMUL.FTZ R99, R3, R99 ;  /* 0x0000006303637220 */ /* 0x000fe40000410000 */
[--C-:B------:R-:W-:Y:S01]  /*15550*/  FFMA.FTZ R177, R177, c[0x0][0x2d0], -R152.reuse ;  /* 0x0000b400b1b17a23 */ /* 0x100fe20000010898 */
[----:B----4-:R-:W-:Y:S01]  /*15560*/  F2FP.PACK_AB R103, R175, R174 ;  /* 0x000000aeaf67723e */ /* 0x010fe200000000ff */
[C---:B--2---:R-:W-:Y:S04]  /*15570*/  HMMA.16816.F32 R92, R136.reuse, R108, R92 ;  /* 0x0000006c885c723c */ /* 0x044fe8000000185c */
[----:B------:R-:W-:Y:S01]  /*15580*/  FFMA.FTZ R152, R147, c[0x0][0x2d0], -R152 ;  /* 0x0000b40093987a23 */ /* 0x000fe20000010898 */
[----:B------:R-:W-:Y:S01]  /*15590*/  MUFU.EX2 R177, R177 ;  /* 0x000000b100b17308 */ /* 0x000fe20000000800 */
[--C-:B------:R-:W-:Y:S02]  /*155a0*/  FFMA.FTZ R176, R176, c[0x0][0x2d0], -R145.reuse ;  /* 0x0000b400b0b07a23 */ /* 0x100fe40000010891 */
[----:B------:R-:W-:Y:S01]  /*155b0*/  HMMA.16816.F32 R96, R136, R110, R96 ;  /* 0x0000006e8860723c */ /* 0x000fe20000001860 */
[----:B------:R-:W2:Y:S03]  /*155c0*/  LDSM.16.MT88.4 R108, [R134+0x2900] ;  /* 0x00290000866c783b */ /* 0x000ea60000004200 */
[----:B------:R-:W-:Y:S02]  /*155d0*/  FFMA.FTZ R145, R144, c[0x0][0x2d0], -R145 ;  /* 0x0000b40090917a23 */ /* 0x000fe40000010891 */
[----:B------:R-:W-:Y:S01]  /*155e0*/  FFMA.FTZ R162, R132, R205, R162 ;  /* 0x000000cd84a27223 */ /* 0x000fe200000100a2 */
[----:B------:R3:W4:Y:S01]  /*155f0*/  MUFU.EX2 R222, R152 ;  /* 0x0000009800de7308 */ /* 0x0007220000000800 */
[C---:B------:R-:W-:Y:S05]  /*15600*/  HMMA.16816.F32 R4, R100.reuse, R112, R4 ;  /* 0x000000706404723c */ /* 0x040fea0000001804 */
[----:B------:R-:W-:Y:S01]  /*15610*/  F2FP.PACK_AB R136, R220, R219 ;  /* 0x000000dbdc88723e */ /* 0x000fe200000000ff */
[----:B------:R-:W-:Y:S01]  /*15620*/  FFMA.FTZ R166, R3, R204, R166 ;  /* 0x000000cc03a67223 */ /* 0x000fe200000100a6 */
[----:B------:R-:W-:Y:S01]  /*15630*/  F2FP.PACK_AB R137, R224, R223 ;  /* 0x000000dfe089723e */ /* 0x000fe200000000ff */
[C---:B------:R-:W-:Y:S01]  /*15640*/  HMMA.16816.F32 R8, R100.reuse, R114, R8 ;  /* 0x000000726408723c */ /* 0x040fe20000001808 */
[----:B------:R-:W-:Y:S01]  /*15650*/  LDSM.16.MT88.4 R112, [R133+0x4900] ;  /* 0x004900008570783b */ /* 0x000fe20000004200 */
[----:B------:R-:W5:Y:S02]  /*15660*/  MUFU.EX2 R226, R145 ;  /* 0x0000009100e27308 */ /* 0x000f640000000800 */
[----:B------:R-:W-:Y:S01]  /*15670*/  IADD3 R3, R213, -0x2, RZ ;  /* 0xfffffffed5037810 */ /* 0x000fe20007ffe0ff */
[----:B------:R-:W-:Y:S02]  /*15680*/  FADD.FTZ R161, R161, R162 ;  /* 0x000000a2a1a17221 */ /* 0x000fe40000010000 */
[----:B------:R-:W-:Y:S01]  /*15690*/  FADD.FTZ R165, R165, R166 ;  /* 0x000000a6a5a57221 */ /* 0x000fe20000010000 */
[----:B------:R-:W-:Y:S01]  /*156a0*/  ISETP.GE.AND P0, PT, R3, R194, PT ;  /* 0x000000c20300720c */ /* 0x000fe20003f06270 */
[C---:B-1----:R-:W-:Y:S03]  /*156b0*/  HMMA.16816.F32 R12, R100.reuse, R104, R12 ;  /* 0x00000068640c723c */ /* 0x042fe6000000180c */
[----:B------:R-:W1:Y:S01]  /*156c0*/  MUFU.EX2 R176, R176 ;  /* 0x000000b000b07308 */ /* 0x000e620000000800 */
[----:B------:R-:W-:Y:S01]  /*156d0*/  FADD.FTZ R160, R160, R161 ;  /* 0x000000a1a0a07221 */ /* 0x000fe20000010000 */
[----:B---3--:R-:W-:Y:S01]  /*156e0*/  LDSM.16.MT88.4 R152, [R134+0x3900] ;  /* 0x003900008698783b */ /* 0x008fe20000004200 */
[----:B----4-:R-:W-:Y:S02]  /*156f0*/  F2FP.PACK_AB R138, R222, R221 ;  /* 0x000000ddde8a723e */ /* 0x010fe400000000ff */
[C---:B------:R-:W-:Y:S04]  /*15700*/  HMMA.16816.F32 R16, R100.reuse, R106, R16 ;  /* 0x0000006a6410723c */ /* 0x040fe80000001810 */
[----:B------:R-:W-:Y:S01]  /*15710*/  FADD.FTZ R164, R164, R165 ;  /* 0x000000a5a4a47221 */ /* 0x000fe20000010000 */
[----:B------:R-:W3:Y:S01]  /*15720*/  LDSM.16.MT88.4 R104, [R181+UR4+0x4900] ;  /* 0x00490004b568783b */ /* 0x000ee20008004200 */
[----:B------:R-:W-:Y:S02]  /*15730*/  FADD.FTZ R163, R163, R160 ;  /* 0x000000a0a3a37221 */ /* 0x000fe40000010000 */
[C---:B------:R-:W-:Y:S04]  /*15740*/  HMMA.16816.F32 R20, R100.reuse, R116, R20 ;  /* 0x000000746414723c */ /* 0x040fe80000001814 */
[----:B-----5:R-:W-:Y:S01]  /*15750*/  F2FP.PACK_AB R139, R226, R225 ;  /* 0x000000e1e28b723e */ /* 0x020fe200000000ff */
[----:B------:R-:W-:Y:S01]  /*15760*/  FADD.FTZ R164, R167, R164 ;  /* 0x000000a4a7a47221 */ /* 0x000fe20000010000 */
[----:B------:R-:W-:Y:S01]  /*15770*/  LDSM.16.MT88.4 R144, [R133+0x3900] ;  /* 0x003900008590783b */ /* 0x000fe20000004200 */
[----:B------:R-:W-:Y:S01]  /*15780*/  FADD.FTZ R168, R168, R163 ;  /* 0x000000a3a8a87221 */ /* 0x000fe20000010000 */
[C---:B------:R-:W-:Y:S04]  /*15790*/  HMMA.16816.F32 R24, R100.reuse, R118, R24 ;  /* 0x000000766418723c */ /* 0x040fe80000001818 */
[----:B------:R-:W-:Y:S02]  /*157a0*/  FADD.FTZ R173, R173, R164 ;  /* 0x000000a4adad7221 */ /* 0x000fe40000010000 */
[----:B------:R-:W-:Y:S01]  /*157b0*/  LDSM.16.MT88.4 R116, [R134+0x4900] ;  /* 0x004900008674783b */ /* 0x000fe20000004200 */
[----:B------:R-:W-:Y:S01]  /*157c0*/  FADD.FTZ R169, R169, R168 ;  /* 0x000000a8a9a97221 */ /* 0x000fe20000010000 */
[C---:B------:R-:W-:Y:S04]  /*157d0*/  HMMA.16816.F32 R28, R100.reuse, R120, R28 ;  /* 0x00000078641c723c */ /* 0x040fe8000000181c */
[----:B------:R-:W-:Y:S04]  /*157e0*/  FADD.FTZ R173, R172, R173 ;  /* 0x000000adacad7221 */ /* 0x000fe80000010000 */
[C---:B------:R-:W-:Y:S01]  /*157f0*/  HMMA.16816.F32 R32, R100.reuse, R122, R32 ;  /* 0x0000007a6420723c */ /* 0x040fe20000001820 */
[----:B------:R-:W-:Y:S03]  /*15800*/  LDSM.16.MT88.4 R120, [R133+0x1100] ;  /* 0x001100008578783b */ /* 0x000fe60000004200 */
[----:B------:R-:W-:Y:S04]  /*15810*/  FADD.FTZ R174, R174, R173 ;  /* 0x000000adaeae7221 */ /* 0x000fe80000010000 */
[C---:B------:R-:W-:Y:S04]  /*15820*/  HMMA.16816.F32 R36, R100.reuse, R124, R36 ;  /* 0x0000007c6424723c */ /* 0x040fe80000001824 */
[----:B------:R-:W-:Y:S04]  /*15830*/  FADD.FTZ R175, R175, R174 ;  /* 0x000000aeafaf7221 */ /* 0x000fe80000010000 */
[C---:B------:R-:W-:Y:S01]  /*15840*/  HMMA.16816.F32 R40, R100.reuse, R126, R40 ;  /* 0x0000007e6428723c */ /* 0x040fe20000001828 */
[----:B------:R-:W-:Y:S07]  /*15850*/  LDSM.16.MT88.4 R124, [R134+0x1100] ;  /* 0x00110000867c783b */ /* 0x000fee0000004200 */
[C---:B------:R-:W-:Y:S08]  /*15860*/  HMMA.16816.F32 R44, R100.reuse, R128, R44 ;  /* 0x00000080642c723c */ /* 0x040ff0000000182c */
[C---:B------:R-:W-:Y:S08]  /*15870*/  HMMA.16816.F32 R48, R100.reuse, R130, R48 ;  /* 0x000000826430723c */ /* 0x040ff00000001830 */
[C---:B------:R-:W-:Y:S08]  /*15880*/  HMMA.16816.F32 R52, R100.reuse, R140, R52 ;  /* 0x0000008c6434723c */ /* 0x040ff00000001834 */
[C---:B------:R-:W-:Y:S01]  /*15890*/  HMMA.16816.F32 R56, R100.reuse, R142, R56 ;  /* 0x0000008e6438723c */ /* 0x040fe20000001838 */
[----:B------:R-:W-:Y:S07]  /*158a0*/  LDSM.16.MT88.4 R140, [R181+UR4+0x3900] ;  /* 0x00390004b58c783b */ /* 0x000fee0008004200 */
[C---:B--2---:R-:W-:Y:S08]  /*158b0*/  HMMA.16816.F32 R60, R100.reuse, R108, R60 ;  /* 0x0000006c643c723c */ /* 0x044ff0000000183c */
[C---:B------:R-:W-:Y:S01]  /*158c0*/  HMMA.16816.F32 R64, R100.reuse, R110, R64 ;  /* 0x0000006e6440723c */ /* 0x040fe20000001840 */
[----:B------:R-:W2:Y:S07]  /*158d0*/  LDSM.16.MT88.4 R108, [R180+UR4+0x4900] ;  /* 0x00490004b46c783b */ /* 0x000eae0008004200 */
[C---:B---3--:R-:W-:Y:S08]  /*158e0*/  HMMA.16816.F32 R68, R100.reuse, R104, R68 ;  /* 0x000000686444723c */ /* 0x048ff00000001844 */
[C---:B------:R-:W-:Y:S01]  /*158f0*/  HMMA.16816.F32 R72, R100.reuse, R106, R72 ;  /* 0x0000006a6448723c */ /* 0x040fe20000001848 */
[----:B------:R-:W3:Y:S07]  /*15900*/  LDSM.16.MT88.4 R104, [R181+UR4+0x1100] ;  /* 0x00110004b568783b */ /* 0x000eee0008004200 */
[C---:B------:R-:W-:Y:S08]  /*15910*/  HMMA.16816.F32 R76, R100.reuse, R112, R76 ;  /* 0x00000070644c723c */ /* 0x040ff0000000184c */
[C---:B------:R-:W-:Y:S01]  /*15920*/  HMMA.16816.F32 R80, R100.reuse, R114, R80 ;  /* 0x000000726450723c */ /* 0x040fe20000001850 */
[----:B------:R-:W4:Y:S07]  /*15930*/  LDSM.16.MT88.4 R112, [R180+UR4+0x1100] ;  /* 0x00110004b470783b */ /* 0x000f2e0008004200 */
[C---:B--2---:R-:W-:Y:S08]  /*15940*/  HMMA.16816.F32 R84, R100.reuse, R108, R84 ;  /* 0x0000006c6454723c */ /* 0x044ff00000001854 */
[C---:B------:R-:W-:Y:S01]  /*15950*/  HMMA.16816.F32 R88, R100.reuse, R110, R88 ;  /* 0x0000006e6458723c */ /* 0x040fe20000001858 */
[----:B------:R-:W2:Y:S07]  /*15960*/  LDSM.16.MT88.4 R108, [R181+UR4+0x3100] ;  /* 0x00310004b56c783b */ /* 0x000eae0008004200 */
[C---:B------:R-:W-:Y:S08]  /*15970*/  HMMA.16816.F32 R92, R100.reuse, R116, R92 ;  /* 0x00000074645c723c */ /* 0x040ff0000000185c */
[----:B------:R-:W-:Y:S01]  /*15980*/  HMMA.16816.F32 R96, R100, R118, R96 ;  /* 0x000000766460723c */ /* 0x000fe20000001860 */
[----:B------:R-:W5:Y:S06]  /*15990*/  LDSM.16.MT88.4 R116, [R133+0x3100] ;  /* 0x003100008574783b */ /* 0x000f6c0000004200 */
[----:B------:R-:W-:Y:S02]  /*159a0*/  F2FP.PACK_AB R100, R178, R177 ;  /* 0x000000b1b264723e */ /* 0x000fe400000000ff */
[----:B------:R-:W-:Y:S03]  /*159b0*/  F2FP.PACK_AB R102, R216, R179 ;  /* 0x000000b3d866723e */ /* 0x000fe600000000ff */
[C---:B-1----:R-:W-:Y:S01]  /*159c0*/  F2FP.PACK_AB R101, R215.reuse, R176 ;  /* 0x000000b0d765723e */ /* 0x042fe200000000ff */
[----:B------:R-:W-:Y:S01]  /*159d0*/  FADD.FTZ R176, R176, R175 ;  /* 0x000000afb0b07221 */ /* 0x000fe20000010000 */
[C---:B------:R-:W-:Y:S03]  /*159e0*/  F2FP.PACK_AB R103, R218.reuse, R217 ;  /* 0x000000d9da67723e */ /* 0x040fe600000000ff */
[----:B------:R-:W-:Y:S04]  /*159f0*/  FADD.FTZ R176, R215, R176 ;  /* 0x000000b0d7b07221 */ /* 0x000fe80000010000 */
[C---:B---3--:R-:W-:Y:S03]  /*15a00*/  HMMA.16816.F32 R4, R100.reuse, R104, R4 ;  /* 0x000000686404723c */ /* 0x048fe60000001804 */
        /* <DEDUP_REMOVED lines=13> */
[----:B------:R-:W3:Y:S07]  /*15ae0*/  LDSM.16.MT88.4 R112, [R134+0x3100] ;  /* 0x003100008670783b */ /* 0x000eee0000004200 */
[C---:B------:R-:W-:Y:S08]  /*15af0*/  HMMA.16816.F32 R28, R100.reuse, R124, R28 ;  /* 0x0000007c641c723c */ /* 0x040ff0000000181c */
[C---:B------:R-:W-:Y:S01]  /*15b00*/  HMMA.16816.F32 R32, R100.reuse, R126, R32 ;  /* 0x0000007e6420723c */ /* 0x040fe20000001820 */
[----:B------:R-:W-:Y:S07]  /*15b10*/  LDSM.16.MT88.4 R124, [R181+UR4+0x1900] ;  /* 0x00190004b57c783b */ /* 0x000fee0008004200 */
[C---:B--2---:R-:W-:Y:S08]  /*15b20*/  HMMA.16816.F32 R36, R100.reuse, R108, R36 ;  /* 0x0000006c6424723c */ /* 0x044ff00000001824 */
[C---:B------:R-:W-:Y:S01]  /*15b30*/  HMMA.16816.F32 R40, R100.reuse, R110, R40 ;  /* 0x0000006e6428723c */ /* 0x040fe20000001828 */
[----:B------:R-:W2:Y:S07]  /*15b40*/  LDSM.16.MT88.4 R108, [R181+UR4+0x5100] ;  /* 0x00510004b56c783b */ /* 0x000eae0008004200 */
[C---:B-----5:R-:W-:Y:S08]  /*15b50*/  HMMA.16816.F32 R44, R100.reuse, R116, R44 ;  /* 0x00000074642c723c */ /* 0x060ff0000000182c */
[C---:B------:R-:W-:Y:S01]  /*15b60*/  HMMA.16816.F32 R48, R100.reuse, R118, R48 ;  /* 0x000000766430723c */ /* 0x040fe20000001830 */
[----:B------:R-:W4:Y:S07]  /*15b70*/  LDSM.16.MT88.4 R116, [R133+0x5100] ;  /* 0x005100008574783b */ /* 0x000f2e0000004200 */
[C---:B-1----:R-:W-:Y:S08]  /*15b80*/  HMMA.16816.F32 R52, R100.reuse, R104, R52 ;  /* 0x000000686434723c */ /* 0x042ff00000001834 */
[C---:B------:R-:W-:Y:S01]  /*15b90*/  HMMA.16816.F32 R56, R100.reuse, R106, R56 ;  /* 0x0000006a6438723c */ /* 0x040fe20000001838 */
[----:B------:R-:W1:Y:S07]  /*15ba0*/  LDSM.16.MT88.4 R104, [R180+UR4+0x5100] ;  /* 0x00510004b468783b */ /* 0x000e6e0008004200 */
        /* <DEDUP_REMOVED lines=8> */
[----:B------:R-:W4:Y:S07]  /*15c30*/  LDSM.16.MT88.4 R116, [R180+UR4+0x1900] ;  /* 0x00190004b474783b */ /* 0x000f2e0008004200 */
[C---:B-1----:R-:W-:Y:S08]  /*15c40*/  HMMA.16816.F32 R84, R100.reuse, R104, R84 ;  /* 0x000000686454723c */ /* 0x042ff00000001854 */
[C---:B------:R-:W-:Y:S08]  /*15c50*/  HMMA.16816.F32 R88, R100.reuse, R106, R88 ;  /* 0x0000006a6458723c */ /* 0x040ff00000001858 */
[C---:B---3--:R-:W-:Y:S08]  /*15c60*/  HMMA.16816.F32 R92, R100.reuse, R112, R92 ;  /* 0x00000070645c723c */ /* 0x048ff0000000185c */
[----:B------:R-:W-:Y:S08]  /*15c70*/  HMMA.16816.F32 R96, R100, R114, R96 ;  /* 0x000000726460723c */ /* 0x000ff00000001860 */
[C---:B------:R-:W-:Y:S01]  /*15c80*/  HMMA.16816.F32 R128, R136.reuse, R124, R4 ;  /* 0x0000007c8880723c */ /* 0x040fe20000001804 */
[----:B------:R-:W1:Y:S07]  /*15c90*/  LDSM.16.MT88.4 R4, [R133+0x5900] ;  /* 0x005900008504783b */ /* 0x000e6e0000004200 */
[C---:B------:R-:W-:Y:S01]  /*15ca0*/  HMMA.16816.F32 R124, R136.reuse, R126, R8 ;  /* 0x0000007e887c723c */ /* 0x040fe20000001808 */
[----:B------:R-:W3:Y:S07]  /*15cb0*/  LDSM.16.MT88.4 R8, [R180+UR4+0x5900] ;  /* 0x00590004b408783b */ /* 0x000eee0008004200 */
[C---:B--2---:R-:W-:Y:S01]  /*15cc0*/  HMMA.16816.F32 R100, R136.reuse, R108, R12 ;  /* 0x0000006c8864723c */ /* 0x044fe2000000180c */
[----:B------:R-:W2:Y:S07]  /*15cd0*/  LDSM.16.MT88.4 R12, [R134+0x5900] ;  /* 0x00590000860c783b */ /* 0x000eae0000004200 */
        /* <DEDUP_REMOVED lines=30> */
[----:B------:R-:W-:Y:S01]  /*15ec0*/  FADD.FTZ R205, R222, R205 ;  /* 0x000000cddecd7221 */ /* 0x000fe20000010000 */
[----:B------:R-:W-:-:S05]  /*15ed0*/  @!P0 BRA `(.L_x_1179) ;  /* 0x0000048000008947 */ /* 0x000fca0003800000 */
[----:B------:R-:W-:Y:S01]  /*15ee0*/  ISETP.NE.AND P2, PT, R195, 0x1, PT ;  /* 0x00000001c300780c */ /* 0x000fe20003f45270 */
[----:B------:R-:W-:Y:S01]  /*15ef0*/  IMAD.SHL.U32 R3, R213, 0x40, RZ ;  /* 0x00000040d5037824 */ /* 0x000fe200078e00ff */
[----:B------:R-:W-:Y:S01]  /*15f00*/  IADD3 R13, -R208, 0x10, RZ ;  /* 0x00000010d00d7810 */ /* 0x000fe20007ffe1ff */
[----:B------:R-:W-:Y:S01]  /*15f10*/  IMAD.MOV.U32 R197, RZ, RZ, RZ ;  /* 0x000000ffffc57224 */ /* 0x000fe200078e00ff */
[C---:B------:R-:W-:Y:S01]  /*15f20*/  SHF.L.U64.HI R9, R188.reuse, 0x1, R211 ;  /* 0x00000001bc097819 */ /* 0x040fe200000102d3 */
[----:B------:R-:W-:Y:S01]  /*15f30*/  IMAD.SHL.U32 R8, R188, 0x2, RZ ;  /* 0x00000002bc087824 */ /* 0x000fe200078e00ff */
[----:B------:R-:W-:Y:S02]  /*15f40*/  IADD3 R3, R201, R3, R192 ;  /* 0x00000003c9037210 */ /* 0x000fe40007ffe0c0 */
[----:B------:R-:W-:Y:S02]  /*15f50*/  LOP3.LUT R13, R13, 0xf, RZ, 0xc0, !PT ;  /* 0x0000000f0d0d7812 */ /* 0x000fe400078ec0ff */
[----:B------:R-:W-:Y:S05]  /*15f60*/  IADD3 R198, R3, -0x80, RZ ;  /* 0xffffff8003c67810 */ /* 0x000fea0007ffe0ff */
[----:B------:R-:W-:Y:S04]  /*15f70*/  @P2 IMAD.HI.U32 R6, R198, c[0x0][0x2bc], RZ ;  /* 0x0000af00c6062a27 */ /* 0x000fe800078e00ff */
[----:B------:R-:W-:Y:S01]  /*15f80*/  IMAD.MOV.U32 R3, RZ, RZ, R198 ;  /* 0x000000ffff037224 */ /* 0x000fe200078e00c6 */
[----:B------:R-:W-:Y:S02]  /*15f90*/  @P2 SHF.R.U32.HI R3, RZ, c[0x0][0x2c0], R6 ;  /* 0x0000b000ff032a19 */ /* 0x000fe40000011606 */
[----:B------:R-:W-:Y:S02]  /*15fa0*/  ISETP.GE.AND P2, PT, R200, c[0x0][0x1d4], PT ;  /* 0x00007500c8007a0c */ /* 0x000fe40003f46270 */
[C---:B------:R-:W-:Y:S04]  /*15fb0*/  @!P3 IADD3 R7, P0, R3.reuse, UR16, RZ ;  /* 0x000000100307bc10 */ /* 0x040fe8000ff1e0ff */
[----:B------:R-:W-:Y:S01]  /*15fc0*/  @!P3 LEA.HI.X.SX32 R6, R3, UR6, 0x1, P0 ;  /* 0x000000060306bc11 */ /* 0x000fe200080f0eff */
[----:B------:R-:W-:Y:S01]  /*15fd0*/  IMAD.MOV R3, RZ, RZ, -R3 ;  /* 0x000000ffff037224 */ /* 0x000fe200078e0a03 */
[----:B------:R-:W-:Y:S03]  /*15fe0*/  @!P3 LEA R4, P0, R7, c[0x0][0x2a0], 0x2 ;  /* 0x0000a8000704ba11 */ /* 0x000fe600078010ff */
[----:B------:R-:W-:Y:S01]  /*15ff0*/  IMAD R198, R3, c[0x0][0x2b8], R198 ;  /* 0x0000ae0003c67a24 */ /* 0x000fe200078e02c6 */
[----:B------:R-:W-:Y:S02]  /*16000*/  @!P3 LEA.HI.X R5, R7, c[0x0][0x2a4], R6, 0x2, P0 ;  /* 0x0000a9000705ba11 */ /* 0x000fe400000f1406 */
[----:B------:R-:W-:Y:S02]  /*16010*/  SEL R6, RZ, 0x10, P4 ;  /* 0x00000010ff067807 */ /* 0x000fe40002000000 */
[----:B------:R-:W-:Y:S01]  /*16020*/  SHF.R.S32.HI R3, RZ, 0x1f, R198 ;  /* 0x0000001fff037819 */ /* 0x000fe200000114c6 */
[----:B------:R1:W2:Y:S01]  /*16030*/  @!P3 LDG.E R197, [R4.64] ;  /* 0x0000000a04c5b981 */ /* 0x0002a2000c1e1900 */
[----:B------:R-:W-:Y:S02]  /*16040*/  IADD3 R17, -R6, 0x10, RZ ;  /* 0x0000001006117810 */ /* 0x000fe40007ffe1ff */
[----:B------:R-:W-:Y:S01]  /*16050*/  SHF.L.U64.HI R7, R210, 0x1, R207 ;  /* 0x00000001d2077819 */ /* 0x000fe200000102cf */
[----:B------:R-:W-:Y:S01]  /*16060*/  IMAD R3, R3, c[0x0][0x1e0], RZ ;  /* 0x0000780003037a24 */ /* 0x000fe200078e02ff */
[----:B------:R-:W-:Y:S03]  /*16070*/  LOP3.LUT R17, R17, 0xf, RZ, 0xc0, !PT ;  /* 0x0000000f11117812 */ /* 0x000fe600078ec0ff */
        /* <DEDUP_REMOVED lines=9> */
[C---:B------:R-:W-:Y:S02]  /*16110*/  LEA R11, P0, R4.reuse, c[0x0][0x1c8], 0x1 ;  /* 0x00007200040b7a11 */ /* 0x040fe400078008ff */
[----:B------:R-:W-:Y:S02]  /*16120*/  SEL R5, RZ, 0x10, P5 ;  /* 0x00000010ff057807 */ /* 0x000fe40002800000 */
[----:B------:R-:W-:Y:S01]  /*16130*/  LEA.HI.X R10, R4, c[0x0][0x1cc], R3, 0x1, P0 ;  /* 0x00007300040a7a11 */ /* 0x000fe200000f0c03 */
[----:B------:R-:W1:Y:S01]  /*16140*/  SHFL.IDX PT, R12, R11, 0x1, 0x181f ;  /* 0x00381f000b0c7f89 */ /* 0x000e6200000e0000 */
[----:B------:R-:W-:Y:S01]  /*16150*/  IMAD.SHL.U32 R3, R210, 0x2, RZ ;  /* 0x00000002d2037824 */ /* 0x000fe200078e00ff */
[----:B------:R-:W-:Y:S02]  /*16160*/  SHF.L.U64.HI R4, R206, 0x1, R209 ;  /* 0x00000001ce047819 */ /* 0x000fe400000102d1 */
[----:B------:R-:W2:Y:S01]  /*16170*/  SHFL.IDX PT, R14, R10, 0x1, 0x181f ;  /* 0x00381f000a0e7f89 */ /* 0x000ea200000e0000 */
[----:B------:R-:W-:Y:S03]  /*16180*/  IADD3 R18, -R5, 0x10, RZ ;  /* 0x0000001005127810 */ /* 0x000fe60007ffe1ff */
[----:B------:R-:W3:Y:S01]  /*16190*/  SHFL.IDX PT, R11, R11, RZ, 0x181f ;  /* 0x00181fff0b0b7589 */ /* 0x000ee200000e0000 */
[----:B------:R-:W-:Y:S03]  /*161a0*/  LOP3.LUT R18, R18, 0xf, RZ, 0xc0, !PT ;  /* 0x0000000f12127812 */ /* 0x000fe600078ec0ff */
[----:B------:R-:W4:Y:S01]  /*161b0*/  SHFL.IDX PT, R10, R10, RZ, 0x181f ;  /* 0x00181fff0a0a7589 */ /* 0x000f2200000e0000 */
[----:B-1----:R-:W-:Y:S04]  /*161c0*/  IADD3 R18, P1, P0, R18, R12, R3 ;  /* 0x0000000c12127210 */ /* 0x002fe8000783e003 */
[----:B--2---:R-:W-:Y:S02]  /*161d0*/  IADD3.X R19, RZ, R14, R7, P1, P0 ;  /* 0x0000000eff137210 */ /* 0x004fe40000fe0407 */
[----:B------:R-:W-:Y:S04]  /*161e0*/  IADD3 R16, P1, P0, R17, R12, R8 ;  /* 0x0000000c11107210 */ /* 0x000fe8000783e008 */
[----:B------:R-:W-:Y:S02]  /*161f0*/  IADD3.X R17, RZ, R14, R9, P1, P0 ;  /* 0x0000000eff117210 */ /* 0x000fe40000fe0409 */
[----:B------:R-:W-:Y:S04]  /*16200*/  IADD3 R12, P1, P0, R13, R12, R212 ;  /* 0x0000000c0d0c7210 */ /* 0x000fe8000783e0d4 */
[--C-:B------:R-:W-:Y:S02]  /*16210*/  IADD3.X R13, RZ, R14, R4.reuse, P1, P0 ;  /* 0x0000000eff0d7210 */ /* 0x100fe40000fe0404 */
[C---:B---3--:R-:W-:Y:S05]  /*16220*/  IADD3 R14, P0, R11.reuse, R3, RZ ;  /* 0x000000030b0e7210 */ /* 0x048fea0007f1e0ff */
[----:B----4-:R-:W-:Y:S01]  /*16230*/  IMAD.X R15, R10, 0x1, R7, P0 ;  /* 0x000000010a0f7824 */ /* 0x010fe200000e0607 */
[C---:B------:R-:W-:Y:S01]  /*16240*/  IADD3 R20, P0, R11.reuse, R8, RZ ;  /* 0x000000080b147210 */ /* 0x040fe20007f1e0ff */
[----:B------:R-:W-:Y:S04]  /*16250*/  IMAD.U32 R8, RZ, RZ, UR15 ;  /* 0x0000000fff087e24 */ /* 0x000fe8000f8e00ff */
[----:B------:R-:W-:Y:S02]  /*16260*/  IMAD R8, R8, 0x3000, R199 ;  /* 0x0000300008087824 */ /* 0x000fe400078e02c7 */
        /* <DEDUP_REMOVED lines=15> */
.L_x_1179:
        /* <DEDUP_REMOVED lines=9> */
.L_x_1169:
[----:B------:R-:W-:Y:S01]  /*163f0*/  ULEA UR4, UR12, 0x7f, 0x7 ;  /* 0x0000007f0c047891 */ /* 0x000fe2000f8e383f */
[----:B------:R-:W-:-:S02]  /*16400*/  ISETP.GE.AND P0, PT, R191, 0x1, PT ;  /* 0x00000001bf00780c */ /* 0x000fc40003f06270 */
[----:B------:R-:W-:Y:S01]  /*16410*/  ULDC.64 UR12, c[0x0][0x2c8] ;  /* 0x0000b200000c7ab9 */ /* 0x000fe20000000a00 */
[----:B------:R-:W-:Y:S01]  /*16420*/  IADD3 R5, R190, 0x1, -R193 ;  /* 0x00000001be057810 */ /* 0x000fe20007ffe8c1 */
[----:B------:R-:W-:-:S04]  /*16430*/  UIMAD.WIDE.U32 UR22, UR4, UR12, URZ ;  /* 0x0000000c041672a5 */ /* 0x000fc8000f8e003f */
        /* <DEDUP_REMOVED lines=13> */
.L_x_1182:
[----:B------:R-:W-:-:S04]  /*16510*/  MOV R3, 0x1 ;  /* 0x0000000100037802 */ /* 0x000fc80000000f00 */
[----:B------:R-:W-:-:S13]  /*16520*/  ISETP.NE.AND P0, PT, R3, c[0x0][0x32c], PT ;  /* 0x0000cb0003007a0c */ /* 0x000fda0003f05270 */
[----:B------:R-:W-:-:S05]  /*16530*/  @P0 IMAD.HI.U32 R3, R5, c[0x0][0x330], RZ ;  /* 0x0000cc0005030a27 */ /* 0x000fca00078e00ff */
[----:B------:R-:W-:-:S05]  /*16540*/  @P0 SHF.R.U32.HI R5, RZ, c[0x0][0x334], R3 ;  /* 0x0000cd00ff050a19 */ /* 0x000fca0000011603 */
.L_x_1183:
[----:B------:R-:W-:-:S05]  /*16550*/  IMAD R5, R5, c[0x0][0x32c], RZ ;  /* 0x0000cb0005057a24 */ /* 0x000fca00078e02ff */
[----:B------:R-:W-:-:S04]  /*16560*/  IMNMX R4, R4, R5, !PT ;  /* 0x0000000504047217 */ /* 0x000fc80007800200 */
.L_x_1181:
[----:B------:R-:W-:-:S04]  /*16570*/  IADD3 R4, R4, 0x3f, RZ ;  /* 0x0000003f04047810 */ /* 0x000fc80007ffe0ff */
[----:B------:R-:W-:-:S04]  /*16580*/  SHF.R.S32.HI R3, RZ, 0x1f, R4 ;  /* 0x0000001fff037819 */ /* 0x000fc80000011404 */
[----:B------:R-:W-:-:S04]  /*16590*/  LEA.HI R3, R3, R4, RZ, 0x6 ;  /* 0x0000000403037211 */ /* 0x000fc800078f30ff */
[----:B------:R-:W-:-:S04]  /*165a0*/  SHF.R.S32.HI R3, RZ, 0x6, R3 ;  /* 0x00000006ff037819 */ /* 0x000fc80000011403 */
[----:B------:R-:W-:-:S04]  /*165b0*/  IMNMX R218, R194, R3, !PT ;  /* 0x00000003c2da7217 */ /* 0x000fc80007800200 */
[----:B------:R-:W-:-:S13]  /*165c0*/  ISETP.GE.AND P0, PT, R213, R218, PT ;  /* 0x000000dad500720c */ /* 0x000fda0003f06270 */
[----:B------:R-:W-:Y:S05]  /*165d0*/  @!P0 BRA `(.L_x_1184) ;  /* 0x00002ce000008947 */ /* 0x000fea0003800000 */
[----:B------:R-:W2:Y:S01]  /*165e0*/  S2R R3, SR_TID.X ;  /* 0x0000000000037919 */ /* 0x000ea20000002100 */
[----:B------:R-:W-:Y:S01]  /*165f0*/  IMAD.MOV.U32 R184, RZ, RZ, 0x20 ;  /* 0x00000020ffb87424 */ /* 0x000fe200078e00ff */
[C---:B------:R-:W-:Y:S01]  /*16600*/  SHF.L.U64.HI R216, R210.reuse, 0x1, R207 ;  /* 0x00000001d2d87819 */ /* 0x040fe200000102cf */
[----:B-1----:R-:W-:Y:S01]  /*16610*/  IMAD.MOV.U32 R133, RZ, RZ, R2 ;  /* 0x000000ffff857224 */ /* 0x002fe200078e0002 */
[----:B------:R-:W-:Y:S01]  /*16620*/  SEL R214, RZ, 0x10, P5 ;  /* 0x00000010ffd67807 */ /* 0x000fe20002800000 */
[----:B------:R-:W-:Y:S01]  /*16630*/  IMAD.SHL.U32 R215, R210, 0x2, RZ ;  /* 0x00000002d2d77824 */ /* 0x000fe200078e00ff */
[C---:B------:R-:W-:Y:S01]  /*16640*/  SHF.L.U64.HI R212, R188.reuse, 0x1, R211 ;  /* 0x00000001bcd47819 */ /* 0x040fe200000102d3 */
[----:B------:R-:W-:Y:S01]  /*16650*/  IMAD.SHL.U32 R179, R188, 0x2, RZ ;  /* 0x00000002bcb37824 */ /* 0x000fe200078e00ff */
[----:B------:R-:W-:Y:S01]  /*16660*/  SEL R178, RZ, 0x10, P4 ;  /* 0x00000010ffb27807 */ /* 0x000fe20002000000 */
[C---:B------:R-:W-:Y:S01]  /*16670*/  IMAD.SHL.U32 R176, R206.reuse, 0x2, RZ ;  /* 0x00000002ceb07824 */ /* 0x040fe200078e00ff */
[----:B------:R-:W-:-:S02]  /*16680*/  SHF.L.U64.HI R177, R206, 0x1, R209 ;  /* 0x00000001ceb17819 */ /* 0x000fc400000102d1 */
[----:B--2---:R-:W-:-:S04]  /*16690*/  SHF.R.S32.HI R4, RZ, 0x1f, R3 ;  /* 0x0000001fff047819 */ /* 0x004fc80000011403 */
[----:B------:R-:W-:-:S04]  /*166a0*/  LEA.HI R4, R4, R3, RZ, 0x3 ;  /* 0x0000000304047211 */ /* 0x000fc800078f18ff */
[----:B------:R-:W-:-:S05]  /*166b0*/  LOP3.LUT R4, R4, 0xfffffff8, RZ, 0xc0, !PT ;  /* 0xfffffff804047812 */ /* 0x000fca00078ec0ff */
[----:B------:R-:W-:Y:S02]  /*166c0*/  IMAD.IADD R4, R3, 0x1, -R4 ;  /* 0x0000000103047824 */ /* 0x000fe400078e0a04 */
[----:B------:R-:W-:-:S03]  /*166d0*/  IMAD.MOV.U32 R3, RZ, RZ, R0 ;  /* 0x000000ffff037224 */ /* 0x000fc600078e0000 */
[----:B------:R-:W-:-:S04]  /*166e0*/  LOP3.LUT P0, RZ, R4, 0x2, RZ, 0xc0, !PT ;  /* 0x0000000204ff7812 */ /* 0x000fc8000780c0ff */
[----:B------:R-:W-:Y:S02]  /*166f0*/  SEL R184, R184, 0xffffffe0, !P0 ;  /* 0xffffffe0b8b87807 */ /* 0x000fe40004000000 */
.L_x_1187:
[----:B------:R-:W-:Y:S04]  /*16700*/  DEPBAR.LE SB0, 0x2 ;  /* 0x000080800000791a */ /* 0x000fe80000000000 */
[----:B------:R-:W-:Y:S01]  /*16710*/  BAR.SYNC.DEFER_BLOCKING 0x0 ;  /* 0x0000000000007b1d */ /* 0x000fe20000010000 */
[----:B------:R-:W-:Y:S01]  /*16720*/  UIMAD UR4, UR5, 0x6000, URZ ;  /* 0x00006000050478a4 */ /* 0x000fe2000f8e023f */
[----:B------:R-:W-:Y:S02]  /*16730*/  ISETP.GE.AND P0, PT, R194, R213, PT ;  /* 0x000000d5c200720c */ /* 0x000fe40003f06270 */
[----:B------:R-:W-:Y:S03]  /*16740*/  ISETP.GE.AND P2, PT, R200, c[0x0][0x1d4], PT ;  /* 0x00007500c8007a0c */ /* 0x000fe60003f46270 */
[----:B------:R-:W-:Y:S05]  /*16750*/  IADD3 R132, R187, UR4, RZ ;  /* 0x00000004bb847c10 */ /* 0x000fea000fffe0ff */
        /* <DEDUP_REMOVED lines=25> */
[----:B------:R-:W-:Y:S04]  /*168f0*/  IADD3 R5, P0, R8, UR18, RZ ;  /* 0x0000001208057c10 */ /* 0x000fe8000ff1e0ff */
[----:B------:R-:W-:Y:S02]  /*16900*/  IADD3.X R6, R9, UR7, R6, P0, !PT ;  /* 0x0000000709067c10 */ /* 0x000fe400087fe406 */
[C---:B------:R-:W-:Y:S02]  /*16910*/  LEA R0, P0, R5.reuse, c[0x0][0x1f8], 0x1 ;  /* 0x00007e0005007a11 */ /* 0x040fe400078008ff */
[----:B------:R-:W-:Y:S02]  /*16920*/  IADD3 R9, -R208, 0x10, RZ ;  /* 0x00000010d0097810 */ /* 0x000fe40007ffe1ff */
[----:B------:R-:W-:Y:S01]  /*16930*/  LEA.HI.X R4, R5, c[0x0][0x1fc], R6, 0x1, P0 ;  /* 0x00007f0005047a11 */ /* 0x000fe200000f0c06 */
[----:B------:R-:W5:Y:S01]  /*16940*/  SHFL.IDX PT, R8, R0, 0x1, 0x181f ;  /* 0x00381f0000087f89 */ /* 0x000f6200000e0000 */
[----:B------:R-:W-:Y:S03]  /*16950*/  LOP3.LUT R9, R9, 0xf, RZ, 0xc0, !PT ;  /* 0x0000000f09097812 */ /* 0x000fe600078ec0ff */
[----:B------:R-:W4:Y:S04]  /*16960*/  SHFL.IDX PT, R5, R4, 0x1, 0x181f ;  /* 0x00381f0004057f89 */ /* 0x000f2800000e0000 */
[----:B------:R-:W3:Y:S04]  /*16970*/  SHFL.IDX PT, R0, R0, RZ, 0x181f ;  /* 0x00181fff00007589 */ /* 0x000ee800000e0000 */
[----:B------:R-:W2:Y:S01]  /*16980*/  SHFL.IDX PT, R7, R4, RZ, 0x181f ;  /* 0x00181fff04077589 */ /* 0x000ea200000e0000 */
[-C--:B-----5:R-:W-:Y:S04]  /*16990*/  IADD3 R14, P1, P0, R14, R8.reuse, R215 ;  /* 0x000000080e0e7210 */ /* 0x0a0fe8000783e0d7 */
[-C--:B----4-:R-:W-:Y:S02]  /*169a0*/  IADD3.X R15, RZ, R5.reuse, R216, P1, P0 ;  /* 0x00000005ff0f7210 */ /* 0x090fe40000fe04d8 */
[-C--:B------:R-:W-:Y:S04]  /*169b0*/  IADD3 R10, P1, P0, R10, R8.reuse, R179 ;  /* 0x000000080a0a7210 */ /* 0x080fe8000783e0b3 */
[-C--:B------:R-:W-:Y:S02]  /*169c0*/  IADD3.X R11, RZ, R5.reuse, R212, P1, P0 ;  /* 0x00000005ff0b7210 */ /* 0x080fe40000fe04d4 */
[----:B------:R-:W-:Y:S04]  /*169d0*/  IADD3 R8, P1, P0, R9, R8, R176 ;  /* 0x0000000809087210 */ /* 0x000fe8000783e0b0 */
[--C-:B------:R-:W-:Y:S01]  /*169e0*/  IADD3.X R9, RZ, R5, R177.reuse, P1, P0 ;  /* 0x00000005ff097210 */ /* 0x100fe20000fe04b1 */
[----:B------:R-:W-:Y:S01]  /*169f0*/  IMAD.U32 R5, RZ, RZ, UR15 ;  /* 0x0000000fff057e24 */ /* 0x000fe2000f8e00ff */
[C---:B---3--:R-:W-:Y:S03]  /*16a00*/  IADD3 R22, P0, R0.reuse, R215, RZ ;  /* 0x000000d700167210 */ /* 0x048fe60007f1e0ff */
[----:B------:R-:W-:Y:S02]  /*16a10*/  IMAD R13, R5, 0x6000, R196 ;  /* 0x00006000050d7824 */ /* 0x000fe400078e02c4 */
[C---:B--2---:R-:W-:Y:S01]  /*16a20*/  IMAD.X R23, R7.reuse, 0x1, R216, P0 ;  /* 0x0000000107177824 */ /* 0x044fe200000e06d8 */
[C---:B------:R-:W-:Y:S04]  /*16a30*/  IADD3 R20, P0, R0.reuse, R179, RZ ;  /* 0x000000b300147210 */ /* 0x040fe80007f1e0ff */
[----:B------:R2:W-:Y:S01]  /*16a40*/  LDGSTS.E.BYPASS.LTC128B.128 [R13], [R22.64], !P5 ;  /* 0x00000000160d7fae */ /* 0x0005e2000e901d4a */
[C---:B------:R-:W-:Y:S01]  /*16a50*/  IMAD.X R21, R7.reuse, 0x1, R212, P0 ;  /* 0x0000000107157824 */ /* 0x040fe200000e06d4 */
[----:B------:R-:W-:Y:S04]  /*16a60*/  IADD3 R6, P0, R0, R176, RZ ;  /* 0x000000b000067210 */ /* 0x000fe80007f1e0ff */
[----:B------:R2:W-:Y:S01]  /*16a70*/  LDGSTS.E.BYPASS.LTC128B.128 [R13+0x2000], [R20.64], !P4 ;  /* 0x02000000140d7fae */ /* 0x0005e2000e101d4a */
[----:B------:R-:W-:Y:S01]  /*16a80*/  IMAD.X R7, R7, 0x1, R177, P0 ;  /* 0x0000000107077824 */ /* 0x000fe200000e06b1 */
[----:B------:R-:W-:Y:S04]  /*16a90*/  ISETP.NE.U32.AND P0, PT, R214, RZ, PT ;  /* 0x000000ffd600720c */ /* 0x000fe80003f05070 */
[----:B------:R2:W-:Y:S09]  /*16aa0*/  LDGSTS.E.BYPASS.LTC128B.128 [R13+0x4000], [R6.64], !P2 ;  /* 0x04000000060d7fae */ /* 0x0005f2000d101d4a */
[----:B------:R2:W-:Y:S01]  /*16ab0*/  LDGSTS.E.BYPASS.LTC128B.128.ZFILL [R13+0x1000], [R14.64], P0 ;  /* 0x010000000e0d7fae */ /* 0x0005e20008141d4a */
[----:B------:R-:W-:Y:S11]  /*16ac0*/  ISETP.NE.U32.AND P0, PT, R178, RZ, PT ;  /* 0x000000ffb200720c */ /* 0x000ff60003f05070 */
[----:B------:R-:W-:Y:S02]  /*16ad0*/  @!UPT UIADD3 URZ, URZ, URZ, URZ ;  /* 0x0000003f3f3ff290 */ /* 0x000fe4000fffe03f */
[----:B------:R2:W-:Y:S01]  /*16ae0*/  LDGSTS.E.BYPASS.LTC128B.128.ZFILL [R13+0x3000], [R10.64], P0 ;  /* 0x030000000a0d7fae */ /* 0x0005e20008141d4a */
[----:B------:R-:W-:Y:S11]  /*16af0*/  ISETP.NE.U32.AND P0, PT, R208, RZ, PT ;  /* 0x000000ffd000720c */ /* 0x000ff60003f05070 */
[----:B------:R-:W-:Y:S02]  /*16b00*/  @!UPT UIADD3 URZ, URZ, URZ, URZ ;  /* 0x0000003f3f3ff290 */ /* 0x000fe4000fffe03f */
[----:B------:R2:W-:Y:S02]  /*16b10*/  LDGSTS.E.BYPASS.LTC128B.128.ZFILL [R13+0x5000], [R8.64], P0 ;  /* 0x05000000080d7fae */ /* 0x0005e40008141d4a */
.L_x_1185:
        /* <DEDUP_REMOVED lines=570> */
[----:B------:R-:W-:Y:S01]  /*18ec0*/  IMAD.MOV.U32 R3, RZ, RZ, R198 ;  /* 0x000000ffff037224 */ /* 0x000fe200078e00c6 */
[----:B------:R-:W-:Y:S01]  /*18ed0*/  IADD3 R9, -R208, 0x10, RZ ;  /* 0x00000010d0097810 */ /* 0x000fe20007ffe1ff */
[----:B------:R-:W-:Y:S03]  /*18ee0*/  @P1 IMAD.HI.U32 R6, R198, c[0x0][0x2bc], RZ ;  /* 0x0000af00c6061a27 */ /* 0x000fe600078e00ff */
[----:B------:R-:W-:Y:S02]  /*18ef0*/  LOP3.LUT R9, R9, 0xf, RZ, 0xc0, !PT ;  /* 0x0000000f09097812 */ /* 0x000fe400078ec0ff */
        /* <DEDUP_REMOVED lines=22> */
[----:B------:R-:W-:Y:S03]  /*19060*/  IMAD.U32 R4, RZ, RZ, UR15 ;  /* 0x0000000fff047e24 */ /* 0x000fe6000f8e00ff */
[----:B------:R-:W2:Y:S01]  /*19070*/  SHFL.IDX PT, R3, R5, 0x1, 0x181f ;  /* 0x00381f0005037f89 */ /* 0x000ea200000e0000 */
[----:B------:R-:W-:Y:S03]  /*19080*/  IMAD R4, R4, 0x3000, R199 ;  /* 0x0000300004047824 */ /* 0x000fe600078e02c7 */
[----:B------:R-:W3:Y:S01]  /*19090*/  SHFL.IDX PT, R6, R18, RZ, 0x181f ;  /* 0x00181fff12067589 */ /* 0x000ee200000e0000 */
[-C--:B-1----:R-:W-:Y:S04]  /*190a0*/  IADD3 R12, P1, P0, R12, R8.reuse, R215 ;  /* 0x000000080c0c7210 */ /* 0x082fe8000783e0d7 */
[-C--:B--2---:R-:W-:Y:S02]  /*190b0*/  IADD3.X R13, RZ, R3.reuse, R216, P1, P0 ;  /* 0x00000003ff0d7210 */ /* 0x084fe40000fe04d8 */
[-C--:B------:R-:W-:Y:S04]  /*190c0*/  IADD3 R10, P1, P0, R10, R8.reuse, R179 ;  /* 0x000000080a0a7210 */ /* 0x080fe8000783e0b3 */
[-C--:B------:R-:W-:Y:S02]  /*190d0*/  IADD3.X R11, RZ, R3.reuse, R212, P1, P0 ;  /* 0x00000003ff0b7210 */ /* 0x080fe40000fe04d4 */
[----:B------:R-:W-:Y:S04]  /*190e0*/  IADD3 R8, P1, P0, R9, R8, R176 ;  /* 0x0000000809087210 */ /* 0x000fe8000783e0b0 */
[--C-:B------:R-:W-:Y:S02]  /*190f0*/  IADD3.X R9, RZ, R3, R177.reuse, P1, P0 ;  /* 0x00000003ff097210 */ /* 0x100fe40000fe04b1 */
        /* <DEDUP_REMOVED lines=19> */
.L_x_1186:
        /* <DEDUP_REMOVED lines=9> */
.L_x_1184:
[----:B------:R-:W-:-:S13]  /*192c0*/  ISETP.GE.AND P0, PT, R213, R194, PT ;  /* 0x000000c2d500720c */ /* 0x000fda0003f06270 */
[----:B------:R-:W-:Y:S05]  /*192d0*/  @!P0 BRA `(.L_x_1188) ;  /* 0x0000365000008947 */ /* 0x000fea0003800000 */
[----:B------:R-:W2:Y:S01]  /*192e0*/  S2R R4, SR_TID.X ;  /* 0x0000000000047919 */ /* 0x000ea20000002100 */
[C---:B------:R-:W-:Y:S01]  /*192f0*/  SHF.L.U64.HI R211, R188.reuse, 0x1, R211 ;  /* 0x00000001bcd37819 */ /* 0x040fe200000102d3 */
[----:B------:R-:W-:Y:S01]  /*19300*/  IMAD.SHL.U32 R208, R188, 0x2, RZ ;  /* 0x00000002bcd07824 */ /* 0x000fe200078e00ff */
[----:B------:R-:W-:Y:S01]  /*19310*/  SHF.L.U64.HI R207, R210, 0x1, R207 ;  /* 0x00000001d2cf7819 */ /* 0x000fe200000102cf */
[----:B------:R-:W-:Y:S01]  /*19320*/  IMAD.MOV.U32 R188, RZ, RZ, 0x40 ;  /* 0x00000040ffbc7424 */ /* 0x000fe200078e00ff */
[----:B------:R-:W-:Y:S01]  /*19330*/  SHF.L.U64.HI R209, R206, 0x1, R209 ;  /* 0x00000001ced17819 */ /* 0x000fe200000102d1 */
[----:B------:R-:W-:Y:S01]  /*19340*/  IMAD.SHL.U32 R210, R210, 0x2, RZ ;  /* 0x00000002d2d27824 */ /* 0x000fe200078e00ff */
[----:B------:R-:W-:Y:S01]  /*19350*/  ULDC UR12, c[0x0][0x324] ;  /* 0x0000c900000c7ab9 */ /* 0x000fe20000000800 */
[----:B------:R-:W-:Y:S01]  /*19360*/  IMAD.SHL.U32 R206, R206, 0x2, RZ ;  /* 0x00000002cece7824 */ /* 0x000fe200078e00ff */
[----:B------:R-:W-:Y:S01]  /*19370*/  ULOP3.LUT UR12, URZ, UR12, URZ, 0x33, !UPT ;  /* 0x0000000c3f0c7292 */ /* 0x000fe2000f8e333f */
[----:B------:R-:W-:Y:S01]  /*19380*/  IMAD.MOV.U32 R132, RZ, RZ, R2 ;  /* 0x000000ffff847224 */ /* 0x000fe200078e0002 */
[----:B--2---:R-:W-:-:S04]  /*19390*/  SHF.R.S32.HI R3, RZ, 0x1f, R4 ;  /* 0x0000001fff037819 */ /* 0x004fc80000011404 */
[----:B------:R-:W-:-:S04]  /*193a0*/  LEA.HI R3, R3, R4, RZ, 0x3 ;  /* 0x0000000403037211 */ /* 0x000fc800078f18ff */
[----:B------:R-:W-:-:S05]  /*193b0*/  LOP3.LUT R3, R3, 0xfffffff8, RZ, 0xc0, !PT ;  /* 0xfffffff803037812 */ /* 0x000fca00078ec0ff */
[----:B------:R-:W-:-:S05]  /*193c0*/  IMAD.IADD R3, R4, 0x1, -R3 ;  /* 0x0000000104037824 */ /* 0x000fca00078e0a03 */
[----:B------:R-:W-:Y:S01]  /*193d0*/  LOP3.LUT P0, RZ, R3, 0x4, RZ, 0xc0, !PT ;  /* 0x0000000403ff7812 */ /* 0x000fe2000780c0ff */
[----:B------:R-:W-:-:S03]  /*193e0*/  IMAD.MOV.U32 R3, RZ, RZ, R0 ;  /* 0x000000ffff037224 */ /* 0x000fc600078e0000 */
[----:B------:R-:W-:Y:S02]  /*193f0*/  SEL R188, R188, 0xffffffc0, !P0 ;  /* 0xffffffc0bcbc7807 */ /* 0x000fe40004000000 */
.L_x_1199:
[----:B------:R-:W-:Y:S04]  /*19400*/  DEPBAR.LE SB0, 0x2 ;  /* 0x000080800000791a */ /* 0x000fe80000000000 */
[----:B------:R-:W-:Y:S01]  /*19410*/  BAR.SYNC.DEFER_BLOCKING 0x0 ;  /* 0x0000000000007b1d */ /* 0x000fe20000010000 */
[----:B------:R-:W-:Y:S01]  /*19420*/  UIMAD UR4, UR5, 0x6000, URZ ;  /* 0x00006000050478a4 */ /* 0x000fe2000f8e023f */
[----:B------:R-:W-:Y:S05]  /*19430*/  ISETP.GE.AND P0, PT, R194, R213, PT ;  /* 0x000000d5c200720c */ /* 0x000fea0003f06270 */
[----:B------:R-:W-:Y:S05]  /*19440*/  IADD3 R135, R187, UR4, RZ ;  /* 0x00000004bb877c10 */ /* 0x000fea000fffe0ff */
[----:B-1----:R-:W-:Y:S01]  /*19450*/  IMAD.IADD R133, R184, 0x1, R135 ;  /* 0x00000001b8857824 */ /* 0x002fe200078e0287 */
        /* <DEDUP_REMOVED lines=14> */
[----:B------:R-:W-:Y:S01]  /*19540*/  ISETP.GE.AND P1, PT, R200, c[0x0][0x1d4], PT ;  /* 0x00007500c8007a0c */ /* 0x000fe20003f26270 */
[----:B------:R-:W-:Y:S02]  /*19550*/  IMAD R5, R5, c[0x0][0x208], RZ ;  /* 0x0000820005057a24 */ /* 0x000fe400078e02ff */
[----:B------:R-:W-:Y:S02]  /*19560*/  IMAD R2, R2, c[0x0][0x218], RZ ;  /* 0x0000860002027a24 */ /* 0x000fe400078e02ff */
[----:B------:R-:W-:Y:S02]  /*19570*/  IMAD R5, R198, c[0x0][0x20c], R5 ;  /* 0x00008300c6057a24 */ /* 0x000fe400078e0205 */
[----:B------:R-:W-:Y:S02]  /*19580*/  IMAD R2, R197, c[0x0][0x21c], R2 ;  /* 0x00008700c5027a24 */ /* 0x000fe400078e0202 */
[----:B------:R-:W-:Y:S01]  /*19590*/  IMAD.IADD R9, R9, 0x1, R5 ;  /* 0x0000000109097824 */ /* 0x000fe200078e0205 */
[----:B------:R-:W-:Y:S03]  /*195a0*/  MOV R5, UR15 ;  /* 0x0000000f00057c02 */ /* 0x000fe60008000f00 */
[----:B------:R-:W-:Y:S05]  /*195b0*/  IMAD.WIDE.U32 R8, R197, c[0x0][0x218], R8 ;  /* 0x00008600c5087a25 */ /* 0x000fea00078e0008 */
[----:B------:R-:W-:Y:S04]  /*195c0*/  IADD3 R0, P0, R8, UR18, RZ ;  /* 0x0000001208007c10 */ /* 0x000fe8000ff1e0ff */
[----:B------:R-:W-:Y:S02]  /*195d0*/  IADD3.X R9, R9, UR7, R2, P0, !PT ;  /* 0x0000000709097c10 */ /* 0x000fe400087fe402 */
[C---:B------:R-:W-:Y:S04]  /*195e0*/  LEA R4, P0, R0.reuse, c[0x0][0x1f8], 0x1 ;  /* 0x00007e0000047a11 */ /* 0x040fe800078008ff */
[----:B------:R-:W-:Y:S01]  /*195f0*/  LEA.HI.X R6, R0, c[0x0][0x1fc], R9, 0x1, P0 ;  /* 0x00007f0000067a11 */ /* 0x000fe200000f0c09 */
[----:B------:R-:W5:Y:S04]  /*19600*/  SHFL.IDX PT, R11, R4, RZ, 0x181f ;  /* 0x00181fff040b7589 */ /* 0x000f6800000e0000 */
[----:B------:R-:W4:Y:S04]  /*19610*/  SHFL.IDX PT, R2, R6, RZ, 0x181f ;  /* 0x00181fff06027589 */ /* 0x000f2800000e0000 */
[----:B------:R-:W3:Y:S04]  /*19620*/  SHFL.IDX PT, R7, R4, 0x1, 0x181f ;  /* 0x00381f0004077f89 */ /* 0x000ee800000e0000 */
[----:B------:R-:W2:Y:S01]  /*19630*/  SHFL.IDX PT, R0, R6, 0x1, 0x181f ;  /* 0x00381f0006007f89 */ /* 0x000ea200000e0000 */
[C---:B-----5:R-:W-:Y:S05]  /*19640*/  IADD3 R14, P0, R11.reuse, R210, RZ ;  /* 0x000000d20b0e7210 */ /* 0x060fea0007f1e0ff */
[C---:B----4-:R-:W-:Y:S01]  /*19650*/  IMAD.X R15, R2.reuse, 0x1, R207, P0 ;  /* 0x00000001020f7824 */ /* 0x050fe200000e06cf */
[C---:B------:R-:W-:Y:S05]  /*19660*/  IADD3 R12, P0, R11.reuse, R208, RZ ;  /* 0x000000d00b0c7210 */ /* 0x040fea0007f1e0ff */
[C---:B------:R-:W-:Y:S01]  /*19670*/  IMAD.X R13, R2.reuse, 0x1, R211, P0 ;  /* 0x00000001020d7824 */ /* 0x040fe200000e06d3 */
[----:B------:R-:W-:Y:S05]  /*19680*/  IADD3 R10, P0, R11, R206, RZ ;  /* 0x000000ce0b0a7210 */ /* 0x000fea0007f1e0ff */
[----:B------:R-:W-:Y:S01]  /*19690*/  IMAD.X R11, R2, 0x1, R209, P0 ;  /* 0x00000001020b7824 */ /* 0x000fe200000e06d1 */
[----:B---3--:R-:W-:Y:S01]  /*196a0*/  IADD3 R8, P0, R7, R210, RZ ;  /* 0x000000d207087210 */ /* 0x008fe20007f1e0ff */
[----:B------:R-:W-:Y:S04]  /*196b0*/  IMAD R2, R5, 0x6000, R196 ;  /* 0x0000600005027824 */ /* 0x000fe800078e02c4 */
[C---:B--2---:R-:W-:Y:S01]  /*196c0*/  IMAD.X R9, R0.reuse, 0x1, R207, P0 ;  /* 0x0000000100097824 */ /* 0x044fe200000e06cf */
[----:B------:R2:W-:Y:S01]  /*196d0*/  LDGSTS.E.BYPASS.LTC128B.128 [R2], [R14.64], !P5 ;  /* 0x000000000e027fae */ /* 0x0005e2000e901d4a */
[C---:B------:R-:W-:Y:S03]  /*196e0*/  IADD3 R4, P0, R7.reuse, R208, RZ ;  /* 0x000000d007047210 */ /* 0x040fe60007f1e0ff */
[----:B------:R2:W-:Y:S02]  /*196f0*/  LDGSTS.E.BYPASS.LTC128B.128 [R2+0x2000], [R12.64], !P4 ;  /* 0x020000000c027fae */ /* 0x0005e4000e101d4a */
[C---:B------:R-:W-:Y:S01]  /*19700*/  IMAD.X R5, R0.reuse, 0x1, R211, P0 ;  /* 0x0000000100057824 */ /* 0x040fe200000e06d3 */
[----:B------:R-:W-:Y:S01]  /*19710*/  IADD3 R6, P0, R7, R206, RZ ;  /* 0x000000ce07067210 */ /* 0x000fe20007f1e0ff */
[----:B------:R2:W-:Y:S03]  /*19720*/  LDGSTS.E.BYPASS.LTC128B.128 [R2+0x4000], [R10.64], !P1 ;  /* 0x040000000a027fae */ /* 0x0005e6000c901d4a */
[----:B------:R-:W-:Y:S01]  /*19730*/  IADD3.X R7, R0, R209, RZ, P0, !PT ;  /* 0x000000d100077210 */ /* 0x000fe200007fe4ff */
[----:B------:R2:W-:Y:S04]  /*19740*/  LDGSTS.E.BYPASS.LTC128B.128 [R2+0x1000], [R8.64], !P5 ;  /* 0x0100000008027fae */ /* 0x0005e8000e901d4a */
[----:B------:R2:W-:Y:S04]  /*19750*/  LDGSTS.E.BYPASS.LTC128B.128 [R2+0x3000], [R4.64], !P4 ;  /* 0x0300000004027fae */ /* 0x0005e8000e101d4a */
[----:B------:R2:W-:Y:S02]  /*19760*/  LDGSTS.E.BYPASS.LTC128B.128 [R2+0x5000], [R6.64], !P1 ;  /* 0x0500000006027fae */ /* 0x0005e4000c901d4a */
.L_x_1189:
[C---:B--23--:R-:W-:Y:S01]  /*19770*/  HMMA.16816.F32 R4, R136.reuse, R140, RZ ;  /* 0x0000008c8804723c */ /* 0x04cfe200000018ff */
        /* <DEDUP_REMOVED lines=13> */
[C---:B----4-:R-:W-:Y:S03]  /*19850*/  HMMA.16816.F32 R12, R136.reuse, R16, RZ ;  /* 0x00000010880c723c */ /* 0x050fe600000018ff */
[----:B------:R-:W-:Y:S05]  /*19860*/  LDSM.16.M88.4 R164, [R0+0xc900] ;  /* 0x00c9000000a4783b */ /* 0x000fea0000000200 */
[C---:B------:R-:W-:Y:S01]  /*19870*/  HMMA.16816.F32 R16, R136.reuse, R18, RZ ;  /* 0x000000128810723c */ /* 0x040fe200000018ff */
[----:B------:R-:W-:Y:S06]  /*19880*/  LDSM.16.M88.4 R172, [R2+0xc100] ;  /* 0x00c1000002ac783b */ /* 0x000fec0000000200 */
[----:B------:R-:W-:Y:S01]  /*19890*/  LDSM.16.M88.4 R176, [R2+0xc900] ;  /* 0x00c9000002b0783b */ /* 0x000fe20000000200 */
        /* <DEDUP_REMOVED lines=119> */
[----:B------:R-:W1:Y:S07]  /*1a010*/  LDSM.16.M88.4 R152, [R182+0x8000] ;  /* 0x00800000b698783b */ /* 0x000e6e0000000200 */
[C---:B--2---:R-:W-:Y:S04]  /*1a020*/  HMMA.16816.F32 R28, R160.reuse, R136, R28 ;  /* 0x00000088a01c723c */ /* 0x044fe8000000181c */
[----:B----4-:R-:W-:Y:S01]  /*1a030*/  IMAD.MOV.U32 R0, RZ, RZ, R202 ;  /* 0x000000ffff007224 */ /* 0x010fe200078e00ca */
[----:B------:R-:W-:Y:S03]  /*1a040*/  @P0 SHF.R.U32.HI R0, RZ, c[0x0][0x2cc], R2 ;  /* 0x0000b300ff000a19 */ /* 0x000fe60000011602 */
[----:B------:R-:W-:Y:S01]  /*1a050*/  HMMA.16816.F32 R32, R160, R138, R32 ;  /* 0x0000008aa020723c */ /* 0x000fe20000001820 */
[----:B------:R2:W-:Y:S06]  /*1a060*/  LDSM.16.M88.4 R136, [R134+0x11900] ;  /* 0x011900008688783b */ /* 0x0005ec0000000200 */
[----:B------:R-:W4:Y:S01]  /*1a070*/  SHFL.IDX PT, R133, R0, RZ, 0x1c1f ;  /* 0x001c1fff00857589 */ /* 0x000f2200000e0000 */
[C---:B---3--:R-:W-:Y:S08]  /*1a080*/  HMMA.16816.F32 R4, R144.reuse, R148, R4 ;  /* 0x000000949004723c */ /* 0x048ff00000001804 */
[C---:B------:R-:W-:Y:S08]  /*1a090*/  HMMA.16816.F32 R8, R144.reuse, R150, R8 ;  /* 0x000000969008723c */ /* 0x040ff00000001808 */
[C---:B-----5:R-:W-:Y:S08]  /*1a0a0*/  HMMA.16816.F32 R12, R144.reuse, R156, R12 ;  /* 0x0000009c900c723c */ /* 0x060ff0000000180c */
[C---:B------:R-:W-:Y:S08]  /*1a0b0*/  HMMA.16816.F32 R16, R144.reuse, R158, R16 ;  /* 0x0000009e9010723c */ /* 0x040ff00000001810 */
[C---:B------:R-:W-:Y:S08]  /*1a0c0*/  HMMA.16816.F32 R20, R144.reuse, R140, R20 ;  /* 0x0000008c9014723c */ /* 0x040ff00000001814 */
[C---:B------:R-:W-:Y:S07]  /*1a0d0*/  HMMA.16816.F32 R24, R144.reuse, R142, R24 ;  /* 0x0000008e9018723c */ /* 0x040fee0000001818 */
[----:B------:R-:W-:Y:S01]  /*1a0e0*/  IMAD.SHL.U32 R142, R213, 0x40, RZ ;  /* 0x00000040d58e7824 */ /* 0x000fe200078e00ff */
[C---:B------:R-:W-:Y:S04]  /*1a0f0*/  HMMA.16816.F32 R28, R144.reuse, R164, R28 ;  /* 0x000000a4901c723c */ /* 0x040fe8000000181c */
[----:B------:R-:W-:Y:S04]  /*1a100*/  IADD3 R2, -R203, 0x1, -R142 ;  /* 0x00000001cb027810 */ /* 0x000fe80007ffe98e */
[----:B------:R-:W-:Y:S04]  /*1a110*/  HMMA.16816.F32 R32, R144, R166, R32 ;  /* 0x000000a69020723c */ /* 0x000fe80000001820 */
[----:B------:R-:W-:Y:S04]  /*1a120*/  IADD3 R2, -R193, R2, R190 ;  /* 0x00000002c1027210 */ /* 0x000fe80007ffe1be */
[C---:B-1----:R-:W-:Y:S05]  /*1a130*/  HMMA.16816.F32 R4, R152.reuse, R168, R4 ;  /* 0x000000a89804723c */ /* 0x042fea0000001804 */
[C---:B--2---:R-:W-:Y:S02]  /*1a140*/  IADD3 R134, R2.reuse, c[0x0][0x328], RZ ;  /* 0x0000ca0002867a10 */ /* 0x044fe40007ffe0ff */
[----:B------:R-:W-:Y:S01]  /*1a150*/  IADD3 R2, R2, UR12, RZ ;  /* 0x0000000c02027c10 */ /* 0x000fe2000fffe0ff */
[C---:B------:R-:W-:Y:S04]  /*1a160*/  HMMA.16816.F32 R8, R152.reuse, R170, R8 ;  /* 0x000000aa9808723c */ /* 0x040fe80000001808 */
[--C-:B----4-:R-:W-:Y:S02]  /*1a170*/  IMAD.IADD R144, R134, 0x1, R133.reuse ;  /* 0x0000000186907824 */ /* 0x110fe400078e0285 */
[----:B------:R-:W-:Y:S02]  /*1a180*/  IMAD.IADD R143, R2, 0x1, R133 ;  /* 0x00000001028f7824 */ /* 0x000fe400078e0285 */
        /* <DEDUP_REMOVED lines=20> */
.L_x_1192:
[----:B------:R-:W-:Y:S04]  /*1a2d0*/  MOV R133, 0x1 ;  /* 0x0000000100857802 */ /* 0x000fe80000000f00 */
[----:B------:R-:W-:Y:S11]  /*1a2e0*/  ISETP.NE.AND P0, PT, R133, c[0x0][0x32c], PT ;  /* 0x0000cb0085007a0c */ /* 0x000ff60003f05270 */
[----:B------:R-:W-:Y:S02]  /*1a2f0*/  @!UPT UIADD3 URZ, URZ, URZ, URZ ;  /* 0x0000003f3f3ff290 */ /* 0x000fe4000fffe03f */
[----:B------:R-:W-:Y:S05]  /*1a300*/  @P0 IMAD.HI.U32 R133, R135, c[0x0][0x330], RZ ;  /* 0x0000cc0087850a27 */ /* 0x000fea00078e00ff */
[----:B------:R-:W-:Y:S02]  /*1a310*/  @P0 SHF.R.U32.HI R135, RZ, c[0x0][0x334], R133 ;  /* 0x0000cd00ff870a19 */ /* 0x000fe40000011685 */
.L_x_1193:
[----:B------:R-:W-:Y:S05]  /*1a320*/  BSYNC B0 ;  /* 0x0000000000007941 */ /* 0x000fea0003800000 */
.L_x_1191:
[----:B------:R-:W-:Y:S04]  /*1a330*/  IMAD R136, R135, c[0x0][0x32c], -R142 ;  /* 0x0000cb0087887a24 */ /* 0x000fe800078e0a8e */
[----:B------:R-:W-:Y:S05]  /*1a340*/  IMAD.IADD R136, R136, 0x1, -R203 ;  /* 0x0000000188887824 */ /* 0x000fea00078e0acb */
[----:B------:R-:W-:Y:S02]  /*1a350*/  IADD3 R133, R136, c[0x0][0x32c], RZ ;  /* 0x0000cb0088857a10 */ /* 0x000fe40007ffe0ff */
[----:B------:R-:W-:Y:S02]  /*1a360*/  IMNMX R143, R143, R136, !PT ;  /* 0x000000888f8f7217 */ /* 0x000fe40007800200 */
[----:B------:R-:W-:Y:S02]  /*1a370*/  IMNMX R144, R144, R133, PT ;  /* 0x0000008590907217 */ /* 0x000fe40003800200 */
.L_x_1190:
[----:B------:R-:W-:Y:S04]  /*1a380*/  ISETP.GT.AND P1, PT, R213, -0x1, PT ;  /* 0xffffffffd500780c */ /* 0x000fe80003f24270 */
[C---:B------:R-:W-:Y:S04]  /*1a390*/  ISETP.GT.AND P0, PT, R143.reuse, RZ, P1 ;  /* 0x000000ff8f00720c */ /* 0x040fe80000f04270 */
        /* <DEDUP_REMOVED lines=17> */
[C---:B------:R-:W-:Y:S01]  /*1a4b0*/  ISETP.GT.AND P0, PT, R143.reuse, 0x18, P1 ;  /* 0x000000188f00780c */ /* 0x040fe20000f04270 */
[----:B------:R-:W1:Y:S03]  /*1a4c0*/  SHFL.IDX PT, R13, R0, 0x1, 0x1c1f ;  /* 0x003c1f00000d7f89 */ /* 0x000e6600000e0000 */
[----:B------:R-:W-:Y:S04]  /*1a4d0*/  ISETP.LT.OR P0, PT, R144, 0x19, P0 ;  /* 0x000000199000780c */ /* 0x000fe80000701670 */
[----:B------:R-:W-:Y:S02]  /*1a4e0*/  FSEL R135, R16, -INF , !P0 ;  /* 0xff80000010877808 */ /* 0x000fe40004000000 */
[----:B------:R-:W-:Y:S04]  /*1a4f0*/  ISETP.GT.AND P0, PT, R143, 0x19, P1 ;  /* 0x000000198f00780c */ /* 0x000fe80000f04270 */
[C---:B------:R-:W-:Y:S04]  /*1a500*/  ISETP.LT.OR P0, PT, R144.reuse, 0x1a, P0 ;  /* 0x0000001a9000780c */ /* 0x040fe80000701670 */
[----:B------:R-:W-:Y:S02]  /*1a510*/  FSEL R133, R17, -INF , !P0 ;  /* 0xff80000011857808 */ /* 0x000fe40004000000 */
[C---:B------:R-:W-:Y:S04]  /*1a520*/  ISETP.GT.AND P0, PT, R143.reuse, 0x20, P1 ;  /* 0x000000208f00780c */ /* 0x040fe80000f04270 */
[----:B------:R-:W-:Y:S01]  /*1a530*/  ISETP.LT.OR P0, PT, R144, 0x21, P0 ;  /* 0x000000219000780c */ /* 0x000fe20000701670 */
[--C-:B-1----:R-:W-:Y:S02]  /*1a540*/  IMAD.IADD R4, R134, 0x1, R13.reuse ;  /* 0x0000000186047824 */ /* 0x102fe400078e020d */
[----:B------:R-:W-:Y:S01]  /*1a550*/  IMAD.IADD R2, R2, 0x1, R13 ;  /* 0x0000000102027824 */ /* 0x000fe200078e020d */
        /* <DEDUP_REMOVED lines=36> */
.L_x_1196:
[----:B------:R-:W-:Y:S04]  /*1a7a0*/  MOV R0, 0x1 ;  /* 0x0000000100007802 */ /* 0x000fe80000000f00 */
[----:B------:R-:W-:Y:S11]  /*1a7b0*/  ISETP.NE.AND P0, PT, R0, c[0x0][0x32c], PT ;  /* 0x0000cb0000007a0c */ /* 0x000ff60003f05270 */
[----:B------:R-:W-:Y:S02]  /*1a7c0*/  @!UPT UIADD3 URZ, URZ, URZ, URZ ;  /* 0x0000003f3f3ff290 */ /* 0x000fe4000fffe03f */
[----:B------:R-:W-:Y:S05]  /*1a7d0*/  @P0 IMAD.HI.U32 R0, R13, c[0x0][0x330], RZ ;  /* 0x0000cc000d000a27 */ /* 0x000fea00078e00ff */
[----:B------:R-:W-:Y:S02]  /*1a7e0*/  @P0 SHF.R.U32.HI R13, RZ, c[0x0][0x334], R0 ;  /* 0x0000cd00ff0d0a19 */ /* 0x000fe40000011600 */
.L_x_1197:
[----:B------:R-:W-:Y:S05]  /*1a7f0*/  BSYNC B0 ;  /* 0x0000000000007941 */ /* 0x000fea0003800000 */
.L_x_1195:
[----:B------:R-:W-:Y:S04]  /*1a800*/  IMAD R142, R13, c[0x0][0x32c], -R142 ;  /* 0x0000cb000d8e7a24 */ /* 0x000fe800078e0a8e */
[----:B------:R-:W-:Y:S05]  /*1a810*/  IMAD.IADD R17, R142, 0x1, -R203 ;  /* 0x000000018e117824 */ /* 0x000fea00078e0acb */
[----:B------:R-:W-:Y:S02]  /*1a820*/  IADD3 R13, R17, c[0x0][0x32c], RZ ;  /* 0x0000cb00110d7a10 */ /* 0x000fe40007ffe0ff */
[----:B------:R-:W-:Y:S02]  /*1a830*/  IMNMX R2, R2, R17, !PT ;  /* 0x0000001102027217 */ /* 0x000fe40007800200 */
[----:B------:R-:W-:Y:S02]  /*1a840*/  IMNMX R4, R4, R13, PT ;  /* 0x0000000d04047217 */ /* 0x000fe40003800200 */
.L_x_1194:
        /* <DEDUP_REMOVED lines=137> */
[C---:B------:R-:W-:Y:S01]  /*1b0e0*/  FMUL.FTZ R100, R12.reuse, R100 ;  /* 0x000000640c647220 */ /* 0x040fe20000410000 */
        /* <DEDUP_REMOVED lines=178> */
[----:B------:R-:W-:Y:S01]  /*1bc10*/  FFMA.FTZ R154, R3, R204, R154 ;  /* 0x000000cc039a7223 */ /* 0x000fe2000001009a */
[----:B------:R-:W-:Y:S01]  /*1bc20*/  IADD3 R3, R213, -0x2, RZ ;  /* 0xfffffffed5037810 */ /* 0x000fe20007ffe0ff */
[C---:B------:R-:W-:Y:S01]  /*1bc30*/  HMMA.16816.F32 R104, R16.reuse, R26, R104 ;  /* 0x0000001a1068723c */ /* 0x040fe20000001868 */
[----:B------:R-:W2:Y:S02]  /*1bc40*/  LDSM.16.MT88.4 R24, [R13+0x4900] ;  /* 0x004900000d18783b */ /* 0x000ea40000004200 */
[----:B------:R-:W-:Y:S01]  /*1bc50*/  MUFU.EX2 R173, R156 ;  /* 0x0000009c00ad7308 */ /* 0x000fe20000000800 */
[----:B------:R-:W-:Y:S01]  /*1bc60*/  FADD.FTZ R149, R149, R150 ;  /* 0x0000009695957221 */ /* 0x000fe20000010000 */
[----:B------:R-:W-:Y:S01]  /*1bc70*/  ISETP.GE.AND P0, PT, R3, R194, PT ;  /* 0x000000c20300720c */ /* 0x000fe20003f06270 */
        /* <DEDUP_REMOVED lines=128> */
[C---:B-1----:R-:W-:Y:S03]  /*1c480*/  HMMA.16816.F32 R92, R16.reuse, R20, R92 ;  /* 0x00000014105c723c */ /* 0x042fe6000000185c */
[----:B------:R-:W-:Y:S04]  /*1c490*/  FADD.FTZ R160, R160, R159 ;  /* 0x0000009fa0a07221 */ /* 0x000fe80000010000 */
        /* <DEDUP_REMOVED lines=10> */
[----:B------:R-:W-:Y:S01]  /*1c540*/  IMAD.SHL.U32 R3, R213, 0x40, RZ ;  /* 0x00000040d5037824 */ /* 0x000fe200078e00ff */
[----:B------:R-:W-:Y:S01]  /*1c550*/  ISETP.NE.AND P2, PT, R195, 0x1, PT ;  /* 0x00000001c300780c */ /* 0x000fe20003f45270 */
[----:B------:R-:W-:Y:S03]  /*1c560*/  IMAD.MOV.U32 R197, RZ, RZ, RZ ;  /* 0x000000ffffc57224 */ /* 0x000fe600078e00ff */
[----:B------:R-:W-:Y:S04]  /*1c570*/  IADD3 R3, R201, R3, R192 ;  /* 0x00000003c9037210 */ /* 0x000fe80007ffe0c0 */
        /* <DEDUP_REMOVED lines=26> */
[----:B------:R-:W-:Y:S03]  /*1c720*/  IMAD.U32 R4, RZ, RZ, UR15 ;  /* 0x0000000fff047e24 */ /* 0x000fe6000f8e00ff */
[----:B------:R-:W2:Y:S01]  /*1c730*/  SHFL.IDX PT, R8, R5, RZ, 0x181f ;  /* 0x00181fff05087589 */ /* 0x000ea200000e0000 */
[----:B------:R-:W-:Y:S03]  /*1c740*/  IMAD R4, R4, 0x3000, R199 ;  /* 0x0000300004047824 */ /* 0x000fe600078e02c7 */
[----:B------:R3:W-:Y:S04]  /*1c750*/  SHFL.IDX PT, R6, R5, 0x1, 0x181f ;  /* 0x00381f0005067f89 */ /* 0x0007e800000e0000 */
[----:B------:R-:W4:Y:S01]  /*1c760*/  SHFL.IDX PT, R3, R7, 0x1, 0x181f ;  /* 0x00381f0007037f89 */ /* 0x000f2200000e0000 */
[C---:B-1----:R-:W-:Y:S05]  /*1c770*/  IADD3 R14, P0, R11.reuse, R210, RZ ;  /* 0x000000d20b0e7210 */ /* 0x042fea0007f1e0ff */
[----:B--2---:R-:W-:Y:S01]  /*1c780*/  IMAD.X R15, R8, 0x1, R207, P0 ;  /* 0x00000001080f7824 */ /* 0x004fe200000e06cf */
[C---:B------:R-:W-:Y:S02]  /*1c790*/  IADD3 R12, P0, R11.reuse, R208, RZ ;  /* 0x000000d00b0c7210 */ /* 0x040fe40007f1e0ff */
[----:B---3--:R-:W-:Y:S02]  /*1c7a0*/  SHF.L.U32 R5, R4, 0x1, RZ ;  /* 0x0000000104057819 */ /* 0x008fe400000006ff */
[C---:B------:R-:W-:Y:S02]  /*1c7b0*/  IADD3.X R13, R8.reuse, R211, RZ, P0, !PT ;  /* 0x000000d3080d7210 */ /* 0x040fe400007fe4ff */
[----:B------:R-:W-:Y:S01]  /*1c7c0*/  IADD3 R10, P0, R11, R206, RZ ;  /* 0x000000ce0b0a7210 */ /* 0x000fe20007f1e0ff */
[----:B------:R1:W-:Y:S04]  /*1c7d0*/  LDGSTS.E.BYPASS.LTC128B.128 [R5+0xc100], [R14.64], !P5 ;  /* 0x0c1000000e057fae */ /* 0x0003e8000e901d4a */
[----:B------:R1:W-:Y:S01]  /*1c7e0*/  LDGSTS.E.BYPASS.LTC128B.128 [R5+0xe100], [R12.64], !P4 ;  /* 0x0e1000000c057fae */ /* 0x0003e2000e101d4a */
[----:B------:R-:W-:Y:S01]  /*1c7f0*/  IMAD.X R11, R8, 0x1, R209, P0 ;  /* 0x00000001080b7824 */ /* 0x000fe200000e06d1 */
[C---:B----4-:R-:W-:Y:S04]  /*1c800*/  IADD3 R8, P0, R3.reuse, R210, RZ ;  /* 0x000000d203087210 */ /* 0x050fe80007f1e0ff */
[----:B------:R1:W-:Y:S01]  /*1c810*/  LDGSTS.E.BYPASS.LTC128B.128 [R5+0x10100], [R10.64], !P2 ;  /* 0x101000000a057fae */ /* 0x0003e2000d101d4a */
[C---:B------:R-:W-:Y:S01]  /*1c820*/  IMAD.X R9, R6.reuse, 0x1, R207, P0 ;  /* 0x0000000106097824 */ /* 0x040fe200000e06cf */
[C---:B------:R-:W-:Y:S04]  /*1c830*/  IADD3 R16, P0, R3.reuse, R208, RZ ;  /* 0x000000d003107210 */ /* 0x040fe80007f1e0ff */
[----:B------:R1:W-:Y:S01]  /*1c840*/  LDGSTS.E.BYPASS.LTC128B.128 [R5+0xd100], [R8.64], !P5 ;  /* 0x0d10000008057fae */ /* 0x0003e2000e901d4a */
[C---:B------:R-:W-:Y:S01]  /*1c850*/  IMAD.X R17, R6.reuse, 0x1, R211, P0 ;  /* 0x0000000106117824 */ /* 0x040fe200000e06d3 */
[----:B------:R-:W-:Y:S04]  /*1c860*/  IADD3 R18, P0, R3, R206, RZ ;  /* 0x000000ce03127210 */ /* 0x000fe80007f1e0ff */
[----:B------:R1:W-:Y:S01]  /*1c870*/  LDGSTS.E.BYPASS.LTC128B.128 [R5+0xf100], [R16.64], !P4 ;  /* 0x0f10000010057fae */ /* 0x0003e2000e101d4a */
[----:B------:R-:W-:Y:S05]  /*1c880*/  IMAD.X R19, R6, 0x1, R209, P0 ;  /* 0x0000000106137824 */ /* 0x000fea00000e06d1 */
[----:B------:R1:W-:Y:S03]  /*1c890*/  LDGSTS.E.BYPASS.LTC128B.128 [R5+0x11100], [R18.64], !P2 ;  /* 0x1110000012057fae */ /* 0x0003e6000d101d4a */
.L_x_1198:
        /* <DEDUP_REMOVED lines=9> */
.L_x_1188:
[----:B------:R-:W2:Y:S01]  /*1c930*/  SHFL.BFLY PT, R4, R205, 0x2, 0x1f ;  /* 0x0c401f00cd047f89 */ /* 0x000ea200000e0000 */
[----:B-1----:R-:W-:-:S02]  /*1c940*/  MOV R11, 0xff800000 ;  /* 0xff800000000b7802 */ /* 0x002fc40000000f00 */
[----:B------:R-:W-:Y:S01]  /*1c950*/  PLOP3.LUT P2, PT, PT, PT, PT, 0x8, 0x0 ;  /* 0x000000000000781c */ /* 0x000fe20003f4e170 */
[----:B------:R-:W1:Y:S01]  /*1c960*/  SHFL.BFLY PT, R3, R204, 0x2, 0x1f ;  /* 0x0c401f00cc037f89 */ /* 0x000e6200000e0000 */
[----:B--2---:R-:W-:Y:S02]  /*1c970*/  FADD.FTZ R7, R4, R205 ;  /* 0x000000cd04077221 */ /* 0x004fe40000010000 */
[----:B------:R-:W-:Y:S01]  /*1c980*/  CS2R R4, SRZ ;  /* 0x0000000000047805 */ /* 0x000fe2000001ff00 */
[----:B-1----:R-:W-:Y:S02]  /*1c990*/  FADD.FTZ R8, R3, R204 ;  /* 0x000000cc03087221 */ /* 0x002fe40000010000 */
[----:B------:R-:W1:Y:S04]  /*1c9a0*/  SHFL.BFLY PT, R6, R7, 0x1, 0x1f ;  /* 0x0c201f0007067f89 */ /* 0x000e6800000e0000 */
[----:B------:R-:W2:Y:S01]  /*1c9b0*/  SHFL.BFLY PT, R3, R8, 0x1, 0x1f ;  /* 0x0c201f0008037f89 */ /* 0x000ea200000e0000 */
[----:B-1----:R-:W-:-:S02]  /*1c9c0*/  FADD.FTZ R6, R7, R6 ;  /* 0x0000000607067221 */ /* 0x002fc40000010000 */
[----:B--2---:R-:W-:-:S03]  /*1c9d0*/  FADD.FTZ R3, R3, R8 ;  /* 0x0000000803037221 */ /* 0x004fc60000010000 */
[----:B------:R-:W-:Y:S02]  /*1c9e0*/  FSETP.NE.FTZ.AND P1, PT, R6, RZ, PT ;  /* 0x000000ff0600720b */ /* 0x000fe40003f35000 */
[----:B------:R-:W-:-:S11]  /*1c9f0*/  FSETP.NE.FTZ.AND P0, PT, R3, RZ, PT ;  /* 0x000000ff0300720b */ /* 0x000fd60003f15000 */
[----:B------:R-:W1:Y:S01]  /*1ca00*/  @P1 MUFU.RCP R5, R6 ;  /* 0x0000000600051308 */ /* 0x000e620000001000 */
[----:B------:R-:W-:Y:S02]  /*1ca10*/  @P1 MOV R14, 0x3f317218 ;  /* 0x3f317218000e1802 */ /* 0x000fe40000000f00 */
[----:B------:R-:W-:-:S05]  /*1ca20*/  @P0 MOV R15, 0x3f317218 ;  /* 0x3f317218000f0802 */ /* 0x000fca0000000f00 */
[----:B------:R-:W2:Y:S01]  /*1ca30*/  @P1 MUFU.LG2 R6, R6 ;  /* 0x0000000600061308 */ /* 0x000ea20000000c00 */
[----:B------:R-:W-:-:S07]  /*1ca40*/  @P0 FMUL.FTZ R15, R15, c[0x0][0x2d0] ;  /* 0x0000b4000f0f0a20 */ /* 0x000fce0000410000 */
[----:B------:R-:W3:Y:S01]  /*1ca50*/  @P0 MUFU.LG2 R12, R3 ;  /* 0x00000003000c0308 */ /* 0x000ee20000000c00 */
[C---:B-1----:R-:W-:Y:S02]  /*1ca60*/  FMUL.FTZ R128, R5.reuse, R128 ;  /* 0x0000008005807220 */ /* 0x042fe40000410000 */
[C---:B------:R-:W-:Y:S02]  /*1ca70*/  FMUL.FTZ R129, R5.reuse, R129 ;  /* 0x0000008105817220 */ /* 0x040fe40000410000 */
[C---:B------:R-:W-:Y:S02]  /*1ca80*/  FMUL.FTZ R124, R5.reuse, R124 ;  /* 0x0000007c057c7220 */ /* 0x040fe40000410000 */
[----:B------:R-:W-:Y:S01]  /*1ca90*/  FMUL.FTZ R125, R5, R125 ;  /* 0x0000007d057d7220 */ /* 0x000fe20000410000 */
[----:B------:R1:W4:Y:S01]  /*1caa0*/  @P0 MUFU.RCP R4, R3 ;  /* 0x0000000300040308 */ /* 0x0003220000001000 */
[----:B--2---:R-:W-:Y:S02]  /*1cab0*/  @P1 FMUL.FTZ R13, R6, 0.69314718246459960938 ;  /* 0x3f317218060d1820 */ /* 0x004fe40000410000 */
[----:B------:R-:W-:-:S02]  /*1cac0*/  @P1 FMUL.FTZ R6, R14, c[0x0][0x2d0] ;  /* 0x0000b4000e061a20 */ /* 0x000fc40000410000 */
        /* <DEDUP_REMOVED lines=96> */
.L_x_1104:
[----:B------:R-:W-:Y:S01]  /*1d0d0*/  USHF.R.S32.HI UR12, URZ, 0x1f, UR8 ;  /* 0x0000001f3f0c7899 */ /* 0x000fe20008011408 */
[----:B------:R-:W-:Y:S05]  /*1d0e0*/  @P2 BRA `(.L_x_1200) ;  /* 0x000017e000002947 */ /* 0x000fea0003800000 */
[----:B------:R-:W2:Y:S01]  /*1d0f0*/  S2R R0, SR_TID.X ;  /* 0x0000000000007919 */ /* 0x000ea20000002100 */
[----:B------:R-:W-:Y:S01]  /*1d100*/  F2FP.PACK_AB R7, R8, R7 ;  /* 0x000000070807723e */ /* 0x000fe200000000ff */
[----:B------:R-:W-:Y:S01]  /*1d110*/  IMAD.MOV.U32 R8, RZ, RZ, 0x20 ;  /* 0x00000020ff087424 */ /* 0x000fe200078e00ff */
[----:B------:R-:W-:Y:S01]  /*1d120*/  F2FP.PACK_AB R96, R5, R96 ;  /* 0x000000600560723e */ /* 0x000fe200000000ff */
[----:B------:R-:W-:Y:S01]  /*1d130*/  BAR.SYNC.DEFER_BLOCKING 0x1, 0x100 ;  /* 0x0044000000007b1d */ /* 0x000fe20000010000 */
[----:B------:R-:W-:-:S02]  /*1d140*/  F2FP.PACK_AB R128, R129, R128 ;  /* 0x000000808180723e */ /* 0x000fc400000000ff */
[----:B------:R-:W-:Y:S02]  /*1d150*/  F2FP.PACK_AB R130, R131, R130 ;  /* 0x000000828382723e */ /* 0x000fe400000000ff */
        /* <DEDUP_REMOVED lines=14> */
[----:B--2---:R-:W-:Y:S02]  /*1d240*/  SHF.R.S32.HI R13, RZ, 0x1f, R0 ;  /* 0x0000001fff0d7819 */ /* 0x004fe40000011400 */
        /* <DEDUP_REMOVED lines=20> */
[----:B------:R-:W-:Y:S01]  /*1d390*/  ISETP.NE.U32.AND P0, PT, R14, 0x1, PT ;  /* 0x000000010e00780c */ /* 0x000fe20003f05070 */
[----:B------:R-:W-:Y:S01]  /*1d3a0*/  IMAD.U32 R14, RZ, RZ, UR4 ;  /* 0x00000004ff0e7e24 */ /* 0x000fe2000f8e00ff */
[----:B------:R-:W-:Y:S02]  /*1d3b0*/  LEA.HI R19, R6, R6, RZ, 0x1d ;  /* 0x0000000606137211 */ /* 0x000fe400078fe8ff */
[----:B------:R-:W-:Y:S02]  /*1d3c0*/  R2P PR, R15, 0x6 ;  /* 0x000000060f007804 */ /* 0x000fe40000000000 */
        /* <DEDUP_REMOVED lines=15> */
[--C-:B------:R-:W-:Y:S01]  /*1d4c0*/  IMAD.IADD R21, R8, 0x1, R5.reuse ;  /* 0x0000000108157824 */ /* 0x100fe200078e0205 */
[----:B------:R-:W-:Y:S01]  /*1d4d0*/  SEL R6, R6, 0xffffffc0, !P2 ;  /* 0xffffffc006067807 */ /* 0x000fe20005000000 */
[----:B------:R-:W-:Y:S01]  /*1d4e0*/  STS [R5], R124 ;  /* 0x0000007c05007388 */ /* 0x000fe20000000800 */
[----:B------:R-:W-:Y:S02]  /*1d4f0*/  F2FP.PACK_AB R46, R47, R46 ;  /* 0x0000002e2f2e723e */ /* 0x000fe400000000ff */
        /* <DEDUP_REMOVED lines=41> */
[----:B------:R-:W-:Y:S01]  /*1d790*/  PLOP3.LUT P0, PT, PT, PT, UP1, 0x80, 0x0 ;  /* 0x000000000000781c */ /* 0x000fe20003f0f018 */
        /* <DEDUP_REMOVED lines=43> */
[----:B---3--:R-:W-:-:S05]  /*1da50*/  IMAD.U32 R9, RZ, RZ, UR5 ;  /* 0x00000005ff097e24 */ /* 0x008fca000f8e00ff */
[----:B------:R4:W5:Y:S01]  /*1da60*/  @P1 LDG.E R5, [R8.64] ;  /* 0x0000000a08051981 */ /* 0x000962000c1e1900 */
[----:B-1----:R-:W-:Y:S02]  /*1da70*/  UMOV UR16, URZ ;  /* 0x0000003f00107c82 */ /* 0x002fe40008000000 */
[----:B------:R-:W-:Y:S01]  /*1da80*/  UMOV UR17, URZ ;  /* 0x0000003f00117c82 */ /* 0x000fe20008000000 */
[----:B--2---:R-:W1:Y:S02]  /*1da90*/  @P0 R2UR UR5, R6 ;  /* 0x00000000060503c2 */ /* 0x004e6400000e0000 */
[----:B-1----:R-:W-:Y:S02]  /*1daa0*/  @UP1 USHF.R.S32.HI UR4, URZ, 0x1f, UR5 ;  /* 0x0000001f3f041899 */ /* 0x002fe40008011405 */
[----:B------:R-:W-:-:S05]  /*1dab0*/  @UP1 UMOV UR16, UR5 ;  /* 0x0000000500101c82 */ /* 0x000fca0008000000 */
[----:B------:R-:W-:Y:S01]  /*1dac0*/  @UP1 UMOV UR17, UR4 ;  /* 0x0000000400111c82 */ /* 0x000fe20008000000 */
[----:B------:R-:W-:Y:S05]  /*1dad0*/  @P1 BRA `(.L_x_1201) ;  /* 0x0000004000001947 */ /* 0x000fea0003800000 */
[----:B----4-:R-:W-:Y:S05]  /*1dae0*/  @!P0 BRA `(.L_x_1201) ;  /* 0x0000003000008947 */ /* 0x010fea0003800000 */
[----:B-----5:R-:W2:Y:S04]  /*1daf0*/  LDG.E R5, [R14.64] ;  /* 0x0000000a0e057981 */ /* 0x020ea8000c1e1900 */
[----:B------:R-:W2:Y:S02]  /*1db00*/  LDG.E R6, [R14.64+0x4] ;  /* 0x0000040a0e067981 */ /* 0x000ea4000c1e1900 */
[----:B--2---:R-:W-:Y:S02]  /*1db10*/  IADD3 R5, -R5, R6, RZ ;  /* 0x0000000605057210 */ /* 0x004fe40007ffe1ff */
.L_x_1201:
[----:B----4-:R-:W-:Y:S01]  /*1db20*/  SHF.R.S32.HI R7, RZ, 0x1f, R2 ;  /* 0x0000001fff077819 */ /* 0x010fe20000011402 */
[----:B------:R-:W1:Y:S01]  /*1db30*/  S2R R57, SR_CTAID.X ;  /* 0x0000000000397919 */ /* 0x000e620000002500 */
[----:B------:R-:W-:Y:S01]  /*1db40*/  LOP3.LUT R9, R4, 0xffffffe0, RZ, 0xc0, !PT ;  /* 0xffffffe004097812 */ /* 0x000fe200078ec0ff */
[----:B------:R-:W-:Y:S01]  /*1db50*/  IMAD.MOV.U32 R4, RZ, RZ, c[0x0][0x4e8] ;  /* 0x00013a00ff047624 */ /* 0x000fe200078e00ff */
[----:B------:R-:W-:Y:S01]  /*1db60*/  LEA.HI R7, R7, R2, RZ, 0x3 ;  /* 0x0000000207077211 */ /* 0x000fe200078f18ff */
[----:B------:R-:W-:Y:S01]  /*1db70*/  ULDC.64 UR4, c[0x0][0x3a0] ;  /* 0x0000e80000047ab9 */ /* 0x000fe20000000a00 */
[----:B------:R-:W-:Y:S01]  /*1db80*/  LEA.HI R8, R13, R0, RZ, 0x3 ;  /* 0x000000000d087211 */ /* 0x000fe200078f18ff */
        /* <DEDUP_REMOVED lines=17> */
[----:B------:R-:W-:Y:S01]  /*1dca0*/  LOP3.LUT R19, R8, 0xfffffff8, RZ, 0xc0, !PT ;  /* 0xfffffff808137812 */ /* 0x000fe200078ec0ff */
[----:B------:R-:W-:Y:S01]  /*1dcb0*/  USHF.R.S32.HI UR16, URZ, 0x1f, UR9 ;  /* 0x0000001f3f107899 */ /* 0x000fe20008011409 */
[----:B------:R-:W-:Y:S01]  /*1dcc0*/  LEA.HI R13, R13, R0, RZ, 0x6 ;  /* 0x000000000d0d7211 */ /* 0x000fe200078f30ff */
[----:B------:R-:W-:Y:S01]  /*1dcd0*/  IMAD R2, R2, 0x10, R7 ;  /* 0x0000001002027824 */ /* 0x000fe200078e0207 */
[----:B------:R-:W-:Y:S01]  /*1dce0*/  UIMAD UR13, UR12, UR6, URZ ;  /* 0x000000060c0d72a4 */ /* 0x000fe2000f8e023f */
[----:B------:R-:W-:Y:S01]  /*1dcf0*/  IMAD.IADD R19, R0, 0x1, -R19 ;  /* 0x0000000100137824 */ /* 0x000fe200078e0a13 */
[----:B------:R-:W-:Y:S01]  /*1dd00*/  USEL UR16, UR16, URZ, !UP1 ;  /* 0x0000003f10107287 */ /* 0x000fe2000c800000 */
[----:B------:R-:W-:Y:S01]  /*1dd10*/  IMAD R4, R17, 0x8, R2 ;  /* 0x0000000811047824 */ /* 0x000fe200078e0202 */
[----:B------:R-:W-:Y:S01]  /*1dd20*/  UIMAD.WIDE.U32 UR14, UR8, UR6, UR14 ;  /* 0x00000006080e72a5 */ /* 0x000fe2000f8e000e */
[----:B------:R-:W-:Y:S01]  /*1dd30*/  SHF.R.S32.HI R8, RZ, 0x3, R8 ;  /* 0x00000003ff087819 */ /* 0x000fe20000011408 */
[----:B------:R-:W-:Y:S01]  /*1dd40*/  UIMAD UR13, UR8, UR7, UR13 ;  /* 0x00000007080d72a4 */ /* 0x000fe2000f8e020d */
[----:B------:R-:W-:Y:S01]  /*1dd50*/  IMAD.SHL.U32 R13, R13, 0x8, RZ ;  /* 0x000000080d0d7824 */ /* 0x000fe200078e00ff */
[----:B-1----:R-:W-:Y:S01]  /*1dd60*/  LEA R4, R57, R4, 0x7 ;  /* 0x0000000439047211 */ /* 0x002fe200078e38ff */
[----:B------:R-:W-:Y:S01]  /*1dd70*/  ULDC.64 UR6, c[0x0][0x498] ;  /* 0x0001260000067ab9 */ /* 0x000fe20000000a00 */
[----:B------:R-:W-:Y:S01]  /*1dd80*/  BSSY B0, `(.L_x_1202) ;  /* 0x000006c000007945 */ /* 0x000fe20003800000 */
[----:B------:R-:W-:-:S02]  /*1dd90*/  USEL UR9, UR9, URZ, !UP1 ;  /* 0x0000003f09097287 */ /* 0x000fc4000c800000 */
[----:B------:R-:W-:Y:S01]  /*1dda0*/  @P1 IMAD.HI.U32 R6, R4, c[0x0][0x4ec], RZ ;  /* 0x00013b0004061a27 */ /* 0x000fe200078e00ff */
[----:B------:R-:W-:Y:S02]  /*1ddb0*/  UIMAD UR20, UR16, UR6, URZ ;  /* 0x00000006101472a4 */ /* 0x000fe4000f8e023f */
[----:B------:R-:W-:Y:S01]  /*1ddc0*/  UIADD3 UR15, UR15, UR13, URZ ;  /* 0x0000000d0f0f7290 */ /* 0x000fe2000fffe03f */
[----:B------:R-:W-:Y:S01]  /*1ddd0*/  IMAD.MOV.U32 R16, RZ, RZ, R4 ;  /* 0x000000ffff107224 */ /* 0x000fe200078e0004 */
[----:B------:R-:W-:Y:S01]  /*1dde0*/  @P1 SHF.R.U32.HI R16, RZ, c[0x0][0x4f0], R6 ;  /* 0x00013c00ff101a19 */ /* 0x000fe20000011606 */
[----:B------:R-:W-:Y:S02]  /*1ddf0*/  UIMAD UR7, UR9, UR7, UR20 ;  /* 0x00000007090772a4 */ /* 0x000fe4000f8e0214 */
[----:B------:R-:W-:Y:S02]  /*1de00*/  UIMAD.WIDE.U32 UR14, UR9, UR6, UR14 ;  /* 0x00000006090e72a5 */ /* 0x000fe4000f8e000e */
[----:B------:R-:W-:Y:S01]  /*1de10*/  IMAD.MOV R7, RZ, RZ, -R16 ;  /* 0x000000ffff077224 */ /* 0x000fe200078e0a10 */
[----:B------:R-:W-:Y:S01]  /*1de20*/  ULDC.64 UR4, c[0x0][0x3e8] ;  /* 0x0000fa0000047ab9 */ /* 0x000fe20000000a00 */
[----:B------:R-:W-:Y:S01]  /*1de30*/  IMAD.U32 R0, RZ, RZ, UR7 ;  /* 0x00000007ff007e24 */ /* 0x000fe2000f8e00ff */
[----:B------:R-:W-:Y:S01]  /*1de40*/  UIMAD UR12, UR12, UR4, URZ ;  /* 0x000000040c0c72a4 */ /* 0x000fe2000f8e023f */
[----:B------:R-:W-:Y:S01]  /*1de50*/  IMAD R4, R7, c[0x0][0x4e8], R4 ;  /* 0x00013a0007047a24 */ /* 0x000fe200078e0204 */
[----:B------:R-:W-:Y:S01]  /*1de60*/  SHF.R.S32.HI R7, RZ, 0x1f, R16 ;  /* 0x0000001fff077819 */ /* 0x000fe20000011410 */
[----:B------:R-:W-:Y:S01]  /*1de70*/  UIADD3 UR19, UR19, UR17, URZ ;  /* 0x0000001113137290 */ /* 0x000fe2000fffe03f */
[----:B------:R-:W-:Y:S01]  /*1de80*/  IADD3 R16, P0, R16, UR14, RZ ;  /* 0x0000000e10107c10 */ /* 0x000fe2000ff1e0ff */
[----:B------:R-:W-:Y:S01]  /*1de90*/  UIMAD UR5, UR8, UR5, UR12 ;  /* 0x00000005080572a4 */ /* 0x000fe2000f8e020c */
[----:B------:R-:W-:Y:S01]  /*1dea0*/  SHF.R.S32.HI R9, RZ, 0x1f, R4 ;  /* 0x0000001fff097819 */ /* 0x000fe20000011404 */
[----:B------:R-:W-:Y:S01]  /*1deb0*/  UIMAD.WIDE.U32 UR18, UR8, UR4, UR18 ;  /* 0x00000004081272a5 */ /* 0x000fe2000f8e0012 */
[----:B------:R-:W-:Y:S01]  /*1dec0*/  IADD3.X R17, R7, UR15, R0, P0, !PT ;  /* 0x0000000f07117c10 */ /* 0x000fe200087fe400 */
[----:B------:R-:W-:Y:S01]  /*1ded0*/  IMAD.SHL.U32 R7, R8, 0x40, RZ ;  /* 0x0000004008077824 */ /* 0x000fe200078e00ff */
[----:B------:R-:W-:Y:S01]  /*1dee0*/  LEA R0, R19, R8, 0x5 ;  /* 0x0000000813007211 */ /* 0x000fe200078e28ff */
[----:B------:R-:W-:Y:S01]  /*1def0*/  IMAD R9, R9, c[0x0][0x488], RZ ;  /* 0x0001220009097a24 */ /* 0x000fe200078e02ff */
[----:B------:R-:W-:Y:S01]  /*1df00*/  ULDC.64 UR6, c[0x0][0x3f0] ;  /* 0x0000fc0000067ab9 */ /* 0x000fe20000000a00 */
[----:B------:R-:W-:Y:S01]  /*1df10*/  IMAD.WIDE.U32 R16, R4, c[0x0][0x488], R16 ;  /* 0x0001220004107a25 */ /* 0x000fe200078e0010 */
[----:B------:R-:W-:Y:S01]  /*1df20*/  LOP3.LUT R7, R7, 0x1c0, RZ, 0xc0, !PT ;  /* 0x000001c007077812 */ /* 0x000fe200078ec0ff */
[----:B------:R-:W-:-:S02]  /*1df30*/  UIMAD UR16, UR16, UR6, URZ ;  /* 0x00000006101072a4 */ /* 0x000fc4000f8e023f */
        /* <DEDUP_REMOVED lines=10> */
[----:B------:R-:W-:Y:S01]  /*1dfe0*/  IMAD.MOV.U32 R6, RZ, RZ, R15 ;  /* 0x000000ffff067224 */ /* 0x000fe200078e000f */
[----:B------:R-:W-:Y:S01]  /*1dff0*/  @P1 SHF.R.U32.HI R6, RZ, c[0x0][0x4f0], R12 ;  /* 0x00013c00ff061a19 */ /* 0x000fe2000001160c */
[----:B------:R-:W-:Y:S01]  /*1e000*/  IMAD.SHL.U32 R0, R19, 0x8, RZ ;  /* 0x0000000813007824 */ /* 0x000fe200078e00ff */
[----:B------:R-:W-:Y:S01]  /*1e010*/  LEA.HI.X R9, R16, c[0x0][0x454], R9, 0x2, P0 ;  /* 0x0001150010097a11 */ /* 0x000fe200000f1409 */
[----:B------:R-:W-:Y:S01]  /*1e020*/  SHFL.IDX PT, R34, R10, 0x1, 0x1c1f ;  /* 0x003c1f000a227f89 */ /* 0x000fe200000e0000 */
[----:B------:R-:W-:Y:S01]  /*1e030*/  UIADD3 UR7, UR19, UR7, URZ ;  /* 0x0000000713077290 */ /* 0x000fe2000fffe03f */
[----:B------:R-:W-:Y:S01]  /*1e040*/  IMAD.MOV R32, RZ, RZ, -R6 ;  /* 0x000000ffff207224 */ /* 0x000fe200078e0a06 */
[----:B------:R-:W-:Y:S01]  /*1e050*/  LOP3.LUT R7, R7, 0x38, R0, 0xf8, !PT ;  /* 0x0000003807077812 */ /* 0x000fe200078ef800 */
[----:B------:R-:W1:Y:S01]  /*1e060*/  SHFL.IDX PT, R49, R9, RZ, 0x1c1f ;  /* 0x001c1fff09317589 */ /* 0x000e6200000e0000 */
[----:B------:R-:W-:Y:S01]  /*1e070*/  MOV R16, UR18 ;  /* 0x0000001200107c02 */ /* 0x000fe20008000f00 */
[----:B------:R-:W-:Y:S01]  /*1e080*/  IMAD R32, R32, c[0x0][0x4e8], R15 ;  /* 0x00013a0020207a24 */ /* 0x000fe200078e020f */
[----:B------:R-:W-:Y:S01]  /*1e090*/  LOP3.LUT R4, R7, R4, RZ, 0x3c, !PT ;  /* 0x0000000407047212 */ /* 0x000fe200078e3cff */
[----:B------:R2:W3:Y:S01]  /*1e0a0*/  SHFL.IDX PT, R35, R9, 0x1, 0x1c1f ;  /* 0x003c1f0009237f89 */ /* 0x0004e200000e0000 */
[----:B------:R-:W-:Y:S01]  /*1e0b0*/  IMAD R15, R57, 0x80, R2 ;  /* 0x00000080390f7824 */ /* 0x000fe200078e0202 */
[----:B------:R-:W-:Y:S01]  /*1e0c0*/  SHF.R.S32.HI R7, RZ, 0x1f, R6 ;  /* 0x0000001fff077819 */ /* 0x000fe20000011406 */
[----:B-----5:R-:W-:Y:S01]  /*1e0d0*/  IMAD R2, R5, c[0x0][0x4e8], RZ ;  /* 0x00013a0005027a24 */ /* 0x020fe200078e02ff */
[----:B------:R-:W-:Y:S01]  /*1e0e0*/  LOP3.LUT R4, R4, 0x7ffffe00, R13, 0xf8, !PT ;  /* 0x7ffffe0004047812 */ /* 0x000fe200078ef80d */
        /* <DEDUP_REMOVED lines=9> */
[----:B------:R-:W-:Y:S02]  /*1e180*/  IMAD.SHL.U32 R58, R4, 0x2, RZ ;  /* 0x00000002043a7824 */ /* 0x000fe400078e00ff */
[----:B------:R-:W-:Y:S01]  /*1e190*/  IMAD R57, R57, 0x80, R8 ;  /* 0x0000008039397824 */ /* 0x000fe200078e0208 */
[----:B------:R-:W-:Y:S01]  /*1e1a0*/  IADD3 R17, R17, R7, RZ ;  /* 0x0000000711117210 */ /* 0x000fe20007ffe0ff */
[----:B-1----:R1:W-:Y:S01]  /*1e1b0*/  @!P1 ST.E [R48.64], R3 ;  /* 0x0000000330009985 */ /* 0x0023e2000c10190a */
[----:B--2---:R-:W-:-:S03]  /*1e1c0*/  IMAD R9, R6, c[0x0][0x3d8], RZ ;  /* 0x0000f60006097a24 */ /* 0x004fc600078e02ff */
[----:B---3--:R1:W-:Y:S01]  /*1e1d0*/  @!P0 ST.E [R34.64], R11 ;  /* 0x0000000b22008985 */ /* 0x0083e2000c10190a */
[C---:B------:R-:W-:Y:S02]  /*1e1e0*/  IMAD R9, R32.reuse, c[0x0][0x3dc], R9 ;  /* 0x0000f70020097a24 */ /* 0x040fe400078e0209 */
[----:B------:R-:W-:Y:S01]  /*1e1f0*/  IMAD.WIDE.U32 R32, R32, c[0x0][0x3d8], R16 ;  /* 0x0000f60020207a25 */ /* 0x000fe200078e0010 */
[----:B------:R1:W2:Y:S03]  /*1e200*/  LDS.128 R44, [R58+0x1080] ;  /* 0x001080003a2c7984 */ /* 0x0002a60000000c00 */
[----:B------:R-:W-:Y:S01]  /*1e210*/  IMAD.IADD R9, R33, 0x1, R9 ;  /* 0x0000000121097824 */ /* 0x000fe200078e0209 */
[----:B------:R1:W3:Y:S01]  /*1e220*/  LDS.128 R40, [R58+0x2080] ;  /* 0x002080003a287984 */ /* 0x0002e20000000c00 */
[----:B------:R-:W-:-:S03]  /*1e230*/  LEA R56, P0, R32, c[0x0][0x380], 0x1 ;  /* 0x0000e00020387a11 */ /* 0x000fc600078008ff */
[----:B------:R1:W4:Y:S01]  /*1e240*/  LDS.128 R36, [R58+0x3080] ;  /* 0x003080003a247984 */ /* 0x0003220000000c00 */
[----:B------:R-:W-:Y:S02]  /*1e250*/  LEA.HI.X R55, R32, c[0x0][0x384], R9, 0x1, P0 ;  /* 0x0000e10020377a11 */ /* 0x000fe400000f0c09 */
[----:B------:R-:W-:Y:S01]  /*1e260*/  ISETP.GE.AND P0, PT, R57, R2, PT ;  /* 0x000000023900720c */ /* 0x000fe20003f06270 */
        /* <DEDUP_REMOVED lines=29> */
.L_x_1203:
[----:B--2---:R-:W-:Y:S05]  /*1e440*/  BSYNC B0 ;  /* 0x0000000000007941 */ /* 0x004fea0003800000 */
.L_x_1202:
[----:B-1----:R-:W-:Y:S01]  /*1e450*/  IADD3 R3, R57, 0x20, RZ ;  /* 0x0000002039037810 */ /* 0x002fe20007ffe0ff */
[----:B------:R1:W2:Y:S01]  /*1e460*/  SHFL.IDX PT, R33, R55, 0x1, 0x181f ;  /* 0x00381f0037217f89 */ /* 0x0002a200000e0000 */
        /* <DEDUP_REMOVED lines=21> */
.L_x_1205:
[----:B------:R-:W-:Y:S05]  /*1e5c0*/  BSYNC B0 ;  /* 0x0000000000007941 */ /* 0x000fea0003800000 */
.L_x_1204:
        /* <DEDUP_REMOVED lines=23> */
.L_x_1207:
[----:B------:R-:W-:Y:S05]  /*1e740*/  BSYNC B0 ;  /* 0x0000000000007941 */ /* 0x000fea0003800000 */
.L_x_1206:
        /* <DEDUP_REMOVED lines=24> */
.L_x_1200:
        /* <DEDUP_REMOVED lines=31> */
.L_x_1208:
        /* <DEDUP_REMOVED lines=17> */
[----:B-1----:R-:W-:Y:S02]  /*1ebd0*/  UMOV UR16, UR14 ;  /* 0x0000000e00107c82 */ /* 0x002fe40008000000 */
        /* <DEDUP_REMOVED lines=25> */
.L_x_1210:
[----:B------:R-:W-:Y:S05]  /*1ed70*/  BSYNC B0 ;  /* 0x0000000000007941 */ /* 0x000fea0003800000 */
.L_x_1209:
        /* <DEDUP_REMOVED lines=70> */
.L_x_1212:
[----:B------:R-:W-:Y:S05]  /*1f1e0*/  BSYNC B0 ;  /* 0x0000000000007941 */ /* 0x000fea0003800000 */
.L_x_1211:
        /* <DEDUP_REMOVED lines=21> */
.L_x_1214:
[----:B------:R-:W-:Y:S05]  /*1f340*/  BSYNC B0 ;  /* 0x0000000000007941 */ /* 0x000fea0003800000 */
.L_x_1213:
        /* <DEDUP_REMOVED lines=21> */
.L_x_1216:
[----:B------:R-:W-:Y:S05]  /*1f4a0*/  BSYNC B0 ;  /* 0x0000000000007941 */ /* 0x000fea0003800000 */
.L_x_1215:
        /* <DEDUP_REMOVED lines=22> */
.L_x_1217:
        /* <DEDUP_REMOVED lines=15> */
.L_x_1510:


//--------------------- .text._ZN7cutlass13device_kernelIN5flash19enable_sm80_to_sm89INS1_16FlashAttnFwdSm80INS1_25CollectiveMainloopFwdSm80ILi8ELi2ELb0EN4cute5tupleIJNS5_1CILi128EEENS7_ILi64EEENS7_ILi192EEEEEELi192ENS_6half_tEfNS_4arch4Sm80ELb1ELb0ELb0ELb0ELb1ELb0ELb1ELb0EEENS1_21CollectiveEpilogueFwdINS6_IJS8_SA_S9_EEENS6_IJNS7_ILi1EEESI_SI_EEESC_SE_Li256ELb0ELb1ELb0ELb0EEENS1_30DynamicPersistentTileSchedulerILi256ELi256ELb0ELb1ELb0EEEEEEEEEvNT_6ParamsE --------------------------
	.section	.text._ZN7cutlass13device_kernelIN5flash19enable_sm80_to_sm89INS1_16FlashAttnFwdSm80INS1_25CollectiveMainloopFwdSm80ILi8ELi2ELb0EN4cute5tupleIJNS5_1CILi128EEENS7_ILi64EEENS7_ILi192EEEEEELi192ENS_6half_tEfNS_4arch4Sm80ELb1ELb0ELb0ELb0ELb1ELb0ELb1ELb0EEENS1_21CollectiveEpilogueFwdINS6_IJS8_SA_S9_EEENS6_IJNS7_ILi1EEESI_SI_EEESC_SE_Li256ELb0ELb1ELb0ELb0EEENS1_30DynamicPersistentTileSchedulerILi256ELi256ELb0ELb1ELb0EEEEEEEEEvNT_6ParamsE,"ax",@progbits
	.sectioninfo	@"SHI_REGISTERS=255"
	.align	128
.text._ZN7cutlass13device_kernelIN5flash19enable_sm80_to_sm89INS1_16FlashAttnFwdSm80INS1_25CollectiveMainloopFwdSm80ILi8ELi2ELb0EN4cute5tupleIJNS5_1CILi128EEENS7_ILi64EEENS7_ILi192EEEEEELi192ENS_6half_tEfNS_4arch4Sm80ELb1ELb0ELb0ELb0ELb1ELb0ELb1ELb0EEENS1_21CollectiveEpilogueFwdINS6_IJS8_SA_S9_EEENS6_IJNS7_ILi1EEESI_SI_EEESC_SE_Li256ELb0ELb1ELb0ELb0EEENS1_30DynamicPersistentTileSchedulerILi256ELi256ELb0ELb1ELb0EEEEEEEEEvNT_6ParamsE:
        .type           _ZN7cutlass13device_kernelIN5flash19enable_sm80_to_sm89INS1_16FlashAttnFwdSm80INS1_25CollectiveMainloopFwdSm80ILi8ELi2ELb0EN4cute5tupleIJNS5_1CILi128EEENS7_ILi64EEENS7_ILi192EEEEEELi192ENS_6half_tEfNS_4arch4Sm80ELb1ELb0ELb0ELb0ELb1ELb0ELb1ELb0EEENS1_21CollectiveEpilogueFwdINS6_IJS8_SA_S9_EEENS6_IJNS7_ILi1EEESI_SI_EEESC_SE_Li256ELb0ELb1ELb0ELb0EEENS1_30DynamicPersistentTileSchedulerILi256ELi256ELb0ELb1ELb0EEEEEEEEEvNT_6ParamsE,@function
        .size           _ZN7cutlass13device_kernelIN5flash19enable_sm80_to_sm89INS1_16FlashAttnFwdSm80INS1_25CollectiveMainloopFwdSm80ILi8ELi2ELb0EN4cute5tupleIJNS5_1CILi128EEENS7_ILi64EEENS7_ILi192EEEEEELi192ENS_6half_tEfNS_4arch4Sm80ELb1ELb0ELb0ELb0ELb1ELb0ELb1ELb0EEENS1_21CollectiveEpilogueFwdINS6_IJS8_SA_S9_EEENS6_IJNS7_ILi1EEESI_SI_EEESC_SE_Li256ELb0ELb1ELb0ELb0EEENS1_30DynamicPersistentTileSchedulerILi256ELi256ELb0ELb1ELb0EEEEEEEEEvNT_6ParamsE,(.L_x_1511 - _ZN7cutlass13device_kernelIN5flash19enable_sm80_to_sm89INS1_16FlashAttnFwdSm80INS1_25CollectiveMainloopFwdSm80ILi8ELi2ELb0EN4cute5tupleIJNS5_1CILi128EEENS7_ILi64EEENS7_ILi192EEEEEELi192ENS_6half_tEfNS_4arch4Sm80ELb1ELb0ELb0ELb0ELb1ELb0ELb1ELb0EEENS1_21CollectiveEpilogueFwdINS6_IJS8_SA_S9_EEENS6_IJNS7_ILi1EEESI_SI_EEESC_SE_Li256ELb0ELb1ELb0ELb0EEENS1_30DynamicPersistentTileSchedulerILi256ELi256ELb0ELb1ELb0EEEEEEEEEvNT_6ParamsE)
        .other          _ZN7cutlass13device_kernelIN5flash19enable_sm80_to_sm89INS1_16FlashAttnFwdSm80INS1_25CollectiveMainloopFwdSm80ILi8ELi2ELb0EN4cute5tupleIJNS5_1CILi128EEENS7_ILi64EEENS7_ILi192EEEEEELi192ENS_6half_tEfNS_4arch4Sm80ELb1ELb0ELb0ELb0ELb1ELb0ELb1ELb0EEENS1_21CollectiveEpilogueFwdINS6_IJS8_SA_S9_EEENS6_IJNS7_ILi1EEESI_SI_EEESC_SE_Li256ELb0ELb1ELb0ELb0EEENS1_30DynamicPersistentTileSchedulerILi256ELi256ELb0ELb1ELb0EEEEEEEEEvNT_6ParamsE,@"STO_CUDA_ENTRY STV_DEFAULT"
_ZN7cutlass13device_kernelIN5flash19enable_sm80_to_sm89INS1_16FlashAttnFwdSm80INS1_25CollectiveMainloopFwdSm80ILi8ELi2ELb0EN4cute5tupleIJNS5_1CILi128EEENS7_ILi64EEENS7_ILi192EEEEEELi192ENS_6half_tEfNS_4arch4Sm80ELb1ELb0ELb0ELb0ELb1ELb0ELb1ELb0EEENS1_21CollectiveEpilogueFwdINS6_IJS8_SA_S9_EEENS6_IJNS7_ILi1EEESI_SI_EEESC_SE_Li256ELb0ELb1ELb0ELb0EEENS1_30DynamicPersistentTileSchedulerILi256ELi256ELb0ELb1ELb0EEEEEEEEEvNT_6ParamsE:
[----:B------:R-:W-:-:S03]  /*0000*/  MOV R1, c[0x0][0x28] ;  /* 0x00000a0000017a02 */ /* 0x000fc60000000f00 */
[----:B------:R-:W1:Y:S01]  /*0010*/  S2R R20, SR_TID.X ;  /* 0x0000000000147919 */ /* 0x000e620000002100 */
[----:B------:R-:W-:-:S03]  /*0020*/  IADD3 R1, R1, -0x38, RZ ;  /* 0xffffffc801017810 */ /* 0x000fc60007ffe0ff */
[----:B------:R-:W2:Y:S01]  /*0030*/  S2R R17, SR_CTAID.X ;  /* 0x0000000000117919 */ /* 0x000ea20000002500 */
[----:B-1----:R-:W-:-:S05]  /*0040*/  SHF.R.U32.HI R2, RZ, 0x5, R20 ;  /* 0x00000005ff027819 */ /* 0x002fca0000011614 */
[----:B------:R-:W1:Y:S02]  /*0050*/  SHFL.IDX PT, R0, R2, RZ, 0x1f ;  /* 0x00001fff02007589 */ /* 0x000e6400000e0000 */
[----:B-1----:R-:W-:Y:S02]  /*0060*/  ISETP.GE.AND P0, PT, R0, 0x1, PT ;  /* 0x000000010000780c */ /* 0x002fe40003f06270 */
[----:B------:R1:W-:Y:S11]  /*0070*/  STL [R1+0x2c], R0 ;  /* 0x00002c0001007387 */ /* 0x0003f60000100800 */
[----:B------:R-:W-:Y:S06]  /*0080*/  @P0 BAR.ARV 0x4, 0x100 ;  /* 0x0104000000000b1d */ /* 0x000fec0000002000 */
[----:B--2---:R-:W-:-:S13]  /*0090*/  ISETP.GE.AND P0, PT, R17, c[0x0][0x538], PT ;  /* 0x00014e0011007a0c */ /* 0x004fda0003f06270 */
[----:B------:R-:W-:Y:S05]  /*00a0*/  @P0 EXIT ;  /* 0x000000000000094d */ /* 0x000fea0003800000 */
[----:B-1----:R-:W-:Y:S01]  /*00b0*/  SHF.R.S32.HI R16, RZ, 0x1f, R20 ;  /* 0x0000001fff107819 */ /* 0x002fe20000011414 */
[----:B------:R-:W-:Y:S01]  /*00c0*/  IMAD.MOV.U32 R189, RZ, RZ, 0x20 ;  /* 0x00000020ffbd7424 */ /* 0x000fe200078e00ff */
[----:B------:R-:W-:Y:S02]  /*00d0*/  ULDC.64 UR6, c[0x0][0x118] ;  /* 0x0000460000067ab9 */ /* 0x000fe40000000a00 */
[CC--:B------:R-:W-:Y:S02]  /*00e0*/  LEA.HI R2, R16.reuse, R20.reuse, RZ, 0x4 ;  /* 0x0000001410027211 */ /* 0x0c0fe400078f20ff */
[----:B------:R-:W-:Y:S02]  /*00f0*/  LEA.HI R8, R16, R20, RZ, 0x3 ;  /* 0x0000001410087211 */ /* 0x000fe400078f18ff */
[----:B------:R-:W-:Y:S02]  /*0100*/  SHF.R.S32.HI R3, RZ, 0x4, R2 ;  /* 0x00000004ff037819 */ /* 0x000fe40000011402 */
[----:B------:R-:W-:-:S02]  /*0110*/  SHF.R.S32.HI R248, RZ, 0x3, R8 ;  /* 0x00000003fff87819 */ /* 0x000fc40000011408 */
[----:B------:R-:W-:Y:S02]  /*0120*/  LEA.HI R0, R2, R3, RZ, 0x1 ;  /* 0x0000000302007211 */ /* 0x000fe400078f08ff */
[----:B------:R-:W-:Y:S02]  /*0130*/  LEA.HI R12, R16, R20, RZ, 0x2 ;  /* 0x00000014100c7211 */ /* 0x000fe400078f10ff */
[----:B------:R-:W-:Y:S02]  /*0140*/  LOP3.LUT R0, R0, 0xfffffffe, RZ, 0xc0, !PT ;  /* 0xfffffffe00007812 */ /* 0x000fe400078ec0ff */
[--C-:B------:R-:W-:Y:S02]  /*0150*/  SHF.R.S32.HI R9, RZ, 0x2, R12.reuse ;  /* 0x00000002ff097819 */ /* 0x100fe4000001140c */
[----:B------:R-:W-:Y:S01]  /*0160*/  SHF.R.S32.HI R4, RZ, 0x1f, R12 ;  /* 0x0000001fff047819 */ /* 0x000fe2000001140c */
[----:B------:R-:W-:Y:S01]  /*0170*/  IMAD.IADD R14, R3, 0x1, -R0 ;  /* 0x00000001030e7824 */ /* 0x000fe200078e0a00 */
[----:B------:R-:W-:-:S02]  /*0180*/  LOP3.LUT R3, R8, 0xfffffff8, RZ, 0xc0, !PT ;  /* 0xfffffff808037812 */ /* 0x000fc400078ec0ff */
[----:B------:R-:W-:Y:S01]  /*0190*/  LOP3.LUT R0, R2, 0xfffffff0, RZ, 0xc0, !PT ;  /* 0xfffffff002007812 */ /* 0x000fe200078ec0ff */
[----:B------:R-:W-:Y:S01]  /*01a0*/  IMAD.SHL.U32 R2, R248, 0x40, RZ ;  /* 0x00000040f8027824 */ /* 0x000fe200078e00ff */
[----:B------:R-:W-:Y:S01]  /*01b0*/  LEA.HI R7, R16, R20, RZ, 0x5 ;  /* 0x0000001410077211 */ /* 0x000fe200078f28ff */
[----:B------:R-:W-:Y:S01]  /*01c0*/  IMAD.IADD R216, R20, 0x1, -R3 ;  /* 0x0000000114d87824 */ /* 0x000fe200078e0a03 */
[----:B------:R-:W-:Y:S01]  /*01d0*/  LEA.HI R3, R4, R9, RZ, 0x3 ;  /* 0x0000000904037211 */ /* 0x000fe200078f18ff */
[----:B------:R-:W-:Y:S01]  /*01e0*/  IMAD.IADD R0, R20, 0x1, -R0 ;  /* 0x0000000114007824 */ /* 0x000fe200078e0a00 */
[----:B------:R-:W-:Y:S01]  /*01f0*/  LOP3.LUT R2, R2, 0x1c0, RZ, 0xc0, !PT ;  /* 0x000001c002027812 */ /* 0x000fe200078ec0ff */
[C---:B------:R-:W-:Y:S01]  /*0200*/  IMAD.SHL.U32 R195, R216.reuse, 0x8, RZ ;  /* 0x00000008d8c37824 */ /* 0x040fe200078e00ff */
[----:B------:R-:W-:Y:S01]  /*0210*/  LOP3.LUT R3, R3, 0xfffffff8, RZ, 0xc0, !PT ;  /* 0xfffffff803037812 */ /* 0x000fe200078ec0ff */
[C---:B------:R-:W-:Y:S01]  /*0220*/  IMAD.SHL.U32 R5, R216.reuse, 0x40, RZ ;  /* 0x00000040d8057824 */ /* 0x040fe200078e00ff */
[----:B------:R-:W-:Y:S01]  /*0230*/  SHF.R.S32.HI R6, RZ, 0x1f, R0 ;  /* 0x0000001fff067819 */ /* 0x000fe20000011400 */
[----:B------:R-:W-:Y:S01]  /*0240*/  IMAD R218, R216, 0x20, R248 ;  /* 0x00000020d8da7824 */ /* 0x000fe200078e02f8 */
[----:B------:R-:W-:Y:S01]  /*0250*/  SHF.R.U32.HI R4, RZ, 0x3, R2 ;  /* 0x00000003ff047819 */ /* 0x000fe20000011602 */
[----:B------:R-:W-:Y:S01]  /*0260*/  IMAD.IADD R9, R9, 0x1, -R3 ;  /* 0x0000000109097824 */ /* 0x000fe200078e0a03 */
[----:B------:R-:W-:-:S02]  /*0270*/  LOP3.LUT R2, R2, 0x38, R195, 0xf8, !PT ;  /* 0x0000003802027812 */ /* 0x000fc400078ef8c3 */
[----:B------:R-:W-:Y:S02]  /*0280*/  LEA.HI R11, R6, R0, RZ, 0x3 ;  /* 0x00000000060b7211 */ /* 0x000fe400078f18ff */
[----:B------:R-:W-:Y:S02]  /*0290*/  LOP3.LUT R13, R2, R4, RZ, 0x3c, !PT ;  /* 0x00000004020d7212 */ /* 0x000fe400078e3cff */
[----:B------:R-:W-:Y:S02]  /*02a0*/  LOP3.LUT R4, R11, 0xfffffff8, RZ, 0xc0, !PT ;  /* 0xfffffff80b047812 */ /* 0x000fe400078ec0ff */
[----:B------:R-:W-:Y:S02]  /*02b0*/  LOP3.LUT R2, R5, 0x1c0, RZ, 0xc0, !PT ;  /* 0x000001c005027812 */ /* 0x000fe400078ec0ff */
[----:B------:R-:W-:Y:S01]  /*02c0*/  LOP3.LUT R3, R9, 0x1, RZ, 0xc0, !PT ;  /* 0x0000000109037812 */ /* 0x000fe200078ec0ff */
[----:B------:R-:W-:Y:S01]  /*02d0*/  IMAD.IADD R10, R0, 0x1, -R4 ;  /* 0x00000001000a7824 */ /* 0x000fe200078e0a04 */
[----:B------:R-:W-:-:S02]  /*02e0*/  LOP3.LUT R5, R2, 0x8, R8, 0xf8, !PT ;  /* 0x0000000802057812 */ /* 0x000fc400078ef808 */
[----:B------:R-:W-:Y:S02]  /*02f0*/  LOP3.LUT R0, R7, 0xffffffe0, RZ, 0xc0, !PT ;  /* 0xffffffe007007812 */ /* 0x000fe400078ec0ff */
[----:B------:R-:W-:Y:S02]  /*0300*/  SHF.R.U32.HI R2, RZ, 0x3, R2 ;  /* 0x00000003ff027819 */ /* 0x000fe40000011602 */
[--C-:B------:R-:W-:Y:S01]  /*0310*/  SHF.R.S32.HI R6, RZ, 0x5, R7.reuse ;  /* 0x00000005ff067819 */ /* 0x100fe20000011407 */
[----:B------:R-:W-:Y:S01]  /*0320*/  IMAD.IADD R19, R20, 0x1, -R0 ;  /* 0x0000000114137824 */ /* 0x000fe200078e0a00 */
[----:B------:R-:W-:Y:S02]  /*0330*/  LOP3.LUT R15, R5, R2, RZ, 0x3c, !PT ;  /* 0x00000002050f7212 */ /* 0x000fe400078e3cff */
[----:B------:R-:W-:Y:S01]  /*0340*/  SHF.R.S32.HI R2, RZ, 0x1f, R7 ;  /* 0x0000001fff027819 */ /* 0x000fe20000011407 */
[----:B------:R-:W-:Y:S01]  /*0350*/  IMAD.SHL.U32 R7, R14, 0x8, RZ ;  /* 0x000000080e077824 */ /* 0x000fe200078e00ff */
[----:B------:R-:W-:-:S02]  /*0360*/  ISETP.NE.U32.AND P3, PT, R3, 0x1, PT ;  /* 0x000000010300780c */ /* 0x000fc40003f65070 */
[----:B------:R-:W-:Y:S02]  /*0370*/  LOP3.LUT R3, R12, 0xfffffffc, RZ, 0xc0, !PT ;  /* 0xfffffffc0c037812 */ /* 0x000fe400078ec0ff */
[----:B------:R-:W-:Y:S01]  /*0380*/  LEA.HI R0, R2, R6, RZ, 0x3 ;  /* 0x0000000602007211 */ /* 0x000fe200078f18ff */
[----:B------:R-:W-:Y:S01]  /*0390*/  IMAD.SHL.U32 R2, R10, 0x40, RZ ;  /* 0x000000400a027824 */ /* 0x000fe200078e00ff */
[----:B------:R-:W-:Y:S02]  /*03a0*/  SHF.R.S32.HI R12, RZ, 0x1f, R19 ;  /* 0x0000001fff0c7819 */ /* 0x000fe40000011413 */
[----:B------:R-:W-:Y:S01]  /*03b0*/  LOP3.LUT R4, R0, 0xffffff8, RZ, 0xc0, !PT ;  /* 0x0ffffff800047812 */ /* 0x000fe200078ec0ff */
[----:B------:R-:W-:Y:S01]  /*03c0*/  IMAD.IADD R0, R20, 0x1, -R3 ;  /* 0x0000000114007824 */ /* 0x000fe200078e0a03 */
[----:B------:R-:W-:Y:S02]  /*03d0*/  LEA.HI R12, R12, R19, RZ, 0x2 ;  /* 0x000000130c0c7211 */ /* 0x000fe400078f10ff */
[----:B------:R-:W-:Y:S01]  /*03e0*/  LEA.HI R8, R16, R20, RZ, 0x6 ;  /* 0x0000001410087211 */ /* 0x000fe200078f30ff */
[----:B------:R-:W-:Y:S01]  /*03f0*/  IMAD.IADD R4, R6, 0x1, -R4 ;  /* 0x0000000106047824 */ /* 0x000fe200078e0a04 */
[----:B------:R-:W-:-:S02]  /*0400*/  LOP3.LUT R2, R2, 0x1c0, RZ, 0xc0, !PT ;  /* 0x000001c002027812 */ /* 0x000fc400078ec0ff */
[----:B------:R-:W-:Y:S01]  /*0410*/  SHF.R.S32.HI R3, RZ, 0x2, R12 ;  /* 0x00000002ff037819 */ /* 0x000fe2000001140c */
[----:B------:R-:W-:Y:S01]  /*0420*/  IMAD.SHL.U32 R8, R8, 0x8, RZ ;  /* 0x0000000808087824 */ /* 0x000fe200078e00ff */
[----:B------:R-:W-:Y:S02]  /*0430*/  LOP3.LUT R7, R2, 0x8, R7, 0xf8, !PT ;  /* 0x0000000802077812 */ /* 0x000fe400078ef807 */
[----:B------:R-:W-:Y:S01]  /*0440*/  SHF.R.U32.HI R5, RZ, 0x3, R2 ;  /* 0x00000003ff057819 */ /* 0x000fe20000011602 */
[----:B------:R-:W-:Y:S01]  /*0450*/  IMAD R18, R4, 0x10, R3 ;  /* 0x0000001004127824 */ /* 0x000fe200078e0203 */
[----:B------:R-:W-:Y:S01]  /*0460*/  LEA.HI R2, R0, R0, RZ, 0x1 ;  /* 0x0000000000027211 */ /* 0x000fe200078f08ff */
[----:B------:R-:W-:Y:S01]  /*0470*/  IMAD.SHL.U32 R3, R9, 0x40, RZ ;  /* 0x0000004009037824 */ /* 0x000fe200078e00ff */
[----:B------:R-:W-:Y:S01]  /*0480*/  LOP3.LUT R13, R13, 0x7ffffe00, R8, 0xf8, !PT ;  /* 0x7ffffe000d0d7812 */ /* 0x000fe200078ef808 */
[----:B------:R-:W-:Y:S01]  /*0490*/  IMAD.SHL.U32 R4, R6, 0x400, RZ ;  /* 0x0000040006047824 */ /* 0x000fe200078e00ff */
[----:B------:R-:W-:Y:S01]  /*04a0*/  LOP3.LUT R2, R2, 0x1ffffffe, RZ, 0xc0, !PT ;  /* 0x1ffffffe02027812 */ /* 0x000fe200078ec0ff */
[----:B------:R-:W-:Y:S01]  /*04b0*/  STL [R1+0x30], R18 ;  /* 0x0000301201007387 */ /* 0x000fe20000100800 */
[----:B------:R-:W-:Y:S01]  /*04c0*/  LOP3.LUT R8, R7, R5, RZ, 0x3c, !PT ;  /* 0x0000000507087212 */ /* 0x000fe200078e3cff */
[----:B------:R-:W-:Y:S01]  /*04d0*/  IMAD.SHL.U32 R7, R11, 0x40, RZ ;  /* 0x000000400b077824 */ /* 0x000fe200078e00ff */
[----:B------:R-:W-:Y:S01]  /*04e0*/  LOP3.LUT R6, R3, 0x1c0, RZ, 0xc0, !PT ;  /* 0x000001c003067812 */ /* 0x000fe200078ec0ff */
[C---:B------:R-:W-:Y:S01]  /*04f0*/  IMAD R5, R0.reuse, 0x2, R4 ;  /* 0x0000000200057824 */ /* 0x040fe200078e0204 */
[----:B------:R-:W-:Y:S01]  /*0500*/  R2P PR, R9, 0x6 ;  /* 0x0000000609007804 */ /* 0x000fe20000000000 */
[----:B------:R-:W-:Y:S01]  /*0510*/  IMAD.IADD R9, R0, 0x1, -R2 ;  /* 0x0000000100097824 */ /* 0x000fe200078e0a02 */
[----:B------:R-:W-:Y:S01]  /*0520*/  LEA.HI R2, R6, R6, RZ, 0x1d ;  /* 0x0000000606027211 */ /* 0x000fe200078fe8ff */
[----:B------:R-:W-:Y:S01]  /*0530*/  IMAD R0, R14, 0x200, R15 ;  /* 0x000002000e007824 */ /* 0x000fe200078e020f */
[----:B------:R-:W-:Y:S01]  /*0540*/  LOP3.LUT R3, R7, 0xfffffe00, RZ, 0xc0, !PT ;  /* 0xfffffe0007037812 */ /* 0x000fe200078ec0ff */
[----:B------:R-:W-:Y:S01]  /*0550*/  STL [R1], R17 ;  /* 0x0000001101007387 */ /* 0x000fe20000100800 */
[----:B------:R-:W-:Y:S01]  /*0560*/  SHF.R.S32.HI R6, RZ, 0x1f, R195 ;  /* 0x0000001fff067819 */ /* 0x000fe200000114c3 */
[----:B------:R-:W-:Y:S01]  /*0570*/  IMAD.IADD R7, R5, 0x1, R2 ;  /* 0x0000000105077824 */ /* 0x000fe200078e0202 */
[----:B------:R-:W-:Y:S01]  /*0580*/  IADD3 R2, R8, R3, R4 ;  /* 0x0000000308027210 */ /* 0x000fe20007ffe004 */
[----:B------:R-:W-:Y:S01]  /*0590*/  IMAD.SHL.U32 R220, R13, 0x2, RZ ;  /* 0x000000020ddc7824 */ /* 0x000fe200078e00ff */
[----:B------:R-:W-:-:S02]  /*05a0*/  LEA.HI R4, R16, R20, RZ, 0x7 ;  /* 0x0000001410047211 */ /* 0x000fc400078f38ff */
[C---:B------:R-:W-:Y:S02]  /*05b0*/  IADD3 R212, R195.reuse, 0x40, RZ ;  /* 0x00000040c3d47810 */ /* 0x040fe40007ffe0ff */
[----:B------:R-:W-:Y:S02]  /*05c0*/  SHF.R.S32.HI R4, RZ, 0x7, R4 ;  /* 0x00000007ff047819 */ /* 0x000fe40000011404 */
[----:B------:R-:W-:Y:S02]  /*05d0*/  LOP3.LUT R4, R12, 0x7ffffffc, RZ, 0xc0, !PT ;  /* 0x7ffffffc0c047812 */ /* 0x000fe400078ec0ff */
[----:B------:R-:W-:Y:S02]  /*05e0*/  IADD3 R213, R195, 0x80, RZ ;  /* 0x00000080c3d57810 */ /* 0x000fe40007ffe0ff */
[C---:B------:R-:W-:Y:S01]  /*05f0*/  LOP3.LUT P0, RZ, R10.reuse, 0x2, RZ, 0xc0, !PT ;  /* 0x000000020aff7812 */ /* 0x040fe2000780c0ff */
[----:B------:R-:W-:Y:S01]  /*0600*/  IMAD.IADD R6, R19, 0x1, -R4 ;  /* 0x0000000113067824 */ /* 0x000fe200078e0a04 */
[----:B------:R-:W-:-:S02]  /*0610*/  LOP3.LUT P4, RZ, R10, 0x4, RZ, 0xc0, !PT ;  /* 0x000000040aff7812 */ /* 0x000fc4000788c0ff */
[----:B------:R-:W-:Y:S01]  /*0620*/  LOP3.LUT R3, R8, R3, RZ, 0xfc, !PT ;  /* 0x0000000308037212 */ /* 0x000fe200078efcff */
[----:B------:R-:W-:Y:S01]  /*0630*/  IMAD.MOV.U32 R8, RZ, RZ, 0x40 ;  /* 0x00000040ff087424 */ /* 0x000fe200078e00ff */
[----:B------:R-:W-:Y:S01]  /*0640*/  SHF.R.S32.HI R5, RZ, 0x1f, R212 ;  /* 0x0000001fff057819 */ /* 0x000fe200000114d4 */
[----:B------:R-:W-:Y:S01]  /*0650*/  IMAD.SHL.U32 R251, R6, 0x2, RZ ;  /* 0x0000000206fb7824 */ /* 0x000fe200078e00ff */
[----:B------:R-:W-:Y:S01]  /*0660*/  SHF.R.S32.HI R10, RZ, 0x1f, R213 ;  /* 0x0000001fff0a7819 */ /* 0x000fe200000114d5 */
[----:B------:R-:W-:Y:S01]  /*0670*/  IMAD R6, R9, 0x8, R18 ;  /* 0x0000000809067824 */ /* 0x000fe200078e0212 */
[----:B------:R-:W-:Y:S02]  /*0680*/  SEL R5, R189, 0xffffffe0, !P1 ;  /* 0xffffffe0bd057807 */ /* 0x000fe40004800000 */
[----:B------:R-:W-:Y:S02]  /*0690*/  LEA R10, R7, 0x80, 0x1 ;  /* 0x00000080070a7811 */ /* 0x000fe400078e08ff */
[----:B------:R-:W-:Y:S01]  /*06a0*/  SEL R4, R8, 0xffffffc0, !P2 ;  /* 0xffffffc008047807 */ /* 0x000fe20005000000 */
[----:B------:R1:W-:Y:S01]  /*06b0*/  STL [R1+0x28], R6 ;  /* 0x0000280601007387 */ /* 0x0003e20000100800 */
[----:B------:R-:W-:Y:S01]  /*06c0*/  LEA R190, R0, 0xc100, 0x1 ;  /* 0x0000c10000be7811 */ /* 0x000fe200078e08ff */
[----:B------:R-:W-:Y:S01]  /*06d0*/  IMAD.IADD R7, R10, 0x1, R5 ;  /* 0x000000010a077824 */ /* 0x000fe200078e0205 */
[----:B------:R-:W-:Y:S01]  /*06e0*/  SEL R0, R8, 0xffffffc0, !P4 ;  /* 0xffffffc008007807 */ /* 0x000fe20006000000 */
[----:B------:R-:W-:Y:S01]  /*06f0*/  STL [R1+0x4], R10 ;  /* 0x0000040a01007387 */ /* 0x000fe20000100800 */
[----:B------:R-:W-:Y:S01]  /*0700*/  IMAD.IADD R8, R10, 0x1, R4 ;  /* 0x000000010a087824 */ /* 0x000fe200078e0204 */
[----:B------:R-:W-:-:S02]  /*0710*/  LEA R183, R2, 0x18100, 0x1 ;  /* 0x0001810002b77811 */ /* 0x000fc400078e08ff */
[----:B------:R2:W-:Y:S01]  /*0720*/  STL [R1+0x10], R7 ;  /* 0x0000100701007387 */ /* 0x0005e20000100800 */
[----:B------:R-:W-:Y:S02]  /*0730*/  SEL R189, R189, 0xffffffe0, !P0 ;  /* 0xffffffe0bdbd7807 */ /* 0x000fe40004000000 */
[----:B------:R-:W-:Y:S01]  /*0740*/  LEA R191, R3, 0x100, 0x1 ;  /* 0x0000010003bf7811 */ /* 0x000fe200078e08ff */
[----:B------:R-:W-:Y:S01]  /*0750*/  STL [R1+0x20], R8 ;  /* 0x0000200801007387 */ /* 0x000fe20000100800 */
[C-C-:B------:R-:W-:Y:S01]  /*0760*/  IMAD.IADD R186, R183.reuse, 0x1, R0.reuse ;  /* 0x00000001b7ba7824 */ /* 0x140fe200078e0200 */
[C---:B------:R-:W-:Y:S01]  /*0770*/  IADD3 R232, R220.reuse, 0xc100, RZ ;  /* 0x0000c100dce87810 */ /* 0x040fe20007ffe0ff */
[----:B------:R-:W-:Y:S01]  /*0780*/  IMAD.IADD R184, R183, 0x1, R189 ;  /* 0x00000001b7b87824 */ /* 0x000fe200078e02bd */
[----:B------:R-:W-:Y:S01]  /*0790*/  IADD3 R231, R220, 0x100, RZ ;  /* 0x00000100dce77810 */ /* 0x000fe20007ffe0ff */
[----:B------:R-:W-:Y:S02]  /*07a0*/  IMAD.IADD R192, R0, 0x1, R191 ;  /* 0x0000000100c07824 */ /* 0x000fe400078e02bf */
[----:B------:R-:W-:Y:S01]  /*07b0*/  IMAD.IADD R185, R184, 0x1, R0 ;  /* 0x00000001b8b97824 */ /* 0x000fe200078e0200 */
[----:B-1----:R-:W-:-:S02]  /*07c0*/  IADD3 R6, R10, -0x10, RZ ;  /* 0xfffffff00a067810 */ /* 0x002fc40007ffe0ff */
[----:B------:R-:W-:-:S05]  /*07d0*/  @P3 IADD3 R6, R10, 0x10, RZ ;  /* 0x000000100a063810 */ /* 0x000fca0007ffe0ff */
[----:B------:R-:W-:Y:S01]  /*07e0*/  IMAD.IADD R5, R5, 0x1, R6 ;  /* 0x0000000105057824 */ /* 0x000fe200078e0206 */
[----:B------:R-:W-:Y:S01]  /*07f0*/  STL [R1+0x8], R6 ;  /* 0x0000080601007387 */ /* 0x000fe20000100800 */
[----:B--2---:R-:W-:Y:S02]  /*0800*/  IMAD.IADD R7, R7, 0x1, R4 ;  /* 0x0000000107077824 */ /* 0x004fe400078e0204 */
[----:B------:R-:W-:Y:S02]  /*0810*/  IMAD.IADD R2, R4, 0x1, R6 ;  /* 0x0000000104027824 */ /* 0x000fe400078e0206 */
[----:B------:R-:W-:Y:S01]  /*0820*/  IMAD.IADD R3, R5, 0x1, R4 ;  /* 0x0000000105037824 */ /* 0x000fe200078e0204 */
[----:B------:R-:W-:Y:S04]  /*0830*/  STL [R1+0x1c], R7 ;  /* 0x00001c0701007387 */ /* 0x000fe80000100800 */
[----:B------:R-:W-:Y:S04]  /*0840*/  STL [R1+0xc], R5 ;  /* 0x00000c0501007387 */ /* 0x000fe80000100800 */
[----:B------:R1:W-:Y:S04]  /*0850*/  STL [R1+0x18], R2 ;  /* 0x0000180201007387 */ /* 0x0003e80000100800 */
[----:B------:R2:W-:Y:S01]  /*0860*/  STL [R1+0x14], R3 ;  /* 0x0000140301007387 */ /* 0x0005e20000100800 */
[----:B-1----:R-:W-:-:S04]  /*0870*/  IMAD.IADD R2, R189, 0x1, R191 ;  /* 0x00000001bd027824 */ /* 0x002fc800078e02bf */
[----:B------:R-:W-:Y:S02]  /*0880*/  IMAD.IADD R2, R0, 0x1, R2 ;  /* 0x0000000100027824 */ /* 0x000fe400078e0202 */
[----:B------:R-:W-:-:S03]  /*0890*/  IMAD.IADD R0, R189, 0x1, R192 ;  /* 0x00000001bd007824 */ /* 0x000fc600078e02c0 */
[----:B------:R2:W-:Y:S04]  /*08a0*/  STL [R1+0x24], R2 ;  /* 0x0000240201007387 */ /* 0x0005e80000100800 */
.L_x_1298:
[----:B------:R-:W3:Y:S01]  /*08b0*/  LDL R4, [R1] ;  /* 0x0000000001047983 */ /* 0x000ee20000100800 */
[----:B------:R-:W-:Y:S01]  /*08c0*/  IMAD.MOV.U32 R0, RZ, RZ, c[0x0][0x560] ;  /* 0x00015800ff007624 */ /* 0x000fe200078e00ff */
[----:B------:R-:W-:Y:S01]  /*08d0*/  YIELD ;  /* 0x0000000000007946 */ /* 0x000fe20003800000 */
[----:B------:R-:W-:Y:S03]  /*08e0*/  BSSY B0, `(.L_x_1218) ;  /* 0x0000016000007945 */ /* 0x000fe60003800000 */
[----:B------:R-:W-:-:S13]  /*08f0*/  ISETP.NE.AND P0, PT, R0, 0x1, PT ;  /* 0x000000010000780c */ /* 0x000fda0003f05270 */
[----:B---3--:R-:W-:Y:S01]  /*0900*/  @P0 IMAD.HI.U32 R0, R4, c[0x0][0x564], RZ ;  /* 0x0001590004000a27 */ /* 0x008fe200078e00ff */
[----:B--2---:R-:W-:-:S04]  /*0910*/  MOV R3, R4 ;  /* 0x0000000400037202 */ /* 0x004fc80000000f00 */
[----:B------:R-:W-:-:S04]  /*0920*/  @P0 SHF.R.U32.HI R3, RZ, c[0x0][0x568], R0 ;  /* 0x00015a00ff030a19 */ /* 0x000fc80000011600 */
[----:B------:R-:W-:Y:S01]  /*0930*/  ISETP.GE.AND P0, PT, R3, c[0x0][0x578], PT ;  /* 0x00015e0003007a0c */ /* 0x000fe20003f06270 */
[----:B------:R-:W-:-:S04]  /*0940*/  IMAD.MOV R2, RZ, RZ, -R3 ;  /* 0x000000ffff027224 */ /* 0x000fc800078e0a03 */
[----:B------:R-:W-:-:S08]  /*0950*/  IMAD R2, R2, c[0x0][0x560], R4 ;  /* 0x0001580002027a24 */ /* 0x000fd000078e0204 */
[----:B------:R-:W-:Y:S05]  /*0960*/  @!P0 BRA `(.L_x_1219) ;  /* 0x0000007000008947 */ /* 0x000fea0003800000 */
[----:B------:R-:W-:-:S04]  /*0970*/  MOV R0, c[0x0][0x56c] ;  /* 0x00015b0000007a02 */ /* 0x000fc80000000f00 */
[----:B------:R-:W-:Y:S02]  /*0980*/  ISETP.NE.AND P0, PT, R0, 0x1, PT ;  /* 0x000000010000780c */ /* 0x000fe40003f05270 */
[----:B------:R-:W-:-:S11]  /*0990*/  MOV R0, R2 ;  /* 0x0000000200007202 */ /* 0x000fd60000000f00 */
[----:B------:R-:W-:-:S05]  /*09a0*/  @P0 IMAD.HI.U32 R4, R2, c[0x0][0x570], RZ ;  /* 0x00015c0002040a27 */ /* 0x000fca00078e00ff */
[----:B------:R-:W-:-:S05]  /*09b0*/  @P0 SHF.R.U32.HI R0, RZ, c[0x0][0x574], R4 ;  /* 0x00015d00ff000a19 */ /* 0x000fca0000011604 */
[----:B------:R-:W-:Y:S01]  /*09c0*/  IMAD R4, R0, c[0x0][0x56c], RZ ;  /* 0x00015b0000047a24 */ /* 0x000fe200078e02ff */
[----:B------:R-:W-:Y:S05]  /*09d0*/  BRA `(.L_x_1220) ;  /* 0x0000006000007947 */ /* 0x000fea0003800000 */
.L_x_1219:
[----:B------:R-:W-:-:S04]  /*09e0*/  MOV R0, c[0x0][0x554] ;  /* 0x0001550000007a02 */ /* 0x000fc80000000f00 */
[----:B------:R-:W-:Y:S02]  /*09f0*/  ISETP.NE.AND P0, PT, R0, 0x1, PT ;  /* 0x000000010000780c */ /* 0x000fe40003f05270 */
[----:B------:R-:W-:-:S11]  /*0a00*/  MOV R0, R2 ;  /* 0x0000000200007202 */ /* 0x000fd60000000f00 */
[----:B------:R-:W-:-:S05]  /*0a10*/  @P0 IMAD.HI.U32 R4, R2, c[0x0][0x558], RZ ;  /* 0x0001560002040a27 */ /* 0x000fca00078e00ff */
[----:B------:R-:W-:-:S05]  /*0a20*/  @P0 SHF.R.U32.HI R0, RZ, c[0x0][0x55c], R4 ;  /* 0x00015700ff000a19 */ /* 0x000fca0000011604 */
[----:B------:R-:W-:Y:S02]  /*0a30*/  IMAD R4, R0, c[0x0][0x554], RZ ;  /* 0x0001550000047a24 */ /* 0x000fe400078e02ff */
.L_x_1220:
[----:B------:R-:W-:Y:S05]  /*0a40*/  BSYNC B0 ;  /* 0x0000000000007941 */ /* 0x000fea0003800000 */
.L_x_1218:
[----:B------:R-:W-:Y:S01]  /*0a50*/  IMAD.MOV.U32 R5, RZ, RZ, c[0x0][0x548] ;  /* 0x00015200ff057624 */ /* 0x000fe200078e00ff */
[----:B------:R-:W-:Y:S01]  /*0a60*/  ISETP.NE.U32.AND P0, PT, RZ, c[0x0][0x370], PT ;  /* 0x0000dc00ff007a0c */ /* 0x000fe20003f05070 */
[----:B------:R-:W-:Y:S02]  /*0a70*/  IMAD.IADD R4, R2, 0x1, -R4 ;  /* 0x0000000102047824 */ /* 0x000fe400078e0a04 */
[----:B------:R-:W-:Y:S01]  /*0a80*/  IMAD.MOV.U32 R221, RZ, RZ, RZ ;  /* 0x000000ffffdd7224 */ /* 0x000fe200078e00ff */
[----:B------:R-:W-:Y:S01]  /*0a90*/  ISETP.NE.AND P1, PT, R5, 0x1, PT ;  /* 0x000000010500780c */ /* 0x000fe20003f25270 */
[----:B------:R-:W-:Y:S01]  /*0aa0*/  IMAD R5, R3, c[0x0][0x554], R4 ;  /* 0x0001550003057a24 */ /* 0x000fe200078e0204 */
[----:B------:R-:W-:-:S04]  /*0ab0*/  ISETP.NE.AND.EX P0, PT, RZ, c[0x0][0x374], PT, P0 ;  /* 0x0000dd00ff007a0c */ /* 0x000fc80003f05300 */
[----:B------:R-:W-:-:S07]  /*0ac0*/  MOV R249, R5 ;  /* 0x0000000500f97202 */ /* 0x000fce0000000f00 */
[----:B------:R-:W-:-:S04]  /*0ad0*/  @P1 IMAD.HI.U32 R2, R5, c[0x0][0x54c], RZ ;  /* 0x0001530005021a27 */ /* 0x000fc800078e00ff */
[----:B------:R-:W-:Y:S01]  /*0ae0*/  @P0 IMAD.MOV.U32 R3, RZ, RZ, 0x4 ;  /* 0x00000004ff030424 */ /* 0x000fe200078e00ff */
[----:B------:R-:W-:-:S05]  /*0af0*/  @P1 SHF.R.U32.HI R249, RZ, c[0x0][0x550], R2 ;  /* 0x00015400fff91a19 */ /* 0x000fca0000011602 */
[----:B------:R-:W-:Y:S01]  /*0b00*/  @P0 IMAD.WIDE R2, R249, R3, c[0x0][0x370] ;  /* 0x0000dc00f9020625 */ /* 0x000fe200078e0203 */
[----:B------:R-:W-:-:S04]  /*0b10*/  LOP3.LUT R0, R0, 0x1ffffff, RZ, 0x3c, !PT ;  /* 0x01ffffff00007812 */ /* 0x000fc800078e3cff */
[----:B------:R1:W5:Y:S01]  /*0b20*/  @P0 LDG.E R221, [R2.64] ;  /* 0x0000000602dd0981 */ /* 0x000362000c1e1900 */
[----:B------:R-:W-:Y:S01]  /*0b30*/  IADD3 R0, R0, c[0x0][0x53c], RZ ;  /* 0x00014f0000007a10 */ /* 0x000fe20007ffe0ff */
[----:B------:R-:W-:Y:S01]  /*0b40*/  IMAD.MOV.U32 R4, RZ, RZ, 0x40 ;  /* 0x00000040ff047424 */ /* 0x000fe200078e00ff */
[----:B------:R-:W-:Y:S01]  /*0b50*/  CS2R R98, SRZ ;  /* 0x0000000000627805 */ /* 0x000fe2000001ff00 */
[----:B------:R-:W-:Y:S01]  /*0b60*/  CS2R R96, SRZ ;  /* 0x0000000000607805 */ /* 0x000fe2000001ff00 */
[----:B------:R-:W-:Y:S01]  /*0b70*/  CS2R R94, SRZ ;  /* 0x00000000005e7805 */ /* 0x000fe2000001ff00 */
[----:B------:R-:W-:Y:S01]  /*0b80*/  IMAD.SHL.U32 R252, R0, 0x80, RZ ;  /* 0x0000008000fc7824 */ /* 0x000fe200078e00ff */
[----:B------:R-:W-:Y:S01]  /*0b90*/  IADD3 R4, R4, -c[0x0][0x168], RZ ;  /* 0x80005a0004047a10 */ /* 0x000fe20007ffe0ff */
[----:B------:R-:W-:Y:S01]  /*0ba0*/  CS2R R92, SRZ ;  /* 0x00000000005c7805 */ /* 0x000fe2000001ff00 */
[----:B------:R-:W-:Y:S01]  /*0bb0*/  MOV R90, RZ ;  /* 0x000000ff005a7202 */ /* 0x000fe20000000f00 */
[----:B------:R-:W-:Y:S01]  /*0bc0*/  CS2R R88, SRZ ;  /* 0x0000000000587805 */ /* 0x000fe2000001ff00 */
[----:B------:R-:W-:Y:S01]  /*0bd0*/  IADD3 R0, R252, 0x7f, RZ ;  /* 0x0000007ffc007810 */ /* 0x000fe20007ffe0ff */
[----:B------:R-:W-:Y:S01]  /*0be0*/  IMAD.MOV.U32 R86, RZ, RZ, RZ ;  /* 0x000000ffff567224 */ /* 0x000fe200078e00ff */
[----:B------:R-:W-:Y:S01]  /*0bf0*/  CS2R R84, SRZ ;  /* 0x0000000000547805 */ /* 0x000fe2000001ff00 */
[----:B------:R-:W-:Y:S01]  /*0c00*/  CS2R R8, SRZ ;  /* 0x0000000000087805 */ /* 0x000fe2000001ff00 */
[----:B------:R-:W-:Y:S01]  /*0c10*/  IMAD.MOV.U32 R82, RZ, RZ, RZ ;  /* 0x000000ffff527224 */ /* 0x000fe200078e00ff */
[----:B------:R-:W-:Y:S01]  /*0c20*/  CS2R R10, SRZ ;  /* 0x00000000000a7805 */ /* 0x000fe2000001ff00 */
[----:B------:R-:W-:Y:S01]  /*0c30*/  MOV R80, RZ ;  /* 0x000000ff00507202 */ /* 0x000fe20000000f00 */
[----:B------:R-:W-:Y:S01]  /*0c40*/  IMAD.MOV.U32 R78, RZ, RZ, RZ ;  /* 0x000000ffff4e7224 */ /* 0x000fe200078e00ff */
[----:B------:R-:W-:Y:S01]  /*0c50*/  CS2R R12, SRZ ;  /* 0x00000000000c7805 */ /* 0x000fe2000001ff00 */
[----:B------:R-:W-:Y:S01]  /*0c60*/  IMAD.MOV.U32 R76, RZ, RZ, RZ ;  /* 0x000000ffff4c7224 */ /* 0x000fe200078e00ff */
[----:B------:R-:W-:Y:S01]  /*0c70*/  MOV R74, RZ ;  /* 0x000000ff004a7202 */ /* 0x000fe20000000f00 */
[----:B------:R-:W-:Y:S01]  /*0c80*/  CS2R R14, SRZ ;  /* 0x00000000000e7805 */ /* 0x000fe2000001ff00 */
[----:B------:R-:W-:Y:S01]  /*0c90*/  IMAD.MOV.U32 R72, RZ, RZ, RZ ;  /* 0x000000ffff487224 */ /* 0x000fe200078e00ff */
[----:B------:R-:W-:Y:S01]  /*0ca0*/  CS2R R16, SRZ ;  /* 0x0000000000107805 */ /* 0x000fe2000001ff00 */
[----:B-1----:R-:W-:Y:S01]  /*0cb0*/  MOV R2, c[0x0][0x2c4] ;  /* 0x0000b10000027a02 */ /* 0x002fe20000000f00 */
[----:B------:R-:W-:Y:S01]  /*0cc0*/  IMAD.MOV.U32 R70, RZ, RZ, RZ ;  /* 0x000000ffff467224 */ /* 0x000fe200078e00ff */
[----:B------:R-:W-:Y:S01]  /*0cd0*/  MOV R68, RZ ;  /* 0x000000ff00447202 */ /* 0x000fe20000000f00 */
[----:B------:R-:W-:Y:S01]  /*0ce0*/  IMAD.MOV.U32 R66, RZ, RZ, RZ ;  /* 0x000000ffff427224 */ /* 0x000fe200078e00ff */
[----:B------:R-:W-:Y:S01]  /*0cf0*/  ISETP.NE.AND P4, PT, R2, 0x1, PT ;  /* 0x000000010200780c */ /* 0x000fe20003f85270 */
[----:B------:R-:W-:Y:S01]  /*0d00*/  CS2R R18, SRZ ;  /* 0x0000000000127805 */ /* 0x000fe2000001ff00 */
[----:B------:R-:W-:Y:S01]  /*0d10*/  MOV R2, c[0x0][0x2ac] ;  /* 0x0000ab0000027a02 */ /* 0x000fe20000000f00 */
[----:B------:R-:W-:Y:S01]  /*0d20*/  IMAD.MOV.U32 R64, RZ, RZ, RZ ;  /* 0x000000ffff407224 */ /* 0x000fe200078e00ff */
[----:B------:R-:W-:Y:S01]  /*0d30*/  MOV R62, RZ ;  /* 0x000000ff003e7202 */ /* 0x000fe20000000f00 */
[----:B------:R-:W-:Y:S01]  /*0d40*/  CS2R R20, SRZ ;  /* 0x0000000000147805 */ /* 0x000fe2000001ff00 */
[----:B------:R-:W-:Y:S01]  /*0d50*/  IMAD.MOV.U32 R60, RZ, RZ, RZ ;  /* 0x000000ffff3c7224 */ /* 0x000fe200078e00ff */
[----:B------:R-:W-:Y:S01]  /*0d60*/  CS2R R22, SRZ ;  /* 0x0000000000167805 */ /* 0x000fe2000001ff00 */
[C---:B------:R-:W-:Y:S01]  /*0d70*/  IMAD R6, R2.reuse, c[0x0][0x1d0], RZ ;  /* 0x0000740002067a24 */ /* 0x040fe200078e02ff */
[----:B------:R-:W-:Y:S01]  /*0d80*/  MOV R56, RZ ;  /* 0x000000ff00387202 */ /* 0x000fe20000000f00 */
[----:B------:R-:W-:Y:S01]  /*0d90*/  IMAD R2, R2, c[0x0][0x1d0], R4 ;  /* 0x0000740002027a24 */ /* 0x000fe200078e0204 */
[----:B------:R-:W-:Y:S01]  /*0da0*/  CS2R R24, SRZ ;  /* 0x0000000000187805 */ /* 0x000fe2000001ff00 */
[----:B------:R-:W-:Y:S01]  /*0db0*/  IMAD.MOV.U32 R58, RZ, RZ, RZ ;  /* 0x000000ffff3a7224 */ /* 0x000fe200078e00ff */
[----:B------:R-:W-:Y:S01]  /*0dc0*/  MOV R50, RZ ;  /* 0x000000ff00327202 */ /* 0x000fe20000000f00 */
[----:B------:R-:W-:Y:S01]  /*0dd0*/  @P4 IMAD.HI.U32 R3, R0, c[0x0][0x2c8], RZ ;  /* 0x0000b20000034a27 */ /* 0x000fe200078e00ff */
[----:B------:R-:W-:Y:S01]  /*0de0*/  CS2R R26, SRZ ;  /* 0x00000000001a7805 */ /* 0x000fe2000001ff00 */
[----:B------:R-:W-:Y:S01]  /*0df0*/  CS2R R136, SRZ ;  /* 0x0000000000887805 */ /* 0x000fe2000001ff00 */
[----:B------:R-:W-:Y:S01]  /*0e00*/  CS2R R28, SRZ ;  /* 0x00000000001c7805 */ /* 0x000fe2000001ff00 */
[----:B------:R-:W-:Y:S01]  /*0e10*/  IMAD.MOV.U32 R54, RZ, RZ, RZ ;  /* 0x000000ffff367224 */ /* 0x000fe200078e00ff */
[----:B------:R-:W-:Y:S01]  /*0e20*/  @P4 SHF.R.U32.HI R0, RZ, c[0x0][0x2cc], R3 ;  /* 0x0000b300ff004a19 */ /* 0x000fe20000011603 */
[----:B------:R-:W-:Y:S01]  /*0e30*/  IMAD.MOV.U32 R52, RZ, RZ, RZ ;  /* 0x000000ffff347224 */ /* 0x000fe200078e00ff */
        /* <DEDUP_REMOVED lines=9> */
[----:B------:R-:W-:Y:S01]  /*0ed0*/  IMAD.MOV.U32 R122, RZ, RZ, RZ ;  /* 0x000000ffff7a7224 */ /* 0x000fe200078e00ff */
[----:B------:R-:W-:Y:S01]  /*0ee0*/  LEA.HI R2, R2, R3, RZ, 0x6 ;  /* 0x0000000302027211 */ /* 0x000fe200078f30ff */
[----:B------:R-:W-:Y:S01]  /*0ef0*/  IMAD.MOV R3, RZ, RZ, -R249 ;  /* 0x000000ffff037224 */ /* 0x000fe200078e0af9 */
[----:B------:R-:W-:Y:S01]  /*0f00*/  LEA.HI R4, R4, R0, RZ, 0x6 ;  /* 0x0000000004047211 */ /* 0x000fe200078f30ff */
[----:B------:R-:W-:Y:S01]  /*0f10*/  CS2R R34, SRZ ;  /* 0x0000000000227805 */ /* 0x000fe2000001ff00 */
[----:B------:R-:W-:Y:S01]  /*0f20*/  SHF.R.S32.HI R0, RZ, 0x6, R2 ;  /* 0x00000006ff007819 */ /* 0x000fe20000011402 */
[----:B------:R-:W-:Y:S01]  /*0f30*/  IMAD R250, R3, c[0x0][0x548], R5 ;  /* 0x0001520003fa7a24 */ /* 0x000fe200078e0205 */
[----:B------:R-:W-:Y:S01]  /*0f40*/  SHF.R.S32.HI R2, RZ, 0x6, R4 ;  /* 0x00000006ff027819 */ /* 0x000fe20000011404 */
[----:B------:R-:W-:Y:S01]  /*0f50*/  IMAD.MOV.U32 R118, RZ, RZ, RZ ;  /* 0x000000ffff767224 */ /* 0x000fe200078e00ff */
[----:B------:R-:W-:Y:S01]  /*0f60*/  CS2R R4, SRZ ;  /* 0x0000000000047805 */ /* 0x000fe2000001ff00 */
[----:B------:R-:W-:Y:S01]  /*0f70*/  CS2R R116, SRZ ;  /* 0x0000000000747805 */ /* 0x000fe2000001ff00 */
[----:B------:R-:W-:Y:S01]  /*0f80*/  IMNMX R206, R0, R2, PT ;  /* 0x0000000200ce7217 */ /* 0x000fe20003800200 */
[----:B------:R-:W-:Y:S01]  /*0f90*/  IMAD.MOV.U32 R114, RZ, RZ, RZ ;  /* 0x000000ffff727224 */ /* 0x000fe200078e00ff */
[----:B------:R-:W-:Y:S01]  /*0fa0*/  PRMT R0, RZ, 0x7610, R0 ;  /* 0x00007610ff007816 */ /* 0x000fe20000000000 */
[----:B------:R-:W-:Y:S01]  /*0fb0*/  CS2R R112, SRZ ;  /* 0x0000000000707805 */ /* 0x000fe2000001ff00 */
[----:B------:R-:W-:Y:S01]  /*0fc0*/  ISETP.GE.AND P0, PT, R206, 0x1, PT ;  /* 0x00000001ce00780c */ /* 0x000fe20003f06270 */
[----:B------:R-:W-:Y:S01]  /*0fd0*/  CS2R R110, SRZ ;  /* 0x00000000006e7805 */ /* 0x000fe2000001ff00 */
[----:B------:R-:W-:Y:S01]  /*0fe0*/  MOV R37, RZ ;  /* 0x000000ff00257202 */ /* 0x000fe20000000f00 */
[----:B------:R-:W-:Y:S01]  /*0ff0*/  CS2R R108, SRZ ;  /* 0x00000000006c7805 */ /* 0x000fe2000001ff00 */
[----:B------:R-:W-:Y:S01]  /*1000*/  MOV R41, RZ ;  /* 0x000000ff00297202 */ /* 0x000fe20000000f00 */
[----:B------:R-:W-:Y:S01]  /*1010*/  IMAD.MOV.U32 R106, RZ, RZ, RZ ;  /* 0x000000ffff6a7224 */ /* 0x000fe200078e00ff */
[----:B------:R-:W-:Y:S01]  /*1020*/  CS2R R104, SRZ ;  /* 0x0000000000687805 */ /* 0x000fe2000001ff00 */
[----:B------:R-:W-:Y:S01]  /*1030*/  CS2R R102, SRZ ;  /* 0x0000000000667805 */ /* 0x000fe2000001ff00 */
[----:B------:R-:W-:Y:S01]  /*1040*/  CS2R R100, SRZ ;  /* 0x0000000000647805 */ /* 0x000fe2000001ff00 */
[----:B------:R-:W-:Y:S01]  /*1050*/  MOV R45, RZ ;  /* 0x000000ff002d7202 */ /* 0x000fe20000000f00 */
[----:B------:R-:W-:Y:S01]  /*1060*/  IMAD.MOV.U32 R134, RZ, RZ, RZ ;  /* 0x000000ffff867224 */ /* 0x000fe200078e00ff */
[----:B------:R-:W-:Y:S01]  /*1070*/  CS2R R132, SRZ ;  /* 0x0000000000847805 */ /* 0x000fe2000001ff00 */
[----:B------:R-:W-:Y:S01]  /*1080*/  CS2R R130, SRZ ;  /* 0x0000000000827805 */ /* 0x000fe2000001ff00 */
[----:B------:R-:W-:Y:S01]  /*1090*/  CS2R R128, SRZ ;  /* 0x0000000000807805 */ /* 0x000fe2000001ff00 */
[----:B------:R-:W-:Y:S01]  /*10a0*/  MOV R49, RZ ;  /* 0x000000ff00317202 */ /* 0x000fe20000000f00 */
[----:B------:R-:W-:Y:S05]  /*10b0*/  @!P0 BRA `(.L_x_1221) ;  /* 0x0000ad0000008947 */ /* 0x000fea0003800000 */
[----:B------:R-:W-:-:S04]  /*10c0*/  ISETP.NE.U32.AND P1, PT, RZ, c[0x0][0x340], PT ;  /* 0x0000d000ff007a0c */ /* 0x000fc80003f25070 */
[----:B------:R-:W-:-:S13]  /*10d0*/  ISETP.NE.AND.EX P1, PT, RZ, c[0x0][0x344], PT, P1 ;  /* 0x0000d100ff007a0c */ /* 0x000fda0003f25310 */
[----:B------:R-:W-:-:S05]  /*10e0*/  @P1 MOV R2, 0x4 ;  /* 0x0000000400021802 */ /* 0x000fca0000000f00 */
[----:B------:R-:W-:-:S05]  /*10f0*/  @P1 IMAD.WIDE R2, R249, R2, c[0x0][0x340] ;  /* 0x0000d000f9021625 */ /* 0x000fca00078e0202 */
[----:B------:R1:W5:Y:S01]  /*1100*/  @P1 LDG.E R12, [R2.64] ;  /* 0x00000006020c1981 */ /* 0x000362000c1e1900 */
[----:B------:R-:W-:Y:S02]  /*1110*/  SHF.R.S32.HI R14, RZ, 0x1f, R250 ;  /* 0x0000001fff0e7819 */ /* 0x000fe400000114fa */
[----:B------:R-:W-:Y:S02]  /*1120*/  IADD3 R4, R218, R252, RZ ;  /* 0x000000fcda047210 */ /* 0x000fe40007ffe0ff */
[----:B------:R-:W-:Y:S01]  /*1130*/  SHF.R.S32.HI R6, RZ, 0x1f, R249 ;  /* 0x0000001fff067819 */ /* 0x000fe200000114f9 */
[----:B------:R-:W-:Y:S01]  /*1140*/  IMAD R0, R14, c[0x0][0x1b8], RZ ;  /* 0x00006e000e007a24 */ /* 0x000fe200078e02ff */
[----:B------:R-:W-:Y:S01]  /*1150*/  ISETP.GE.AND P6, PT, R195, c[0x0][0x198], PT ;  /* 0x00006600c3007a0c */ /* 0x000fe20003fc6270 */
[----:B------:R-:W-:Y:S01]  /*1160*/  @P4 IMAD.HI.U32 R7, R4, c[0x0][0x2c8], RZ ;  /* 0x0000b20004074a27 */ /* 0x000fe200078e00ff */
[----:B------:R-:W-:Y:S02]  /*1170*/  ISETP.GE.AND P5, PT, R212, c[0x0][0x198], PT ;  /* 0x00006600d4007a0c */ /* 0x000fe40003fa6270 */
[----:B------:R-:W-:Y:S01]  /*1180*/  ISETP.GE.AND P3, PT, R213, c[0x0][0x198], PT ;  /* 0x00006600d5007a0c */ /* 0x000fe20003f66270 */
[----:B------:R-:W-:-:S02]  /*1190*/  IMAD R5, R250, c[0x0][0x1bc], R0 ;  /* 0x00006f00fa057a24 */ /* 0x000fc400078e0200 */
[----:B------:R-:W-:Y:S01]  /*11a0*/  IMAD.MOV.U32 R0, RZ, RZ, R4 ;  /* 0x000000ffff007224 */ /* 0x000fe200078e0004 */
[----:B------:R-:W-:-:S05]  /*11b0*/  @P4 SHF.R.U32.HI R0, RZ, c[0x0][0x2cc], R7 ;  /* 0x0000b300ff004a19 */ /* 0x000fca0000011607 */
[----:B------:R-:W-:-:S04]  /*11c0*/  IMAD.MOV R7, RZ, RZ, -R0 ;  /* 0x000000ffff077224 */ /* 0x000fc800078e0a00 */
[----:B------:R-:W-:Y:S02]  /*11d0*/  IMAD R4, R7, c[0x0][0x2c4], R4 ;  /* 0x0000b10007047a24 */ /* 0x000fe400078e0204 */
[----:B-1----:R-:W-:-:S05]  /*11e0*/  IMAD.WIDE.U32 R2, R250, c[0x0][0x1b8], RZ ;  /* 0x00006e00fa027a25 */ /* 0x002fca00078e00ff */
[----:B------:R-:W-:Y:S01]  /*11f0*/  IADD3 R3, R3, R5, RZ ;  /* 0x0000000503037210 */ /* 0x000fe20007ffe0ff */
[----:B------:R-:W-:Y:S01]  /*1200*/  IMAD R5, R6, c[0x0][0x1c0], RZ ;  /* 0x0000700006057a24 */ /* 0x000fe200078e02ff */
[----:B------:R-:W-:-:S03]  /*1210*/  SHF.R.S32.HI R6, RZ, 0x1f, R0 ;  /* 0x0000001fff067819 */ /* 0x000fc60000011400 */
[C---:B------:R-:W-:Y:S02]  /*1220*/  IMAD R5, R249.reuse, c[0x0][0x1c4], R5 ;  /* 0x00007100f9057a24 */ /* 0x040fe400078e0205 */
[----:B------:R-:W-:-:S05]  /*1230*/  IMAD.WIDE.U32 R2, R249, c[0x0][0x1c0], R2 ;  /* 0x00007000f9027a25 */ /* 0x000fca00078e0002 */
[----:B------:R-:W-:Y:S01]  /*1240*/  IADD3 R3, R3, R5, RZ ;  /* 0x0000000503037210 */ /* 0x000fe20007ffe0ff */
[----:B------:R-:W-:-:S04]  /*1250*/  IMAD R5, R6, c[0x0][0x1b0], RZ ;  /* 0x00006c0006057a24 */ /* 0x000fc800078e02ff */
[C---:B------:R-:W-:Y:S02]  /*1260*/  IMAD R5, R0.reuse, c[0x0][0x1b4], R5 ;  /* 0x00006d0000057a24 */ /* 0x040fe400078e0205 */
[----:B------:R-:W-:Y:S01]  /*1270*/  IMAD.WIDE.U32 R2, R0, c[0x0][0x1b0], R2 ;  /* 0x00006c0000027a25 */ /* 0x000fe200078e0002 */
[----:B------:R-:W-:-:S03]  /*1280*/  SHF.R.S32.HI R0, RZ, 0x1f, R4 ;  /* 0x0000001fff007819 */ /* 0x000fc60000011404 */
        /* <DEDUP_REMOVED lines=9> */
[----:B------:R1:W2:Y:S02]  /*1320*/  SHFL.IDX PT, R8, R9, RZ, 0x181f ;  /* 0x00181fff09087589 */ /* 0x0002a400000e0000 */
.L_x_1299:
[----:B------:R-:W-:Y:S05]  /*1330*/  BRA.DIV ~URZ, `(.L_x_1223) ;  /* 0x0000c9627f007947 */ /* 0x000fea000b800000 */
[----:B------:R3:W4:Y:S02]  /*1340*/  SHFL.IDX PT, R0, R11, RZ, 0x181f ;  /* 0x00181fff0b007589 */ /* 0x00072400000e0000 */
.L_x_1300:
[----:B------:R-:W-:Y:S01]  /*1350*/  MOV R13, c[0x0][0x2c4] ;  /* 0x0000b100000d7a02 */ /* 0x000fe20000000f00 */
[----:B------:R-:W-:Y:S01]  /*1360*/  BSSY B0, `(.L_x_1224) ;  /* 0x0000014000007945 */ /* 0x000fe20003800000 */
[----:B------:R-:W-:-:S03]  /*1370*/  IADD3 R10, R248, R252, RZ ;  /* 0x000000fcf80a7210 */ /* 0x000fc60007ffe0ff */
[----:B------:R-:W-:-:S05]  /*1380*/  IMAD R13, R13, c[0x0][0x168], RZ ;  /* 0x00005a000d0d7a24 */ /* 0x000fca00078e02ff */
[----:B------:R-:W-:-:S13]  /*1390*/  ISETP.GE.AND P0, PT, R10, R13, PT ;  /* 0x0000000d0a00720c */ /* 0x000fda0003f06270 */
[----:B------:R-:W-:Y:S05]  /*13a0*/  @P0 BRA `(.L_x_1225) ;  /* 0x000000f000000947 */ /* 0x000fea0003800000 */
[-C--:B----4-:R-:W-:Y:S02]  /*13b0*/  LEA R6, P2, R195, R0.reuse, 0x1 ;  /* 0x00000000c3067211 */ /* 0x090fe400078408ff */
[----:B------:R-:W-:Y:S02]  /*13c0*/  SHF.R.S32.HI R17, RZ, 0x1f, R195 ;  /* 0x0000001fff117819 */ /* 0x000fe400000114c3 */
[-C--:B------:R-:W-:Y:S02]  /*13d0*/  LEA R4, P1, R212, R0.reuse, 0x1 ;  /* 0x00000000d4047211 */ /* 0x080fe400078208ff */
[----:B------:R-:W-:Y:S02]  /*13e0*/  SHF.R.S32.HI R16, RZ, 0x1f, R212 ;  /* 0x0000001fff107819 */ /* 0x000fe400000114d4 */
[----:B------:R-:W-:Y:S02]  /*13f0*/  SHF.R.S32.HI R15, RZ, 0x1f, R213 ;  /* 0x0000001fff0f7819 */ /* 0x000fe400000114d5 */
[----:B------:R-:W-:-:S02]  /*1400*/  LEA R2, P0, R213, R0, 0x1 ;  /* 0x00000000d5027211 */ /* 0x000fc400078008ff */
        /* <DEDUP_REMOVED lines=9> */
.L_x_1225:
[----:B------:R-:W-:Y:S05]  /*14a0*/  BSYNC B0 ;  /* 0x0000000000007941 */ /* 0x000fea0003800000 */
.L_x_1224:
[----:B------:R-:W-:Y:S05]  /*14b0*/  BRA.DIV ~URZ, `(.L_x_1226) ;  /* 0x0000c8527f007947 */ /* 0x000fea000b800000 */
[----:B--2---:R2:W1:Y:S04]  /*14c0*/  SHFL.IDX PT, R8, R9, 0x1, 0x181f ;  /* 0x00381f0009087f89 */ /* 0x00446800000e0000 */
[----:B----4-:R2:W4:Y:S02]  /*14d0*/  SHFL.IDX PT, R0, R11, 0x1, 0x181f ;  /* 0x00381f000b007f89 */ /* 0x01052400000e0000 */
.L_x_1301:
[----:B------:R-:W-:Y:S01]  /*14e0*/  IADD3 R2, R10, 0x20, RZ ;  /* 0x000000200a027810 */ /* 0x000fe20007ffe0ff */
[----:B------:R-:W-:Y:S03]  /*14f0*/  BSSY B0, `(.L_x_1227) ;  /* 0x0000012000007945 */ /* 0x000fe60003800000 */
        /* <DEDUP_REMOVED lines=17> */
.L_x_1228:
[----:B------:R-:W-:Y:S05]  /*1610*/  BSYNC B0 ;  /* 0x0000000000007941 */ /* 0x000fea0003800000 */
.L_x_1227:
[----:B------:R-:W-:Y:S05]  /*1620*/  BRA.DIV ~URZ, `(.L_x_1229) ;  /* 0x0000c7b27f007947 */ /* 0x000fea000b800000 */
[----:B-1----:R1:W2:Y:S02]  /*1630*/  SHFL.IDX PT, R8, R9, 0x2, 0x181f ;  /* 0x00581f0009087f89 */ /* 0x0022a400000e0000 */
.L_x_1302:
[----:B------:R-:W-:Y:S05]  /*1640*/  BRA.DIV ~URZ, `(.L_x_1230) ;  /* 0x0000c8027f007947 */ /* 0x000fea000b800000 */
[----:B----4-:R4:W1:Y:S02]  /*1650*/  SHFL.IDX PT, R0, R11, 0x2, 0x181f ;  /* 0x00581f000b007f89 */ /* 0x01086400000e0000 */
.L_x_1303:
[----:B------:R-:W-:Y:S01]  /*1660*/  IADD3 R2, R10, 0x40, RZ ;  /* 0x000000400a027810 */ /* 0x000fe20007ffe0ff */
[----:B------:R-:W-:Y:S03]  /*1670*/  BSSY B0, `(.L_x_1231) ;  /* 0x0000012000007945 */ /* 0x000fe60003800000 */
[----:B------:R-:W-:-:S13]  /*1680*/  ISETP.GE.AND P0, PT, R2, R13, PT ;  /* 0x0000000d0200720c */ /* 0x000fda0003f06270 */
[----:B------:R-:W-:Y:S05]  /*1690*/  @P0 BRA `(.L_x_1232) ;  /* 0x000000f000000947 */ /* 0x000fea0003800000 */
[-C--:B-1----:R-:W-:Y:S02]  /*16a0*/  LEA R6, P2, R195, R0.reuse, 0x1 ;  /* 0x00000000c3067211 */ /* 0x082fe400078408ff */
        /* <DEDUP_REMOVED lines=14> */
.L_x_1232:
[----:B------:R-:W-:Y:S05]  /*1790*/  BSYNC B0 ;  /* 0x0000000000007941 */ /* 0x000fea0003800000 */
.L_x_1231:
[----:B------:R-:W-:Y:S05]  /*17a0*/  BRA.DIV ~URZ, `(.L_x_1233) ;  /* 0x0000c7127f007947 */ /* 0x000fea000b800000 */
[----:B--2---:R2:W3:Y:S04]  /*17b0*/  SHFL.IDX PT, R8, R9, 0x3, 0x181f ;  /* 0x00781f0009087f89 */ /* 0x0044e800000e0000 */
[----:B-1----:R2:W1:Y:S02]  /*17c0*/  SHFL.IDX PT, R0, R11, 0x3, 0x181f ;  /* 0x00781f000b007f89 */ /* 0x00246400000e0000 */
.L_x_1304:
[----:B------:R-:W-:Y:S01]  /*17d0*/  IADD3 R2, R10, 0x60, RZ ;  /* 0x000000600a027810 */ /* 0x000fe20007ffe0ff */
[----:B-----5:R-:W-:Y:S01]  /*17e0*/  IMAD.WIDE.U32 R224, R12, c[0x0][0x2b0], RZ ;  /* 0x0000ac000ce07a25 */ /* 0x020fe200078e00ff */
[----:B------:R-:W-:-:S02]  /*17f0*/  SHF.R.S32.HI R18, RZ, 0x1f, R195 ;  /* 0x0000001fff127819 */ /* 0x000fc400000114c3 */
[----:B------:R-:W-:Y:S02]  /*1800*/  ISETP.GE.AND P2, PT, R2, R13, PT ;  /* 0x0000000d0200720c */ /* 0x000fe40003f46270 */
[----:B------:R-:W-:Y:S02]  /*1810*/  SHF.R.S32.HI R16, RZ, 0x1f, R212 ;  /* 0x0000001fff107819 */ /* 0x000fe400000114d4 */
[----:B------:R-:W-:-:S09]  /*1820*/  SHF.R.S32.HI R20, RZ, 0x1f, R213 ;  /* 0x0000001fff147819 */ /* 0x000fd200000114d5 */
[CC--:B-1----:R-:W-:Y:S02]  /*1830*/  @!P2 LEA R6, P0, R195.reuse, R0.reuse, 0x1 ;  /* 0x00000000c306a211 */ /* 0x0c2fe400078008ff */
[C---:B------:R-:W-:Y:S02]  /*1840*/  @!P2 LEA R4, P1, R212.reuse, R0, 0x1 ;  /* 0x00000000d404a211 */ /* 0x040fe400078208ff */
[----:B---3--:R-:W-:Y:S02]  /*1850*/  @!P2 LEA.HI.X R7, R195, R8, R18, 0x1, P0 ;  /* 0x00000008c307a211 */ /* 0x008fe400000f0c12 */
[----:B------:R-:W-:Y:S02]  /*1860*/  @!P2 LEA R2, P0, R213, R0, 0x1 ;  /* 0x00000000d502a211 */ /* 0x000fe400078008ff */
[----:B------:R-:W-:Y:S01]  /*1870*/  SHF.R.S32.HI R0, RZ, 0x1f, R12 ;  /* 0x0000001fff007819 */ /* 0x000fe2000001140c */
[----:B------:R-:W-:Y:S01]  /*1880*/  @!PT LDS RZ, [RZ] ;  /* 0x00000000fffff984 */ /* 0x000fe20000000800 */
[----:B------:R-:W-:Y:S01]  /*1890*/  @!PT LDS RZ, [RZ] ;  /* 0x00000000fffff984 */ /* 0x000fe20000000800 */
[----:B------:R-:W-:Y:S01]  /*18a0*/  @!PT LDS RZ, [RZ] ;  /* 0x00000000fffff984 */ /* 0x000fe20000000800 */
[----:B------:R1:W-:Y:S01]  /*18b0*/  @!P2 LDGSTS.E.BYPASS.LTC128B.128 [R220+0x1b100], [R6.64], !P6 ;  /* 0x1b10000006dcafae */ /* 0x0003e2000f101d46 */
[----:B------:R-:W-:-:S02]  /*18c0*/  @!P2 LEA.HI.X R5, R212, R8, R16, 0x1, P1 ;  /* 0x00000008d405a211 */ /* 0x000fc400008f0c10 */
[----:B------:R-:W-:Y:S01]  /*18d0*/  @!P2 LEA.HI.X R3, R213, R8, R20, 0x1, P0 ;  /* 0x00000008d503a211 */ /* 0x000fe200000f0c14 */
[----:B------:R-:W-:Y:S02]  /*18e0*/  IMAD R0, R0, c[0x0][0x2b0], RZ ;  /* 0x0000ac0000007a24 */ /* 0x000fe400078e02ff */
[----:B------:R1:W-:Y:S02]  /*18f0*/  @!P2 LDGSTS.E.BYPASS.LTC128B.128 [R220+0x1f100], [R4.64], !P5 ;  /* 0x1f10000004dcafae */ /* 0x0003e4000e901d46 */
[----:B------:R-:W-:Y:S02]  /*1900*/  IMAD R0, R12, c[0x0][0x2b4], R0 ;  /* 0x0000ad000c007a24 */ /* 0x000fe400078e0200 */
[----:B------:R1:W-:Y:S02]  /*1910*/  @!P2 LDGSTS.E.BYPASS.LTC128B.128 [R220+0x23100], [R2.64], !P3 ;  /* 0x2310000002dcafae */ /* 0x0003e4000d901d46 */
[----:B------:R-:W-:Y:S02]  /*1920*/  IMAD.IADD R229, R225, 0x1, R0 ;  /* 0x00000001e1e57824 */ /* 0x000fe400078e0200 */
[----:B------:R-:W0:Y:S01]  /*1930*/  LDGDEPBAR ;  /* 0x00000000000079af */ /* 0x000e220000000000 */
[----:B------:R-:W-:Y:S03]  /*1940*/  WARPSYNC 0xffffffff ;  /* 0xffffffff00007948 */ /* 0x000fe60003800000 */
[----:B------:R-:W-:Y:S01]  /*1950*/  IMAD.MOV.U32 R0, RZ, RZ, c[0x0][0x2b8] ;  /* 0x0000ae00ff007624 */ /* 0x000fe200078e00ff */
[----:B------:R-:W-:Y:S01]  /*1960*/  BAR.SYNC.DEFER_BLOCKING 0x0 ;  /* 0x0000000000007b1d */ /* 0x000fe20000010000 */
[----:B------:R-:W-:-:S02]  /*1970*/  IMAD.MOV.U32 R15, RZ, RZ, c[0x0][0x2ac] ;  /* 0x0000ab00ff0f7624 */ /* 0x000fc400078e00ff */
[----:B-1----:R-:W-:Y:S01]  /*1980*/  IMAD R2, R206, 0x40, R218 ;  /* 0x00000040ce027824 */ /* 0x002fe200078e02da */
[----:B------:R-:W-:Y:S01]  /*1990*/  ISETP.NE.AND P3, PT, R0, 0x1, PT ;  /* 0x000000010000780c */ /* 0x000fe20003f65270 */
[----:B------:R-:W-:Y:S02]  /*19a0*/  IMAD R15, R15, c[0x0][0x1d0], RZ ;  /* 0x000074000f0f7a24 */ /* 0x000fe400078e02ff */
[----:B------:R-:W-:Y:S01]  /*19b0*/  IMAD.MOV.U32 R193, RZ, RZ, RZ ;  /* 0x000000ffffc17224 */ /* 0x000fe200078e00ff */
[----:B------:R-:W-:-:S04]  /*19c0*/  IADD3 R2, R2, -0x40, RZ ;  /* 0xffffffc002027810 */ /* 0x000fc80007ffe0ff */
[C---:B------:R-:W-:Y:S01]  /*19d0*/  ISETP.GE.AND P1, PT, R2.reuse, R15, PT ;  /* 0x0000000f0200720c */ /* 0x040fe20003f26270 */
[----:B------:R-:W-:-:S03]  /*19e0*/  IMAD.IADD R2, R2, 0x1, R221 ;  /* 0x0000000102027824 */ /* 0x000fc600078e02dd */
[----:B------:R-:W-:Y:S01]  /*19f0*/  ISETP.GT.OR P1, PT, R218, 0x3f, P1 ;  /* 0x0000003fda00780c */ /* 0x000fe20000f24670 */
[----:B------:R-:W-:-:S04]  /*1a00*/  @P3 IMAD.HI.U32 R3, R2, c[0x0][0x2bc], RZ ;  /* 0x0000af0002033a27 */ /* 0x000fc800078e00ff */
[----:B------:R-:W-:Y:S01]  /*1a10*/  IMAD.MOV.U32 R0, RZ, RZ, R2 ;  /* 0x000000ffff007224 */ /* 0x000fe200078e0002 */
[----:B------:R-:W-:-:S07]  /*1a20*/  @P3 SHF.R.U32.HI R0, RZ, c[0x0][0x2c0], R3 ;  /* 0x0000b000ff003a19 */ /* 0x000fce0000011603 */
[----:B------:R-:W-:-:S04]  /*1a30*/  @!P1 IADD3 R3, P0, R0, R224, RZ ;  /* 0x000000e000039210 */ /* 0x000fc80007f1e0ff */
[----:B------:R-:W-:Y:S02]  /*1a40*/  @!P1 LEA.HI.X.SX32 R5, R0, R229, 0x1, P0 ;  /* 0x000000e500059211 */ /* 0x000fe400000f0eff */
[----:B------:R-:W-:-:S04]  /*1a50*/  @!P1 LEA R4, P0, R3, c[0x0][0x2a0], 0x2 ;  /* 0x0000a80003049a11 */ /* 0x000fc800078010ff */
[----:B------:R-:W-:-:S05]  /*1a60*/  @!P1 LEA.HI.X R5, R3, c[0x0][0x2a4], R5, 0x2, P0 ;  /* 0x0000a90003059a11 */ /* 0x000fca00000f1405 */
[----:B------:R1:W3:Y:S01]  /*1a70*/  @!P1 LDG.E R193, [R4.64] ;  /* 0x0000000604c19981 */ /* 0x0002e2000c1e1900 */
[----:B------:R-:W-:Y:S01]  /*1a80*/  IMAD.MOV R0, RZ, RZ, -R0 ;  /* 0x000000ffff007224 */ /* 0x000fe200078e0a00 */
[----:B------:R-:W-:Y:S01]  /*1a90*/  BSSY B0, `(.L_x_1234) ;  /* 0x00000b2000007945 */ /* 0x000fe20003800000 */
[----:B------:R-:W-:-:S04]  /*1aa0*/  IMAD.WIDE.U32 R222, R250, c[0x0][0x1e8], RZ ;  /* 0x00007a00fade7a25 */ /* 0x000fc800078e00ff */
[----:B------:R-:W-:Y:S02]  /*1ab0*/  IMAD R194, R0, c[0x0][0x2b8], R2 ;  /* 0x0000ae0000c27a24 */ /* 0x000fe400078e0202 */
[----:B------:R-:W-:-:S03]  /*1ac0*/  IMAD.WIDE.U32 R226, R250, c[0x0][0x210], RZ ;  /* 0x00008400fae27a25 */ /* 0x000fc600078e00ff */
[----:B------:R-:W-:Y:S01]  /*1ad0*/  SHF.R.S32.HI R6, RZ, 0x1f, R194 ;  /* 0x0000001fff067819 */ /* 0x000fe200000114c2 */
[----:B------:R-:W-:-:S04]  /*1ae0*/  IMAD.WIDE.U32 R2, R194, c[0x0][0x1e0], RZ ;  /* 0x00007800c2027a25 */ /* 0x000fc800078e00ff */
[----:B------:R-:W-:Y:S02]  /*1af0*/  IMAD R0, R6, c[0x0][0x1e0], RZ ;  /* 0x0000780006007a24 */ /* 0x000fe400078e02ff */
[----:B------:R-:W-:Y:S02]  /*1b00*/  IMAD.SHL.U32 R17, R195, 0x2, RZ ;  /* 0x00000002c3117824 */ /* 0x000fe400078e00ff */
[----:B------:R-:W-:Y:S02]  /*1b10*/  IMAD R0, R194, c[0x0][0x1e4], R0 ;  /* 0x00007900c2007a24 */ /* 0x000fe400078e0200 */
[----:B------:R-:W-:Y:S02]  /*1b20*/  IMAD.SHL.U32 R19, R213, 0x2, RZ ;  /* 0x00000002d5137824 */ /* 0x000fe400078e00ff */
[----:B------:R-:W-:Y:S01]  /*1b30*/  IMAD.IADD R3, R3, 0x1, R0 ;  /* 0x0000000103037824 */ /* 0x000fe200078e0200 */
[----:B-1----:R-:W-:Y:S01]  /*1b40*/  LEA R5, R206, 0xffffffc0, 0x6 ;  /* 0xffffffc0ce057811 */ /* 0x002fe200078e30ff */
[----:B------:R-:W-:-:S04]  /*1b50*/  IMAD R0, R14, c[0x0][0x1e8], RZ ;  /* 0x00007a000e007a24 */ /* 0x000fc800078e02ff */
[----:B------:R-:W-:Y:S02]  /*1b60*/  IMAD R0, R250, c[0x0][0x1ec], R0 ;  /* 0x00007b00fa007a24 */ /* 0x000fe400078e0200 */
[----:B------:R-:W-:Y:S02]  /*1b70*/  IMAD.IADD R100, R15, 0x1, -R5 ;  /* 0x000000010f647824 */ /* 0x000fe400078e0a05 */
[----:B------:R-:W-:Y:S02]  /*1b80*/  IMAD.IADD R228, R223, 0x1, R0 ;  /* 0x00000001dfe47824 */ /* 0x000fe400078e0200 */
[----:B------:R-:W-:-:S05]  /*1b90*/  IMAD.IADD R13, R100, 0x1, -R248 ;  /* 0x00000001640d7824 */ /* 0x000fca00078e0af8 */
[----:B------:R-:W-:-:S13]  /*1ba0*/  ISETP.GE.AND P6, PT, R13, 0x1, PT ;  /* 0x000000010d00780c */ /* 0x000fda0003fc6270 */
[----:B------:R-:W-:Y:S02]  /*1bb0*/  @P6 ISETP.GE.AND P1, PT, R195, c[0x0][0x1d4], PT ;  /* 0x00007500c3006a0c */ /* 0x000fe40003f26270 */
[----:B------:R-:W-:Y:S02]  /*1bc0*/  @P6 ISETP.GE.AND P5, PT, R212, c[0x0][0x1d4], PT ;  /* 0x00007500d4006a0c */ /* 0x000fe40003fa6270 */
[----:B------:R-:W-:Y:S02]  /*1bd0*/  @P6 ISETP.GE.AND P2, PT, R213, c[0x0][0x1d4], PT ;  /* 0x00007500d5006a0c */ /* 0x000fe40003f46270 */
[----:B--234-:R-:W-:Y:S01]  /*1be0*/  SHF.R.S32.HI R11, RZ, 0x1f, R193 ;  /* 0x0000001fff0b7819 */ /* 0x01cfe200000114c1 */
[----:B------:R-:W-:-:S04]  /*1bf0*/  IMAD.WIDE.U32 R2, R193, c[0x0][0x1f0], R2 ;  /* 0x00007c00c1027a25 */ /* 0x000fc800078e0002 */
[C---:B------:R-:W-:Y:S01]  /*1c00*/  IMAD R4, R11.reuse, c[0x0][0x1f0], RZ ;  /* 0x00007c000b047a24 */ /* 0x040fe200078e02ff */
[----:B------:R-:W-:Y:S01]  /*1c10*/  IADD3 R0, P0, R2, R222, RZ ;  /* 0x000000de02007210 */ /* 0x000fe20007f1e0ff */
[----:B------:R-:W-:Y:S02]  /*1c20*/  IMAD R11, R11, c[0x0][0x218], RZ ;  /* 0x000086000b0b7a24 */ /* 0x000fe400078e02ff */
[C---:B------:R-:W-:Y:S02]  /*1c30*/  IMAD R4, R193.reuse, c[0x0][0x1f4], R4 ;  /* 0x00007d00c1047a24 */ /* 0x040fe400078e0204 */
[----:B------:R-:W-:-:S03]  /*1c40*/  IMAD R11, R193, c[0x0][0x21c], R11 ;  /* 0x00008700c10b7a24 */ /* 0x000fc600078e020b */
[----:B------:R-:W-:Y:S01]  /*1c50*/  IADD3.X R2, R228, R3, R4, P0, !PT ;  /* 0x00000003e4027210 */ /* 0x000fe200007fe404 */
[----:B------:R-:W-:Y:S01]  /*1c60*/  IMAD R4, R6, c[0x0][0x208], RZ ;  /* 0x0000820006047a24 */ /* 0x000fe200078e02ff */
[----:B------:R-:W-:Y:S01]  /*1c70*/  LEA R9, P0, R0, c[0x0][0x1c8], 0x1 ;  /* 0x0000720000097a11 */ /* 0x000fe200078008ff */
[----:B------:R-:W-:Y:S01]  /*1c80*/  IMAD R6, R14, c[0x0][0x210], RZ ;  /* 0x000084000e067a24 */ /* 0x000fe200078e02ff */
[----:B------:R-:W-:Y:S01]  /*1c90*/  SHF.L.U64.HI R14, R195, 0x1, R18 ;  /* 0x00000001c30e7819 */ /* 0x000fe20000010212 */
[----:B------:R-:W-:Y:S01]  /*1ca0*/  IMAD R5, R194, c[0x0][0x20c], R4 ;  /* 0x00008300c2057a24 */ /* 0x000fe200078e0204 */
[----:B------:R-:W-:Y:S01]  /*1cb0*/  LEA.HI.X R10, R0, c[0x0][0x1cc], R2, 0x1, P0 ;  /* 0x00007300000a7a11 */ /* 0x000fe200000f0c02 */
[----:B------:R-:W-:Y:S01]  /*1cc0*/  IMAD.WIDE.U32 R2, R194, c[0x0][0x208], RZ ;  /* 0x00008200c2027a25 */ /* 0x000fe200078e00ff */
[----:B------:R-:W1:Y:S03]  /*1cd0*/  SHFL.IDX PT, R0, R9, RZ, 0x181f ;  /* 0x00181fff09007589 */ /* 0x000e6600000e0000 */
[----:B------:R-:W-:Y:S01]  /*1ce0*/  IMAD.IADD R3, R3, 0x1, R5 ;  /* 0x0000000103037824 */ /* 0x000fe200078e0205 */
[----:B------:R-:W2:Y:S01]  /*1cf0*/  SHFL.IDX PT, R8, R10, RZ, 0x181f ;  /* 0x00181fff0a087589 */ /* 0x000ea200000e0000 */
[----:B------:R-:W-:-:S02]  /*1d00*/  IMAD R6, R250, c[0x0][0x214], R6 ;  /* 0x00008500fa067a24 */ /* 0x000fc400078e0206 */
[----:B------:R-:W-:Y:S01]  /*1d10*/  IMAD.WIDE.U32 R2, R193, c[0x0][0x218], R2 ;  /* 0x00008600c1027a25 */ /* 0x000fe200078e0002 */
[----:B------:R-:W3:Y:S03]  /*1d20*/  SHFL.IDX PT, R9, R9, 0x1, 0x181f ;  /* 0x00381f0009097f89 */ /* 0x000ee600000e0000 */
[----:B------:R-:W-:Y:S01]  /*1d30*/  IMAD.IADD R230, R227, 0x1, R6 ;  /* 0x00000001e3e67824 */ /* 0x000fe200078e0206 */
[----:B------:R-:W4:Y:S01]  /*1d40*/  SHFL.IDX PT, R10, R10, 0x1, 0x181f ;  /* 0x00381f000a0a7f89 */ /* 0x000f2200000e0000 */
[----:B-1----:R-:W-:-:S04]  /*1d50*/  @P6 LEA R4, P0, R195, R0, 0x1 ;  /* 0x00000000c3046211 */ /* 0x002fc800078008ff */
[----:B--2---:R-:W-:Y:S02]  /*1d60*/  @P6 LEA.HI.X R5, R195, R8, R18, 0x1, P0 ;  /* 0x00000008c3056211 */ /* 0x004fe400000f0c12 */
[----:B------:R-:W-:-:S03]  /*1d70*/  @P6 LEA R6, P0, R212, R0, 0x1 ;  /* 0x00000000d4066211 */ /* 0x000fc600078008ff */
[----:B------:R1:W-:Y:S01]  /*1d80*/  @P6 LDGSTS.E.BYPASS.LTC128B.128 [R220+0xc100], [R4.64], !P1 ;  /* 0x0c10000004dc6fae */ /* 0x0003e2000c901d46 */
[----:B------:R-:W-:-:S05]  /*1d90*/  @P6 LEA.HI.X R7, R212, R8, R16, 0x1, P0 ;  /* 0x00000008d4076211 */ /* 0x000fca00000f0c10 */
[----:B------:R3:W-:Y:S01]  /*1da0*/  @P6 LDGSTS.E.BYPASS.LTC128B.128 [R220+0xe100], [R6.64], !P5 ;  /* 0x0e10000006dc6fae */ /* 0x0007e2000e901d46 */
[C---:B-1----:R-:W-:Y:S02]  /*1db0*/  @P6 LEA R4, P1, R213.reuse, R0, 0x1 ;  /* 0x00000000d5046211 */ /* 0x042fe400078208ff */
[----:B------:R-:W-:Y:S02]  /*1dc0*/  IADD3 R0, P0, R2, R226, RZ ;  /* 0x000000e202007210 */ /* 0x000fe40007f1e0ff */
[----:B------:R-:W-:Y:S02]  /*1dd0*/  @P6 LEA.HI.X R5, R213, R8, R20, 0x1, P1 ;  /* 0x00000008d5056211 */ /* 0x000fe400008f0c14 */
[----:B------:R-:W-:Y:S02]  /*1de0*/  ISETP.GE.AND P1, PT, R13, 0x21, PT ;  /* 0x000000210d00780c */ /* 0x000fe40003f26270 */
[----:B------:R-:W-:Y:S01]  /*1df0*/  IADD3.X R2, R230, R3, R11, P0, !PT ;  /* 0x00000003e6027210 */ /* 0x000fe200007fe40b */
[----:B------:R1:W-:Y:S01]  /*1e00*/  @P6 LDGSTS.E.BYPASS.LTC128B.128 [R220+0x10100], [R4.64], !P2 ;  /* 0x1010000004dc6fae */ /* 0x0003e2000d101d46 */
[----:B------:R-:W-:-:S04]  /*1e10*/  LEA R12, P0, R0, c[0x0][0x1f8], 0x1 ;  /* 0x00007e00000c7a11 */ /* 0x000fc800078008ff */
[----:B------:R-:W-:Y:S01]  /*1e20*/  LEA.HI.X R15, R0, c[0x0][0x1fc], R2, 0x1, P0 ;  /* 0x00007f00000f7a11 */ /* 0x000fe200000f0c02 */
[----:B------:R-:W2:Y:S04]  /*1e30*/  SHFL.IDX PT, R8, R12, RZ, 0x181f ;  /* 0x00181fff0c087589 */ /* 0x000ea800000e0000 */
[C---:B---3--:R-:W-:Y:S01]  /*1e40*/  @P1 LEA R6, P0, R195.reuse, R9, 0x1 ;  /* 0x00000009c3061211 */ /* 0x048fe200078008ff */
[----:B------:R-:W3:Y:S01]  /*1e50*/  SHFL.IDX PT, R11, R15, RZ, 0x181f ;  /* 0x00181fff0f0b7589 */ /* 0x000ee200000e0000 */
[C---:B------:R-:W-:Y:S02]  /*1e60*/  @P1 ISETP.GE.AND P5, PT, R195.reuse, c[0x0][0x1d4], PT ;  /* 0x00007500c3001a0c */ /* 0x040fe40003fa6270 */
[C---:B------:R-:W-:Y:S01]  /*1e70*/  @P1 ISETP.GE.AND P2, PT, R212.reuse, c[0x0][0x1d4], PT ;  /* 0x00007500d4001a0c */ /* 0x040fe20003f46270 */
[----:B------:R-:W5:Y:S01]  /*1e80*/  SHFL.IDX PT, R0, R12, 0x1, 0x181f ;  /* 0x00381f000c007f89 */ /* 0x000f6200000e0000 */
[----:B----4-:R-:W-:Y:S01]  /*1e90*/  @P1 LEA.HI.X R7, R195, R10, R18, 0x1, P0 ;  /* 0x0000000ac3071211 */ /* 0x010fe200000f0c12 */
[----:B------:R-:W-:Y:S01]  /*1ea0*/  IMAD.SHL.U32 R18, R212, 0x2, RZ ;  /* 0x00000002d4127824 */ /* 0x000fe200078e00ff */
[----:B------:R-:W-:-:S07]  /*1eb0*/  @P1 ISETP.GE.AND P0, PT, R213, c[0x0][0x1d4], PT ;  /* 0x00007500d5001a0c */ /* 0x000fce0003f06270 */
[----:B------:R5:W-:Y:S01]  /*1ec0*/  @P1 LDGSTS.E.BYPASS.LTC128B.128 [R220+0xd100], [R6.64], !P5 ;  /* 0x0d10000006dc1fae */ /* 0x000be2000e901d46 */
[----:B------:R-:W-:Y:S02]  /*1ed0*/  ISETP.GE.AND P5, PT, R195, c[0x0][0x1d4], PT ;  /* 0x00007500c3007a0c */ /* 0x000fe40003fa6270 */
[----:B-1----:R-:W-:-:S04]  /*1ee0*/  @P1 LEA R4, P6, R212, R9, 0x1 ;  /* 0x00000009d4041211 */ /* 0x002fc800078c08ff */
[CCC-:B------:R-:W-:Y:S02]  /*1ef0*/  @P1 LEA.HI.X R5, R212.reuse, R10.reuse, R16.reuse, 0x1, P6 ;  /* 0x0000000ad4051211 */ /* 0x1c0fe400030f0c10 */
[C---:B------:R-:W-:Y:S02]  /*1f00*/  @P1 LEA R2, P6, R213.reuse, R9, 0x1 ;  /* 0x00000009d5021211 */ /* 0x040fe400078c08ff */
[C---:B------:R-:W-:Y:S01]  /*1f10*/  SHF.L.U64.HI R16, R212.reuse, 0x1, R16 ;  /* 0x00000001d4107819 */ /* 0x040fe20000010210 */
[----:B------:R2:W-:Y:S01]  /*1f20*/  @P1 LDGSTS.E.BYPASS.LTC128B.128 [R220+0xf100], [R4.64], !P2 ;  /* 0x0f10000004dc1fae */ /* 0x0005e2000d101d46 */
[----:B------:R-:W-:Y:S02]  /*1f30*/  @P1 LEA.HI.X R3, R213, R10, R20, 0x1, P6 ;  /* 0x0000000ad5031211 */ /* 0x000fe400030f0c14 */
[----:B------:R-:W-:Y:S01]  /*1f40*/  ISETP.GE.AND P2, PT, R212, c[0x0][0x1d4], PT ;  /* 0x00007500d4007a0c */ /* 0x000fe20003f46270 */
[----:B------:R1:W4:Y:S01]  /*1f50*/  SHFL.IDX PT, R10, R15, 0x1, 0x181f ;  /* 0x00381f000f0a7f89 */ /* 0x00032200000e0000 */
[----:B------:R-:W-:-:S02]  /*1f60*/  ISETP.LT.OR P6, PT, R13, 0x1, P5 ;  /* 0x000000010d00780c */ /* 0x000fc40002fc1670 */
[C---:B------:R-:W-:Y:S01]  /*1f70*/  ISETP.LT.OR P5, PT, R13.reuse, 0x21, P5 ;  /* 0x000000210d00780c */ /* 0x040fe20002fa1670 */
[----:B------:R4:W-:Y:S01]  /*1f80*/  @P1 LDGSTS.E.BYPASS.LTC128B.128 [R220+0x11100], [R2.64], !P0 ;  /* 0x1110000002dc1fae */ /* 0x0009e2000c101d46 */
[C---:B------:R-:W-:Y:S02]  /*1f90*/  ISETP.LT.OR P1, PT, R13.reuse, 0x1, P2 ;  /* 0x000000010d00780c */ /* 0x040fe40001721670 */
[----:B------:R-:W-:Y:S01]  /*1fa0*/  ISETP.LT.OR P2, PT, R13, 0x21, P2 ;  /* 0x000000210d00780c */ /* 0x000fe20001741670 */
[----:B------:R-:W0:Y:S01]  /*1fb0*/  LDGDEPBAR ;  /* 0x00000000000079af */ /* 0x000e220000000000 */
[----:B--2---:R-:W-:Y:S02]  /*1fc0*/  IADD3 R4, P0, R8, R17, RZ ;  /* 0x0000001108047210 */ /* 0x004fe40007f1e0ff */
[----:B-1----:R-:W-:-:S03]  /*1fd0*/  SHF.L.U64.HI R15, R213, 0x1, R20 ;  /* 0x00000001d50f7819 */ /* 0x002fc60000010214 */
[----:B---3--:R-:W-:Y:S01]  /*1fe0*/  IMAD.X R5, R11, 0x1, R14, P0 ;  /* 0x000000010b057824 */ /* 0x008fe200000e060e */
[----:B----4-:R-:W-:-:S04]  /*1ff0*/  IADD3 R2, P0, R8, R18, RZ ;  /* 0x0000001208027210 */ /* 0x010fc80007f1e0ff */
[----:B------:R1:W-:Y:S01]  /*2000*/  LDGSTS.E.BYPASS.LTC128B.128 [R220+0x100], [R4.64], !P6 ;  /* 0x0010000004dc7fae */ /* 0x0003e2000f101d46 */
[----:B------:R-:W-:Y:S01]  /*2010*/  IADD3 R8, P6, R8, R19, RZ ;  /* 0x0000001308087210 */ /* 0x000fe20007fde0ff */
[----:B------:R-:W-:Y:S01]  /*2020*/  IMAD.X R3, R11, 0x1, R16, P0 ;  /* 0x000000010b037824 */ /* 0x000fe200000e0610 */
[----:B-----5:R-:W-:-:S03]  /*2030*/  IADD3 R6, P0, R0, R17, RZ ;  /* 0x0000001100067210 */ /* 0x020fc60007f1e0ff */
[----:B------:R-:W-:Y:S01]  /*2040*/  IMAD.X R9, R11, 0x1, R15, P6 ;  /* 0x000000010b097824 */ /* 0x000fe200030e060f */
[----:B------:R2:W-:Y:S01]  /*2050*/  LDGSTS.E.BYPASS.LTC128B.128 [R220+0x2100], [R2.64], !P1 ;  /* 0x0210000002dc7fae */ /* 0x0005e2000c901d46 */
[----:B------:R-:W-:Y:S01]  /*2060*/  ISETP.GE.AND P1, PT, R213, c[0x0][0x1d4], PT ;  /* 0x00007500d5007a0c */ /* 0x000fe20003f26270 */
[----:B------:R-:W-:-:S03]  /*2070*/  IMAD.X R7, R10, 0x1, R14, P0 ;  /* 0x000000010a077824 */ /* 0x000fc600000e060e */
[C---:B------:R-:W-:Y:S02]  /*2080*/  ISETP.LT.OR P6, PT, R13.reuse, 0x1, P1 ;  /* 0x000000010d00780c */ /* 0x040fe40000fc1670 */
[----:B------:R-:W-:-:S11]  /*2090*/  ISETP.LT.OR P1, PT, R13, 0x21, P1 ;  /* 0x000000210d00780c */ /* 0x000fd60000f21670 */
[----:B------:R3:W-:Y:S01]  /*20a0*/  LDGSTS.E.BYPASS.LTC128B.128 [R220+0x4100], [R8.64], !P6 ;  /* 0x0410000008dc7fae */ /* 0x0007e2000f101d46 */
[----:B-1----:R-:W-:-:S03]  /*20b0*/  IADD3 R4, P0, R0, R18, RZ ;  /* 0x0000001200047210 */ /* 0x002fc60007f1e0ff */
[----:B------:R3:W-:Y:S02]  /*20c0*/  LDGSTS.E.BYPASS.LTC128B.128 [R220+0x1100], [R6.64], !P5 ;  /* 0x0110000006dc7fae */ /* 0x0007e4000e901d46 */
[----:B------:R-:W-:Y:S01]  /*20d0*/  IMAD.X R5, R10, 0x1, R16, P0 ;  /* 0x000000010a057824 */ /* 0x000fe200000e0610 */
[----:B--2---:R-:W-:-:S04]  /*20e0*/  IADD3 R2, P0, R0, R19, RZ ;  /* 0x0000001300027210 */ /* 0x004fc80007f1e0ff */
[----:B------:R3:W-:Y:S01]  /*20f0*/  LDGSTS.E.BYPASS.LTC128B.128 [R220+0x3100], [R4.64], !P2 ;  /* 0x0310000004dc7fae */ /* 0x0007e2000d101d46 */
[----:B------:R-:W-:Y:S01]  /*2100*/  ISETP.GT.AND P2, PT, R218, 0x3f, PT ;  /* 0x0000003fda00780c */ /* 0x000fe20003f44270 */
[----:B------:R-:W-:-:S05]  /*2110*/  IMAD.X R3, R10, 0x1, R15, P0 ;  /* 0x000000010a037824 */ /* 0x000fca00000e060f */
[----:B------:R3:W-:Y:S01]  /*2120*/  LDGSTS.E.BYPASS.LTC128B.128 [R220+0x5100], [R2.64], !P1 ;  /* 0x0510000002dc7fae */ /* 0x0007e2000c901d46 */
[----:B------:R-:W-:-:S03]  /*2130*/  ISETP.GE.AND P1, PT, R206, 0x2, PT ;  /* 0x00000002ce00780c */ /* 0x000fc60003f26270 */
[----:B------:R-:W0:Y:S10]  /*2140*/  LDGDEPBAR ;  /* 0x00000000000079af */ /* 0x000e340000000000 */
[----:B------:R-:W-:Y:S05]  /*2150*/  @!P1 BRA `(.L_x_1235) ;  /* 0x0000045000009947 */ /* 0x000fea0003800000 */
[----:B---3--:R-:W-:Y:S01]  /*2160*/  IMAD R2, R206, 0x40, R221 ;  /* 0x00000040ce027824 */ /* 0x008fe200078e02dd */
        /* <DEDUP_REMOVED lines=27> */
.L_x_1305:
[----:B------:R-:W-:Y:S05]  /*2320*/  BRA.DIV ~URZ, `(.L_x_1237) ;  /* 0x0000bcd27f007947 */ /* 0x000fea000b800000 */
[----:B------:R-:W3:Y:S01]  /*2330*/  SHFL.IDX PT, R0, R12, RZ, 0x181f ;  /* 0x00181fff0c007589 */ /* 0x000ee200000e0000 */
[----:B------:R-:W-:-:S04]  /*2340*/  ISETP.GE.AND P6, PT, R195, c[0x0][0x1d4], PT ;  /* 0x00007500c3007a0c */ /* 0x000fc80003fc6270 */
[----:B------:R-:W-:Y:S02]  /*2350*/  SEL R11, RZ, 0x10, P6 ;  /* 0x00000010ff0b7807 */ /* 0x000fe40003000000 */
[C---:B---3--:R-:W-:Y:S02]  /*2360*/  IADD3 R6, P0, R0.reuse, R17, RZ ;  /* 0x0000001100067210 */ /* 0x048fe40007f1e0ff */
[----:B------:R-:W-:-:S03]  /*2370*/  IADD3 R4, P5, R0, R18, RZ ;  /* 0x0000001200047210 */ /* 0x000fc60007fbe0ff */
[----:B--2---:R-:W-:Y:S01]  /*2380*/  IMAD.X R7, R8, 0x1, R14, P0 ;  /* 0x0000000108077824 */ /* 0x004fe200000e060e */
[----:B------:R-:W-:Y:S01]  /*2390*/  IADD3 R2, P0, R0, R19, RZ ;  /* 0x0000001300027210 */ /* 0x000fe20007f1e0ff */
[----:B------:R-:W-:Y:S01]  /*23a0*/  IMAD.X R5, R8, 0x1, R16, P5 ;  /* 0x0000000108057824 */ /* 0x000fe200028e0610 */
[----:B------:R-:W-:Y:S01]  /*23b0*/  ISETP.GE.AND P5, PT, R212, c[0x0][0x1d4], PT ;  /* 0x00007500d4007a0c */ /* 0x000fe20003fa6270 */
[----:B------:R-:W2:Y:S02]  /*23c0*/  SHFL.IDX PT, R0, R12, 0x1, 0x181f ;  /* 0x00381f000c007f89 */ /* 0x000ea400000e0000 */
[----:B------:R-:W-:Y:S01]  /*23d0*/  IMAD.X R3, R8, 0x1, R15, P0 ;  /* 0x0000000108037824 */ /* 0x000fe200000e060f */
[----:B------:R-:W-:Y:S01]  /*23e0*/  ISETP.GE.AND P0, PT, R213, c[0x0][0x1d4], PT ;  /* 0x00007500d5007a0c */ /* 0x000fe20003f06270 */
[----:B------:R-:W-:Y:S01]  /*23f0*/  @!PT LDS RZ, [RZ] ;  /* 0x00000000fffff984 */ /* 0x000fe20000000800 */
[----:B------:R3:W-:Y:S01]  /*2400*/  LDGSTS.E.BYPASS.LTC128B.128 [R220+0x12100], [R6.64], !P6 ;  /* 0x1210000006dc7fae */ /* 0x0007e2000f101d46 */
[----:B------:R-:W-:-:S03]  /*2410*/  SEL R10, RZ, 0x10, P5 ;  /* 0x00000010ff0a7807 */ /* 0x000fc60002800000 */
[----:B------:R4:W1:Y:S04]  /*2420*/  SHFL.IDX PT, R8, R9, 0x1, 0x181f ;  /* 0x00381f0009087f89 */ /* 0x00086800000e0000 */
[----:B------:R3:W-:Y:S04]  /*2430*/  LDGSTS.E.BYPASS.LTC128B.128 [R220+0x14100], [R4.64], !P5 ;  /* 0x1410000004dc7fae */ /* 0x0007e8000e901d46 */
[----:B------:R3:W-:Y:S01]  /*2440*/  LDGSTS.E.BYPASS.LTC128B.128 [R220+0x16100], [R2.64], !P0 ;  /* 0x1610000002dc7fae */ /* 0x0007e2000c101d46 */
[----:B-1--4-:R-:W-:-:S03]  /*2450*/  SEL R9, RZ, 0x10, P0 ;  /* 0x00000010ff097807 */ /* 0x012fc60000000000 */
.L_x_1306:
[----:B--23--:R-:W-:Y:S02]  /*2460*/  IADD3 R6, -R11, 0x10, RZ ;  /* 0x000000100b067810 */ /* 0x00cfe40007ffe1ff */
[----:B------:R-:W-:-:S02]  /*2470*/  IADD3 R4, -R10, 0x10, RZ ;  /* 0x000000100a047810 */ /* 0x000fc40007ffe1ff */
[----:B------:R-:W-:Y:S02]  /*2480*/  LOP3.LUT R6, R6, 0xf, RZ, 0xc0, !PT ;  /* 0x0000000f06067812 */ /* 0x000fe400078ec0ff */
[----:B------:R-:W-:Y:S02]  /*2490*/  LOP3.LUT R4, R4, 0xf, RZ, 0xc0, !PT ;  /* 0x0000000f04047812 */ /* 0x000fe400078ec0ff */
[----:B------:R-:W-:Y:S02]  /*24a0*/  IADD3 R6, P5, P0, R6, R0, R17 ;  /* 0x0000000006067210 */ /* 0x000fe400078be011 */
[----:B------:R-:W-:Y:S02]  /*24b0*/  IADD3 R2, -R9, 0x10, RZ ;  /* 0x0000001009027810 */ /* 0x000fe40007ffe1ff */
[----:B------:R-:W-:Y:S02]  /*24c0*/  IADD3.X R7, RZ, R8, R14, P5, P0 ;  /* 0x00000008ff077210 */ /* 0x000fe40002fe040e */
[----:B------:R-:W-:-:S02]  /*24d0*/  IADD3 R4, P5, P0, R4, R0, R18 ;  /* 0x0000000004047210 */ /* 0x000fc400078be012 */
[----:B------:R-:W-:Y:S02]  /*24e0*/  LOP3.LUT R2, R2, 0xf, RZ, 0xc0, !PT ;  /* 0x0000000f02027812 */ /* 0x000fe400078ec0ff */
[----:B------:R-:W-:Y:S02]  /*24f0*/  IADD3.X R5, RZ, R8, R16, P5, P0 ;  /* 0x00000008ff057210 */ /* 0x000fe40002fe0410 */
[----:B------:R-:W-:Y:S02]  /*2500*/  IADD3 R2, P5, P0, R2, R0, R19 ;  /* 0x0000000002027210 */ /* 0x000fe400078be013 */
[----:B------:R-:W-:Y:S02]  /*2510*/  ISETP.NE.U32.AND P6, PT, R11, RZ, PT ;  /* 0x000000ff0b00720c */ /* 0x000fe40003fc5070 */
[----:B------:R-:W-:Y:S02]  /*2520*/  IADD3.X R3, RZ, R8, R15, P5, P0 ;  /* 0x00000008ff037210 */ /* 0x000fe40002fe040f */
[----:B------:R-:W-:-:S02]  /*2530*/  ISETP.NE.U32.AND P5, PT, R10, RZ, PT ;  /* 0x000000ff0a00720c */ /* 0x000fc40003fa5070 */
[----:B------:R-:W-:-:S07]  /*2540*/  ISETP.NE.U32.AND P0, PT, R9, RZ, PT ;  /* 0x000000ff0900720c */ /* 0x000fce0003f05070 */
[----:B------:R-:W-:Y:S01]  /*2550*/  @!PT LDS RZ, [RZ] ;  /* 0x00000000fffff984 */ /* 0x000fe20000000800 */
[----:B------:R-:W-:Y:S01]  /*2560*/  @!PT LDS RZ, [RZ] ;  /* 0x00000000fffff984 */ /* 0x000fe20000000800 */
[----:B------:R-:W-:Y:S01]  /*2570*/  @!PT LDS RZ, [RZ] ;  /* 0x00000000fffff984 */ /* 0x000fe20000000800 */
[----:B------:R1:W-:Y:S04]  /*2580*/  LDGSTS.E.BYPASS.LTC128B.128.ZFILL [R220+0x13100], [R6.64], P6 ;  /* 0x1310000006dc7fae */ /* 0x0003e8000b141d46 */
[----:B------:R1:W-:Y:S04]  /*2590*/  LDGSTS.E.BYPASS.LTC128B.128.ZFILL [R220+0x15100], [R4.64], P5 ;  /* 0x1510000004dc7fae */ /* 0x0003e8000a941d46 */
[----:B------:R1:W-:Y:S02]  /*25a0*/  LDGSTS.E.BYPASS.LTC128B.128.ZFILL [R220+0x17100], [R2.64], P0 ;  /* 0x1710000002dc7fae */ /* 0x0003e40008141d46 */
.L_x_1235:
[----:B------:R-:W-:Y:S05]  /*25b0*/  BSYNC B0 ;  /* 0x0000000000007941 */ /* 0x000fea0003800000 */
.L_x_1234:
[----:B------:R-:W0:Y:S01]  /*25c0*/  LDGDEPBAR ;  /* 0x00000000000079af */ /* 0x000e220000000000 */
[----:B------:R-:W-:Y:S01]  /*25d0*/  IMAD.MOV.U32 R188, RZ, RZ, 0x20 ;  /* 0x00000020ffbc7424 */ /* 0x000fe200078e00ff */
[----:B------:R-:W-:-:S04]  /*25e0*/  LOP3.LUT P0, RZ, R216, 0x2, RZ, 0xc0, !PT ;  /* 0x00000002d8ff7812 */ /* 0x000fc8000780c0ff */
[----:B------:R-:W-:-:S05]  /*25f0*/  SEL R188, R188, 0xffffffe0, !P0 ;  /* 0xffffffe0bcbc7807 */ /* 0x000fca0004000000 */
[----:B------:R-:W-:Y:S01]  /*2600*/  IMAD.IADD R20, R190, 0x1, R188 ;  /* 0x00000001be147824 */ /* 0x000fe200078e02bc */
[----:B------:R-:W-:-:S04]  /*2610*/  DEPBAR.LE SB0, 0x3 ;  /* 0x000080c00000791a */ /* 0x000fc80000000000 */
[----:B------:R-:W-:-:S04]  /*2620*/  DEPBAR.LE SB0, 0x2 ;  /* 0x000080800000791a */ /* 0x000fc80000000000 */
[----:B------:R-:W-:Y:S01]  /*2630*/  WARPSYNC 0xffffffff ;  /* 0xffffffff00007948 */ /* 0x000fe20003800000 */
[----:B------:R-:W-:Y:S06]  /*2640*/  BAR.SYNC.DEFER_BLOCKING 0x0 ;  /* 0x0000000000007b1d */ /* 0x000fec0000010000 */
[----:B------:R-:W-:Y:S01]  /*2650*/  BSSY B0, `(.L_x_1238) ;  /* 0x000004e000007945 */ /* 0x000fe20003800000 */
[----:B---3--:R2:W3:Y:S04]  /*2660*/  LDSM.16.M88.4 R8, [R183] ;  /* 0x00000000b708783b */ /* 0x0084e80000000200 */
[----:B------:R2:W4:Y:S04]  /*2670*/  LDSM.16.M88.4 R40, [R190] ;  /* 0x00000000be28783b */ /* 0x0005280000000200 */
[----:B------:R2:W1:Y:S04]  /*2680*/  LDSM.16.M88.4 R32, [R190+0x800] ;  /* 0x00080000be20783b */ /* 0x0004680000000200 */
[----:B------:R2:W1:Y:S04]  /*2690*/  LDSM.16.M88.4 R48, [R190+0x1000] ;  /* 0x00100000be30783b */ /* 0x0004680000000200 */
[----:B------:R2:W1:Y:S04]  /*26a0*/  LDSM.16.M88.4 R52, [R190+0x1800] ;  /* 0x00180000be34783b */ /* 0x0004680000000200 */
[----:B-1----:R2:W1:Y:S04]  /*26b0*/  LDSM.16.M88.4 R4, [R184] ;  /* 0x00000000b804783b */ /* 0x0024680000000200 */
[----:B------:R2:W1:Y:S04]  /*26c0*/  LDSM.16.M88.4 R56, [R20] ;  /* 0x000000001438783b */ /* 0x0004680000000200 */
[----:B------:R2:W1:Y:S04]  /*26d0*/  LDSM.16.M88.4 R60, [R20+0x800] ;  /* 0x00080000143c783b */ /* 0x0004680000000200 */
[----:B------:R2:W1:Y:S04]  /*26e0*/  LDSM.16.M88.4 R64, [R20+0x1000] ;  /* 0x001000001440783b */ /* 0x0004680000000200 */
[----:B------:R2:W1:Y:S01]  /*26f0*/  LDSM.16.M88.4 R72, [R20+0x1800] ;  /* 0x001800001448783b */ /* 0x0004620000000200 */
[----:B------:R-:W-:Y:S05]  /*2700*/  @!P1 BRA `(.L_x_1239) ;  /* 0x0000042000009947 */ /* 0x000fea0003800000 */
[----:B------:R-:W-:Y:S01]  /*2710*/  SHF.R.S32.HI R0, RZ, 0x1f, R194 ;  /* 0x0000001fff007819 */ /* 0x000fe200000114c2 */
[----:B------:R-:W-:Y:S01]  /*2720*/  IMAD.WIDE.U32 R2, R194, c[0x0][0x208], RZ ;  /* 0x00008200c2027a25 */ /* 0x000fe200078e00ff */
[----:B------:R-:W-:-:S02]  /*2730*/  SHF.R.S32.HI R12, RZ, 0x1f, R193 ;  /* 0x0000001fff0c7819 */ /* 0x000fc400000114c1 */
[----:B------:R-:W-:Y:S01]  /*2740*/  SHF.R.S32.HI R13, RZ, 0x1f, R213 ;  /* 0x0000001fff0d7819 */ /* 0x000fe200000114d5 */
[----:B------:R-:W-:Y:S01]  /*2750*/  IMAD R0, R0, c[0x0][0x208], RZ ;  /* 0x0000820000007a24 */ /* 0x000fe200078e02ff */
[----:B------:R-:W-:Y:S01]  /*2760*/  SHF.R.S32.HI R15, RZ, 0x1f, R212 ;  /* 0x0000001fff0f7819 */ /* 0x000fe200000114d4 */
[C---:B------:R-:W-:Y:S01]  /*2770*/  IMAD.SHL.U32 R27, R213.reuse, 0x2, RZ ;  /* 0x00000002d51b7824 */ /* 0x040fe200078e00ff */
[----:B------:R-:W-:Y:S01]  /*2780*/  SHF.R.S32.HI R14, RZ, 0x1f, R195 ;  /* 0x0000001fff0e7819 */ /* 0x000fe200000114c3 */
[----:B------:R-:W-:Y:S01]  /*2790*/  IMAD R0, R194, c[0x0][0x20c], R0 ;  /* 0x00008300c2007a24 */ /* 0x000fe200078e0200 */
[----:B------:R-:W-:Y:S01]  /*27a0*/  SHF.L.U64.HI R24, R213, 0x1, R13 ;  /* 0x00000001d5187819 */ /* 0x000fe2000001020d */
[C---:B------:R-:W-:Y:S01]  /*27b0*/  IMAD.SHL.U32 R26, R212.reuse, 0x2, RZ ;  /* 0x00000002d41a7824 */ /* 0x040fe200078e00ff */
[----:B------:R-:W-:Y:S01]  /*27c0*/  SHF.L.U64.HI R23, R212, 0x1, R15 ;  /* 0x00000001d4177819 */ /* 0x000fe2000001020f */
[----:B------:R-:W-:Y:S01]  /*27d0*/  IMAD.IADD R3, R3, 0x1, R0 ;  /* 0x0000000103037824 */ /* 0x000fe200078e0200 */
[----:B------:R-:W-:Y:S01]  /*27e0*/  SHF.L.U64.HI R22, R195, 0x1, R14 ;  /* 0x00000001c3167819 */ /* 0x000fe2000001020e */
[----:B------:R-:W-:-:S02]  /*27f0*/  IMAD R0, R12, c[0x0][0x218], RZ ;  /* 0x000086000c007a24 */ /* 0x000fc400078e02ff */
[----:B------:R-:W-:-:S04]  /*2800*/  IMAD.WIDE.U32 R2, R193, c[0x0][0x218], R2 ;  /* 0x00008600c1027a25 */ /* 0x000fc800078e0002 */
[----:B------:R-:W-:Y:S01]  /*2810*/  IMAD R12, R193, c[0x0][0x21c], R0 ;  /* 0x00008700c10c7a24 */ /* 0x000fe200078e0200 */
[----:B------:R-:W-:Y:S01]  /*2820*/  IADD3 R0, P0, R226, R2, RZ ;  /* 0x00000002e2007210 */ /* 0x000fe20007f1e0ff */
[----:B------:R-:W-:-:S03]  /*2830*/  IMAD.SHL.U32 R25, R195, 0x2, RZ ;  /* 0x00000002c3197824 */ /* 0x000fc600078e00ff */
[----:B------:R-:W-:Y:S02]  /*2840*/  IADD3.X R2, R230, R3, R12, P0, !PT ;  /* 0x00000003e6027210 */ /* 0x000fe400007fe40c */
[----:B------:R-:W-:-:S04]  /*2850*/  LEA R21, P0, R0, c[0x0][0x1f8], 0x1 ;  /* 0x00007e0000157a11 */ /* 0x000fc800078008ff */
[----:B------:R-:W-:Y:S01]  /*2860*/  LEA.HI.X R13, R0, c[0x0][0x1fc], R2, 0x1, P0 ;  /* 0x00007f00000d7a11 */ /* 0x000fe200000f0c02 */
[----:B------:R-:W-:Y:S06]  /*2870*/  BRA.DIV ~URZ, `(.L_x_1240) ;  /* 0x0000b9c27f007947 */ /* 0x000fec000b800000 */
[----:B------:R2:W4:Y:S02]  /*2880*/  SHFL.IDX PT, R12, R13, RZ, 0x181f ;  /* 0x00181fff0d0c7589 */ /* 0x00052400000e0000 */
.L_x_1307:
[----:B------:R-:W-:Y:S05]  /*2890*/  BRA.DIV ~URZ, `(.L_x_1241) ;  /* 0x0000ba127f007947 */ /* 0x000fea000b800000 */
[----:B------:R-:W5:Y:S01]  /*28a0*/  SHFL.IDX PT, R0, R21, RZ, 0x181f ;  /* 0x00181fff15007589 */ /* 0x000f6200000e0000 */
[----:B------:R-:W-:Y:S02]  /*28b0*/  ISETP.GE.AND P5, PT, R195, c[0x0][0x1d4], PT ;  /* 0x00007500c3007a0c */ /* 0x000fe40003fa6270 */
[----:B------:R-:W-:Y:S02]  /*28c0*/  ISETP.GE.AND P1, PT, R212, c[0x0][0x1d4], PT ;  /* 0x00007500d4007a0c */ /* 0x000fe40003f26270 */
[----:B------:R-:W-:Y:S02]  /*28d0*/  SEL R19, RZ, 0x10, P5 ;  /* 0x00000010ff137807 */ /* 0x000fe40002800000 */
[----:B------:R-:W-:Y:S02]  /*28e0*/  SEL R18, RZ, 0x10, P1 ;  /* 0x00000010ff127807 */ /* 0x000fe40000800000 */
[----:B-----5:R-:W-:-:S02]  /*28f0*/  IADD3 R14, P0, R0, R25, RZ ;  /* 0x00000019000e7210 */ /* 0x020fc40007f1e0ff */
[----:B------:R-:W-:-:S03]  /*2900*/  IADD3 R2, P6, R0, R26, RZ ;  /* 0x0000001a00027210 */ /* 0x000fc60007fde0ff */
[C---:B----4-:R-:W-:Y:S01]  /*2910*/  IMAD.X R15, R12.reuse, 0x1, R22, P0 ;  /* 0x000000010c0f7824 */ /* 0x050fe200000e0616 */
[----:B------:R-:W-:Y:S01]  /*2920*/  ISETP.GE.AND P0, PT, R213, c[0x0][0x1d4], PT ;  /* 0x00007500d5007a0c */ /* 0x000fe20003f06270 */
[----:B------:R-:W-:Y:S01]  /*2930*/  IMAD.X R3, R12, 0x1, R23, P6 ;  /* 0x000000010c037824 */ /* 0x000fe200030e0617 */
[----:B------:R-:W-:Y:S02]  /*2940*/  IADD3 R16, P6, R0, R27, RZ ;  /* 0x0000001b00107210 */ /* 0x000fe40007fde0ff */
[----:B------:R-:W-:Y:S01]  /*2950*/  @!PT LDS RZ, [RZ] ;  /* 0x00000000fffff984 */ /* 0x000fe20000000800 */
[----:B------:R-:W-:Y:S01]  /*2960*/  @!PT LDS RZ, [RZ] ;  /* 0x00000000fffff984 */ /* 0x000fe20000000800 */
[----:B------:R4:W-:Y:S03]  /*2970*/  LDGSTS.E.BYPASS.LTC128B.128 [R220+0x6100], [R14.64], !P5 ;  /* 0x061000000edc7fae */ /* 0x0009e6000e901d46 */
[----:B------:R-:W-:Y:S01]  /*2980*/  IMAD.X R17, R12, 0x1, R24, P6 ;  /* 0x000000010c117824 */ /* 0x000fe200030e0618 */
[----:B------:R4:W-:Y:S04]  /*2990*/  LDGSTS.E.BYPASS.LTC128B.128 [R220+0x8100], [R2.64], !P1 ;  /* 0x0810000002dc7fae */ /* 0x0009e8000c901d46 */
[----:B------:R-:W2:Y:S04]  /*29a0*/  SHFL.IDX PT, R0, R21, 0x1, 0x181f ;  /* 0x00381f0015007f89 */ /* 0x000ea800000e0000 */
[----:B------:R4:W-:Y:S04]  /*29b0*/  LDGSTS.E.BYPASS.LTC128B.128 [R220+0xa100], [R16.64], !P0 ;  /* 0x0a10000010dc7fae */ /* 0x0009e8000c101d46 */
[----:B------:R5:W3:Y:S02]  /*29c0*/  SHFL.IDX PT, R12, R13, 0x1, 0x181f ;  /* 0x00381f000d0c7f89 */ /* 0x000ae400000e0000 */
[----:B--2--5:R-:W-:-:S02]  /*29d0*/  SEL R13, RZ, 0x10, P0 ;  /* 0x00000010ff0d7807 */ /* 0x024fc40000000000 */
.L_x_1308:
[----:B----4-:R-:W-:Y:S02]  /*29e0*/  IADD3 R2, -R19, 0x10, RZ ;  /* 0x0000001013027810 */ /* 0x010fe40007ffe1ff */
[----:B------:R-:W-:-:S02]  /*29f0*/  IADD3 R3, -R18, 0x10, RZ ;  /* 0x0000001012037810 */ /* 0x000fc40007ffe1ff */
[----:B------:R-:W-:Y:S02]  /*2a00*/  LOP3.LUT R2, R2, 0xf, RZ, 0xc0, !PT ;  /* 0x0000000f02027812 */ /* 0x000fe400078ec0ff */
[----:B------:R-:W-:Y:S02]  /*2a10*/  IADD3 R14, -R13, 0x10, RZ ;  /* 0x000000100d0e7810 */ /* 0x000fe40007ffe1ff */
[----:B------:R-:W-:Y:S02]  /*2a20*/  LOP3.LUT R3, R3, 0xf, RZ, 0xc0, !PT ;  /* 0x0000000f03037812 */ /* 0x000fe400078ec0ff */
[-C--:B------:R-:W-:Y:S02]  /*2a30*/  IADD3 R16, P1, P0, R2, R0.reuse, R25 ;  /* 0x0000000002107210 */ /* 0x080fe4000783e019 */
[----:B------:R-:W-:Y:S02]  /*2a40*/  LOP3.LUT R2, R14, 0xf, RZ, 0xc0, !PT ;  /* 0x0000000f0e027812 */ /* 0x000fe400078ec0ff */
[----:B------:R-:W-:-:S02]  /*2a50*/  IADD3 R14, P6, P5, R3, R0, R26 ;  /* 0x00000000030e7210 */ /* 0x000fc40007dde01a */
[----:B---3--:R-:W-:Y:S02]  /*2a60*/  IADD3.X R17, RZ, R12, R22, P1, P0 ;  /* 0x0000000cff117210 */ /* 0x008fe40000fe0416 */
[----:B------:R-:W-:Y:S02]  /*2a70*/  IADD3 R2, P1, P0, R2, R0, R27 ;  /* 0x0000000002027210 */ /* 0x000fe4000783e01b */
[-C--:B------:R-:W-:Y:S02]  /*2a80*/  IADD3.X R15, RZ, R12.reuse, R23, P6, P5 ;  /* 0x0000000cff0f7210 */ /* 0x080fe400037ea417 */
[----:B------:R-:W-:Y:S02]  /*2a90*/  ISETP.NE.U32.AND P6, PT, R19, RZ, PT ;  /* 0x000000ff1300720c */ /* 0x000fe40003fc5070 */
[----:B------:R-:W-:Y:S02]  /*2aa0*/  ISETP.NE.U32.AND P5, PT, R18, RZ, PT ;  /* 0x000000ff1200720c */ /* 0x000fe40003fa5070 */
[----:B------:R-:W-:-:S02]  /*2ab0*/  IADD3.X R3, RZ, R12, R24, P1, P0 ;  /* 0x0000000cff037210 */ /* 0x000fc40000fe0418 */
[----:B------:R-:W-:-:S07]  /*2ac0*/  ISETP.NE.U32.AND P0, PT, R13, RZ, PT ;  /* 0x000000ff0d00720c */ /* 0x000fce0003f05070 */
[----:B------:R-:W-:Y:S01]  /*2ad0*/  @!PT LDS RZ, [RZ] ;  /* 0x00000000fffff984 */ /* 0x000fe20000000800 */
[----:B------:R-:W-:Y:S01]  /*2ae0*/  @!PT LDS RZ, [RZ] ;  /* 0x00000000fffff984 */ /* 0x000fe20000000800 */
[----:B------:R-:W-:Y:S01]  /*2af0*/  @!PT LDS RZ, [RZ] ;  /* 0x00000000fffff984 */ /* 0x000fe20000000800 */
[----:B------:R2:W-:Y:S04]  /*2b00*/  LDGSTS.E.BYPASS.LTC128B.128.ZFILL [R220+0x7100], [R16.64], P6 ;  /* 0x0710000010dc7fae */ /* 0x0005e8000b141d46 */
[----:B------:R2:W-:Y:S04]  /*2b10*/  LDGSTS.E.BYPASS.LTC128B.128.ZFILL [R220+0x9100], [R14.64], P5 ;  /* 0x091000000edc7fae */ /* 0x0005e8000a941d46 */
[----:B------:R2:W-:Y:S02]  /*2b20*/  LDGSTS.E.BYPASS.LTC128B.128.ZFILL [R220+0xb100], [R2.64], P0 ;  /* 0x0b10000002dc7fae */ /* 0x0005e40008141d46 */
.L_x_1239:
[----:B------:R-:W-:Y:S05]  /*2b30*/  BSYNC B0 ;  /* 0x0000000000007941 */ /* 0x000fea0003800000 */
.L_x_1238:
[----:B--2---:R-:W2:Y:S01]  /*2b40*/  LDL R3, [R1+0x28] ;  /* 0x0000280001037983 */ /* 0x004ea20000100800 */
[----:B------:R-:W-:Y:S01]  /*2b50*/  IMAD.MOV.U32 R0, RZ, RZ, 0x40 ;  /* 0x00000040ff007424 */ /* 0x000fe200078e00ff */
[----:B------:R-:W-:-:S02]  /*2b60*/  LOP3.LUT P0, RZ, R216, 0x4, RZ, 0xc0, !PT ;  /* 0x00000004d8ff7812 */ /* 0x000fc4000780c0ff */
[----:B------:R-:W0:Y:S01]  /*2b70*/  LDGDEPBAR ;  /* 0x00000000000079af */ /* 0x000e220000000000 */
[----:B------:R-:W-:Y:S01]  /*2b80*/  WARPSYNC 0xffffffff ;  /* 0xffffffff00007948 */ /* 0x000fe20003800000 */
[C---:B---34-:R-:W-:Y:S01]  /*2b90*/  HMMA.16816.F32 R44, R8.reuse, R40, RZ ;  /* 0x00000028082c723c */ /* 0x058fe200000018ff */
[----:B------:R-:W-:Y:S01]  /*2ba0*/  SEL R187, R0, 0xffffffc0, !P0 ;  /* 0xffffffc000bb7807 */ /* 0x000fe20004000000 */
[----:B------:R-:W-:Y:S03]  /*2bb0*/  LDSM.16.M88.4 R16, [R186] ;  /* 0x00000000ba10783b */ /* 0x000fe60000000200 */
[----:B------:R-:W-:Y:S01]  /*2bc0*/  IADD3 R0, R187, R190, R188 ;  /* 0x000000bebb007210 */ /* 0x000fe20007ffe0bc */
[----:B------:R-:W-:Y:S01]  /*2bd0*/  IMAD.IADD R2, R190, 0x1, R187 ;  /* 0x00000001be027824 */ /* 0x000fe200078e02bb */
[----:B------:R-:W-:Y:S01]  /*2be0*/  LDSM.16.M88.4 R88, [R190+0x2000] ;  /* 0x00200000be58783b */ /* 0x000fe20000000200 */
[C---:B------:R-:W-:Y:S03]  /*2bf0*/  HMMA.16816.F32 R40, R8.reuse, R42, RZ ;  /* 0x0000002a0828723c */ /* 0x040fe600000018ff */
[----:B------:R-:W3:Y:S04]  /*2c00*/  LDSM.16.M88.4 R68, [R2] ;  /* 0x000000000244783b */ /* 0x000ee80000000200 */
[----:B------:R-:W4:Y:S01]  /*2c10*/  LDSM.16.M88.4 R80, [R2+0x1000] ;  /* 0x001000000250783b */ /* 0x000f220000000200 */
[C---:B------:R-:W-:Y:S03]  /*2c20*/  HMMA.16816.F32 R36, R8.reuse, R32, RZ ;  /* 0x000000200824723c */ /* 0x040fe600000018ff */
[----:B------:R-:W5:Y:S04]  /*2c30*/  LDSM.16.M88.4 R76, [R2+0x800] ;  /* 0x00080000024c783b */ /* 0x000f680000000200 */
[----:B------:R-:W-:Y:S01]  /*2c40*/  LDSM.16.M88.4 R92, [R0+0x800] ;  /* 0x00080000005c783b */ /* 0x000fe20000000200 */
[C---:B------:R-:W-:Y:S03]  /*2c50*/  HMMA.16816.F32 R32, R8.reuse, R34, RZ ;  /* 0x000000220820723c */ /* 0x040fe600000018ff */
[----:B------:R-:W-:Y:S04]  /*2c60*/  LDSM.16.M88.4 R84, [R190+0x2800] ;  /* 0x00280000be54783b */ /* 0x000fe80000000200 */
[----:B------:R-:W-:Y:S01]  /*2c70*/  LDSM.16.M88.4 R96, [R190+0x3800] ;  /* 0x00380000be60783b */ /* 0x000fe20000000200 */
[C---:B------:R-:W-:Y:S03]  /*2c80*/  HMMA.16816.F32 R28, R8.reuse, R48, RZ ;  /* 0x00000030081c723c */ /* 0x040fe600000018ff */
[----:B------:R-:W2:Y:S05]  /*2c90*/  LDL R112, [R1+0x24] ;  /* 0x0000240001707983 */ /* 0x000eaa0000100800 */
[C---:B------:R-:W-:Y:S08]  /*2ca0*/  HMMA.16816.F32 R24, R8.reuse, R50, RZ ;  /* 0x000000320818723c */ /* 0x040ff000000018ff */
[C---:B------:R-:W-:Y:S08]  /*2cb0*/  HMMA.16816.F32 R12, R8.reuse, R52, RZ ;  /* 0x00000034080c723c */ /* 0x040ff000000018ff */
[----:B------:R-:W-:Y:S08]  /*2cc0*/  HMMA.16816.F32 R8, R8, R54, RZ ;  /* 0x000000360808723c */ /* 0x000ff000000018ff */
[C---:B-1----:R-:W-:Y:S08]  /*2cd0*/  HMMA.16816.F32 R52, R4.reuse, R56, R44 ;  /* 0x000000380434723c */ /* 0x042ff0000000182c */
[C---:B------:R-:W-:Y:S08]  /*2ce0*/  HMMA.16816.F32 R44, R4.reuse, R58, R40 ;  /* 0x0000003a042c723c */ /* 0x040ff00000001828 */
[C---:B------:R-:W-:Y:S08]  /*2cf0*/  HMMA.16816.F32 R36, R4.reuse, R60, R36 ;  /* 0x0000003c0424723c */ /* 0x040ff00000001824 */
[C---:B------:R-:W-:Y:S08]  /*2d00*/  HMMA.16816.F32 R40, R4.reuse, R62, R32 ;  /* 0x0000003e0428723c */ /* 0x040ff00000001820 */
[C---:B------:R-:W-:Y:S08]  /*2d10*/  HMMA.16816.F32 R48, R4.reuse, R64, R28 ;  /* 0x000000400430723c */ /* 0x040ff0000000181c */
[C---:B------:R-:W-:Y:S01]  /*2d20*/  HMMA.16816.F32 R60, R4.reuse, R66, R24 ;  /* 0x00000042043c723c */ /* 0x040fe20000001818 */
[----:B------:R-:W1:Y:S07]  /*2d30*/  LDSM.16.M88.4 R64, [R2+0x1800] ;  /* 0x001800000240783b */ /* 0x000e6e0000000200 */
[C---:B------:R-:W-:Y:S01]  /*2d40*/  HMMA.16816.F32 R56, R4.reuse, R72, R12 ;  /* 0x000000480438723c */ /* 0x040fe2000000180c */
[----:B------:R-:W-:Y:S07]  /*2d50*/  LDSM.16.M88.4 R12, [R185] ;  /* 0x00000000b90c783b */ /* 0x000fee0000000200 */
[----:B------:R-:W-:Y:S01]  /*2d60*/  HMMA.16816.F32 R32, R4, R74, R8 ;  /* 0x0000004a0420723c */ /* 0x000fe20000001808 */
[----:B------:R-:W1:Y:S04]  /*2d70*/  LDSM.16.M88.4 R72, [R0] ;  /* 0x000000000048783b */ /* 0x000e680000000200 */
[----:B------:R-:W-:Y:S03]  /*2d80*/  LDSM.16.M88.4 R8, [R183+0x4000] ;  /* 0x00400000b708783b */ /* 0x000fe60000000200 */
[C---:B---3--:R-:W-:Y:S01]  /*2d90*/  HMMA.16816.F32 R28, R16.reuse, R68, R52 ;  /* 0x00000044101c723c */ /* 0x048fe20000001834 */
[----:B------:R-:W3:Y:S07]  /*2da0*/  LDSM.16.M88.4 R52, [R0+0x1000] ;  /* 0x001000000034783b */ /* 0x000eee0000000200 */
[C---:B----4-:R-:W-:Y:S08]  /*2db0*/  HMMA.16816.F32 R48, R16.reuse, R80, R48 ;  /* 0x000000501030723c */ /* 0x050ff00000001830 */
[C---:B------:R-:W-:Y:S01]  /*2dc0*/  HMMA.16816.F32 R60, R16.reuse, R82, R60 ;  /* 0x00000052103c723c */ /* 0x040fe2000000183c */
[----:B------:R-:W4:Y:S07]  /*2dd0*/  LDSM.16.M88.4 R80, [R0+0x1800] ;  /* 0x001800000050783b */ /* 0x000f2e0000000200 */
[C---:B------:R-:W-:Y:S08]  /*2de0*/  HMMA.16816.F32 R24, R16.reuse, R70, R44 ;  /* 0x000000461018723c */ /* 0x040ff0000000182c */
[C---:B-----5:R-:W-:Y:S08]  /*2df0*/  HMMA.16816.F32 R40, R16.reuse, R78, R40 ;  /* 0x0000004e1028723c */ /* 0x060ff00000001828 */
[C---:B------:R-:W-:Y:S01]  /*2e00*/  HMMA.16816.F32 R4, R16.reuse, R76, R36 ;  /* 0x0000004c1004723c */ /* 0x040fe20000001824 */
[----:B------:R-:W5:Y:S07]  /*2e10*/  LDSM.16.M88.4 R76, [R190+0x3000] ;  /* 0x00300000be4c783b */ /* 0x000f6e0000000200 */
[C---:B-1----:R-:W-:Y:S08]  /*2e20*/  HMMA.16816.F32 R68, R16.reuse, R64, R56 ;  /* 0x000000401044723c */ /* 0x042ff00000001838 */
[----:B------:R-:W-:Y:S08]  /*2e30*/  HMMA.16816.F32 R64, R16, R66, R32 ;  /* 0x000000421040723c */ /* 0x000ff00000001820 */
[C---:B------:R-:W-:Y:S08]  /*2e40*/  HMMA.16816.F32 R44, R12.reuse, R74, R24 ;  /* 0x0000004a0c2c723c */ /* 0x040ff00000001818 */
[C---:B------:R-:W-:Y:S01]  /*2e50*/  HMMA.16816.F32 R56, R12.reuse, R72, R28 ;  /* 0x000000480c38723c */ /* 0x040fe2000000181c */
[----:B------:R-:W-:Y:S07]  /*2e60*/  LDSM.16.M88.4 R72, [R20+0x3000] ;  /* 0x003000001448783b */ /* 0x000fee0000000200 */
[C---:B------:R-:W-:Y:S08]  /*2e70*/  HMMA.16816.F32 R32, R12.reuse, R94, R40 ;  /* 0x0000005e0c20723c */ /* 0x040ff00000001828 */
[C---:B------:R-:W-:Y:S01]  /*2e80*/  HMMA.16816.F32 R36, R12.reuse, R92, R4 ;  /* 0x0000005c0c24723c */ /* 0x040fe20000001804 */
[----:B------:R-:W-:Y:S04]  /*2e90*/  LDSM.16.M88.4 R4, [R184+0x4000] ;  /* 0x00400000b804783b */ /* 0x000fe80000000200 */
[----:B------:R-:W1:Y:S03]  /*2ea0*/  LDSM.16.M88.4 R92, [R20+0x2000] ;  /* 0x00200000145c783b */ /* 0x000e660000000200 */
[C---:B---3--:R-:W-:Y:S08]  /*2eb0*/  HMMA.16816.F32 R28, R12.reuse, R52, R48 ;  /* 0x000000340c1c723c */ /* 0x048ff00000001830 */
[C---:B------:R-:W-:Y:S01]  /*2ec0*/  HMMA.16816.F32 R24, R12.reuse, R54, R60 ;  /* 0x000000360c18723c */ /* 0x040fe2000000183c */
[----:B------:R-:W3:Y:S07]  /*2ed0*/  LDSM.16.M88.4 R60, [R20+0x2800] ;  /* 0x00280000143c783b */ /* 0x000eee0000000200 */
[C---:B----4-:R-:W-:Y:S01]  /*2ee0*/  HMMA.16816.F32 R16, R12.reuse, R80, R68 ;  /* 0x000000500c10723c */ /* 0x050fe20000001844 */
[----:B------:R-:W-:Y:S07]  /*2ef0*/  LDSM.16.M88.4 R68, [R2+0x3000] ;  /* 0x003000000244783b */ /* 0x000fee0000000200 */
[----:B------:R-:W-:Y:S01]  /*2f00*/  HMMA.16816.F32 R64, R12, R82, R64 ;  /* 0x000000520c40723c */ /* 0x000fe20000001840 */
[----:B------:R-:W-:Y:S07]  /*2f10*/  LDSM.16.M88.4 R80, [R2+0x3800] ;  /* 0x003800000250783b */ /* 0x000fee0000000200 */
[C---:B------:R-:W-:Y:S08]  /*2f20*/  HMMA.16816.F32 R52, R8.reuse, R90, R44 ;  /* 0x0000005a0834723c */ /* 0x040ff0000000182c */
[C---:B------:R-:W-:Y:S01]  /*2f30*/  HMMA.16816.F32 R12, R8.reuse, R88, R56 ;  /* 0x00000058080c723c */ /* 0x040fe20000001838 */
[----:B------:R-:W-:Y:S07]  /*2f40*/  LDSM.16.M88.4 R88, [R190+0x5800] ;  /* 0x00580000be58783b */ /* 0x000fee0000000200 */
[C---:B------:R-:W-:Y:S01]  /*2f50*/  HMMA.16816.F32 R44, R8.reuse, R86, R32 ;  /* 0x00000056082c723c */ /* 0x040fe20000001820 */
[----:B------:R-:W4:Y:S07]  /*2f60*/  LDSM.16.M88.4 R32, [R20+0x3800] ;  /* 0x003800001420783b */ /* 0x000f2e0000000200 */
[C---:B------:R-:W-:Y:S01]  /*2f70*/  HMMA.16816.F32 R48, R8.reuse, R84, R36 ;  /* 0x000000540830723c */ /* 0x040fe20000001824 */
[----:B------:R-:W-:Y:S07]  /*2f80*/  LDSM.16.M88.4 R84, [R2+0x2800] ;  /* 0x002800000254783b */ /* 0x000fee0000000200 */
[----:B-----5:R-:W-:Y:S01]  /*2f90*/  HMMA.16816.F32 R40, R8, R76, R28 ;  /* 0x0000004c0828723c */ /* 0x020fe2000000181c */
[----:B--2---:R-:W-:-:S07]  /*2fa0*/  IMAD.IADD R217, R3, 0x1, R252 ;  /* 0x0000000103d97824 */ /* 0x004fce00078e02fc */
[C---:B------:R-:W-:Y:S01]  /*2fb0*/  HMMA.16816.F32 R36, R8.reuse, R78, R24 ;  /* 0x0000004e0824723c */ /* 0x040fe20000001818 */
[----:B------:R-:W-:Y:S07]  /*2fc0*/  LDSM.16.M88.4 R76, [R2+0x2000] ;  /* 0x00200000024c783b */ /* 0x000fee0000000200 */
[C---:B------:R-:W-:Y:S01]  /*2fd0*/  HMMA.16816.F32 R28, R8.reuse, R96, R16 ;  /* 0x00000060081c723c */ /* 0x040fe20000001810 */
[----:B------:R-:W2:Y:S07]  /*2fe0*/  LDSM.16.M88.4 R16, [R186+0x4000] ;  /* 0x00400000ba10783b */ /* 0x000eae0000000200 */
[----:B------:R-:W-:Y:S08]  /*2ff0*/  HMMA.16816.F32 R24, R8, R98, R64 ;  /* 0x000000620818723c */ /* 0x000ff00000001840 */
[C---:B-1----:R-:W-:Y:S08]  /*3000*/  HMMA.16816.F32 R12, R4.reuse, R92, R12 ;  /* 0x0000005c040c723c */ /* 0x042ff0000000180c */
[C---:B------:R-:W-:Y:S08]  /*3010*/  HMMA.16816.F32 R8, R4.reuse, R94, R52 ;  /* 0x0000005e0408723c */ /* 0x040ff00000001834 */
[C---:B---3--:R-:W-:Y:S08]  /*3020*/  HMMA.16816.F32 R56, R4.reuse, R60, R48 ;  /* 0x0000003c0438723c */ /* 0x048ff00000001830 */
[C---:B------:R-:W-:Y:S08]  /*3030*/  HMMA.16816.F32 R64, R4.reuse, R62, R44 ;  /* 0x0000003e0440723c */ /* 0x040ff0000000182c */
[C---:B------:R-:W-:Y:S08]  /*3040*/  HMMA.16816.F32 R60, R4.reuse, R72, R40 ;  /* 0x00000048043c723c */ /* 0x040ff00000001828 */
[C---:B------:R-:W-:Y:S01]  /*3050*/  HMMA.16816.F32 R52, R4.reuse, R74, R36 ;  /* 0x0000004a0434723c */ /* 0x040fe20000001824 */
[----:B------:R-:W-:Y:S07]  /*3060*/  LDSM.16.M88.4 R72, [R0+0x3000] ;  /* 0x003000000048783b */ /* 0x000fee0000000200 */
[C---:B----4-:R-:W-:Y:S01]  /*3070*/  HMMA.16816.F32 R48, R4.reuse, R32, R28 ;  /* 0x000000200430723c */ /* 0x050fe2000000181c */
[----:B------:R-:W-:Y:S07]  /*3080*/  LDSM.16.M88.4 R28, [R0+0x2000] ;  /* 0x00200000001c783b */ /* 0x000fee0000000200 */
[----:B------:R-:W-:Y:S01]  /*3090*/  HMMA.16816.F32 R44, R4, R34, R24 ;  /* 0x00000022042c723c */ /* 0x000fe20000001818 */
[----:B------:R-:W1:Y:S04]  /*30a0*/  LDSM.16.M88.4 R4, [R185+0x4000] ;  /* 0x00400000b904783b */ /* 0x000e680000000200 */
[----:B------:R-:W3:Y:S03]  /*30b0*/  LDSM.16.M88.4 R32, [R0+0x2800] ;  /* 0x002800000020783b */ /* 0x000ee60000000200 */
[C---:B--2---:R-:W-:Y:S01]  /*30c0*/  HMMA.16816.F32 R36, R16.reuse, R76, R12 ;  /* 0x0000004c1024723c */ /* 0x044fe2000000180c */
[----:B------:R-:W-:Y:S07]  /*30d0*/  LDSM.16.M88.4 R12, [R183+0x8000] ;  /* 0x00800000b70c783b */ /* 0x000fee0000000200 */
[C---:B------:R-:W-:Y:S01]  /*30e0*/  HMMA.16816.F32 R24, R16.reuse, R78, R8 ;  /* 0x0000004e1018723c */ /* 0x040fe20000001808 */
[----:B------:R-:W2:Y:S07]  /*30f0*/  LDSM.16.M88.4 R76, [R0+0x3800] ;  /* 0x00380000004c783b */ /* 0x000eae0000000200 */
[C---:B------:R-:W-:Y:S08]  /*3100*/  HMMA.16816.F32 R8, R16.reuse, R84, R56 ;  /* 0x000000541008723c */ /* 0x040ff00000001838 */
[C---:B------:R-:W-:Y:S01]  /*3110*/  HMMA.16816.F32 R40, R16.reuse, R86, R64 ;  /* 0x000000561028723c */ /* 0x040fe20000001840 */
[----:B------:R-:W4:Y:S04]  /*3120*/  LDSM.16.M88.4 R64, [R190+0x4000] ;  /* 0x00400000be40783b */ /* 0x000f280000000200 */
[----:B------:R-:W5:Y:S03]  /*3130*/  LDSM.16.M88.4 R84, [R190+0x4800] ;  /* 0x00480000be54783b */ /* 0x000f660000000200 */
[C---:B------:R-:W-:Y:S08]  /*3140*/  HMMA.16816.F32 R60, R16.reuse, R68, R60 ;  /* 0x00000044103c723c */ /* 0x040ff0000000183c */
[C---:B------:R-:W-:Y:S01]  /*3150*/  HMMA.16816.F32 R56, R16.reuse, R70, R52 ;  /* 0x000000461038723c */ /* 0x040fe20000001834 */
[----:B------:R-:W-:Y:S07]  /*3160*/  LDSM.16.M88.4 R68, [R20+0x4800] ;  /* 0x004800001444783b */ /* 0x000fee0000000200 */
[C---:B------:R-:W-:Y:S08]  /*3170*/  HMMA.16816.F32 R52, R16.reuse, R80, R48 ;  /* 0x000000501034723c */ /* 0x040ff00000001830 */
[----:B------:R-:W-:Y:S01]  /*3180*/  HMMA.16816.F32 R48, R16, R82, R44 ;  /* 0x000000521030723c */ /* 0x000fe2000000182c */
[----:B------:R-:W2:Y:S07]  /*3190*/  LDSM.16.M88.4 R80, [R190+0x5000] ;  /* 0x00500000be50783b */ /* 0x000eae0000000200 */
[C---:B-1----:R-:W-:Y:S08]  /*31a0*/  HMMA.16816.F32 R44, R4.reuse, R28, R36 ;  /* 0x0000001c042c723c */ /* 0x042ff00000001824 */
[C---:B------:R-:W-:Y:S08]  /*31b0*/  HMMA.16816.F32 R36, R4.reuse, R30, R24 ;  /* 0x0000001e0424723c */ /* 0x040ff00000001818 */
[C---:B---3--:R-:W-:Y:S01]  /*31c0*/  HMMA.16816.F32 R28, R4.reuse, R32, R8 ;  /* 0x00000020041c723c */ /* 0x048fe20000001808 */
[----:B------:R-:W-:Y:S07]  /*31d0*/  LDSM.16.M88.4 R8, [R184+0x8000] ;  /* 0x00800000b808783b */ /* 0x000fee0000000200 */
[C---:B------:R-:W-:Y:S08]  /*31e0*/  HMMA.16816.F32 R24, R4.reuse, R34, R40 ;  /* 0x000000220418723c */ /* 0x040ff00000001828 */
[C---:B------:R-:W-:Y:S01]  /*31f0*/  HMMA.16816.F32 R16, R4.reuse, R72, R60 ;  /* 0x000000480410723c */ /* 0x040fe2000000183c */
[----:B------:R-:W1:Y:S07]  /*3200*/  LDSM.16.M88.4 R60, [R20+0x4000] ;  /* 0x00400000143c783b */ /* 0x000e6e0000000200 */
[C---:B------:R-:W-:Y:S01]  /*3210*/  HMMA.16816.F32 R32, R4.reuse, R74, R56 ;  /* 0x0000004a0420723c */ /* 0x040fe20000001838 */
[----:B------:R-:W3:Y:S07]  /*3220*/  LDSM.16.M88.4 R72, [R20+0x5000] ;  /* 0x005000001448783b */ /* 0x000eee0000000200 */
[C---:B--2---:R-:W-:Y:S08]  /*3230*/  HMMA.16816.F32 R52, R4.reuse, R76, R52 ;  /* 0x0000004c0434723c */ /* 0x044ff00000001834 */
[----:B------:R-:W-:Y:S01]  /*3240*/  HMMA.16816.F32 R48, R4, R78, R48 ;  /* 0x0000004e0430723c */ /* 0x000fe20000001830 */
[----:B------:R2:W1:Y:S04]  /*3250*/  LDSM.16.M88.4 R76, [R20+0x5800] ;  /* 0x00580000144c783b */ /* 0x0004680000000200 */
[----:B------:R-:W-:Y:S03]  /*3260*/  LDSM.16.M88.4 R4, [R186+0x8000] ;  /* 0x00800000ba04783b */ /* 0x000fe60000000200 */
[C---:B----4-:R-:W-:Y:S08]  /*3270*/  HMMA.16816.F32 R40, R12.reuse, R66, R36 ;  /* 0x000000420c28723c */ /* 0x050ff00000001824 */
[C---:B-----5:R-:W-:Y:S08]  /*3280*/  HMMA.16816.F32 R36, R12.reuse, R84, R28 ;  /* 0x000000540c24723c */ /* 0x060ff0000000181c */
[C---:B------:R-:W-:Y:S08]  /*3290*/  HMMA.16816.F32 R28, R12.reuse, R86, R24 ;  /* 0x000000560c1c723c */ /* 0x040ff00000001818 */
[C---:B------:R-:W-:Y:S01]  /*32a0*/  HMMA.16816.F32 R44, R12.reuse, R64, R44 ;  /* 0x000000400c2c723c */ /* 0x040fe2000000182c */
[----:B------:R-:W-:Y:S07]  /*32b0*/  LDSM.16.M88.4 R64, [R2+0x4800] ;  /* 0x004800000240783b */ /* 0x000fee0000000200 */
[C---:B------:R-:W-:Y:S08]  /*32c0*/  HMMA.16816.F32 R24, R12.reuse, R80, R16 ;  /* 0x000000500c18723c */ /* 0x040ff00000001810 */
[C---:B--2---:R-:W-:Y:S01]  /*32d0*/  HMMA.16816.F32 R20, R12.reuse, R82, R32 ;  /* 0x000000520c14723c */ /* 0x044fe20000001820 */
[----:B------:R-:W2:Y:S04]  /*32e0*/  LDSM.16.M88.4 R80, [R2+0x4000] ;  /* 0x004000000250783b */ /* 0x000ea80000000200 */
[----:B------:R-:W4:Y:S03]  /*32f0*/  LDSM.16.M88.4 R32, [R2+0x5000] ;  /* 0x005000000220783b */ /* 0x000f260000000200 */
[C---:B------:R-:W-:Y:S08]  /*3300*/  HMMA.16816.F32 R16, R12.reuse, R88, R52 ;  /* 0x000000580c10723c */ /* 0x040ff00000001834 */
[----:B------:R-:W-:Y:S08]  /*3310*/  HMMA.16816.F32 R12, R12, R90, R48 ;  /* 0x0000005a0c0c723c */ /* 0x000ff00000001830 */
[C---:B-1----:R-:W-:Y:S08]  /*3320*/  HMMA.16816.F32 R52, R8.reuse, R62, R40 ;  /* 0x0000003e0834723c */ /* 0x042ff00000001828 */
[C---:B------:R-:W-:Y:S01]  /*3330*/  HMMA.16816.F32 R56, R8.reuse, R60, R44 ;  /* 0x0000003c0838723c */ /* 0x040fe2000000182c */
[----:B------:R-:W-:Y:S07]  /*3340*/  LDSM.16.M88.4 R60, [R0+0x4000] ;  /* 0x00400000003c783b */ /* 0x000fee0000000200 */
[C---:B------:R-:W-:Y:S08]  /*3350*/  HMMA.16816.F32 R48, R8.reuse, R68, R36 ;  /* 0x000000440830723c */ /* 0x040ff00000001824 */
[C---:B------:R-:W-:Y:S01]  /*3360*/  HMMA.16816.F32 R44, R8.reuse, R70, R28 ;  /* 0x00000046082c723c */ /* 0x040fe2000000181c */
[----:B------:R-:W-:Y:S07]  /*3370*/  LDSM.16.M88.4 R68, [R0+0x5000] ;  /* 0x005000000044783b */ /* 0x000fee0000000200 */
[C---:B---3--:R-:W-:Y:S08]  /*3380*/  HMMA.16816.F32 R40, R8.reuse, R72, R24 ;  /* 0x000000480828723c */ /* 0x048ff00000001818 */
[C---:B------:R-:W-:Y:S01]  /*3390*/  HMMA.16816.F32 R36, R8.reuse, R74, R20 ;  /* 0x0000004a0824723c */ /* 0x040fe20000001814 */
[----:B------:R1:W3:Y:S07]  /*33a0*/  LDSM.16.M88.4 R20, [R2+0x5800] ;  /* 0x005800000214783b */ /* 0x0002ee0000000200 */
[C---:B------:R-:W-:Y:S08]  /*33b0*/  HMMA.16816.F32 R28, R8.reuse, R76, R16 ;  /* 0x0000004c081c723c */ /* 0x040ff00000001810 */
[----:B------:R-:W-:Y:S01]  /*33c0*/  HMMA.16816.F32 R24, R8, R78, R12 ;  /* 0x0000004e0818723c */ /* 0x000fe2000000180c */
[----:B------:R-:W5:Y:S07]  /*33d0*/  LDSM.16.M88.4 R8, [R185+0x8000] ;  /* 0x00800000b908783b */ /* 0x000f6e0000000200 */
[----:B--2---:R-:W-:Y:S01]  /*33e0*/  HMMA.16816.F32 R12, R4, R82, R52 ;  /* 0x00000052040c723c */ /* 0x004fe20000001834 */
[----:B-1----:R-:W-:-:S07]  /*33f0*/  @P4 IMAD.HI.U32 R2, R217, c[0x0][0x2c8], RZ ;  /* 0x0000b200d9024a27 */ /* 0x002fce00078e00ff */
[C---:B------:R-:W-:Y:S01]  /*3400*/  HMMA.16816.F32 R16, R4.reuse, R80, R56 ;  /* 0x000000500410723c */ /* 0x040fe20000001838 */
[----:B------:R-:W1:Y:S07]  /*3410*/  LDSM.16.M88.4 R56, [R0+0x4800] ;  /* 0x004800000038783b */ /* 0x000e6e0000000200 */
[C---:B------:R-:W-:Y:S08]  /*3420*/  HMMA.16816.F32 R52, R4.reuse, R66, R44 ;  /* 0x000000420434723c */ /* 0x040ff0000000182c */
[C---:B----4-:R-:W-:Y:S08]  /*3430*/  HMMA.16816.F32 R44, R4.reuse, R32, R40 ;  /* 0x00000020042c723c */ /* 0x050ff00000001828 */
[C---:B------:R-:W-:Y:S08]  /*3440*/  HMMA.16816.F32 R40, R4.reuse, R34, R36 ;  /* 0x000000220428723c */ /* 0x040ff00000001824 */
[C---:B---3--:R-:W-:Y:S08]  /*3450*/  HMMA.16816.F32 R36, R4.reuse, R20, R28 ;  /* 0x000000140424723c */ /* 0x048ff0000000181c */
[----:B------:R-:W-:Y:S08]  /*3460*/  HMMA.16816.F32 R32, R4, R22, R24 ;  /* 0x000000160420723c */ /* 0x000ff00000001818 */
[----:B-----5:R-:W-:Y:S01]  /*3470*/  HMMA.16816.F32 R20, R8, R62, R12 ;  /* 0x0000003e0814723c */ /* 0x020fe2000000180c */
[----:B------:R2:W-:Y:S01]  /*3480*/  LDSM.16.M88.4 R12, [R0+0x5800] ;  /* 0x00580000000c783b */ /* 0x0005e20000000200 */
[----:B------:R-:W-:Y:S01]  /*3490*/  IMAD.MOV.U32 R3, RZ, RZ, c[0x0][0x2ac] ;  /* 0x0000ab00ff037624 */ /* 0x000fe200078e00ff */
[----:B------:R-:W-:-:S05]  /*34a0*/  DEPBAR.LE SB0, 0x2 ;  /* 0x000080800000791a */ /* 0x000fca0000000000 */
[----:B------:R-:W-:Y:S08]  /*34b0*/  HMMA.16816.F32 R48, R4, R64, R48 ;  /* 0x000000400430723c */ /* 0x000ff00000001830 */
[----:B------:R-:W-:Y:S01]  /*34c0*/  HMMA.16816.F32 R24, R8, R60, R16 ;  /* 0x0000003c0818723c */ /* 0x000fe20000001810 */
[----:B--2---:R-:W-:Y:S01]  /*34d0*/  IMAD.MOV.U32 R0, RZ, RZ, R217 ;  /* 0x000000ffff007224 */ /* 0x004fe200078e00d9 */
[----:B------:R-:W-:-:S05]  /*34e0*/  @P4 SHF.R.U32.HI R0, RZ, c[0x0][0x2cc], R2 ;  /* 0x0000b300ff004a19 */ /* 0x000fca0000011602 */
[----:B------:R-:W2:Y:S04]  /*34f0*/  SHFL.IDX PT, R4, R0, RZ, 0x1c1f ;  /* 0x001c1fff00047589 */ /* 0x000ea800000e0000 */
[----:B------:R3:W4:Y:S05]  /*3500*/  SHFL.IDX PT, R2, R0, 0x1, 0x1c1f ;  /* 0x003c1f0000027f89 */ /* 0x00072a00000e0000 */
[----:B-1----:R-:W-:Y:S01]  /*3510*/  HMMA.16816.F32 R16, R8, R56, R48 ;  /* 0x000000380810723c */ /* 0x002fe20000001830 */
[----:B---3--:R-:W-:-:S04]  /*3520*/  IMAD.MOV.U32 R0, RZ, RZ, -0x40 ;  /* 0xffffffc0ff007424 */ /* 0x008fc800078e00ff */
[----:B------:R-:W-:-:S04]  /*3530*/  IMAD R0, R206, R0, 0x41 ;  /* 0x00000041ce007424 */ /* 0x000fc800078e0200 */
[----:B------:R-:W-:-:S05]  /*3540*/  IMAD R0, R3, c[0x0][0x1d0], R0 ;  /* 0x0000740003007a24 */ /* 0x000fca00078e0200 */
[--C-:B------:R-:W-:Y:S01]  /*3550*/  IADD3 R0, R0, -c[0x0][0x168], -R251.reuse ;  /* 0x80005a0000007a10 */ /* 0x100fe20007ffe8fb */
[----:B------:R-:W-:-:S04]  /*3560*/  IMAD.IADD R3, R100, 0x1, -R251 ;  /* 0x0000000164037824 */ /* 0x000fc800078e0afb */
[C---:B--2---:R-:W-:Y:S02]  /*3570*/  IMAD.IADD R4, R0.reuse, 0x1, R4 ;  /* 0x0000000100047824 */ /* 0x044fe400078e0204 */
[----:B----4-:R-:W-:-:S03]  /*3580*/  IMAD.IADD R0, R0, 0x1, R2 ;  /* 0x0000000100007824 */ /* 0x010fc600078e0202 */
[C---:B------:R-:W-:Y:S02]  /*3590*/  IMNMX R2, R3.reuse, R4, PT ;  /* 0x0000000403027217 */ /* 0x040fe40003800200 */
[----:B------:R-:W-:Y:S01]  /*35a0*/  IMNMX R0, R3, R0, PT ;  /* 0x0000000003007217 */ /* 0x000fe20003800200 */
[C---:B------:R-:W-:Y:S01]  /*35b0*/  HMMA.16816.F32 R28, R8.reuse, R58, R52 ;  /* 0x0000003a081c723c */ /* 0x040fe20000001834 */
[C---:B------:R-:W-:Y:S02]  /*35c0*/  ISETP.GT.AND P5, PT, R2.reuse, RZ, PT ;  /* 0x000000ff0200720c */ /* 0x040fe40003fa4270 */
[----:B------:R-:W-:Y:S02]  /*35d0*/  ISETP.GT.AND P6, PT, R2, 0x1, PT ;  /* 0x000000010200780c */ /* 0x000fe40003fc4270 */
[----:B------:R-:W-:Y:S02]  /*35e0*/  ISETP.GT.AND P0, PT, R0, 0x1, PT ;  /* 0x000000010000780c */ /* 0x000fe40003f04270 */
[----:B------:R-:W-:Y:S01]  /*35f0*/  FSEL R5, R24, -INF , P5 ;  /* 0xff80000018057808 */ /* 0x000fe20002800000 */
[----:B------:R-:W-:Y:S01]  /*3600*/  HMMA.16816.F32 R44, R8, R68, R44 ;  /* 0x00000044082c723c */ /* 0x000fe2000000182c */
[----:B------:R-:W-:-:S02]  /*3610*/  ISETP.GT.AND P5, PT, R2, 0x8, PT ;  /* 0x000000080200780c */ /* 0x000fc40003fa4270 */
[----:B------:R-:W-:-:S05]  /*3620*/  FSEL R6, R25, -INF , P6 ;  /* 0xff80000019067808 */ /* 0x000fca0003000000 */
[----:B------:R-:W-:Y:S01]  /*3630*/  HMMA.16816.F32 R48, R8, R70, R40 ;  /* 0x000000460830723c */ /* 0x000fe20000001828 */
[----:B------:R-:W-:Y:S02]  /*3640*/  ISETP.GT.AND P1, PT, R0, RZ, PT ;  /* 0x000000ff0000720c */ /* 0x000fe40003f24270 */
[----:B------:R-:W-:-:S05]  /*3650*/  FSEL R7, R20, -INF , P5 ;  /* 0xff80000014077808 */ /* 0x000fca0002800000 */
[----:B------:R-:W-:Y:S01]  /*3660*/  HMMA.16816.F32 R36, R8, R12, R36 ;  /* 0x0000000c0824723c */ /* 0x000fe20000001824 */
[----:B------:R-:W-:-:S07]  /*3670*/  FMNMX.FTZ R3, R5, R6, !PT ;  /* 0x0000000605037209 */ /* 0x000fce0007810000 */
[----:B------:R-:W-:Y:S07]  /*3680*/  HMMA.16816.F32 R32, R8, R14, R32 ;  /* 0x0000000e0820723c */ /* 0x000fee0000001820 */
[----:B------:R-:W-:Y:S02]  /*3690*/  FSEL R9, R27, -INF , P0 ;  /* 0xff8000001b097808 */ /* 0x000fe40000000000 */
[----:B------:R-:W-:Y:S02]  /*36a0*/  ISETP.GT.AND P0, PT, R2, 0x9, PT ;  /* 0x000000090200780c */ /* 0x000fe40003f04270 */
[----:B------:R-:W-:Y:S01]  /*36b0*/  FSEL R10, R26, -INF , P1 ;  /* 0xff8000001a0a7808 */ /* 0x000fe20000800000 */
[----:B------:R-:W-:Y:S01]  /*36c0*/  BAR.SYNC.DEFER_BLOCKING 0x0 ;  /* 0x0000000000007b1d */ /* 0x000fe20000010000 */
[----:B------:R-:W-:-:S02]  /*36d0*/  FSEL R8, R21, -INF , P0 ;  /* 0xff80000015087808 */ /* 0x000fc40000000000 */
[----:B------:R-:W-:Y:S02]  /*36e0*/  ISETP.GT.AND P0, PT, R0, 0x8, PT ;  /* 0x000000080000780c */ /* 0x000fe40003f04270 */
[----:B------:R-:W-:Y:S02]  /*36f0*/  ISETP.GT.AND P1, PT, R2, 0x10, PT ;  /* 0x000000100200780c */ /* 0x000fe40003f24270 */
[----:B------:R-:W-:Y:S02]  /*3700*/  FMNMX.FTZ R3, R7, R3, !PT ;  /* 0x0000000307037209 */ /* 0x000fe40007810000 */
[----:B------:R-:W-:Y:S02]  /*3710*/  FSEL R11, R22, -INF , P0 ;  /* 0xff800000160b7808 */ /* 0x000fe40000000000 */
[----:B------:R-:W-:Y:S02]  /*3720*/  ISETP.GT.AND P0, PT, R0, 0x11, PT ;  /* 0x000000110000780c */ /* 0x000fe40003f04270 */
[----:B------:R-:W-:-:S02]  /*3730*/  ISETP.GT.AND P6, PT, R2, 0x11, PT ;  /* 0x000000110200780c */ /* 0x000fc40003fc4270 */
[----:B------:R-:W-:Y:S02]  /*3740*/  FSEL R41, R16, -INF , P1 ;  /* 0xff80000010297808 */ /* 0x000fe40000800000 */
[----:B------:R-:W-:Y:S02]  /*3750*/  FMNMX.FTZ R3, R8, R3, !PT ;  /* 0x0000000308037209 */ /* 0x000fe40007810000 */
[C---:B------:R-:W-:Y:S02]  /*3760*/  ISETP.GT.AND P1, PT, R0.reuse, 0x10, PT ;  /* 0x000000100000780c */ /* 0x040fe40003f24270 */
[----:B------:R-:W-:Y:S02]  /*3770*/  ISETP.GT.AND P5, PT, R0, 0x9, PT ;  /* 0x000000090000780c */ /* 0x000fe40003fa4270 */
[----:B------:R-:W-:Y:S01]  /*3780*/  FSEL R56, R19, -INF , P0 ;  /* 0xff80000013387808 */ /* 0x000fe20000000000 */
[----:B------:R-:W-:Y:S01]  /*3790*/  IMAD.IADD R176, R189, 0x1, R191 ;  /* 0x00000001bdb07824 */ /* 0x000fe200078e02bf */
[----:B------:R-:W-:Y:S01]  /*37a0*/  FSEL R40, R17, -INF , P6 ;  /* 0xff80000011287808 */ /* 0x000fe20003000000 */
[----:B------:R-:W-:Y:S01]  /*37b0*/  IMAD.IADD R148, R189, 0x1, R192 ;  /* 0x00000001bd947824 */ /* 0x000fe200078e02c0 */
[----:B------:R-:W-:Y:S01]  /*37c0*/  ISETP.GT.AND P0, PT, R2, 0x18, PT ;  /* 0x000000180200780c */ /* 0x000fe20003f04270 */
[----:B------:R-:W-:Y:S01]  /*37d0*/  LDSM.16.MT88.4 R24, [R192+0x2000] ;  /* 0x00200000c018783b */ /* 0x000fe20000004200 */
[----:B------:R-:W-:-:S02]  /*37e0*/  FMNMX.FTZ R3, R41, R3, !PT ;  /* 0x0000000329037209 */ /* 0x000fc40007810000 */
[----:B------:R-:W-:Y:S02]  /*37f0*/  FSEL R57, R18, -INF , P1 ;  /* 0xff80000012397808 */ /* 0x000fe40000800000 */
[----:B------:R-:W-:Y:S01]  /*3800*/  FSEL R12, R23, -INF , P5 ;  /* 0xff800000170c7808 */ /* 0x000fe20002800000 */
[----:B------:R-:W-:Y:S01]  /*3810*/  LDSM.16.MT88.4 R16, [R112] ;  /* 0x000000007010783b */ /* 0x000fe20000004200 */
[----:B------:R-:W-:Y:S02]  /*3820*/  ISETP.GT.AND P1, PT, R0, 0x18, PT ;  /* 0x000000180000780c */ /* 0x000fe40003f24270 */
[----:B------:R-:W-:Y:S01]  /*3830*/  ISETP.GT.AND P5, PT, R2, 0x19, PT ;  /* 0x000000190200780c */ /* 0x000fe20003fa4270 */
[----:B------:R-:W-:Y:S01]  /*3840*/  LDSM.16.MT88.4 R20, [R192] ;  /* 0x00000000c014783b */ /* 0x000fe20000004200 */
[----:B------:R-:W-:Y:S02]  /*3850*/  FSEL R42, R28, -INF , P0 ;  /* 0xff8000001c2a7808 */ /* 0x000fe40000000000 */
[----:B------:R-:W-:-:S02]  /*3860*/  FMNMX.FTZ R3, R40, R3, !PT ;  /* 0x0000000328037209 */ /* 0x000fc40007810000 */
[----:B------:R-:W-:Y:S02]  /*3870*/  FMNMX.FTZ R4, R10, R9, !PT ;  /* 0x000000090a047209 */ /* 0x000fe40007810000 */
[----:B------:R-:W-:Y:S02]  /*3880*/  ISETP.GT.AND P0, PT, R0, 0x19, PT ;  /* 0x000000190000780c */ /* 0x000fe40003f04270 */
[----:B------:R-:W-:Y:S02]  /*3890*/  FSEL R58, R30, -INF , P1 ;  /* 0xff8000001e3a7808 */ /* 0x000fe40000800000 */
[----:B------:R-:W-:Y:S02]  /*38a0*/  FSEL R43, R29, -INF , P5 ;  /* 0xff8000001d2b7808 */ /* 0x000fe40002800000 */
[----:B------:R-:W-:Y:S02]  /*38b0*/  ISETP.GT.AND P1, PT, R2, 0x20, PT ;  /* 0x000000200200780c */ /* 0x000fe40003f24270 */
[----:B------:R-:W-:-:S02]  /*38c0*/  FMNMX.FTZ R3, R42, R3, !PT ;  /* 0x000000032a037209 */ /* 0x000fc40007810000 */
[----:B------:R-:W-:Y:S02]  /*38d0*/  FMNMX.FTZ R4, R11, R4, !PT ;  /* 0x000000040b047209 */ /* 0x000fe40007810000 */
[----:B------:R-:W-:Y:S02]  /*38e0*/  FSEL R59, R31, -INF , P0 ;  /* 0xff8000001f3b7808 */ /* 0x000fe40000000000 */
[----:B------:R-:W-:Y:S01]  /*38f0*/  ISETP.GT.AND P0, PT, R2, 0x21, PT ;  /* 0x000000210200780c */ /* 0x000fe20003f04270 */
[----:B------:R-:W-:Y:S01]  /*3900*/  LDSM.16.MT88.4 R28, [R176] ;  /* 0x00000000b01c783b */ /* 0x000fe20000004200 */
[----:B------:R-:W-:Y:S02]  /*3910*/  FSEL R117, R44, -INF , P1 ;  /* 0xff8000002c757808 */ /* 0x000fe40000800000 */
[----:B------:R-:W-:Y:S02]  /*3920*/  FMNMX.FTZ R3, R43, R3, !PT ;  /* 0x000000032b037209 */ /* 0x000fe40007810000 */
[----:B------:R-:W-:-:S02]  /*3930*/  FMNMX.FTZ R4, R12, R4, !PT ;  /* 0x000000040c047209 */ /* 0x000fc40007810000 */
[C---:B------:R-:W-:Y:S02]  /*3940*/  ISETP.GT.AND P5, PT, R2.reuse, 0x28, PT ;  /* 0x000000280200780c */ /* 0x040fe40003fa4270 */
[----:B------:R-:W-:Y:S02]  /*3950*/  FSEL R116, R45, -INF , P0 ;  /* 0xff8000002d747808 */ /* 0x000fe40000000000 */
[----:B------:R-:W-:Y:S02]  /*3960*/  FMNMX.FTZ R3, R117, R3, !PT ;  /* 0x0000000375037209 */ /* 0x000fe40007810000 */
[----:B------:R-:W-:Y:S02]  /*3970*/  ISETP.GT.AND P1, PT, R2, 0x29, PT ;  /* 0x000000290200780c */ /* 0x000fe40003f24270 */
[----:B------:R-:W-:Y:S02]  /*3980*/  FMNMX.FTZ R4, R57, R4, !PT ;  /* 0x0000000439047209 */ /* 0x000fe40007810000 */
[----:B------:R-:W-:-:S02]  /*3990*/  FSEL R118, R48, -INF , P5 ;  /* 0xff80000030767808 */ /* 0x000fc40002800000 */
[----:B------:R-:W-:Y:S02]  /*39a0*/  FMNMX.FTZ R3, R116, R3, !PT ;  /* 0x0000000374037209 */ /* 0x000fe40007810000 */
[----:B------:R-:W-:Y:S02]  /*39b0*/  FSEL R132, R49, -INF , P1 ;  /* 0xff80000031847808 */ /* 0x000fe40000800000 */
[----:B------:R-:W-:Y:S02]  /*39c0*/  FMNMX.FTZ R4, R56, R4, !PT ;  /* 0x0000000438047209 */ /* 0x000fe40007810000 */
[----:B------:R-:W-:Y:S02]  /*39d0*/  ISETP.GT.AND P1, PT, R0, 0x20, PT ;  /* 0x000000200000780c */ /* 0x000fe40003f24270 */
[----:B------:R-:W-:Y:S02]  /*39e0*/  ISETP.GT.AND P0, PT, R2, 0x30, PT ;  /* 0x000000300200780c */ /* 0x000fe40003f04270 */
[----:B------:R-:W-:-:S02]  /*39f0*/  FMNMX.FTZ R3, R118, R3, !PT ;  /* 0x0000000376037209 */ /* 0x000fc40007810000 */
[----:B------:R-:W-:Y:S02]  /*3a00*/  FMNMX.FTZ R4, R58, R4, !PT ;  /* 0x000000043a047209 */ /* 0x000fe40007810000 */
[----:B------:R-:W-:Y:S02]  /*3a10*/  FSEL R119, R46, -INF , P1 ;  /* 0xff8000002e777808 */ /* 0x000fe40000800000 */
[C---:B------:R-:W-:Y:S02]  /*3a20*/  ISETP.GT.AND P6, PT, R2.reuse, 0x31, PT ;  /* 0x000000310200780c */ /* 0x040fe40003fc4270 */
[----:B------:R-:W-:Y:S02]  /*3a30*/  ISETP.GT.AND P5, PT, R2, 0x38, PT ;  /* 0x000000380200780c */ /* 0x000fe40003fa4270 */
[----:B------:R-:W-:Y:S02]  /*3a40*/  FSEL R135, R36, -INF , P0 ;  /* 0xff80000024877808 */ /* 0x000fe40000000000 */
[----:B------:R-:W-:-:S02]  /*3a50*/  ISETP.GT.AND P1, PT, R2, 0x39, PT ;  /* 0x000000390200780c */ /* 0x000fc40003f24270 */
        /* <DEDUP_REMOVED lines=8> */
[----:B------:R-:W-:Y:S02]  /*3ae0*/  FSEL R207, R32, -INF , P5 ;  /* 0xff80000020cf7808 */ /* 0x000fe40002800000 */
[----:B------:R-:W-:Y:S02]  /*3af0*/  FMNMX.FTZ R125, R134, R2, !PT ;  /* 0x00000002867d7209 */ /* 0x000fe40007810000 */
[----:B------:R-:W-:Y:S02]  /*3b00*/  ISETP.GT.AND P5, PT, R0, 0x29, PT ;  /* 0x000000290000780c */ /* 0x000fe40003fa4270 */
[----:B------:R-:W-:-:S02]  /*3b10*/  FSEL R126, R50, -INF , P0 ;  /* 0xff800000327e7808 */ /* 0x000fc40000000000 */
[----:B------:R-:W-:Y:S02]  /*3b20*/  FMNMX.FTZ R2, R127, R3, !PT ;  /* 0x000000037f027209 */ /* 0x000fe40007810000 */
[----:B------:R-:W-:Y:S02]  /*3b30*/  FSEL R209, R33, -INF , P1 ;  /* 0xff80000021d17808 */ /* 0x000fe40000800000 */
        /* <DEDUP_REMOVED lines=10> */
[----:B------:R-:W-:Y:S01]  /*3be0*/  FMNMX.FTZ R2, R208, R2, !PT ;  /* 0x00000002d0027209 */ /* 0x000fe20007810000 */
[----:B------:R-:W1:Y:S01]  /*3bf0*/  SHFL.BFLY PT, R3, R125, 0x2, 0x1f ;  /* 0x0c401f007d037f89 */ /* 0x000e6200000e0000 */
[----:B------:R-:W-:Y:S02]  /*3c00*/  ISETP.GT.AND P0, PT, R0, 0x39, PT ;  /* 0x000000390000780c */ /* 0x000fe40003f04270 */
[----:B------:R-:W-:Y:S01]  /*3c10*/  FSEL R210, R34, -INF , P1 ;  /* 0xff80000022d27808 */ /* 0x000fe20000800000 */
[----:B------:R-:W-:Y:S01]  /*3c20*/  LDSM.16.MT88.4 R36, [R148+0x2000] ;  /* 0x002000009424783b */ /* 0x000fe20000004200 */
[----:B------:R-:W-:Y:S02]  /*3c30*/  FMNMX.FTZ R0, R211, R2, !PT ;  /* 0x00000002d3007209 */ /* 0x000fe40007810000 */
[----:B------:R-:W-:Y:S02]  /*3c40*/  FSEL R215, R35, -INF , P0 ;  /* 0xff80000023d77808 */ /* 0x000fe40000000000 */
[----:B------:R-:W-:Y:S01]  /*3c50*/  FMNMX.FTZ R0, R210, R0, !PT ;  /* 0x00000000d2007209 */ /* 0x000fe20007810000 */
[----:B------:R-:W-:Y:S03]  /*3c60*/  LDSM.16.MT88.4 R32, [R191] ;  /* 0x00000000bf20783b */ /* 0x000fe60000004200 */
        /* <DEDUP_REMOVED lines=12> */
[----:B------:R-:W-:Y:S02]  /*3d30*/  FFMA.FTZ R0, R6, c[0x0][0x2d0], -R2 ;  /* 0x0000b40006007a23 */ /* 0x000fe40000010802 */
[----:B------:R1:W-:Y:S01]  /*3d40*/  MUFU.EX2 R247, R3 ;  /* 0x0000000300f77308 */ /* 0x0003e20000000800 */
[----:B------:R-:W-:-:S07]  /*3d50*/  FSETP.NEU.FTZ.AND P0, PT, R124, -INF , PT ;  /* 0xff8000007c00780b */ /* 0x000fce0003f1d000 */
[----:B------:R2:W3:Y:S01]  /*3d60*/  MUFU.EX2 R245, R0 ;  /* 0x0000000000f57308 */ /* 0x0004e20000000800 */
[----:B-1----:R-:W-:-:S07]  /*3d70*/  FFMA.FTZ R3, R7, c[0x0][0x2d0], -R2 ;  /* 0x0000b40007037a23 */ /* 0x002fce0000010802 */
[----:B------:R1:W-:Y:S01]  /*3d80*/  MUFU.EX2 R244, R3 ;  /* 0x0000000300f47308 */ /* 0x0003e20000000800 */
[----:B--2---:R-:W-:-:S05]  /*3d90*/  FMUL.FTZ R0, R124, c[0x0][0x2d0] ;  /* 0x0000b4007c007a20 */ /* 0x004fca0000410000 */
[----:B------:R-:W-:Y:S01]  /*3da0*/  FSEL R0, R0, RZ, P0 ;  /* 0x000000ff00007208 */ /* 0x000fe20000000000 */
[----:B-1----:R-:W-:-:S04]  /*3db0*/  FFMA.FTZ R3, R8, c[0x0][0x2d0], -R2 ;  /* 0x0000b40008037a23 */ /* 0x002fc80000010802 */
[----:B------:R1:W2:Y:S02]  /*3dc0*/  MUFU.EX2 R246, R3 ;  /* 0x0000000300f67308 */ /* 0x0002a40000000800 */
[----:B-1----:R-:W-:-:S06]  /*3dd0*/  FFMA.FTZ R3, R10, c[0x0][0x2d0], -R0 ;  /* 0x0000b4000a037a23 */ /* 0x002fcc0000010800 */
[----:B------:R1:W-:Y:S02]  /*3de0*/  MUFU.EX2 R242, R3 ;  /* 0x0000000300f27308 */ /* 0x0003e40000000800 */
[----:B-1----:R-:W-:-:S06]  /*3df0*/  FFMA.FTZ R3, R9, c[0x0][0x2d0], -R0 ;  /* 0x0000b40009037a23 */ /* 0x002fcc0000010800 */
[----:B------:R1:W4:Y:S02]  /*3e00*/  MUFU.EX2 R241, R3 ;  /* 0x0000000300f17308 */ /* 0x0003240000000800 */
[--C-:B-1----:R-:W-:Y:S02]  /*3e10*/  FFMA.FTZ R3, R11, c[0x0][0x2d0], -R0.reuse ;  /* 0x0000b4000b037a23 */ /* 0x102fe40000010800 */
[----:B------:R-:W-:Y:S04]  /*3e20*/  LDSM.16.MT88.4 R8, [R176+0x2000] ;  /* 0x00200000b008783b */ /* 0x000fe80000004200 */
[----:B------:R1:W-:Y:S02]  /*3e30*/  MUFU.EX2 R240, R3 ;  /* 0x0000000300f07308 */ /* 0x0003e40000000800 */
[----:B-1----:R-:W-:-:S02]  /*3e40*/  FFMA.FTZ R3, R12, c[0x0][0x2d0], -R0 ;  /* 0x0000b4000c037a23 */ /* 0x002fc40000010800 */
[----:B------:R-:W1:Y:S04]  /*3e50*/  LDSM.16.MT88.4 R12, [R191+0x2000] ;  /* 0x00200000bf0c783b */ /* 0x000e680000004200 */
[----:B------:R-:W5:Y:S01]  /*3e60*/  MUFU.EX2 R243, R3 ;  /* 0x0000000300f37308 */ /* 0x000f620000000800 */
[----:B---3--:R-:W-:Y:S02]  /*3e70*/  F2FP.PACK_AB R4, R245, R247 ;  /* 0x000000f7f504723e */ /* 0x008fe400000000ff */
[----:B--2---:R-:W-:Y:S02]  /*3e80*/  F2FP.PACK_AB R6, R246, R244 ;  /* 0x000000f4f606723e */ /* 0x004fe400000000ff */
[----:B----4-:R-:W-:Y:S02]  /*3e90*/  F2FP.PACK_AB R5, R241, R242 ;  /* 0x000000f2f105723e */ /* 0x010fe400000000ff */
[----:B-----5:R-:W-:-:S07]  /*3ea0*/  F2FP.PACK_AB R7, R243, R240 ;  /* 0x000000f0f307723e */ /* 0x020fce00000000ff */
[C---:B------:R-:W-:Y:S08]  /*3eb0*/  HMMA.16816.F32 R84, R4.reuse, R16, RZ ;  /* 0x000000100454723c */ /* 0x040ff000000018ff */
[C---:B------:R-:W-:Y:S01]  /*3ec0*/  HMMA.16816.F32 R80, R4.reuse, R18, RZ ;  /* 0x000000120450723c */ /* 0x040fe200000018ff */
[----:B------:R-:W-:Y:S07]  /*3ed0*/  LDSM.16.MT88.4 R16, [R176+0x4000] ;  /* 0x00400000b010783b */ /* 0x000fee0000004200 */
[C---:B-1----:R-:W-:Y:S08]  /*3ee0*/  HMMA.16816.F32 R76, R4.reuse, R12, RZ ;  /* 0x0000000c044c723c */ /* 0x042ff000000018ff */
[C---:B------:R-:W-:Y:S01]  /*3ef0*/  HMMA.16816.F32 R72, R4.reuse, R14, RZ ;  /* 0x0000000e0448723c */ /* 0x040fe200000018ff */
[----:B------:R-:W1:Y:S07]  /*3f00*/  LDSM.16.MT88.4 R12, [R192+0x4000] ;  /* 0x00400000c00c783b */ /* 0x000e6e0000004200 */
[C---:B------:R-:W-:Y:S08]  /*3f10*/  HMMA.16816.F32 R92, R4.reuse, R20, RZ ;  /* 0x00000014045c723c */ /* 0x040ff000000018ff */
[C---:B------:R-:W-:Y:S01]  /*3f20*/  HMMA.16816.F32 R88, R4.reuse, R22, RZ ;  /* 0x000000160458723c */ /* 0x040fe200000018ff */
[----:B------:R-:W2:Y:S07]  /*3f30*/  LDSM.16.MT88.4 R20, [R191+0x4000] ;  /* 0x00400000bf14783b */ /* 0x000eae0000004200 */
[C---:B------:R-:W-:Y:S08]  /*3f40*/  HMMA.16816.F32 R64, R4.reuse, R8, RZ ;  /* 0x000000080440723c */ /* 0x040ff000000018ff */
[----:B------:R-:W-:Y:S01]  /*3f50*/  HMMA.16816.F32 R68, R4, R10, RZ ;  /* 0x0000000a0444723c */ /* 0x000fe200000018ff */
[----:B------:R2:W3:Y:S01]  /*3f60*/  LDSM.16.MT88.4 R8, [R112+0x4000] ;  /* 0x004000007008783b */ /* 0x0004e20000004200 */
[----:B------:R-:W-:-:S04]  /*3f70*/  FFMA.FTZ R3, R41, c[0x0][0x2d0], -R2 ;  /* 0x0000b40029037a23 */ /* 0x000fc80000010802 */
[----:B------:R4:W-:Y:S02]  /*3f80*/  MUFU.EX2 R237, R3 ;  /* 0x0000000300ed7308 */ /* 0x0009e40000000800 */
[----:B----4-:R-:W-:-:S06]  /*3f90*/  FFMA.FTZ R3, R40, c[0x0][0x2d0], -R2 ;  /* 0x0000b40028037a23 */ /* 0x010fcc0000010802 */
[----:B------:R4:W5:Y:S01]  /*3fa0*/  MUFU.EX2 R239, R3 ;  /* 0x0000000300ef7308 */ /* 0x0009620000000800 */
[----:B------:R-:W-:Y:S01]  /*3fb0*/  HMMA.16816.F32 R60, R4, R24, RZ ;  /* 0x00000018043c723c */ /* 0x000fe200000018ff */
[----:B----4-:R-:W-:-:S06]  /*3fc0*/  FFMA.FTZ R3, R42, c[0x0][0x2d0], -R2 ;  /* 0x0000b4002a037a23 */ /* 0x010fcc0000010802 */
[----:B------:R4:W-:Y:S01]  /*3fd0*/  MUFU.EX2 R236, R3 ;  /* 0x0000000300ec7308 */ /* 0x0009e20000000800 */
[----:B------:R-:W-:Y:S01]  /*3fe0*/  HMMA.16816.F32 R52, R4, R26, RZ ;  /* 0x0000001a0434723c */ /* 0x000fe200000018ff */
[----:B------:R-:W-:Y:S01]  /*3ff0*/  LDSM.16.MT88.4 R24, [R191+0x2800] ;  /* 0x00280000bf18783b */ /* 0x000fe20000004200 */
[----:B----4-:R-:W-:-:S06]  /*4000*/  FFMA.FTZ R3, R43, c[0x0][0x2d0], -R2 ;  /* 0x0000b4002b037a23 */ /* 0x010fcc0000010802 */
[C---:B-1----:R-:W-:Y:S01]  /*4010*/  HMMA.16816.F32 R140, R4.reuse, R12, RZ ;  /* 0x0000000c048c723c */ /* 0x042fe200000018ff */
[----:B------:R-:W1:Y:S01]  /*4020*/  LDSM.16.MT88.4 R40, [R176+0x800] ;  /* 0x00080000b028783b */ /* 0x000e620000004200 */
[----:B------:R4:W-:Y:S06]  /*4030*/  MUFU.EX2 R238, R3 ;  /* 0x0000000300ee7308 */ /* 0x0009ec0000000800 */
[----:B------:R-:W-:Y:S01]  /*4040*/  HMMA.16816.F32 R144, R4, R14, RZ ;  /* 0x0000000e0490723c */ /* 0x000fe200000018ff */
[----:B------:R-:W1:Y:S01]  /*4050*/  LDSM.16.MT88.4 R12, [R192+0x2800] ;  /* 0x00280000c00c783b */ /* 0x000e620000004200 */
[----:B----4-:R-:W-:-:S06]  /*4060*/  FFMA.FTZ R3, R57, c[0x0][0x2d0], -R0 ;  /* 0x0000b40039037a23 */ /* 0x010fcc0000010800 */
[C---:B------:R-:W-:Y:S01]  /*4070*/  HMMA.16816.F32 R128, R4.reuse, R16, RZ ;  /* 0x000000100480723c */ /* 0x040fe200000018ff */
[----:B------:R4:W-:Y:S07]  /*4080*/  MUFU.EX2 R233, R3 ;  /* 0x0000000300e97308 */ /* 0x0009ee0000000800 */
[C---:B------:R-:W-:Y:S01]  /*4090*/  HMMA.16816.F32 R136, R4.reuse, R18, RZ ;  /* 0x000000120488723c */ /* 0x040fe200000018ff */
[----:B------:R-:W1:Y:S07]  /*40a0*/  LDSM.16.MT88.4 R16, [R191+0x4800] ;  /* 0x00480000bf10783b */ /* 0x000e6e0000004200 */
[----:B------:R-:W-:Y:S01]  /*40b0*/  HMMA.16816.F32 R44, R4, R36, RZ ;  /* 0x00000024042c723c */ /* 0x000fe200000018ff */
[----:B----4-:R-:W-:-:S07]  /*40c0*/  FFMA.FTZ R3, R56, c[0x0][0x2d0], -R0 ;  /* 0x0000b40038037a23 */ /* 0x010fce0000010800 */
[C---:B------:R-:W-:Y:S01]  /*40d0*/  HMMA.16816.F32 R48, R4.reuse, R38, RZ ;  /* 0x000000260430723c */ /* 0x040fe200000018ff */
[----:B------:R-:W4:Y:S01]  /*40e0*/  LDSM.16.MT88.4 R36, [R191+0x800] ;  /* 0x00080000bf24783b */ /* 0x000f220000004200 */
[----:B------:R2:W1:Y:S06]  /*40f0*/  MUFU.EX2 R235, R3 ;  /* 0x0000000300eb7308 */ /* 0x00046c0000000800 */
[C---:B------:R-:W-:Y:S08]  /*4100*/  HMMA.16816.F32 R108, R4.reuse, R32, RZ ;  /* 0x00000020046c723c */ /* 0x040ff000000018ff */
[----:B------:R-:W-:Y:S01]  /*4110*/  HMMA.16816.F32 R104, R4, R34, RZ ;  /* 0x000000220468723c */ /* 0x000fe200000018ff */
[----:B------:R-:W1:Y:S01]  /*4120*/  LDSM.16.MT88.4 R32, [R192+0x800] ;  /* 0x00080000c020783b */ /* 0x000e620000004200 */
[----:B--2---:R-:W-:-:S06]  /*4130*/  FFMA.FTZ R3, R58, c[0x0][0x2d0], -R0 ;  /* 0x0000b4003a037a23 */ /* 0x004fcc0000010800 */
[C---:B------:R-:W-:Y:S01]  /*4140*/  HMMA.16816.F32 R96, R4.reuse, R28, RZ ;  /* 0x0000001c0460723c */ /* 0x040fe200000018ff */
[----:B------:R2:W-:Y:S07]  /*4150*/  MUFU.EX2 R219, R3 ;  /* 0x0000000300db7308 */ /* 0x0005ee0000000800 */
[C---:B------:R-:W-:Y:S01]  /*4160*/  HMMA.16816.F32 R100, R4.reuse, R30, RZ ;  /* 0x0000001e0464723c */ /* 0x040fe200000018ff */
[----:B------:R-:W1:Y:S07]  /*4170*/  LDSM.16.MT88.4 R28, [R148+0x800] ;  /* 0x00080000941c783b */ /* 0x000e6e0000004200 */
[----:B------:R-:W-:Y:S01]  /*4180*/  HMMA.16816.F32 R112, R4, R20, RZ ;  /* 0x000000140470723c */ /* 0x000fe200000018ff */
[----:B--2---:R-:W-:-:S07]  /*4190*/  FFMA.FTZ R3, R59, c[0x0][0x2d0], -R0 ;  /* 0x0000b4003b037a23 */ /* 0x004fce0000010800 */
[C---:B------:R-:W-:Y:S01]  /*41a0*/  HMMA.16816.F32 R120, R4.reuse, R22, RZ ;  /* 0x000000160478723c */ /* 0x040fe200000018ff */
[----:B------:R-:W2:Y:S07]  /*41b0*/  LDSM.16.MT88.4 R20, [R176+0x2800] ;  /* 0x00280000b014783b */ /* 0x000eae0000004200 */
[C---:B---3--:R-:W-:Y:S08]  /*41c0*/  HMMA.16816.F32 R152, R4.reuse, R8, RZ ;  /* 0x000000080498723c */ /* 0x048ff000000018ff */
[----:B------:R-:W-:Y:S01]  /*41d0*/  HMMA.16816.F32 R160, R4, R10, RZ ;  /* 0x0000000a04a0723c */ /* 0x000fe200000018ff */
[----:B------:R3:W2:Y:S01]  /*41e0*/  LDSM.16.MT88.4 R8, [R148+0x2800] ;  /* 0x002800009408783b */ /* 0x0006a20000004200 */
[----:B------:R-:W4:Y:S05]  /*41f0*/  MUFU.EX2 R234, R3 ;  /* 0x0000000300ea7308 */ /* 0x000f2a0000000800 */
[----:B-----5:R-:W-:-:S02]  /*4200*/  F2FP.PACK_AB R4, R239, R237 ;  /* 0x000000edef04723e */ /* 0x020fc400000000ff */
[----:B-1----:R-:W-:Y:S02]  /*4210*/  F2FP.PACK_AB R5, R235, R233 ;  /* 0x000000e9eb05723e */ /* 0x002fe400000000ff */
[----:B------:R-:W-:Y:S02]  /*4220*/  F2FP.PACK_AB R6, R238, R236 ;  /* 0x000000ecee06723e */ /* 0x000fe400000000ff */
[----:B----4-:R-:W-:-:S07]  /*4230*/  F2FP.PACK_AB R7, R234, R219 ;  /* 0x000000dbea07723e */ /* 0x010fce00000000ff */
[C---:B------:R-:W-:Y:S08]  /*4240*/  HMMA.16816.F32 R164, R4.reuse, R40, R96 ;  /* 0x0000002804a4723c */ /* 0x040ff00000001860 */
[----:B------:R-:W-:Y:S01]  /*4250*/  HMMA.16816.F32 R96, R4, R24, R76 ;  /* 0x000000180460723c */ /* 0x000fe2000000184c */
[----:B------:R-:W-:-:S07]  /*4260*/  FFMA.FTZ R3, R117, c[0x0][0x2d0], -R2 ;  /* 0x0000b40075037a23 */ /* 0x000fce0000010802 */
[C---:B------:R-:W-:Y:S08]  /*4270*/  HMMA.16816.F32 R76, R4.reuse, R14, R52 ;  /* 0x0000000e044c723c */ /* 0x040ff00000001834 */
[C---:B------:R-:W-:Y:S07]  /*4280*/  HMMA.16816.F32 R52, R4.reuse, R16, R112 ;  /* 0x000000100434723c */ /* 0x040fee0000001870 */
[----:B------:R-:W-:Y:S01]  /*4290*/  IMAD.IADD R115, R189, 0x1, R192 ;  /* 0x00000001bd737824 */ /* 0x000fe200078e02c0 */
[C---:B------:R-:W-:Y:S08]  /*42a0*/  HMMA.16816.F32 R168, R4.reuse, R38, R104 ;  /* 0x0000002604a8723c */ /* 0x040ff00000001868 */
[C---:B------:R-:W-:Y:S01]  /*42b0*/  HMMA.16816.F32 R156, R4.reuse, R42, R100 ;  /* 0x0000002a049c723c */ /* 0x040fe20000001864 */
[----:B------:R1:W-:Y:S07]  /*42c0*/  MUFU.EX2 R205, R3 ;  /* 0x0000000300cd7308 */ /* 0x0003ee0000000800 */
[C---:B---3--:R-:W-:Y:S08]  /*42d0*/  HMMA.16816.F32 R148, R4.reuse, R32, R92 ;  /* 0x000000200494723c */ /* 0x048ff0000000185c */
[C---:B------:R-:W-:Y:S08]  /*42e0*/  HMMA.16816.F32 R104, R4.reuse, R28, R84 ;  /* 0x0000001c0468723c */ /* 0x040ff00000001854 */
[C---:B------:R-:W-:Y:S01]  /*42f0*/  HMMA.16816.F32 R100, R4.reuse, R30, R80 ;  /* 0x0000001e0464723c */ /* 0x040fe20000001850 */
[--C-:B-1----:R-:W-:Y:S01]  /*4300*/  FFMA.FTZ R3, R116, c[0x0][0x2d0], -R2.reuse ;  /* 0x0000b40074037a23 */ /* 0x102fe20000010802 */
[----:B------:R-:W-:Y:S06]  /*4310*/  LDSM.16.MT88.4 R28, [R191+0x5000] ;  /* 0x00500000bf1c783b */ /* 0x000fec0000004200 */
[C---:B------:R-:W-:Y:S01]  /*4320*/  HMMA.16816.F32 R92, R4.reuse, R26, R72 ;  /* 0x0000001a045c723c */ /* 0x040fe20000001848 */
[----:B------:R-:W1:Y:S07]  /*4330*/  LDSM.16.MT88.4 R24, [R176+0x4800] ;  /* 0x00480000b018783b */ /* 0x000e6e0000004200 */
[C---:B--2---:R-:W-:Y:S08]  /*4340*/  HMMA.16816.F32 R84, R4.reuse, R22, R68 ;  /* 0x000000160454723c */ /* 0x044ff00000001844 */
[C---:B------:R-:W-:Y:S01]  /*4350*/  HMMA.16816.F32 R80, R4.reuse, R12, R60 ;  /* 0x0000000c0450723c */ /* 0x040fe2000000183c */
[----:B------:R2:W3:Y:S01]  /*4360*/  MUFU.EX2 R204, R3 ;  /* 0x0000000300cc7308 */ /* 0x0004e20000000800 */
[----:B------:R-:W-:Y:S06]  /*4370*/  LDSM.16.MT88.4 R12, [R192+0x4800] ;  /* 0x00480000c00c783b */ /* 0x000fec0000004200 */
[C---:B------:R-:W-:Y:S08]  /*4380*/  HMMA.16816.F32 R68, R4.reuse, R8, R44 ;  /* 0x000000080444723c */ /* 0x040ff0000000182c */
[----:B------:R-:W-:Y:S01]  /*4390*/  HMMA.16816.F32 R60, R4, R10, R48 ;  /* 0x0000000a043c723c */ /* 0x000fe20000001830 */
[----:B------:R-:W4:Y:S01]  /*43a0*/  LDSM.16.MT88.4 R8, [R115+0x4800] ;  /* 0x004800007308783b */ /* 0x000f220000004200 */
[----:B--2---:R-:W-:-:S04]  /*43b0*/  FFMA.FTZ R3, R118, c[0x0][0x2d0], -R2 ;  /* 0x0000b40076037a23 */ /* 0x004fc80000010802 */
[----:B------:R2:W-:Y:S02]  /*43c0*/  MUFU.EX2 R182, R3 ;  /* 0x0000000300b67308 */ /* 0x0005e40000000800 */
[----:B------:R-:W-:Y:S01]  /*43d0*/  HMMA.16816.F32 R56, R4, R18, R120 ;  /* 0x000000120438723c */ /* 0x000fe20000001878 */
[----:B------:R-:W5:Y:S01]  /*43e0*/  LDSM.16.MT88.4 R16, [R191+0x1000] ;  /* 0x00100000bf10783b */ /* 0x000f620000004200 */
[----:B--2---:R-:W-:-:S04]  /*43f0*/  FFMA.FTZ R3, R132, c[0x0][0x2d0], -R2 ;  /* 0x0000b40084037a23 */ /* 0x004fc80000010802 */
[----:B------:R2:W-:Y:S02]  /*4400*/  MUFU.EX2 R214, R3 ;  /* 0x0000000300d67308 */ /* 0x0005e40000000800 */
[----:B------:R-:W-:Y:S01]  /*4410*/  HMMA.16816.F32 R172, R4, R36, R108 ;  /* 0x0000002404ac723c */ /* 0x000fe2000000186c */
[----:B--2---:R-:W-:-:S05]  /*4420*/  FFMA.FTZ R3, R119, c[0x0][0x2d0], -R0 ;  /* 0x0000b40077037a23 */ /* 0x004fca0000010800 */
[----:B------:R2:W-:Y:S02]  /*4430*/  MUFU.EX2 R181, R3 ;  /* 0x0000000300b57308 */ /* 0x0005e40000000800 */
[----:B------:R-:W-:Y:S01]  /*4440*/  HMMA.16816.F32 R108, R4, R34, R88 ;  /* 0x00000022046c723c */ /* 0x000fe20000001858 */
[----:B------:R-:W3:Y:S01]  /*4450*/  LDSM.16.MT88.4 R32, [R192+0x1000] ;  /* 0x00100000c020783b */ /* 0x000ee20000004200 */
[----:B--2---:R-:W-:-:S04]  /*4460*/  FFMA.FTZ R3, R127, c[0x0][0x2d0], -R0 ;  /* 0x0000b4007f037a23 */ /* 0x004fc80000010800 */
[----:B------:R2:W1:Y:S02]  /*4470*/  MUFU.EX2 R180, R3 ;  /* 0x0000000300b47308 */ /* 0x0004640000000800 */
[----:B------:R-:W-:Y:S01]  /*4480*/  HMMA.16816.F32 R88, R4, R20, R64 ;  /* 0x000000140458723c */ /* 0x000fe20000001840 */
[----:B------:R-:W-:Y:S01]  /*4490*/  LDSM.16.MT88.4 R20, [R176+0x3000] ;  /* 0x00300000b014783b */ /* 0x000fe20000004200 */
[----:B--2---:R-:W-:-:S04]  /*44a0*/  FFMA.FTZ R3, R126, c[0x0][0x2d0], -R0 ;  /* 0x0000b4007e037a23 */ /* 0x004fc80000010800 */
[----:B------:R2:W-:Y:S02]  /*44b0*/  MUFU.EX2 R127, R3 ;  /* 0x00000003007f7308 */ /* 0x0005e40000000800 */
[C---:B-1----:R-:W-:Y:S08]  /*44c0*/  HMMA.16816.F32 R48, R4.reuse, R24, R128 ;  /* 0x000000180430723c */ /* 0x042ff00000001880 */
[----:B------:R-:W-:Y:S01]  /*44d0*/  HMMA.16816.F32 R40, R4, R26, R136 ;  /* 0x0000001a0428723c */ /* 0x000fe20000001888 */
[----:B------:R-:W1:Y:S01]  /*44e0*/  LDSM.16.MT88.4 R24, [R176+0x1000] ;  /* 0x00100000b018783b */ /* 0x000e620000004200 */
[----:B--2---:R-:W-:-:S06]  /*44f0*/  FFMA.FTZ R3, R133, c[0x0][0x2d0], -R0 ;  /* 0x0000b40085037a23 */ /* 0x004fcc0000010800 */
[C---:B----4-:R-:W-:Y:S01]  /*4500*/  HMMA.16816.F32 R72, R4.reuse, R8, R152 ;  /* 0x000000080448723c */ /* 0x050fe20000001898 */
[----:B------:R-:W2:Y:S07]  /*4510*/  MUFU.EX2 R126, R3 ;  /* 0x00000003007e7308 */ /* 0x000eae0000000800 */
[C---:B------:R-:W-:Y:S01]  /*4520*/  HMMA.16816.F32 R64, R4.reuse, R10, R160 ;  /* 0x0000000a0440723c */ /* 0x040fe200000018a0 */
[----:B------:R-:W4:Y:S07]  /*4530*/  LDSM.16.MT88.4 R8, [R191+0x3000] ;  /* 0x00300000bf08783b */ /* 0x000f2e0000004200 */
[C---:B------:R-:W-:Y:S08]  /*4540*/  HMMA.16816.F32 R36, R4.reuse, R12, R140 ;  /* 0x0000000c0424723c */ /* 0x040ff0000000188c */
[----:B------:R-:W-:Y:S01]  /*4550*/  HMMA.16816.F32 R44, R4, R14, R144 ;  /* 0x0000000e042c723c */ /* 0x000fe20000001890 */
[----:B------:R-:W-:Y:S06]  /*4560*/  LDSM.16.MT88.4 R12, [R115+0x1000] ;  /* 0x00100000730c783b */ /* 0x000fec0000004200 */
[----:B---3--:R-:W-:-:S02]  /*4570*/  F2FP.PACK_AB R4, R204, R205 ;  /* 0x000000cdcc04723e */ /* 0x008fc400000000ff */
[----:B------:R-:W-:Y:S02]  /*4580*/  F2FP.PACK_AB R5, R180, R181 ;  /* 0x000000b5b405723e */ /* 0x000fe400000000ff */
[----:B------:R-:W-:Y:S02]  /*4590*/  F2FP.PACK_AB R6, R214, R182 ;  /* 0x000000b6d606723e */ /* 0x000fe400000000ff */
[----:B--2---:R-:W-:-:S07]  /*45a0*/  F2FP.PACK_AB R7, R126, R127 ;  /* 0x0000007f7e07723e */ /* 0x004fce00000000ff */
[C---:B-----5:R-:W-:Y:S08]  /*45b0*/  HMMA.16816.F32 R128, R4.reuse, R16, R172 ;  /* 0x000000100480723c */ /* 0x060ff000000018ac */
[C---:B------:R-:W-:Y:S01]  /*45c0*/  HMMA.16816.F32 R196, R4.reuse, R18, R168 ;  /* 0x0000001204c4723c */ /* 0x040fe200000018a8 */
[----:B------:R-:W2:Y:S07]  /*45d0*/  LDSM.16.MT88.4 R16, [R192+0x3000] ;  /* 0x00300000c010783b */ /* 0x000eae0000004200 */
[C---:B------:R-:W-:Y:S07]  /*45e0*/  HMMA.16816.F32 R168, R4.reuse, R34, R108 ;  /* 0x0000002204a8723c */ /* 0x040fee000000186c */
[----:B------:R-:W-:Y:S01]  /*45f0*/  IMAD.IADD R111, R189, 0x1, R191 ;  /* 0x00000001bd6f7824 */ /* 0x000fe200078e02bf */
[C---:B-1----:R-:W-:Y:S08]  /*4600*/  HMMA.16816.F32 R200, R4.reuse, R24, R164 ;  /* 0x0000001804c8723c */ /* 0x042ff000000018a4 */
[C---:B------:R-:W-:Y:S01]  /*4610*/  HMMA.16816.F32 R176, R4.reuse, R26, R156 ;  /* 0x0000001a04b0723c */ /* 0x040fe2000000189c */
[----:B------:R-:W1:Y:S07]  /*4620*/  LDSM.16.MT88.4 R24, [R115+0x3000] ;  /* 0x003000007318783b */ /* 0x000e6e0000004200 */
[C---:B----4-:R-:W-:Y:S08]  /*4630*/  HMMA.16816.F32 R160, R4.reuse, R8, R96 ;  /* 0x0000000804a0723c */ /* 0x050ff00000001860 */
[----:B------:R-:W-:Y:S01]  /*4640*/  HMMA.16816.F32 R152, R4, R10, R92 ;  /* 0x0000000a0498723c */ /* 0x000fe2000000185c */
[----:B------:R-:W3:Y:S01]  /*4650*/  LDSM.16.MT88.4 R8, [R111+0x5000] ;  /* 0x005000006f08783b */ /* 0x000ee20000004200 */
[----:B------:R-:W-:-:S06]  /*4660*/  FFMA.FTZ R3, R135, c[0x0][0x2d0], -R2 ;  /* 0x0000b40087037a23 */ /* 0x000fcc0000010802 */
[C---:B--2---:R-:W-:Y:S01]  /*4670*/  HMMA.16816.F32 R144, R4.reuse, R16, R80 ;  /* 0x000000100490723c */ /* 0x044fe20000001850 */
[----:B------:R-:W-:Y:S07]  /*4680*/  LDSM.16.MT88.4 R80, [R111+0x5800] ;  /* 0x005800006f50783b */ /* 0x000fee0000004200 */
[C---:B------:R-:W-:Y:S01]  /*4690*/  HMMA.16816.F32 R140, R4.reuse, R18, R76 ;  /* 0x00000012048c723c */ /* 0x040fe2000000184c */
[----:B------:R-:W2:Y:S04]  /*46a0*/  LDSM.16.MT88.4 R16, [R115+0x5000] ;  /* 0x005000007310783b */ /* 0x000ea80000004200 */
[----:B------:R-:W-:Y:S03]  /*46b0*/  LDSM.16.MT88.4 R112, [R192+0x1800] ;  /* 0x00180000c070783b */ /* 0x000fe60000004200 */
[C---:B------:R-:W-:Y:S01]  /*46c0*/  HMMA.16816.F32 R116, R4.reuse, R12, R104 ;  /* 0x0000000c0474723c */ /* 0x040fe20000001868 */
[----:B------:R-:W-:Y:S07]  /*46d0*/  LDSM.16.MT88.4 R104, [R111+0x1800] ;  /* 0x001800006f68783b */ /* 0x000fee0000004200 */
[C---:B------:R-:W-:Y:S01]  /*46e0*/  HMMA.16816.F32 R164, R4.reuse, R14, R100 ;  /* 0x0000000e04a4723c */ /* 0x040fe20000001864 */
[----:B------:R-:W4:Y:S07]  /*46f0*/  LDSM.16.MT88.4 R12, [R192+0x5000] ;  /* 0x00500000c00c783b */ /* 0x000f2e0000004200 */
[C---:B------:R-:W-:Y:S08]  /*4700*/  HMMA.16816.F32 R172, R4.reuse, R32, R148 ;  /* 0x0000002004ac723c */ /* 0x040ff00000001894 */
[C---:B------:R-:W-:Y:S01]  /*4710*/  HMMA.16816.F32 R148, R4.reuse, R22, R84 ;  /* 0x000000160494723c */ /* 0x040fe20000001854 */
[----:B------:R5:W-:Y:S07]  /*4720*/  MUFU.EX2 R23, R3 ;  /* 0x0000000300177308 */ /* 0x000bee0000000800 */
[----:B------:R-:W-:Y:S01]  /*4730*/  HMMA.16816.F32 R156, R4, R20, R88 ;  /* 0x00000014049c723c */ /* 0x000fe20000001858 */
[----:B------:R-:W-:Y:S01]  /*4740*/  LDSM.16.MT88.4 R88, [R192+0x5800] ;  /* 0x00580000c058783b */ /* 0x000fe20000004200 */
[----:B-----5:R-:W-:-:S06]  /*4750*/  FFMA.FTZ R3, R134, c[0x0][0x2d0], -R2 ;  /* 0x0000b40086037a23 */ /* 0x020fcc0000010802 */
[C---:B-1----:R-:W-:Y:S01]  /*4760*/  HMMA.16816.F32 R136, R4.reuse, R24, R68 ;  /* 0x000000180488723c */ /* 0x042fe20000001844 */
[----:B------:R-:W1:Y:S01]  /*4770*/  LDSM.16.MT88.4 R132, [R191+0x1800] ;  /* 0x00180000bf84783b */ /* 0x000e620000004200 */
[----:B------:R5:W1:Y:S06]  /*4780*/  MUFU.EX2 R22, R3 ;  /* 0x0000000300167308 */ /* 0x000a6c0000000800 */
[----:B------:R-:W-:Y:S01]  /*4790*/  HMMA.16816.F32 R32, R4, R26, R60 ;  /* 0x0000001a0420723c */ /* 0x000fe2000000183c */
[--C-:B-----5:R-:W-:Y:S02]  /*47a0*/  FFMA.FTZ R3, R207, c[0x0][0x2d0], -R2.reuse ;  /* 0x0000b400cf037a23 */ /* 0x120fe40000010802 */
[----:B------:R-:W-:-:S04]  /*47b0*/  FFMA.FTZ R2, R209, c[0x0][0x2d0], -R2 ;  /* 0x0000b400d1027a23 */ /* 0x000fc80000010802 */
[----:B------:R5:W-:Y:S01]  /*47c0*/  MUFU.EX2 R20, R2 ;  /* 0x0000000200147308 */ /* 0x000be20000000800 */
[C---:B---3--:R-:W-:Y:S08]  /*47d0*/  HMMA.16816.F32 R24, R4.reuse, R10, R40 ;  /* 0x0000000a0418723c */ /* 0x048ff00000001828 */
[----:B------:R-:W-:Y:S01]  /*47e0*/  HMMA.16816.F32 R76, R4, R8, R48 ;  /* 0x00000008044c723c */ /* 0x000fe20000001830 */
[----:B------:R-:W-:Y:S01]  /*47f0*/  MUFU.EX2 R21, R3 ;  /* 0x0000000300157308 */ /* 0x000fe20000000800 */
[----:B------:R-:W-:Y:S01]  /*4800*/  IMAD.IADD R207, R189, 0x1, R192 ;  /* 0x00000001bdcf7824 */ /* 0x000fe200078e02c0 */
[----:B------:R-:W-:Y:S01]  /*4810*/  LDSM.16.MT88.4 R40, [R191+0x3800] ;  /* 0x00380000bf28783b */ /* 0x000fe20000004200 */
[----:B-----5:R-:W-:-:S04]  /*4820*/  FFMA.FTZ R2, R208, c[0x0][0x2d0], -R0 ;  /* 0x0000b400d0027a23 */ /* 0x020fc80000010800 */
[----:B------:R-:W-:Y:S01]  /*4830*/  HMMA.16816.F32 R68, R4, R28, R52 ;  /* 0x0000001c0444723c */ /* 0x000fe20000001834 */
[----:B------:R-:W3:Y:S01]  /*4840*/  LDSM.16.MT88.4 R120, [R207+0x1800] ;  /* 0x00180000cf78783b */ /* 0x000ee20000004200 */
[----:B------:R5:W-:Y:S03]  /*4850*/  MUFU.EX2 R10, R2 ;  /* 0x00000002000a7308 */ /* 0x000be60000000800 */
[----:B------:R1:W1:Y:S01]  /*4860*/  LDSM.16.MT88.4 R48, [R111+0x3800] ;  /* 0x003800006f30783b */ /* 0x0002620000004200 */
[----:B-----5:R-:W-:-:S04]  /*4870*/  FFMA.FTZ R2, R211, c[0x0][0x2d0], -R0 ;  /* 0x0000b400d3027a23 */ /* 0x020fc80000010800 */
[----:B------:R5:W1:Y:S01]  /*4880*/  MUFU.EX2 R9, R2 ;  /* 0x0000000200097308 */ /* 0x000a620000000800 */
[----:B--2---:R-:W-:Y:S01]  /*4890*/  HMMA.16816.F32 R92, R4, R16, R72 ;  /* 0x00000010045c723c */ /* 0x004fe20000001848 */
[----:B------:R-:W-:Y:S01]  /*48a0*/  LDSM.16.MT88.4 R72, [R191+0x5800] ;  /* 0x00580000bf48783b */ /* 0x000fe20000004200 */
[--C-:B-----5:R-:W-:Y:S02]  /*48b0*/  FFMA.FTZ R2, R210, c[0x0][0x2d0], -R0.reuse ;  /* 0x0000b400d2027a23 */ /* 0x120fe40000010800 */
[----:B------:R-:W-:-:S03]  /*48c0*/  FFMA.FTZ R0, R215, c[0x0][0x2d0], -R0 ;  /* 0x0000b400d7007a23 */ /* 0x000fc60000010800 */
[----:B------:R2:W-:Y:S08]  /*48d0*/  MUFU.EX2 R8, R2 ;  /* 0x0000000200087308 */ /* 0x0005f00000000800 */
[----:B------:R5:W1:Y:S01]  /*48e0*/  MUFU.EX2 R3, R0 ;  /* 0x0000000000037308 */ /* 0x000a620000000800 */
[----:B--2---:R-:W-:-:S04]  /*48f0*/  FADD.FTZ R2, R247, R245 ;  /* 0x000000f5f7027221 */ /* 0x004fc80000010000 */
[----:B------:R-:W-:Y:S02]  /*4900*/  FADD.FTZ R2, R244, R2 ;  /* 0x00000002f4027221 */ /* 0x000fe40000010000 */
[----:B-----5:R-:W-:-:S04]  /*4910*/  FADD.FTZ R0, R242, R241 ;  /* 0x000000f1f2007221 */ /* 0x020fc80000010000 */
[----:B------:R-:W-:Y:S02]  /*4920*/  FADD.FTZ R0, R240, R0 ;  /* 0x00000000f0007221 */ /* 0x000fe40000010000 */
[----:B------:R-:W-:Y:S02]  /*4930*/  FADD.FTZ R2, R246, R2 ;  /* 0x00000002f6027221 */ /* 0x000fe40000010000 */
[----:B------:R-:W-:Y:S01]  /*4940*/  FADD.FTZ R0, R243, R0 ;  /* 0x00000000f3007221 */ /* 0x000fe20000010000 */
[----:B------:R-:W-:Y:S01]  /*4950*/  HMMA.16816.F32 R28, R4, R30, R56 ;  /* 0x0000001e041c723c */ /* 0x000fe20000001838 */
[----:B------:R-:W2:Y:S01]  /*4960*/  LDSM.16.MT88.4 R56, [R192+0x3800] ;  /* 0x00380000c038783b */ /* 0x000ea20000004200 */
[----:B------:R-:W-:Y:S02]  /*4970*/  FADD.FTZ R2, R237, R2 ;  /* 0x00000002ed027221 */ /* 0x000fe40000010000 */
[----:B------:R-:W-:-:S04]  /*4980*/  FADD.FTZ R0, R233, R0 ;  /* 0x00000000e9007221 */ /* 0x000fc80000010000 */
[----:B----4-:R-:W-:Y:S01]  /*4990*/  HMMA.16816.F32 R84, R4, R12, R36 ;  /* 0x0000000c0454723c */ /* 0x010fe20000001824 */
[----:B------:R-:W-:-:S07]  /*49a0*/  FADD.FTZ R2, R239, R2 ;  /* 0x00000002ef027221 */ /* 0x000fce0000010000 */
[----:B------:R-:W-:Y:S01]  /*49b0*/  HMMA.16816.F32 R16, R4, R18, R64 ;  /* 0x000000120410723c */ /* 0x000fe20000001840 */
[----:B------:R-:W4:Y:S01]  /*49c0*/  LDSM.16.MT88.4 R64, [R207+0x3800] ;  /* 0x00380000cf40783b */ /* 0x000f220000004200 */
[----:B------:R-:W-:-:S06]  /*49d0*/  FADD.FTZ R0, R235, R0 ;  /* 0x00000000eb007221 */ /* 0x000fcc0000010000 */
[----:B------:R-:W-:Y:S01]  /*49e0*/  HMMA.16816.F32 R12, R4, R14, R44 ;  /* 0x0000000e040c723c */ /* 0x000fe2000000182c */
[----:B------:R-:W5:Y:S01]  /*49f0*/  LDSM.16.MT88.4 R4, [R207+0x5800] ;  /* 0x00580000cf04783b */ /* 0x000f620000004200 */
[----:B------:R-:W-:Y:S02]  /*4a00*/  FADD.FTZ R2, R236, R2 ;  /* 0x00000002ec027221 */ /* 0x000fe40000010000 */
[----:B------:R-:W-:Y:S02]  /*4a10*/  FADD.FTZ R0, R219, R0 ;  /* 0x00000000db007221 */ /* 0x000fe40000010000 */
[----:B------:R-:W-:Y:S02]  /*4a20*/  FADD.FTZ R2, R238, R2 ;  /* 0x00000002ee027221 */ /* 0x000fe40000010000 */
[----:B------:R-:W-:Y:S02]  /*4a30*/  FADD.FTZ R0, R234, R0 ;  /* 0x00000000ea007221 */ /* 0x000fe40000010000 */
[----:B------:R-:W-:-:S02]  /*4a40*/  FADD.FTZ R2, R205, R2 ;  /* 0x00000002cd027221 */ /* 0x000fc40000010000 */
[----:B------:R-:W-:Y:S02]  /*4a50*/  FADD.FTZ R0, R181, R0 ;  /* 0x00000000b5007221 */ /* 0x000fe40000010000 */
[----:B------:R-:W-:Y:S02]  /*4a60*/  FADD.FTZ R2, R204, R2 ;  /* 0x00000002cc027221 */ /* 0x000fe40000010000 */
[----:B------:R-:W-:Y:S02]  /*4a70*/  FADD.FTZ R0, R180, R0 ;  /* 0x00000000b4007221 */ /* 0x000fe40000010000 */
[----:B------:R-:W-:Y:S02]  /*4a80*/  FADD.FTZ R2, R182, R2 ;  /* 0x00000002b6027221 */ /* 0x000fe40000010000 */
[----:B------:R-:W-:Y:S01]  /*4a90*/  FADD.FTZ R0, R127, R0 ;  /* 0x000000007f007221 */ /* 0x000fe20000010000 */
[----:B------:R-:W-:Y:S01]  /*4aa0*/  ISETP.GE.AND P0, PT, R206, 0x3, PT ;  /* 0x00000003ce00780c */ /* 0x000fe20003f06270 */
[----:B------:R-:W-:-:S02]  /*4ab0*/  FADD.FTZ R214, R214, R2 ;  /* 0x00000002d6d67221 */ /* 0x000fc40000010000 */
[----:B------:R-:W-:Y:S01]  /*4ac0*/  FADD.FTZ R215, R126, R0 ;  /* 0x000000007ed77221 */ /* 0x000fe20000010000 */
[----:B-1----:R-:W-:Y:S01]  /*4ad0*/  F2FP.PACK_AB R96, R22, R23 ;  /* 0x000000171660723e */ /* 0x002fe200000000ff */
[----:B------:R-:W-:Y:S01]  /*4ae0*/  FADD.FTZ R214, R23, R214 ;  /* 0x000000d617d67221 */ /* 0x000fe20000010000 */
[----:B------:R-:W-:Y:S01]  /*4af0*/  F2FP.PACK_AB R97, R9, R10 ;  /* 0x0000000a0961723e */ /* 0x000fe200000000ff */
[----:B------:R-:W-:Y:S01]  /*4b00*/  FADD.FTZ R215, R10, R215 ;  /* 0x000000d70ad77221 */ /* 0x000fe20000010000 */
[----:B------:R-:W-:Y:S02]  /*4b10*/  F2FP.PACK_AB R98, R20, R21 ;  /* 0x000000151462723e */ /* 0x000fe400000000ff */
[----:B------:R-:W-:Y:S01]  /*4b20*/  F2FP.PACK_AB R99, R3, R8 ;  /* 0x000000080363723e */ /* 0x000fe200000000ff */
[----:B------:R-:W-:Y:S02]  /*4b30*/  FADD.FTZ R214, R22, R214 ;  /* 0x000000d616d67221 */ /* 0x000fe40000010000 */
[----:B------:R-:W-:Y:S01]  /*4b40*/  FADD.FTZ R215, R9, R215 ;  /* 0x000000d709d77221 */ /* 0x000fe20000010000 */
[----:B------:R-:W-:Y:S01]  /*4b50*/  BSSY B0, `(.L_x_1242) ;  /* 0x000006e000007945 */ /* 0x000fe20003800000 */
[----:B------:R-:W-:-:S02]  /*4b60*/  FADD.FTZ R214, R21, R214 ;  /* 0x000000d615d67221 */ /* 0x000fc40000010000 */
[----:B------:R-:W-:Y:S01]  /*4b70*/  HMMA.16816.F32 R128, R96, R132, R128 ;  /* 0x000000846080723c */ /* 0x000fe20000001880 */
[----:B------:R-:W-:Y:S02]  /*4b80*/  FADD.FTZ R215, R8, R215 ;  /* 0x000000d708d77221 */ /* 0x000fe40000010000 */
[----:B------:R-:W-:-:S05]  /*4b90*/  FADD.FTZ R214, R20, R214 ;  /* 0x000000d614d67221 */ /* 0x000fca0000010000 */
[----:B------:R-:W-:Y:S01]  /*4ba0*/  HMMA.16816.F32 R100, R96, R104, R200 ;  /* 0x000000686064723c */ /* 0x000fe200000018c8 */
[----:B------:R-:W-:-:S07]  /*4bb0*/  FADD.FTZ R215, R3, R215 ;  /* 0x000000d703d77221 */ /* 0x000fce0000010000 */
[C---:B------:R-:W-:Y:S08]  /*4bc0*/  HMMA.16816.F32 R108, R96.reuse, R112, R172 ;  /* 0x00000070606c723c */ /* 0x040ff000000018ac */
[C---:B---3--:R-:W-:Y:S08]  /*4bd0*/  HMMA.16816.F32 R116, R96.reuse, R120, R116 ;  /* 0x000000786074723c */ /* 0x048ff00000001874 */
[C---:B------:R-:W-:Y:S08]  /*4be0*/  HMMA.16816.F32 R36, R96.reuse, R40, R160 ;  /* 0x000000286024723c */ /* 0x040ff000000018a0 */
[C---:B------:R-:W-:Y:S08]  /*4bf0*/  HMMA.16816.F32 R44, R96.reuse, R48, R156 ;  /* 0x00000030602c723c */ /* 0x040ff0000000189c */
[C---:B--2---:R-:W-:Y:S08]  /*4c00*/  HMMA.16816.F32 R52, R96.reuse, R56, R144 ;  /* 0x000000386034723c */ /* 0x044ff00000001890 */
        /* <DEDUP_REMOVED lines=15> */
[C---:B-----5:R-:W-:Y:S08]  /*4d00*/  HMMA.16816.F32 R92, R96.reuse, R4, R92 ;  /* 0x00000004605c723c */ /* 0x060ff0000000185c */
[----:B------:R-:W-:Y:S01]  /*4d10*/  HMMA.16816.F32 R96, R96, R6, R16 ;  /* 0x000000066060723c */ /* 0x000fe20000001810 */
[----:B------:R-:W-:Y:S07]  /*4d20*/  @!UPT UIADD3 URZ, URZ, URZ, URZ ;  /* 0x0000003f3f3ff290 */ /* 0x000fee000fffe03f */
[----:B------:R-:W-:Y:S11]  /*4d30*/  @!P0 BRA `(.L_x_1243) ;  /* 0x000004f000008947 */ /* 0x000ff60003800000 */
[----:B------:R-:W-:Y:S02]  /*4d40*/  IMAD R194, R206, 0x40, R221 ;  /* 0x00000040cec27824 */ /* 0x000fe400078e02dd */
[----:B------:R-:W-:-:S03]  /*4d50*/  IMAD.MOV.U32 R193, RZ, RZ, RZ ;  /* 0x000000ffffc17224 */ /* 0x000fc600078e00ff */
        /* <DEDUP_REMOVED lines=8> */
[----:B------:R1:W2:Y:S01]  /*4de0*/  @!P2 LDG.E R193, [R2.64] ;  /* 0x0000000602c1a981 */ /* 0x0002a2000c1e1900 */
[----:B------:R-:W-:Y:S01]  /*4df0*/  IMAD.MOV R0, RZ, RZ, -R0 ;  /* 0x000000ffff007224 */ /* 0x000fe200078e0a00 */
[----:B------:R-:W-:Y:S01]  /*4e00*/  SHF.R.S32.HI R11, RZ, 0x1f, R213 ;  /* 0x0000001fff0b7819 */ /* 0x000fe200000114d5 */
[C---:B------:R-:W-:Y:S01]  /*4e10*/  IMAD.SHL.U32 R18, R213.reuse, 0x2, RZ ;  /* 0x00000002d5127824 */ /* 0x040fe200078e00ff */
[----:B------:R-:W-:Y:S01]  /*4e20*/  SHF.R.S32.HI R28, RZ, 0x1f, R212 ;  /* 0x0000001fff1c7819 */ /* 0x000fe200000114d4 */
[----:B------:R-:W-:Y:S01]  /*4e30*/  IMAD R194, R0, c[0x0][0x2b8], R194 ;  /* 0x0000ae0000c27a24 */ /* 0x000fe200078e02c2 */
[----:B------:R-:W-:Y:S01]  /*4e40*/  SHF.L.U64.HI R15, R213, 0x1, R11 ;  /* 0x00000001d50f7819 */ /* 0x000fe2000001020b */
[----:B------:R-:W-:Y:S01]  /*4e50*/  IMAD.SHL.U32 R17, R212, 0x2, RZ ;  /* 0x00000002d4117824 */ /* 0x000fe200078e00ff */
[----:B------:R-:W-:Y:S01]  /*4e60*/  SHF.R.S32.HI R11, RZ, 0x1f, R195 ;  /* 0x0000001fff0b7819 */ /* 0x000fe200000114c3 */
[----:B------:R-:W-:Y:S01]  /*4e70*/  IMAD.SHL.U32 R16, R195, 0x2, RZ ;  /* 0x00000002c3107824 */ /* 0x000fe200078e00ff */
[----:B------:R-:W-:-:S02]  /*4e80*/  SHF.R.S32.HI R0, RZ, 0x1f, R194 ;  /* 0x0000001fff007819 */ /* 0x000fc400000114c2 */
[----:B------:R-:W-:Y:S02]  /*4e90*/  SHF.L.U64.HI R14, R212, 0x1, R28 ;  /* 0x00000001d40e7819 */ /* 0x000fe4000001021c */
[----:B------:R-:W-:Y:S01]  /*4ea0*/  SHF.L.U64.HI R13, R195, 0x1, R11 ;  /* 0x00000001c30d7819 */ /* 0x000fe2000001020b */
[----:B------:R-:W-:-:S04]  /*4eb0*/  IMAD R0, R0, c[0x0][0x1e0], RZ ;  /* 0x0000780000007a24 */ /* 0x000fc800078e02ff */
[C---:B------:R-:W-:Y:S02]  /*4ec0*/  IMAD R0, R194.reuse, c[0x0][0x1e4], R0 ;  /* 0x00007900c2007a24 */ /* 0x040fe400078e0200 */
[----:B-1----:R-:W-:-:S04]  /*4ed0*/  IMAD.WIDE.U32 R2, R194, c[0x0][0x1e0], RZ ;  /* 0x00007800c2027a25 */ /* 0x002fc800078e00ff */
[----:B------:R-:W-:Y:S01]  /*4ee0*/  IMAD.IADD R3, R3, 0x1, R0 ;  /* 0x0000000103037824 */ /* 0x000fe200078e0200 */
[----:B--2---:R-:W-:-:S03]  /*4ef0*/  SHF.R.S32.HI R5, RZ, 0x1f, R193 ;  /* 0x0000001fff057819 */ /* 0x004fc600000114c1 */
[----:B------:R-:W-:-:S04]  /*4f00*/  IMAD.WIDE.U32 R2, R193, c[0x0][0x1f0], R2 ;  /* 0x00007c00c1027a25 */ /* 0x000fc800078e0002 */
[----:B------:R-:W-:Y:S01]  /*4f10*/  IMAD R5, R5, c[0x0][0x1f0], RZ ;  /* 0x00007c0005057a24 */ /* 0x000fe200078e02ff */
[----:B------:R-:W-:-:S03]  /*4f20*/  IADD3 R0, P0, R222, R2, RZ ;  /* 0x00000002de007210 */ /* 0x000fc60007f1e0ff */
[----:B------:R-:W-:-:S05]  /*4f30*/  IMAD R5, R193, c[0x0][0x1f4], R5 ;  /* 0x00007d00c1057a24 */ /* 0x000fca00078e0205 */
[----:B------:R-:W-:Y:S02]  /*4f40*/  IADD3.X R5, R228, R3, R5, P0, !PT ;  /* 0x00000003e4057210 */ /* 0x000fe400007fe405 */
[----:B------:R-:W-:-:S04]  /*4f50*/  LEA R12, P0, R0, c[0x0][0x1c8], 0x1 ;  /* 0x00007200000c7a11 */ /* 0x000fc800078008ff */
[----:B------:R-:W-:Y:S01]  /*4f60*/  LEA.HI.X R5, R0, c[0x0][0x1cc], R5, 0x1, P0 ;  /* 0x0000730000057a11 */ /* 0x000fe200000f0c05 */
[----:B------:R-:W-:Y:S06]  /*4f70*/  BRA.DIV ~URZ, `(.L_x_1244) ;  /* 0x000095727f007947 */ /* 0x000fec000b800000 */
[----:B------:R1:W2:Y:S02]  /*4f80*/  SHFL.IDX PT, R4, R5, RZ, 0x181f ;  /* 0x00181fff05047589 */ /* 0x0002a400000e0000 */
.L_x_1309:
[----:B------:R-:W-:Y:S05]  /*4f90*/  BRA.DIV ~URZ, `(.L_x_1245) ;  /* 0x000095c27f007947 */ /* 0x000fea000b800000 */
[----:B------:R-:W3:Y:S01]  /*4fa0*/  SHFL.IDX PT, R0, R12, RZ, 0x181f ;  /* 0x00181fff0c007589 */ /* 0x000ee200000e0000 */
[----:B------:R-:W-:Y:S02]  /*4fb0*/  ISETP.GE.AND P5, PT, R195, c[0x0][0x1d4], PT ;  /* 0x00007500c3007a0c */ /* 0x000fe40003fa6270 */
[----:B------:R-:W-:Y:S02]  /*4fc0*/  ISETP.GE.AND P1, PT, R212, c[0x0][0x1d4], PT ;  /* 0x00007500d4007a0c */ /* 0x000fe40003f26270 */
[----:B------:R-:W-:Y:S02]  /*4fd0*/  SEL R11, RZ, 0x10, P5 ;  /* 0x00000010ff0b7807 */ /* 0x000fe40002800000 */
[----:B------:R-:W-:Y:S02]  /*4fe0*/  SEL R10, RZ, 0x10, P1 ;  /* 0x00000010ff0a7807 */ /* 0x000fe40000800000 */
[----:B---3--:R-:W-:-:S02]  /*4ff0*/  IADD3 R6, P0, R0, R16, RZ ;  /* 0x0000001000067210 */ /* 0x008fc40007f1e0ff */
[----:B------:R-:W-:-:S03]  /*5000*/  IADD3 R2, P6, R0, R17, RZ ;  /* 0x0000001100027210 */ /* 0x000fc60007fde0ff */
[C---:B--2---:R-:W-:Y:S01]  /*5010*/  IMAD.X R7, R4.reuse, 0x1, R13, P0 ;  /* 0x0000000104077824 */ /* 0x044fe200000e060d */
        /* <DEDUP_REMOVED lines=8> */
[----:B------:R-:W3:Y:S04]  /*50a0*/  SHFL.IDX PT, R0, R12, 0x1, 0x181f ;  /* 0x00381f000c007f89 */ /* 0x000ee800000e0000 */
[----:B------:R2:W-:Y:S04]  /*50b0*/  LDGSTS.E.BYPASS.LTC128B.128 [R220+0x10100], [R8.64], !P0 ;  /* 0x1010000008dc7fae */ /* 0x0005e8000c101d46 */
[----:B------:R4:W1:Y:S02]  /*50c0*/  SHFL.IDX PT, R4, R5, 0x1, 0x181f ;  /* 0x00381f0005047f89 */ /* 0x00086400000e0000 */
[----:B-1--4-:R-:W-:-:S02]  /*50d0*/  SEL R5, RZ, 0x10, P0 ;  /* 0x00000010ff057807 */ /* 0x012fc40000000000 */
.L_x_1310:
[----:B--23--:R-:W-:Y:S02]  /*50e0*/  IADD3 R8, -R11, 0x10, RZ ;  /* 0x000000100b087810 */ /* 0x00cfe40007ffe1ff */
[----:B------:R-:W-:-:S02]  /*50f0*/  IADD3 R2, -R10, 0x10, RZ ;  /* 0x000000100a027810 */ /* 0x000fc40007ffe1ff */
[----:B------:R-:W-:Y:S02]  /*5100*/  LOP3.LUT R8, R8, 0xf, RZ, 0xc0, !PT ;  /* 0x0000000f08087812 */ /* 0x000fe400078ec0ff */
[----:B------:R-:W-:Y:S02]  /*5110*/  IADD3 R3, -R5, 0x10, RZ ;  /* 0x0000001005037810 */ /* 0x000fe40007ffe1ff */
[----:B------:R-:W-:Y:S02]  /*5120*/  LOP3.LUT R6, R2, 0xf, RZ, 0xc0, !PT ;  /* 0x0000000f02067812 */ /* 0x000fe400078ec0ff */
[-C--:B------:R-:W-:Y:S02]  /*5130*/  IADD3 R8, P1, P0, R8, R0.reuse, R16 ;  /* 0x0000000008087210 */ /* 0x080fe4000783e010 */
[----:B------:R-:W-:Y:S02]  /*5140*/  LOP3.LUT R2, R3, 0xf, RZ, 0xc0, !PT ;  /* 0x0000000f03027812 */ /* 0x000fe400078ec0ff */
[----:B------:R-:W-:-:S02]  /*5150*/  IADD3 R6, P6, P5, R6, R0, R17 ;  /* 0x0000000006067210 */ /* 0x000fc40007dde011 */
[----:B------:R-:W-:Y:S02]  /*5160*/  IADD3.X R9, RZ, R4, R13, P1, P0 ;  /* 0x00000004ff097210 */ /* 0x000fe40000fe040d */
        /* <DEDUP_REMOVED lines=12> */
.L_x_1243:
[----:B------:R-:W-:Y:S05]  /*5230*/  BSYNC B0 ;  /* 0x0000000000007941 */ /* 0x000fea0003800000 */
.L_x_1242:
[----:B-1----:R-:W-:Y:S01]  /*5240*/  IMAD.MOV.U32 R3, RZ, RZ, c[0x0][0x2ac] ;  /* 0x0000ab00ff037624 */ /* 0x002fe200078e00ff */
[----:B------:R-:W-:Y:S01]  /*5250*/  IADD3 R178, R206, -0x2, RZ ;  /* 0xfffffffeceb27810 */ /* 0x000fe20007ffe0ff */
[----:B------:R-:W-:Y:S01]  /*5260*/  @P4 IMAD.HI.U32 R2, R252, c[0x0][0x2c8], RZ ;  /* 0x0000b200fc024a27 */ /* 0x000fe200078e00ff */
[----:B------:R-:W0:Y:S03]  /*5270*/  LDGDEPBAR ;  /* 0x00000000000079af */ /* 0x000e260000000000 */
[----:B------:R-:W-:-:S02]  /*5280*/  IMAD R3, R3, c[0x0][0x1d0], RZ ;  /* 0x0000740003037a24 */ /* 0x000fc400078e02ff */
[----:B------:R-:W-:Y:S01]  /*5290*/  IMAD.MOV.U32 R0, RZ, RZ, R252 ;  /* 0x000000ffff007224 */ /* 0x000fe200078e00fc */
[----:B------:R-:W-:Y:S01]  /*52a0*/  @P4 SHF.R.U32.HI R0, RZ, c[0x0][0x2cc], R2 ;  /* 0x0000b300ff004a19 */ /* 0x000fe20000011602 */
[----:B------:R-:W-:Y:S02]  /*52b0*/  IMAD.MOV.U32 R210, RZ, RZ, RZ ;  /* 0x000000ffffd27224 */ /* 0x000fe400078e00ff */
[----:B------:R-:W-:Y:S01]  /*52c0*/  IMAD.MOV.U32 R182, RZ, RZ, 0x1 ;  /* 0x00000001ffb67424 */ /* 0x000fe200078e00ff */
[----:B------:R-:W-:-:S04]  /*52d0*/  IADD3 R0, R0, -c[0x0][0x168], R3 ;  /* 0x80005a0000007a10 */ /* 0x000fc80007ffe003 */
[----:B------:R-:W-:-:S04]  /*52e0*/  SHF.R.S32.HI R2, RZ, 0x1f, R0 ;  /* 0x0000001fff027819 */ /* 0x000fc80000011400 */
[----:B------:R-:W-:-:S04]  /*52f0*/  LEA.HI R0, R2, R0, RZ, 0x6 ;  /* 0x0000000002007211 */ /* 0x000fc800078f30ff */
[----:B------:R-:W-:-:S04]  /*5300*/  SHF.R.S32.HI R0, RZ, 0x6, R0 ;  /* 0x00000006ff007819 */ /* 0x000fc80000011400 */
[----:B------:R-:W-:-:S04]  /*5310*/  IMNMX R219, RZ, R0, !PT ;  /* 0x00000000ffdb7217 */ /* 0x000fc80007800200 */
[----:B------:R-:W-:-:S13]  /*5320*/  ISETP.GE.AND P0, PT, R178, R219, PT ;  /* 0x000000dbb200720c */ /* 0x000fda0003f06270 */
[----:B------:R-:W-:Y:S05]  /*5330*/  @!P0 BRA `(.L_x_1246) ;  /* 0x000033e000008947 */ /* 0x000fea0003800000 */
[----:B------:R-:W-:Y:S01]  /*5340*/  MOV R127, R124 ;  /* 0x0000007c007f7202 */ /* 0x000fe20000000f00 */
[----:B------:R-:W-:Y:S01]  /*5350*/  IMAD.MOV.U32 R201, RZ, RZ, R178 ;  /* 0x000000ffffc97224 */ /* 0x000fe200078e00b2 */
[----:B------:R-:W-:Y:S01]  /*5360*/  MOV R126, R125 ;  /* 0x0000007d007e7202 */ /* 0x000fe20000000f00 */
[----:B------:R-:W-:Y:S01]  /*5370*/  IMAD.MOV.U32 R182, RZ, RZ, 0x1 ;  /* 0x00000001ffb67424 */ /* 0x000fe200078e00ff */
[----:B------:R-:W-:Y:S02]  /*5380*/  MOV R210, RZ ;  /* 0x000000ff00d27202 */ /* 0x000fe40000000f00 */
.L_x_1255:
[----:B------:R-:W-:Y:S04]  /*5390*/  DEPBAR.LE SB0, 0x2 ;  /* 0x000080800000791a */ /* 0x000fe80000000000 */
[----:B------:R-:W-:Y:S01]  /*53a0*/  WARPSYNC 0xffffffff ;  /* 0xffffffff00007948 */ /* 0x000fe20003800000 */
[----:B------:R-:W-:Y:S01]  /*53b0*/  BAR.SYNC.DEFER_BLOCKING 0x0 ;  /* 0x0000000000007b1d */ /* 0x000fe20000010000 */
[----:B------:R-:W-:Y:S01]  /*53c0*/  IMAD R181, R182, 0x6000, RZ ;  /* 0x00006000b6b57824 */ /* 0x000fe200078e02ff */
[----:B------:R-:W-:Y:S04]  /*53d0*/  ISETP.GE.AND P0, PT, R201, 0x1, PT ;  /* 0x00000001c900780c */ /* 0x000fe80003f06270 */
[----:B------:R-:W-:Y:S04]  /*53e0*/  IADD3 R0, R190, R181, RZ ;  /* 0x000000b5be007210 */ /* 0x000fe80007ffe0ff */
[----:B------:R-:W-:Y:S01]  /*53f0*/  IADD3 R125, R188, R0, RZ ;  /* 0x00000000bc7d7210 */ /* 0x000fe20007ffe0ff */
        /* <DEDUP_REMOVED lines=12> */
[----:B------:R-:W-:Y:S01]  /*54c0*/  IMAD.SHL.U32 R31, R213, 0x2, RZ ;  /* 0x00000002d51f7824 */ /* 0x000fe200078e00ff */
[----:B------:R-:W-:Y:S01]  /*54d0*/  SHF.R.S32.HI R2, RZ, 0x1f, R194 ;  /* 0x0000001fff027819 */ /* 0x000fe200000114c2 */
[----:B------:R-:W-:Y:S01]  /*54e0*/  IMAD.SHL.U32 R30, R212, 0x2, RZ ;  /* 0x00000002d41e7824 */ /* 0x000fe200078e00ff */
[----:B------:R-:W-:Y:S01]  /*54f0*/  SHF.R.S32.HI R20, RZ, 0x1f, R193 ;  /* 0x0000001fff147819 */ /* 0x000fe200000114c1 */
[----:B------:R-:W-:Y:S01]  /*5500*/  IMAD.SHL.U32 R29, R195, 0x2, RZ ;  /* 0x00000002c31d7824 */ /* 0x000fe200078e00ff */
[----:B------:R-:W-:Y:S01]  /*5510*/  SHF.R.S32.HI R5, RZ, 0x1f, R213 ;  /* 0x0000001fff057819 */ /* 0x000fe200000114d5 */
[----:B------:R-:W-:Y:S01]  /*5520*/  IMAD R4, R2, c[0x0][0x208], RZ ;  /* 0x0000820002047a24 */ /* 0x000fe200078e02ff */
[----:B------:R-:W-:Y:S01]  /*5530*/  SHF.R.S32.HI R6, RZ, 0x1f, R212 ;  /* 0x0000001fff067819 */ /* 0x000fe200000114d4 */
[C---:B------:R-:W-:Y:S01]  /*5540*/  IMAD.WIDE.U32 R2, R194.reuse, c[0x0][0x208], RZ ;  /* 0x00008200c2027a25 */ /* 0x040fe200078e00ff */
[----:B------:R-:W-:Y:S02]  /*5550*/  SHF.L.U64.HI R28, R213, 0x1, R5 ;  /* 0x00000001d51c7819 */ /* 0x000fe40000010205 */
[----:B------:R-:W-:Y:S01]  /*5560*/  SHF.R.S32.HI R5, RZ, 0x1f, R195 ;  /* 0x0000001fff057819 */ /* 0x000fe200000114c3 */
[----:B------:R-:W-:Y:S01]  /*5570*/  IMAD R4, R194, c[0x0][0x20c], R4 ;  /* 0x00008300c2047a24 */ /* 0x000fe200078e0204 */
[----:B------:R-:W-:Y:S01]  /*5580*/  SHF.L.U64.HI R23, R212, 0x1, R6 ;  /* 0x00000001d4177819 */ /* 0x000fe20000010206 */
[----:B------:R-:W-:Y:S01]  /*5590*/  IMAD R20, R20, c[0x0][0x218], RZ ;  /* 0x0000860014147a24 */ /* 0x000fe200078e02ff */
[----:B------:R-:W-:Y:S01]  /*55a0*/  SHF.L.U64.HI R22, R195, 0x1, R5 ;  /* 0x00000001c3167819 */ /* 0x000fe20000010205 */
[----:B------:R-:W-:Y:S02]  /*55b0*/  IMAD.IADD R3, R3, 0x1, R4 ;  /* 0x0000000103037824 */ /* 0x000fe400078e0204 */
[C---:B------:R-:W-:Y:S02]  /*55c0*/  IMAD R20, R193.reuse, c[0x0][0x21c], R20 ;  /* 0x00008700c1147a24 */ /* 0x040fe400078e0214 */
[----:B------:R-:W-:Y:S05]  /*55d0*/  IMAD.WIDE.U32 R2, R193, c[0x0][0x218], R2 ;  /* 0x00008600c1027a25 */ /* 0x000fea00078e0002 */
[----:B------:R-:W-:Y:S04]  /*55e0*/  IADD3 R2, P0, R226, R2, RZ ;  /* 0x00000002e2027210 */ /* 0x000fe80007f1e0ff */
[----:B------:R-:W-:Y:S02]  /*55f0*/  IADD3.X R20, R230, R3, R20, P0, !PT ;  /* 0x00000003e6147210 */ /* 0x000fe400007fe414 */
[C---:B------:R-:W-:Y:S04]  /*5600*/  LEA R21, P0, R2.reuse, c[0x0][0x1f8], 0x1 ;  /* 0x00007e0002157a11 */ /* 0x040fe800078008ff */
[----:B------:R-:W-:Y:S01]  /*5610*/  LEA.HI.X R20, R2, c[0x0][0x1fc], R20, 0x1, P0 ;  /* 0x00007f0002147a11 */ /* 0x000fe200000f0c14 */
[----:B------:R-:W-:-:S06]  /*5620*/  BRA.DIV ~URZ, `(.L_x_1249) ;  /* 0x000091727f007947 */ /* 0x000fcc000b800000 */
[----:B------:R4:W3:Y:S02]  /*5630*/  SHFL.IDX PT, R5, R20, RZ, 0x181f ;  /* 0x00181fff14057589 */ /* 0x0008e400000e0000 */
.L_x_1311:
[----:B------:R-:W-:-:S05]  /*5640*/  BRA.DIV ~URZ, `(.L_x_1250) ;  /* 0x000091c27f007947 */ /* 0x000fca000b800000 */
[----:B------:R-:W5:Y:S01]  /*5650*/  SHFL.IDX PT, R2, R21, RZ, 0x181f ;  /* 0x00181fff15027589 */ /* 0x000f6200000e0000 */
[----:B------:R-:W-:Y:S01]  /*5660*/  ISETP.GE.AND P5, PT, R195, c[0x0][0x1d4], PT ;  /* 0x00007500c3007a0c */ /* 0x000fe20003fa6270 */
[----:B------:R-:W-:Y:S01]  /*5670*/  IMAD R4, R210, 0x6000, R231 ;  /* 0x00006000d2047824 */ /* 0x000fe200078e02e7 */
[----:B------:R-:W-:Y:S02]  /*5680*/  ISETP.GE.AND P1, PT, R212, c[0x0][0x1d4], PT ;  /* 0x00007500d4007a0c */ /* 0x000fe40003f26270 */
[C---:B-----5:R-:W-:Y:S02]  /*5690*/  IADD3 R12, P0, R2.reuse, R29, RZ ;  /* 0x0000001d020c7210 */ /* 0x060fe40007f1e0ff */
[C---:B------:R-:W-:Y:S03]  /*56a0*/  IADD3 R6, P6, R2.reuse, R30, RZ ;  /* 0x0000001e02067210 */ /* 0x040fe60007fde0ff */
[----:B---3--:R-:W-:Y:S01]  /*56b0*/  IMAD.X R13, R5, 0x1, R22, P0 ;  /* 0x00000001050d7824 */ /* 0x008fe200000e0616 */
[----:B------:R-:W-:Y:S01]  /*56c0*/  ISETP.GE.AND P0, PT, R213, c[0x0][0x1d4], PT ;  /* 0x00007500d5007a0c */ /* 0x000fe20003f06270 */
[C---:B------:R-:W-:Y:S01]  /*56d0*/  IMAD.X R7, R5.reuse, 0x1, R23, P6 ;  /* 0x0000000105077824 */ /* 0x040fe200030e0617 */
[----:B------:R-:W-:Y:S02]  /*56e0*/  IADD3 R14, P6, R2, R31, RZ ;  /* 0x0000001f020e7210 */ /* 0x000fe40007fde0ff */
[----:B------:R-:W-:Y:S01]  /*56f0*/  @!PT LDS RZ, [RZ] ;  /* 0x00000000fffff984 */ /* 0x000fe20000000800 */
[----:B------:R-:W-:Y:S01]  /*5700*/  @!PT LDS RZ, [RZ] ;  /* 0x00000000fffff984 */ /* 0x000fe20000000800 */
[----:B------:R3:W-:Y:S03]  /*5710*/  LDGSTS.E.BYPASS.LTC128B.128 [R4], [R12.64], !P5 ;  /* 0x000000000c047fae */ /* 0x0007e6000e901d46 */
[----:B------:R-:W-:Y:S01]  /*5720*/  IMAD.X R15, R5, 0x1, R28, P6 ;  /* 0x00000001050f7824 */ /* 0x000fe200030e061c */
[----:B------:R3:W-:Y:S04]  /*5730*/  LDGSTS.E.BYPASS.LTC128B.128 [R4+0x2000], [R6.64], !P1 ;  /* 0x0200000006047fae */ /* 0x0007e8000c901d46 */
[----:B------:R5:W4:Y:S04]  /*5740*/  SHFL.IDX PT, R5, R20, 0x1, 0x181f ;  /* 0x00381f0014057f89 */ /* 0x000b2800000e0000 */
[----:B------:R2:W-:Y:S04]  /*5750*/  LDGSTS.E.BYPASS.LTC128B.128 [R4+0x4000], [R14.64], !P0 ;  /* 0x040000000e047fae */ /* 0x0005e8000c101d46 */
[----:B------:R3:W1:Y:S01]  /*5760*/  SHFL.IDX PT, R2, R21, 0x1, 0x181f ;  /* 0x00381f0015027f89 */ /* 0x00066200000e0000 */
[----:B----45:R-:W-:Y:S02]  /*5770*/  SEL R20, RZ, 0x10, P5 ;  /* 0x00000010ff147807 */ /* 0x030fe40002800000 */
[----:B--2---:R-:W-:Y:S02]  /*5780*/  SEL R15, RZ, 0x10, P1 ;  /* 0x00000010ff0f7807 */ /* 0x004fe40000800000 */
[----:B------:R-:W-:Y:S02]  /*5790*/  SEL R14, RZ, 0x10, P0 ;  /* 0x00000010ff0e7807 */ /* 0x000fe40000000000 */
.L_x_1312:
[----:B-1-3--:R-:W-:Y:S02]  /*57a0*/  IADD3 R3, -R15, 0x10, RZ ;  /* 0x000000100f037810 */ /* 0x00afe40007ffe1ff */
[----:B------:R-:W-:Y:S02]  /*57b0*/  IADD3 R12, -R20, 0x10, RZ ;  /* 0x00000010140c7810 */ /* 0x000fe40007ffe1ff */
[----:B------:R-:W-:Y:S02]  /*57c0*/  IADD3 R6, -R14, 0x10, RZ ;  /* 0x000000100e067810 */ /* 0x000fe40007ffe1ff */
[----:B------:R-:W-:Y:S02]  /*57d0*/  LOP3.LUT R7, R3, 0xf, RZ, 0xc0, !PT ;  /* 0x0000000f03077812 */ /* 0x000fe400078ec0ff */
[----:B------:R-:W-:Y:S02]  /*57e0*/  LOP3.LUT R12, R12, 0xf, RZ, 0xc0, !PT ;  /* 0x0000000f0c0c7812 */ /* 0x000fe400078ec0ff */
[----:B------:R-:W-:Y:S02]  /*57f0*/  LOP3.LUT R3, R6, 0xf, RZ, 0xc0, !PT ;  /* 0x0000000f06037812 */ /* 0x000fe400078ec0ff */
[-C--:B------:R-:W-:Y:S02]  /*5800*/  IADD3 R6, P6, P5, R7, R2.reuse, R30 ;  /* 0x0000000207067210 */ /* 0x080fe40007dde01e */
[-C--:B------:R-:W-:Y:S02]  /*5810*/  IADD3 R12, P1, P0, R12, R2.reuse, R29 ;  /* 0x000000020c0c7210 */ /* 0x080fe4000783e01d */
        /* <DEDUP_REMOVED lines=13> */
.L_x_1248:
[----:B------:R-:W-:Y:S05]  /*58f0*/  BSYNC B0 ;  /* 0x0000000000007941 */ /* 0x000fea0003800000 */
.L_x_1247:
[----:B------:R-:W0:Y:S01]  /*5900*/  LDGDEPBAR ;  /* 0x00000000000079af */ /* 0x000e220000000000 */
[----:B------:R-:W-:Y:S01]  /*5910*/  WARPSYNC 0xffffffff ;  /* 0xffffffff00007948 */ /* 0x000fe20003800000 */
[C---:B-123--:R-:W-:Y:S01]  /*5920*/  HMMA.16816.F32 R4, R32.reuse, R8, RZ ;  /* 0x000000082004723c */ /* 0x04efe200000018ff */
[----:B------:R-:W-:Y:S03]  /*5930*/  BSSY B0, `(.L_x_1251) ;  /* 0x00002d4000007945 */ /* 0x000fe60003800000 */
[CC--:B------:R-:W-:Y:S02]  /*5940*/  IADD3 R2, R187.reuse, R0.reuse, RZ ;  /* 0x00000000bb027210 */ /* 0x0c0fe40007ffe0ff */
[----:B------:R-:W-:Y:S01]  /*5950*/  LDSM.16.M88.4 R160, [R186] ;  /* 0x00000000baa0783b */ /* 0x000fe20000000200 */
[----:B------:R-:W-:Y:S01]  /*5960*/  IADD3 R180, R187, R125, RZ ;  /* 0x0000007dbbb47210 */ /* 0x000fe20007ffe0ff */
[C---:B------:R-:W-:Y:S01]  /*5970*/  HMMA.16816.F32 R8, R32.reuse, R10, RZ ;  /* 0x0000000a2008723c */ /* 0x040fe200000018ff */
[CC--:B------:R-:W-:Y:S03]  /*5980*/  IADD3 R124, R188.reuse, R0.reuse, RZ ;  /* 0x00000000bc7c7210 */ /* 0x0c0fe60007ffe0ff */
[----:B------:R-:W-:Y:S02]  /*5990*/  IADD3 R3, R188, R0, R187 ;  /* 0x00000000bc037210 */ /* 0x000fe40007ffe0bb */
[----:B------:R-:W1:Y:S01]  /*59a0*/  LDSM.16.M88.4 R164, [R2] ;  /* 0x0000000002a4783b */ /* 0x000e620000000200 */
[----:B------:R-:W-:Y:S01]  /*59b0*/  SHF.L.U32 R211, R201, 0x6, RZ ;  /* 0x00000006c9d37819 */ /* 0x000fe200000006ff */
[C---:B----4-:R-:W-:Y:S06]  /*59c0*/  HMMA.16816.F32 R12, R32.reuse, R16, RZ ;  /* 0x00000010200c723c */ /* 0x050fec00000018ff */
[----:B------:R-:W2:Y:S02]  /*59d0*/  LDSM.16.M88.4 R168, [R2+0x800] ;  /* 0x0008000002a8783b */ /* 0x000ea40000000200 */
[C---:B------:R-:W-:Y:S06]  /*59e0*/  HMMA.16816.F32 R16, R32.reuse, R18, RZ ;  /* 0x000000122010723c */ /* 0x040fec00000018ff */
[----:B------:R-:W3:Y:S02]  /*59f0*/  LDSM.16.M88.4 R172, [R2+0x1000] ;  /* 0x0010000002ac783b */ /* 0x000ee40000000200 */
[C---:B------:R-:W-:Y:S06]  /*5a00*/  HMMA.16816.F32 R20, R32.reuse, R24, RZ ;  /* 0x000000182014723c */ /* 0x040fec00000018ff */
[----:B------:R-:W-:Y:S02]  /*5a10*/  LDSM.16.M88.4 R176, [R180+0x1000] ;  /* 0x00100000b4b0783b */ /* 0x000fe40000000200 */
[C---:B------:R-:W-:Y:S08]  /*5a20*/  HMMA.16816.F32 R24, R32.reuse, R26, RZ ;  /* 0x0000001a2018723c */ /* 0x040ff000000018ff */
[C---:B------:R-:W-:Y:S08]  /*5a30*/  HMMA.16816.F32 R28, R32.reuse, R136, RZ ;  /* 0x00000088201c723c */ /* 0x040ff000000018ff */
[----:B------:R-:W-:Y:S01]  /*5a40*/  HMMA.16816.F32 R32, R32, R138, RZ ;  /* 0x0000008a2020723c */ /* 0x000fe200000018ff */
[----:B------:R-:W4:Y:S07]  /*5a50*/  LDSM.16.M88.4 R136, [R2+0x1800] ;  /* 0x001800000288783b */ /* 0x000f2e0000000200 */
[C---:B------:R-:W-:Y:S08]  /*5a60*/  HMMA.16816.F32 R4, R140.reuse, R144, R4 ;  /* 0x000000908c04723c */ /* 0x040ff00000001804 */
[C---:B------:R-:W-:Y:S01]  /*5a70*/  HMMA.16816.F32 R8, R140.reuse, R146, R8 ;  /* 0x000000928c08723c */ /* 0x040fe20000001808 */
[----:B------:R-:W-:Y:S07]  /*5a80*/  LDSM.16.M88.4 R144, [R185] ;  /* 0x00000000b990783b */ /* 0x000fee0000000200 */
        /* <DEDUP_REMOVED lines=8> */
[----:B------:R-:W4:Y:S07]  /*5b10*/  LDSM.16.M88.4 R140, [R180+0x1800] ;  /* 0x00180000b48c783b */ /* 0x000f2e0000000200 */
[C---:B-1----:R-:W-:Y:S01]  /*5b20*/  HMMA.16816.F32 R4, R160.reuse, R164, R4 ;  /* 0x000000a4a004723c */ /* 0x042fe20000001804 */
[----:B------:R-:W-:Y:S07]  /*5b30*/  LDSM.16.M88.4 R156, [R183+0x4000] ;  /* 0x00400000b79c783b */ /* 0x000fee0000000200 */
[C---:B------:R-:W-:Y:S01]  /*5b40*/  HMMA.16816.F32 R8, R160.reuse, R166, R8 ;  /* 0x000000a6a008723c */ /* 0x040fe20000001808 */
[----:B------:R-:W1:Y:S07]  /*5b50*/  LDSM.16.M88.4 R164, [R0+0x2000] ;  /* 0x0020000000a4783b */ /* 0x000e6e0000000200 */
[C---:B--2---:R-:W-:Y:S08]  /*5b60*/  HMMA.16816.F32 R12, R160.reuse, R168, R12 ;  /* 0x000000a8a00c723c */ /* 0x044ff0000000180c */
[C---:B------:R-:W-:Y:S01]  /*5b70*/  HMMA.16816.F32 R16, R160.reuse, R170, R16 ;  /* 0x000000aaa010723c */ /* 0x040fe20000001810 */
[----:B------:R-:W-:Y:S07]  /*5b80*/  LDSM.16.M88.4 R168, [R2+0x2000] ;  /* 0x0020000002a8783b */ /* 0x000fee0000000200 */
[C---:B---3--:R-:W-:Y:S08]  /*5b90*/  HMMA.16816.F32 R20, R160.reuse, R172, R20 ;  /* 0x000000aca014723c */ /* 0x048ff00000001814 */
[C---:B------:R-:W-:Y:S08]  /*5ba0*/  HMMA.16816.F32 R24, R160.reuse, R174, R24 ;  /* 0x000000aea018723c */ /* 0x040ff00000001818 */
[C---:B----4-:R-:W-:Y:S08]  /*5bb0*/  HMMA.16816.F32 R28, R160.reuse, R136, R28 ;  /* 0x00000088a01c723c */ /* 0x050ff0000000181c */
[----:B------:R-:W-:Y:S01]  /*5bc0*/  HMMA.16816.F32 R32, R160, R138, R32 ;  /* 0x0000008aa020723c */ /* 0x000fe20000001820 */
[----:B------:R-:W2:Y:S07]  /*5bd0*/  LDSM.16.M88.4 R136, [R0+0x2800] ;  /* 0x002800000088783b */ /* 0x000eae0000000200 */
[C---:B-----5:R-:W-:Y:S01]  /*5be0*/  HMMA.16816.F32 R4, R144.reuse, R148, R4 ;  /* 0x000000949004723c */ /* 0x060fe20000001804 */
[----:B------:R-:W-:Y:S07]  /*5bf0*/  LDSM.16.M88.4 R160, [R124+0x2800] ;  /* 0x002800007ca0783b */ /* 0x000fee0000000200 */
[C---:B------:R-:W-:Y:S01]  /*5c00*/  HMMA.16816.F32 R8, R144.reuse, R150, R8 ;  /* 0x000000969008723c */ /* 0x040fe20000001808 */
[----:B------:R-:W3:Y:S07]  /*5c10*/  LDSM.16.M88.4 R148, [R0+0x3000] ;  /* 0x003000000094783b */ /* 0x000eee0000000200 */
[C---:B------:R-:W-:Y:S08]  /*5c20*/  HMMA.16816.F32 R12, R144.reuse, R152, R12 ;  /* 0x00000098900c723c */ /* 0x040ff0000000180c */
[C---:B------:R-:W-:Y:S01]  /*5c30*/  HMMA.16816.F32 R16, R144.reuse, R154, R16 ;  /* 0x0000009a9010723c */ /* 0x040fe20000001810 */
[----:B------:R-:W-:Y:S07]  /*5c40*/  LDSM.16.M88.4 R152, [R125+0x2000] ;  /* 0x002000007d98783b */ /* 0x000fee0000000200 */
[C---:B------:R-:W-:Y:S08]  /*5c50*/  HMMA.16816.F32 R20, R144.reuse, R176, R20 ;  /* 0x000000b09014723c */ /* 0x040ff00000001814 */
[C---:B------:R-:W-:Y:S08]  /*5c60*/  HMMA.16816.F32 R24, R144.reuse, R178, R24 ;  /* 0x000000b29018723c */ /* 0x040ff00000001818 */
[C---:B------:R-:W-:Y:S08]  /*5c70*/  HMMA.16816.F32 R28, R144.reuse, R140, R28 ;  /* 0x0000008c901c723c */ /* 0x040ff0000000181c */
[----:B------:R-:W-:Y:S01]  /*5c80*/  HMMA.16816.F32 R32, R144, R142, R32 ;  /* 0x0000008e9020723c */ /* 0x000fe20000001820 */
[----:B------:R-:W4:Y:S07]  /*5c90*/  LDSM.16.M88.4 R140, [R0+0x3800] ;  /* 0x00380000008c783b */ /* 0x000f2e0000000200 */
[C---:B-1----:R-:W-:Y:S01]  /*5ca0*/  HMMA.16816.F32 R4, R156.reuse, R164, R4 ;  /* 0x000000a49c04723c */ /* 0x042fe20000001804 */
[----:B------:R-:W1:Y:S07]  /*5cb0*/  LDSM.16.M88.4 R144, [R184+0x4000] ;  /* 0x00400000b890783b */ /* 0x000e6e0000000200 */
[C---:B------:R-:W-:Y:S01]  /*5cc0*/  HMMA.16816.F32 R8, R156.reuse, R166, R8 ;  /* 0x000000a69c08723c */ /* 0x040fe20000001808 */
[----:B------:R-:W5:Y:S07]  /*5cd0*/  LDSM.16.M88.4 R164, [R124+0x3000] ;  /* 0x003000007ca4783b */ /* 0x000f6e0000000200 */
        /* <DEDUP_REMOVED lines=8> */
[----:B------:R-:W4:Y:S07]  /*5d60*/  LDSM.16.M88.4 R140, [R2+0x2800] ;  /* 0x00280000028c783b */ /* 0x000f2e0000000200 */
[C---:B-1----:R-:W-:Y:S01]  /*5d70*/  HMMA.16816.F32 R4, R144.reuse, R152, R4 ;  /* 0x000000989004723c */ /* 0x042fe20000001804 */
[----:B------:R-:W-:Y:S07]  /*5d80*/  LDSM.16.M88.4 R156, [R2+0x3800] ;  /* 0x00380000029c783b */ /* 0x000fee0000000200 */
[C---:B------:R-:W-:Y:S01]  /*5d90*/  HMMA.16816.F32 R8, R144.reuse, R154, R8 ;  /* 0x0000009a9008723c */ /* 0x040fe20000001808 */
[----:B------:R-:W1:Y:S07]  /*5da0*/  LDSM.16.M88.4 R152, [R2+0x3000] ;  /* 0x003000000298783b */ /* 0x000e6e0000000200 */
[C---:B------:R-:W-:Y:S08]  /*5db0*/  HMMA.16816.F32 R12, R144.reuse, R160, R12 ;  /* 0x000000a0900c723c */ /* 0x040ff0000000180c */
[C---:B------:R-:W-:Y:S01]  /*5dc0*/  HMMA.16816.F32 R16, R144.reuse, R162, R16 ;  /* 0x000000a29010723c */ /* 0x040fe20000001810 */
[----:B------:R-:W-:Y:S07]  /*5dd0*/  LDSM.16.M88.4 R160, [R185+0x4000] ;  /* 0x00400000b9a0783b */ /* 0x000fee0000000200 */
[C---:B-----5:R-:W-:Y:S08]  /*5de0*/  HMMA.16816.F32 R20, R144.reuse, R164, R20 ;  /* 0x000000a49014723c */ /* 0x060ff00000001814 */
[C---:B------:R-:W-:Y:S01]  /*5df0*/  HMMA.16816.F32 R24, R144.reuse, R166, R24 ;  /* 0x000000a69018723c */ /* 0x040fe20000001818 */
[----:B------:R-:W5:Y:S07]  /*5e00*/  LDSM.16.M88.4 R164, [R180+0x2000] ;  /* 0x00200000b4a4783b */ /* 0x000f6e0000000200 */
[C---:B--2---:R-:W-:Y:S08]  /*5e10*/  HMMA.16816.F32 R28, R144.reuse, R136, R28 ;  /* 0x00000088901c723c */ /* 0x044ff0000000181c */
[----:B------:R-:W-:Y:S01]  /*5e20*/  HMMA.16816.F32 R32, R144, R138, R32 ;  /* 0x0000008a9020723c */ /* 0x000fe20000001820 */
[----:B------:R-:W2:Y:S07]  /*5e30*/  LDSM.16.M88.4 R136, [R3+0x2800] ;  /* 0x002800000388783b */ /* 0x000eae0000000200 */
[C---:B---3--:R-:W-:Y:S01]  /*5e40*/  HMMA.16816.F32 R4, R148.reuse, R168, R4 ;  /* 0x000000a89404723c */ /* 0x048fe20000001804 */
[----:B------:R-:W-:Y:S07]  /*5e50*/  LDSM.16.M88.4 R144, [R3+0x3800] ;  /* 0x003800000390783b */ /* 0x000fee0000000200 */
[C---:B------:R-:W-:Y:S01]  /*5e60*/  HMMA.16816.F32 R8, R148.reuse, R170, R8 ;  /* 0x000000aa9408723c */ /* 0x040fe20000001808 */
[----:B------:R3:W-:Y:S07]  /*5e70*/  LDSM.16.M88.4 R168, [R125+0x4000] ;  /* 0x004000007da8783b */ /* 0x0007ee0000000200 */
[C---:B----4-:R-:W-:Y:S08]  /*5e80*/  HMMA.16816.F32 R12, R148.reuse, R140, R12 ;  /* 0x0000008c940c723c */ /* 0x050ff0000000180c */
[C---:B------:R-:W-:Y:S01]  /*5e90*/  HMMA.16816.F32 R16, R148.reuse, R142, R16 ;  /* 0x0000008e9410723c */ /* 0x040fe20000001810 */
[----:B------:R-:W4:Y:S07]  /*5ea0*/  LDSM.16.M88.4 R140, [R3+0x3000] ;  /* 0x00300000038c783b */ /* 0x000f2e0000000200 */
[C---:B-1----:R-:W-:Y:S01]  /*5eb0*/  HMMA.16816.F32 R20, R148.reuse, R152, R20 ;  /* 0x000000989414723c */ /* 0x042fe20000001814 */
[----:B---3--:R-:W-:Y:S07]  /*5ec0*/  MOV R125, c[0x0][0x2ac] ;  /* 0x0000ab00007d7a02 */ /* 0x008fee0000000f00 */
[C---:B------:R-:W-:Y:S01]  /*5ed0*/  HMMA.16816.F32 R24, R148.reuse, R154, R24 ;  /* 0x0000009a9418723c */ /* 0x040fe20000001818 */
[----:B------:R-:W-:Y:S07]  /*5ee0*/  LDSM.16.M88.4 R152, [R0+0x4000] ;  /* 0x004000000098783b */ /* 0x000fee0000000200 */
[C---:B------:R-:W-:Y:S08]  /*5ef0*/  HMMA.16816.F32 R28, R148.reuse, R156, R28 ;  /* 0x0000009c941c723c */ /* 0x040ff0000000181c */
[----:B------:R-:W-:Y:S01]  /*5f00*/  HMMA.16816.F32 R32, R148, R158, R32 ;  /* 0x0000009e9420723c */ /* 0x000fe20000001820 */
[----:B------:R-:W1:Y:S07]  /*5f10*/  LDSM.16.M88.4 R148, [R183+0x8000] ;  /* 0x00800000b794783b */ /* 0x000e6e0000000200 */
[C---:B-----5:R-:W-:Y:S01]  /*5f20*/  HMMA.16816.F32 R4, R160.reuse, R164, R4 ;  /* 0x000000a4a004723c */ /* 0x060fe20000001804 */
[----:B------:R-:W3:Y:S07]  /*5f30*/  LDSM.16.M88.4 R156, [R0+0x4800] ;  /* 0x00480000009c783b */ /* 0x000eee0000000200 */
[C---:B------:R-:W-:Y:S01]  /*5f40*/  HMMA.16816.F32 R8, R160.reuse, R166, R8 ;  /* 0x000000a6a008723c */ /* 0x040fe20000001808 */
[----:B------:R-:W5:Y:S07]  /*5f50*/  LDSM.16.M88.4 R164, [R0+0x5000] ;  /* 0x0050000000a4783b */ /* 0x000f6e0000000200 */
[C---:B--2---:R-:W-:Y:S08]  /*5f60*/  HMMA.16816.F32 R12, R160.reuse, R136, R12 ;  /* 0x00000088a00c723c */ /* 0x044ff0000000180c */
[C---:B------:R-:W-:Y:S01]  /*5f70*/  HMMA.16816.F32 R16, R160.reuse, R138, R16 ;  /* 0x0000008aa010723c */ /* 0x040fe20000001810 */
[----:B------:R2:W3:Y:S07]  /*5f80*/  LDSM.16.M88.4 R136, [R0+0x5800] ;  /* 0x005800000088783b */ /* 0x0004ee0000000200 */
[C---:B----4-:R-:W-:Y:S08]  /*5f90*/  HMMA.16816.F32 R20, R160.reuse, R140, R20 ;  /* 0x0000008ca014723c */ /* 0x050ff00000001814 */
[C---:B------:R-:W-:Y:S01]  /*5fa0*/  HMMA.16816.F32 R24, R160.reuse, R142, R24 ;  /* 0x0000008ea018723c */ /* 0x040fe20000001818 */
[----:B------:R-:W4:Y:S07]  /*5fb0*/  LDSM.16.M88.4 R140, [R184+0x8000] ;  /* 0x00800000b88c783b */ /* 0x000f2e0000000200 */
[C---:B------:R-:W-:Y:S04]  /*5fc0*/  HMMA.16816.F32 R28, R160.reuse, R144, R28 ;  /* 0x00000090a01c723c */ /* 0x040fe8000000181c */
[----:B--2---:R-:W-:Y:S04]  /*5fd0*/  MOV R0, R217 ;  /* 0x000000d900007202 */ /* 0x004fe80000000f00 */
[----:B------:R-:W-:Y:S01]  /*5fe0*/  HMMA.16816.F32 R32, R160, R146, R32 ;  /* 0x00000092a020723c */ /* 0x000fe20000001820 */
[----:B------:R-:W2:Y:S07]  /*5ff0*/  LDSM.16.M88.4 R144, [R124+0x4800] ;  /* 0x004800007c90783b */ /* 0x000eae0000000200 */
[C---:B-1----:R-:W-:Y:S01]  /*6000*/  HMMA.16816.F32 R4, R148.reuse, R152, R4 ;  /* 0x000000989404723c */ /* 0x042fe20000001804 */
[----:B------:R-:W-:Y:S07]  /*6010*/  LDSM.16.M88.4 R160, [R2+0x4800] ;  /* 0x0048000002a0783b */ /* 0x000fee0000000200 */
[C---:B------:R-:W-:Y:S01]  /*6020*/  HMMA.16816.F32 R8, R148.reuse, R154, R8 ;  /* 0x0000009a9408723c */ /* 0x040fe20000001808 */
[----:B------:R-:W1:Y:S07]  /*6030*/  LDSM.16.M88.4 R152, [R124+0x5000] ;  /* 0x005000007c98783b */ /* 0x000e6e0000000200 */
[C---:B---3--:R-:W-:Y:S08]  /*6040*/  HMMA.16816.F32 R12, R148.reuse, R156, R12 ;  /* 0x0000009c940c723c */ /* 0x048ff0000000180c */
[C---:B------:R-:W-:Y:S01]  /*6050*/  HMMA.16816.F32 R16, R148.reuse, R158, R16 ;  /* 0x0000009e9410723c */ /* 0x040fe20000001810 */
[----:B------:R-:W3:Y:S07]  /*6060*/  LDSM.16.M88.4 R156, [R124+0x5800] ;  /* 0x005800007c9c783b */ /* 0x000eee0000000200 */
[C---:B-----5:R-:W-:Y:S08]  /*6070*/  HMMA.16816.F32 R20, R148.reuse, R164, R20 ;  /* 0x000000a49414723c */ /* 0x060ff00000001814 */
[C---:B------:R-:W-:Y:S01]  /*6080*/  HMMA.16816.F32 R24, R148.reuse, R166, R24 ;  /* 0x000000a69418723c */ /* 0x040fe20000001818 */
[----:B------:R-:W-:Y:S07]  /*6090*/  LDSM.16.M88.4 R164, [R2+0x5000] ;  /* 0x0050000002a4783b */ /* 0x000fee0000000200 */
[C---:B------:R-:W-:Y:S08]  /*60a0*/  HMMA.16816.F32 R28, R148.reuse, R136, R28 ;  /* 0x00000088941c723c */ /* 0x040ff0000000181c */
[----:B------:R-:W-:Y:S01]  /*60b0*/  HMMA.16816.F32 R32, R148, R138, R32 ;  /* 0x0000008a9420723c */ /* 0x000fe20000001820 */
[----:B------:R-:W-:Y:S07]  /*60c0*/  LDSM.16.M88.4 R136, [R186+0x8000] ;  /* 0x00800000ba88783b */ /* 0x000fee0000000200 */
[C---:B----4-:R-:W-:Y:S01]  /*60d0*/  HMMA.16816.F32 R4, R140.reuse, R168, R4 ;  /* 0x000000a88c04723c */ /* 0x050fe20000001804 */
[----:B------:R-:W4:Y:S07]  /*60e0*/  LDSM.16.M88.4 R148, [R2+0x4000] ;  /* 0x004000000294783b */ /* 0x000f2e0000000200 */
[C---:B------:R-:W-:Y:S01]  /*60f0*/  HMMA.16816.F32 R8, R140.reuse, R170, R8 ;  /* 0x000000aa8c08723c */ /* 0x040fe20000001808 */
[----:B------:R-:W-:Y:S07]  /*6100*/  LDSM.16.M88.4 R168, [R180+0x4000] ;  /* 0x00400000b4a8783b */ /* 0x000fee0000000200 */
[C---:B--2---:R-:W-:Y:S08]  /*6110*/  HMMA.16816.F32 R12, R140.reuse, R144, R12 ;  /* 0x000000908c0c723c */ /* 0x044ff0000000180c */
[C---:B------:R-:W-:Y:S01]  /*6120*/  HMMA.16816.F32 R16, R140.reuse, R146, R16 ;  /* 0x000000928c10723c */ /* 0x040fe20000001810 */
[----:B------:R2:W5:Y:S07]  /*6130*/  LDSM.16.M88.4 R144, [R2+0x5800] ;  /* 0x005800000290783b */ /* 0x00056e0000000200 */
[C---:B-1----:R-:W-:Y:S08]  /*6140*/  HMMA.16816.F32 R20, R140.reuse, R152, R20 ;  /* 0x000000988c14723c */ /* 0x042ff00000001814 */
[C---:B------:R-:W-:Y:S01]  /*6150*/  HMMA.16816.F32 R24, R140.reuse, R154, R24 ;  /* 0x0000009a8c18723c */ /* 0x040fe20000001818 */
[----:B------:R-:W-:Y:S07]  /*6160*/  LDSM.16.M88.4 R152, [R185+0x8000] ;  /* 0x00800000b998783b */ /* 0x000fee0000000200 */
[C---:B---3--:R-:W-:Y:S04]  /*6170*/  HMMA.16816.F32 R28, R140.reuse, R156, R28 ;  /* 0x0000009c8c1c723c */ /* 0x048fe8000000181c */
[----:B--2---:R-:W-:Y:S03]  /*6180*/  @P4 IMAD.HI.U32 R2, R217, c[0x0][0x2c8], RZ ;  /* 0x0000b200d9024a27 */ /* 0x004fe600078e00ff */
[----:B------:R-:W-:Y:S01]  /*6190*/  IADD3 R156, R191, R181, RZ ;  /* 0x000000b5bf9c7210 */ /* 0x000fe20007ffe0ff */
[----:B------:R-:W-:Y:S01]  /*61a0*/  HMMA.16816.F32 R32, R140, R158, R32 ;  /* 0x0000009e8c20723c */ /* 0x000fe20000001820 */
[----:B------:R-:W-:Y:S03]  /*61b0*/  LDSM.16.M88.4 R140, [R3+0x4800] ;  /* 0x00480000038c783b */ /* 0x000fe60000000200 */
[----:B------:R-:W-:Y:S04]  /*61c0*/  @P4 SHF.R.U32.HI R0, RZ, c[0x0][0x2cc], R2 ;  /* 0x0000b300ff004a19 */ /* 0x000fe80000011602 */
[C---:B----4-:R-:W-:Y:S01]  /*61d0*/  HMMA.16816.F32 R4, R136.reuse, R148, R4 ;  /* 0x000000948804723c */ /* 0x050fe20000001804 */
[----:B------:R-:W1:Y:S07]  /*61e0*/  SHFL.IDX PT, R2, R0, RZ, 0x1c1f ;  /* 0x001c1fff00027589 */ /* 0x000e6e00000e0000 */
[C---:B------:R-:W-:Y:S01]  /*61f0*/  HMMA.16816.F32 R8, R136.reuse, R150, R8 ;  /* 0x000000968808723c */ /* 0x040fe20000001808 */
[----:B------:R2:W3:Y:S07]  /*6200*/  SHFL.IDX PT, R124, R0, 0x1, 0x1c1f ;  /* 0x003c1f00007c7f89 */ /* 0x0004ee00000e0000 */
[C---:B------:R-:W-:Y:S08]  /*6210*/  HMMA.16816.F32 R12, R136.reuse, R160, R12 ;  /* 0x000000a0880c723c */ /* 0x040ff0000000180c */
[C---:B------:R-:W-:Y:S08]  /*6220*/  HMMA.16816.F32 R16, R136.reuse, R162, R16 ;  /* 0x000000a28810723c */ /* 0x040ff00000001810 */
[C---:B------:R-:W-:Y:S04]  /*6230*/  HMMA.16816.F32 R20, R136.reuse, R164, R20 ;  /* 0x000000a48814723c */ /* 0x040fe80000001814 */
[----:B--2---:R-:W-:Y:S04]  /*6240*/  IADD3 R0, -R251, 0x1, -R211 ;  /* 0x00000001fb007810 */ /* 0x004fe80007ffe9d3 */
[C---:B------:R-:W-:Y:S04]  /*6250*/  HMMA.16816.F32 R24, R136.reuse, R166, R24 ;  /* 0x000000a68818723c */ /* 0x040fe80000001818 */
[----:B------:R-:W-:Y:S04]  /*6260*/  IMAD R0, R125, c[0x0][0x1d0], R0 ;  /* 0x000074007d007a24 */ /* 0x000fe800078e0200 */
[C---:B-----5:R-:W-:Y:S04]  /*6270*/  HMMA.16816.F32 R28, R136.reuse, R144, R28 ;  /* 0x00000090881c723c */ /* 0x060fe8000000181c */
[----:B------:R-:W-:Y:S04]  /*6280*/  IADD3 R0, R0, -c[0x0][0x168], RZ ;  /* 0x80005a0000007a10 */ /* 0x000fe80007ffe0ff */
[----:B------:R-:W-:Y:S01]  /*6290*/  HMMA.16816.F32 R32, R136, R146, R32 ;  /* 0x000000928820723c */ /* 0x000fe20000001820 */
[----:B------:R-:W2:Y:S03]  /*62a0*/  LDSM.16.M88.4 R136, [R3+0x5000] ;  /* 0x005000000388783b */ /* 0x000ea60000000200 */
[C---:B-1----:R-:W-:Y:S02]  /*62b0*/  IADD3 R2, R0.reuse, R2, RZ ;  /* 0x0000000200027210 */ /* 0x042fe40007ffe0ff */
[----:B---3--:R-:W-:Y:S02]  /*62c0*/  IADD3 R0, R0, R124, RZ ;  /* 0x0000007c00007210 */ /* 0x008fe40007ffe0ff */
[C---:B------:R-:W-:Y:S01]  /*62d0*/  HMMA.16816.F32 R4, R152.reuse, R168, R4 ;  /* 0x000000a89804723c */ /* 0x040fe20000001804 */
[----:B------:R1:W3:Y:S01]  /*62e0*/  LDSM.16.M88.4 R144, [R3+0x5800] ;  /* 0x005800000390783b */ /* 0x0002e20000000200 */
[----:B------:R-:W-:Y:S07]  /*62f0*/  DEPBAR.LE SB0, 0x2 ;  /* 0x000080800000791a */ /* 0x000fee0000000000 */
[----:B------:R-:W-:Y:S01]  /*6300*/  BAR.SYNC.DEFER_BLOCKING 0x0 ;  /* 0x0000000000007b1d */ /* 0x000fe20000010000 */
[C---:B------:R-:W-:Y:S05]  /*6310*/  HMMA.16816.F32 R8, R152.reuse, R170, R8 ;  /* 0x000000aa9808723c */ /* 0x040fea0000001808 */
[C---:B------:R-:W-:Y:S02]  /*6320*/  ISETP.GT.AND P6, PT, R2.reuse, RZ, PT ;  /* 0x000000ff0200720c */ /* 0x040fe40003fc4270 */
[----:B------:R-:W-:Y:S01]  /*6330*/  ISETP.GT.AND P5, PT, R2, 0x1, PT ;  /* 0x000000010200780c */ /* 0x000fe20003fa4270 */
[C---:B------:R-:W-:Y:S03]  /*6340*/  HMMA.16816.F32 R12, R152.reuse, R140, R12 ;  /* 0x0000008c980c723c */ /* 0x040fe6000000180c */
[C---:B------:R-:W-:Y:S02]  /*6350*/  ISETP.GT.AND P1, PT, R0.reuse, RZ, PT ;  /* 0x000000ff0000720c */ /* 0x040fe40003f24270 */
[----:B------:R-:W-:Y:S02]  /*6360*/  ISETP.GT.AND P0, PT, R0, 0x1, PT ;  /* 0x000000010000780c */ /* 0x000fe40003f04270 */
[----:B------:R-:W-:Y:S01]  /*6370*/  FSEL R4, R4, -INF , P6 ;  /* 0xff80000004047808 */ /* 0x000fe20003000000 */
[C---:B------:R-:W-:Y:S03]  /*6380*/  HMMA.16816.F32 R16, R152.reuse, R142, R16 ;  /* 0x0000008e9810723c */ /* 0x040fe60000001810 */
[----:B------:R-:W-:Y:S02]  /*6390*/  ISETP.GT.AND P6, PT, R2, 0x8, PT ;  /* 0x000000080200780c */ /* 0x000fe40003fc4270 */
[----:B------:R-:W-:Y:S02]  /*63a0*/  FSEL R5, R5, -INF , P5 ;  /* 0xff80000005057808 */ /* 0x000fe40002800000 */
[----:B-1----:R-:W-:Y:S01]  /*63b0*/  FMNMX.FTZ R3, R4, R126, !PT ;  /* 0x0000007e04037209 */ /* 0x002fe20007810000 */
[C---:B--2---:R-:W-:Y:S03]  /*63c0*/  HMMA.16816.F32 R20, R152.reuse, R136, R20 ;  /* 0x000000889814723c */ /* 0x044fe60000001814 */
[----:B------:R-:W-:Y:S02]  /*63d0*/  ISETP.GT.AND P5, PT, R2, 0x9, PT ;  /* 0x000000090200780c */ /* 0x000fe40003fa4270 */
[----:B------:R-:W-:Y:S02]  /*63e0*/  FSEL R8, R8, -INF , P6 ;  /* 0xff80000008087808 */ /* 0x000fe40003000000 */
[----:B------:R-:W-:Y:S01]  /*63f0*/  FMNMX.FTZ R3, R5, R3, !PT ;  /* 0x0000000305037209 */ /* 0x000fe20007810000 */
[C---:B------:R-:W-:Y:S03]  /*6400*/  HMMA.16816.F32 R24, R152.reuse, R138, R24 ;  /* 0x0000008a9818723c */ /* 0x040fe60000001818 */
[----:B------:R-:W-:Y:S02]  /*6410*/  ISETP.GT.AND P6, PT, R2, 0x10, PT ;  /* 0x000000100200780c */ /* 0x000fe40003fc4270 */
[----:B------:R-:W-:Y:S02]  /*6420*/  FSEL R9, R9, -INF , P5 ;  /* 0xff80000009097808 */ /* 0x000fe40002800000 */
[----:B------:R-:W-:Y:S01]  /*6430*/  FMNMX.FTZ R3, R8, R3, !PT ;  /* 0x0000000308037209 */ /* 0x000fe20007810000 */
[C---:B---3--:R-:W-:Y:S03]  /*6440*/  HMMA.16816.F32 R28, R152.reuse, R144, R28 ;  /* 0x00000090981c723c */ /* 0x048fe6000000181c */
[----:B------:R-:W-:Y:S02]  /*6450*/  ISETP.GT.AND P5, PT, R2, 0x11, PT ;  /* 0x000000110200780c */ /* 0x000fe40003fa4270 */
[----:B------:R-:W-:Y:S02]  /*6460*/  FSEL R140, R12, -INF , P6 ;  /* 0xff8000000c8c7808 */ /* 0x000fe40003000000 */
[----:B------:R-:W-:Y:S01]  /*6470*/  FSEL R6, R6, -INF , P1 ;  /* 0xff80000006067808 */ /* 0x000fe20000800000 */
[----:B------:R-:W-:Y:S03]  /*6480*/  HMMA.16816.F32 R32, R152, R146, R32 ;  /* 0x000000929820723c */ /* 0x000fe60000001820 */
[----:B------:R-:W-:Y:S02]  /*6490*/  ISETP.GT.AND P1, PT, R0, 0x8, PT ;  /* 0x000000080000780c */ /* 0x000fe40003f24270 */
[----:B------:R-:W-:Y:S02]  /*64a0*/  FMNMX.FTZ R3, R9, R3, !PT ;  /* 0x0000000309037209 */ /* 0x000fe40007810000 */
[----:B------:R-:W-:Y:S02]  /*64b0*/  FSEL R7, R7, -INF , P0 ;  /* 0xff80000007077808 */ /* 0x000fe40000000000 */
[----:B------:R-:W-:Y:S02]  /*64c0*/  FMNMX.FTZ R125, R140, R3, !PT ;  /* 0x000000038c7d7209 */ /* 0x000fe40007810000 */
[----:B------:R-:W-:Y:S02]  /*64d0*/  ISETP.GT.AND P6, PT, R2, 0x18, PT ;  /* 0x000000180200780c */ /* 0x000fe40003fc4270 */
[----:B------:R-:W-:Y:S02]  /*64e0*/  FMNMX.FTZ R3, R6, R127, !PT ;  /* 0x0000007f06037209 */ /* 0x000fe40007810000 */
[----:B------:R-:W-:Y:S02]  /*64f0*/  FSEL R141, R13, -INF , P5 ;  /* 0xff8000000d8d7808 */ /* 0x000fe40002800000 */
[----:B------:R-:W-:Y:S02]  /*6500*/  FSEL R10, R10, -INF , P1 ;  /* 0xff8000000a0a7808 */ /* 0x000fe40000800000 */
[C---:B------:R-:W-:Y:S02]  /*6510*/  ISETP.GT.AND P1, PT, R0.reuse, 0x10, PT ;  /* 0x000000100000780c */ /* 0x040fe40003f24270 */
[----:B------:R-:W-:Y:S02]  /*6520*/  ISETP.GT.AND P0, PT, R0, 0x9, PT ;  /* 0x000000090000780c */ /* 0x000fe40003f04270 */
[----:B------:R-:W-:Y:S02]  /*6530*/  FMNMX.FTZ R3, R7, R3, !PT ;  /* 0x0000000307037209 */ /* 0x000fe40007810000 */
[----:B------:R-:W-:Y:S02]  /*6540*/  FSEL R142, R14, -INF , P1 ;  /* 0xff8000000e8e7808 */ /* 0x000fe40000800000 */
[----:B------:R-:W-:Y:S02]  /*6550*/  FSEL R148, R16, -INF , P6 ;  /* 0xff80000010947808 */ /* 0x000fe40003000000 */
[----:B------:R-:W-:Y:S02]  /*6560*/  FMNMX.FTZ R125, R141, R125, !PT ;  /* 0x0000007d8d7d7209 */ /* 0x000fe40007810000 */
[----:B------:R-:W-:Y:S02]  /*6570*/  FSEL R11, R11, -INF , P0 ;  /* 0xff8000000b0b7808 */ /* 0x000fe40000000000 */
[----:B------:R-:W-:Y:S02]  /*6580*/  ISETP.GT.AND P0, PT, R0, 0x11, PT ;  /* 0x000000110000780c */ /* 0x000fe40003f04270 */
[----:B------:R-:W-:Y:S02]  /*6590*/  ISETP.GT.AND P5, PT, R2, 0x19, PT ;  /* 0x000000190200780c */ /* 0x000fe40003fa4270 */
[----:B------:R-:W-:Y:S02]  /*65a0*/  ISETP.GT.AND P1, PT, R0, 0x18, PT ;  /* 0x000000180000780c */ /* 0x000fe40003f24270 */
[----:B------:R-:W-:Y:S02]  /*65b0*/  FMNMX.FTZ R3, R10, R3, !PT ;  /* 0x000000030a037209 */ /* 0x000fe40007810000 */
[----:B------:R-:W-:Y:S02]  /*65c0*/  FSEL R143, R15, -INF , P0 ;  /* 0xff8000000f8f7808 */ /* 0x000fe40000000000 */
[----:B------:R-:W-:Y:S01]  /*65d0*/  FSEL R149, R17, -INF , P5 ;  /* 0xff80000011957808 */ /* 0x000fe20002800000 */
[----:B------:R-:W-:Y:S01]  /*65e0*/  LDSM.16.MT88.4 R12, [R156] ;  /* 0x000000009c0c783b */ /* 0x000fe20000004200 */
[----:B------:R-:W-:Y:S02]  /*65f0*/  FSEL R150, R18, -INF , P1 ;  /* 0xff80000012967808 */ /* 0x000fe40000800000 */
[----:B------:R-:W-:Y:S02]  /*6600*/  FMNMX.FTZ R125, R148, R125, !PT ;  /* 0x0000007d947d7209 */ /* 0x000fe40007810000 */
[----:B------:R-:W-:Y:S02]  /*6610*/  ISETP.GT.AND P0, PT, R0, 0x19, PT ;  /* 0x000000190000780c */ /* 0x000fe40003f04270 */
[----:B------:R-:W-:Y:S02]  /*6620*/  ISETP.GT.AND P1, PT, R2, 0x20, PT ;  /* 0x000000200200780c */ /* 0x000fe40003f24270 */
[----:B------:R-:W-:Y:S02]  /*6630*/  FMNMX.FTZ R3, R11, R3, !PT ;  /* 0x000000030b037209 */ /* 0x000fe40007810000 */
[----:B------:R-:W-:Y:S02]  /*6640*/  FSEL R151, R19, -INF , P0 ;  /* 0xff80000013977808 */ /* 0x000fe40000000000 */
[----:B------:R-:W-:Y:S02]  /*6650*/  FSEL R146, R20, -INF , P1 ;  /* 0xff80000014927808 */ /* 0x000fe40000800000 */
[----:B------:R-:W-:Y:S02]  /*6660*/  FMNMX.FTZ R125, R149, R125, !PT ;  /* 0x0000007d957d7209 */ /* 0x000fe40007810000 */
[----:B------:R-:W-:Y:S02]  /*6670*/  ISETP.GT.AND P0, PT, R2, 0x21, PT ;  /* 0x000000210200780c */ /* 0x000fe40003f04270 */
[----:B------:R-:W-:Y:S02]  /*6680*/  FMNMX.FTZ R3, R142, R3, !PT ;  /* 0x000000038e037209 */ /* 0x000fe40007810000 */
[----:B------:R-:W-:Y:S02]  /*6690*/  ISETP.GT.AND P6, PT, R0, 0x20, PT ;  /* 0x000000200000780c */ /* 0x000fe40003fc4270 */
[C---:B------:R-:W-:Y:S02]  /*66a0*/  ISETP.GT.AND P5, PT, R2.reuse, 0x28, PT ;  /* 0x000000280200780c */ /* 0x040fe40003fa4270 */
[----:B------:R-:W-:Y:S02]  /*66b0*/  ISETP.GT.AND P1, PT, R2, 0x29, PT ;  /* 0x000000290200780c */ /* 0x000fe40003f24270 */
[----:B------:R-:W-:Y:S02]  /*66c0*/  FSEL R152, R21, -INF , P0 ;  /* 0xff80000015987808 */ /* 0x000fe40000000000 */
[----:B------:R-:W-:Y:S02]  /*66d0*/  FMNMX.FTZ R125, R146, R125, !PT ;  /* 0x0000007d927d7209 */ /* 0x000fe40007810000 */
[----:B------:R-:W-:Y:S02]  /*66e0*/  FSEL R153, R22, -INF , P6 ;  /* 0xff80000016997808 */ /* 0x000fe40003000000 */
[----:B------:R-:W-:Y:S02]  /*66f0*/  FSEL R155, R24, -INF , P5 ;  /* 0xff800000189b7808 */ /* 0x000fe40002800000 */
[----:B------:R-:W-:Y:S02]  /*6700*/  FSEL R157, R25, -INF , P1 ;  /* 0xff800000199d7808 */ /* 0x000fe40000800000 */
[C---:B------:R-:W-:Y:S02]  /*6710*/  ISETP.GT.AND P0, PT, R2.reuse, 0x30, PT ;  /* 0x000000300200780c */ /* 0x040fe40003f04270 */
[C---:B------:R-:W-:Y:S02]  /*6720*/  ISETP.GT.AND P6, PT, R2.reuse, 0x31, PT ;  /* 0x000000310200780c */ /* 0x040fe40003fc4270 */
[C---:B------:R-:W-:Y:S02]  /*6730*/  ISETP.GT.AND P5, PT, R2.reuse, 0x38, PT ;  /* 0x000000380200780c */ /* 0x040fe40003fa4270 */
[----:B------:R-:W-:Y:S02]  /*6740*/  ISETP.GT.AND P1, PT, R2, 0x39, PT ;  /* 0x000000390200780c */ /* 0x000fe40003f24270 */
[----:B------:R-:W-:Y:S02]  /*6750*/  FMNMX.FTZ R2, R143, R3, !PT ;  /* 0x000000038f027209 */ /* 0x000fe40007810000 */
[----:B------:R-:W-:Y:S02]  /*6760*/  FMNMX.FTZ R125, R152, R125, !PT ;  /* 0x0000007d987d7209 */ /* 0x000fe40007810000 */
[----:B------:R-:W-:Y:S02]  /*6770*/  FMNMX.FTZ R2, R150, R2, !PT ;  /* 0x0000000296027209 */ /* 0x000fe40007810000 */
[----:B------:R-:W-:Y:S02]  /*6780*/  FMNMX.FTZ R125, R155, R125, !PT ;  /* 0x0000007d9b7d7209 */ /* 0x000fe40007810000 */
[----:B------:R-:W-:Y:S02]  /*6790*/  FSEL R160, R28, -INF , P0 ;  /* 0xff8000001ca07808 */ /* 0x000fe40000000000 */
[----:B------:R-:W-:Y:S02]  /*67a0*/  FMNMX.FTZ R2, R151, R2, !PT ;  /* 0x0000000297027209 */ /* 0x000fe40007810000 */
[C---:B------:R-:W-:Y:S02]  /*67b0*/  ISETP.GT.AND P0, PT, R0.reuse, 0x21, PT ;  /* 0x000000210000780c */ /* 0x040fe40003f04270 */
[----:B------:R-:W-:Y:S02]  /*67c0*/  FMNMX.FTZ R125, R157, R125, !PT ;  /* 0x0000007d9d7d7209 */ /* 0x000fe40007810000 */
[----:B------:R-:W-:Y:S02]  /*67d0*/  FSEL R147, R23, -INF , P0 ;  /* 0xff80000017937808 */ /* 0x000fe40000000000 */
[----:B------:R-:W-:Y:S02]  /*67e0*/  FMNMX.FTZ R2, R153, R2, !PT ;  /* 0x0000000299027209 */ /* 0x000fe40007810000 */
[----:B------:R-:W-:Y:S02]  /*67f0*/  ISETP.GT.AND P0, PT, R0, 0x28, PT ;  /* 0x000000280000780c */ /* 0x000fe40003f04270 */
[----:B------:R-:W-:Y:S02]  /*6800*/  FSEL R161, R29, -INF , P6 ;  /* 0xff8000001da17808 */ /* 0x000fe40003000000 */
[----:B------:R-:W-:Y:S02]  /*6810*/  FMNMX.FTZ R125, R160, R125, !PT ;  /* 0x0000007da07d7209 */ /* 0x000fe40007810000 */
[----:B------:R-:W-:Y:S02]  /*6820*/  FSEL R154, R26, -INF , P0 ;  /* 0xff8000001a9a7808 */ /* 0x000fe40000000000 */
[----:B------:R-:W-:Y:S02]  /*6830*/  FMNMX.FTZ R2, R147, R2, !PT ;  /* 0x0000000293027209 */ /* 0x000fe40007810000 */
[----:B------:R-:W-:Y:S02]  /*6840*/  FSEL R199, R33, -INF , P1 ;  /* 0xff80000021c77808 */ /* 0x000fe40000800000 */
[----:B------:R-:W-:Y:S02]  /*6850*/  ISETP.GT.AND P1, PT, R0, 0x29, PT ;  /* 0x000000290000780c */ /* 0x000fe40003f24270 */
[----:B------:R-:W-:Y:S02]  /*6860*/  FSEL R163, R32, -INF , P5 ;  /* 0xff80000020a37808 */ /* 0x000fe40002800000 */
[----:B------:R-:W-:Y:S02]  /*6870*/  FMNMX.FTZ R125, R161, R125, !PT ;  /* 0x0000007da17d7209 */ /* 0x000fe40007810000 */
[----:B------:R-:W-:Y:S02]  /*6880*/  FSEL R158, R27, -INF , P1 ;  /* 0xff8000001b9e7808 */ /* 0x000fe40000800000 */
[----:B------:R-:W-:Y:S02]  /*6890*/  FMNMX.FTZ R2, R154, R2, !PT ;  /* 0x000000029a027209 */ /* 0x000fe40007810000 */
[----:B------:R-:W-:Y:S02]  /*68a0*/  ISETP.GT.AND P1, PT, R0, 0x30, PT ;  /* 0x000000300000780c */ /* 0x000fe40003f24270 */
[----:B------:R-:W-:Y:S02]  /*68b0*/  FMNMX.FTZ R125, R163, R125, !PT ;  /* 0x0000007da37d7209 */ /* 0x000fe40007810000 */
[----:B------:R-:W-:Y:S02]  /*68c0*/  FSEL R159, R30, -INF , P1 ;  /* 0xff8000001e9f7808 */ /* 0x000fe40000800000 */
[----:B------:R-:W-:Y:S02]  /*68d0*/  FMNMX.FTZ R2, R158, R2, !PT ;  /* 0x000000029e027209 */ /* 0x000fe40007810000 */
[C---:B------:R-:W-:Y:S02]  /*68e0*/  ISETP.GT.AND P0, PT, R0.reuse, 0x31, PT ;  /* 0x000000310000780c */ /* 0x040fe40003f04270 */
[----:B------:R-:W-:Y:S02]  /*68f0*/  FMNMX.FTZ R125, R199, R125, !PT ;  /* 0x0000007dc77d7209 */ /* 0x000fe40007810000 */
[----:B------:R-:W-:Y:S02]  /*6900*/  FSEL R162, R31, -INF , P0 ;  /* 0xff8000001fa27808 */ /* 0x000fe40000000000 */
[----:B------:R-:W-:Y:S01]  /*6910*/  FMNMX.FTZ R2, R159, R2, !PT ;  /* 0x000000029f027209 */ /* 0x000fe20007810000 */
[----:B------:R-:W1:Y:S01]  /*6920*/  SHFL.BFLY PT, R3, R125, 0x2, 0x1f ;  /* 0x0c401f007d037f89 */ /* 0x000e6200000e0000 */
[C---:B------:R-:W-:Y:S02]  /*6930*/  ISETP.GT.AND P1, PT, R0.reuse, 0x38, PT ;  /* 0x000000380000780c */ /* 0x040fe40003f24270 */
[----:B------:R-:W-:Y:S02]  /*6940*/  ISETP.GT.AND P0, PT, R0, 0x39, PT ;  /* 0x000000390000780c */ /* 0x000fe40003f04270 */
[----:B------:R-:W-:Y:S02]  /*6950*/  FSEL R198, R34, -INF , P1 ;  /* 0xff80000022c67808 */ /* 0x000fe40000800000 */
[----:B------:R-:W-:Y:S02]  /*6960*/  FMNMX.FTZ R0, R162, R2, !PT ;  /* 0x00000002a2007209 */ /* 0x000fe40007810000 */
[----:B------:R-:W-:Y:S02]  /*6970*/  FSEL R200, R35, -INF , P0 ;  /* 0xff80000023c87808 */ /* 0x000fe40000000000 */
[----:B------:R-:W-:Y:S04]  /*6980*/  FMNMX.FTZ R0, R198, R0, !PT ;  /* 0x00000000c6007209 */ /* 0x000fe80007810000 */
        /* <DEDUP_REMOVED lines=10> */
[--C-:B------:R-:W-:Y:S04]  /*6a30*/  FFMA.FTZ R2, R4, c[0x0][0x2d0], -R144.reuse ;  /* 0x0000b40004027a23 */ /* 0x100fe80000010890 */
[----:B------:R1:W-:Y:S01]  /*6a40*/  MUFU.EX2 R209, R2 ;  /* 0x0000000200d17308 */ /* 0x0003e20000000800 */
[----:B--2---:R-:W-:Y:S01]  /*6a50*/  FMNMX.FTZ R124, R0, R124, !PT ;  /* 0x0000007c007c7209 */ /* 0x004fe20007810000 */
[--C-:B------:R-:W-:Y:S03]  /*6a60*/  FFMA.FTZ R0, R8, c[0x0][0x2d0], -R144.reuse ;  /* 0x0000b40008007a23 */ /* 0x100fe60000010890 */
[C---:B------:R-:W-:Y:S01]  /*6a70*/  FSETP.NEU.FTZ.AND P0, PT, R124.reuse, -INF , PT ;  /* 0xff8000007c00780b */ /* 0x040fe20003f1d000 */
[----:B------:R-:W-:Y:S04]  /*6a80*/  FMUL.FTZ R145, R124, c[0x0][0x2d0] ;  /* 0x0000b4007c917a20 */ /* 0x000fe80000410000 */
[----:B------:R2:W-:Y:S01]  /*6a90*/  MUFU.EX2 R207, R0 ;  /* 0x0000000000cf7308 */ /* 0x0005e20000000800 */
[----:B------:R-:W-:Y:S05]  /*6aa0*/  FSEL R145, R145, RZ, P0 ;  /* 0x000000ff91917208 */ /* 0x000fea0000000000 */
[--C-:B------:R-:W-:Y:S04]  /*6ab0*/  FFMA.FTZ R3, R11, c[0x0][0x2d0], -R145.reuse ;  /* 0x0000b4000b037a23 */ /* 0x100fe80000010891 */
[----:B------:R3:W-:Y:S01]  /*6ac0*/  MUFU.EX2 R202, R3 ;  /* 0x0000000300ca7308 */ /* 0x0007e20000000800 */
[--C-:B-1----:R-:W-:Y:S09]  /*6ad0*/  FFMA.FTZ R2, R5, c[0x0][0x2d0], -R144.reuse ;  /* 0x0000b40005027a23 */ /* 0x102ff20000010890 */
[----:B------:R1:W4:Y:S01]  /*6ae0*/  MUFU.EX2 R208, R2 ;  /* 0x0000000200d07308 */ /* 0x0003220000000800 */
[----:B--2---:R-:W-:Y:S09]  /*6af0*/  FFMA.FTZ R0, R9, c[0x0][0x2d0], -R144 ;  /* 0x0000b40009007a23 */ /* 0x004ff20000010890 */
[----:B------:R-:W2:Y:S01]  /*6b00*/  MUFU.EX2 R206, R0 ;  /* 0x0000000000ce7308 */ /* 0x000ea20000000800 */
[----:B---3--:R-:W-:Y:S05]  /*6b10*/  IADD3 R3, R192, R181, RZ ;  /* 0x000000b5c0037210 */ /* 0x008fea0007ffe0ff */
[----:B------:R-:W-:Y:S01]  /*6b20*/  LDSM.16.MT88.4 R28, [R3] ;  /* 0x00000000031c783b */ /* 0x000fe20000004200 */
[----:B-1----:R-:W-:Y:S02]  /*6b30*/  FSEL R2, R125, RZ, P1 ;  /* 0x000000ff7d027208 */ /* 0x002fe40000800000 */
[----:B----4-:R-:W-:Y:S02]  /*6b40*/  F2FP.PACK_AB R136, R208, R209 ;  /* 0x000000d1d088723e */ /* 0x010fe400000000ff */
[----:B------:R-:W-:Y:S01]  /*6b50*/  ISETP.GE.AND P1, PT, R210, 0x1, PT ;  /* 0x00000001d200780c */ /* 0x000fe20003f26270 */
[----:B------:R-:W-:Y:S01]  /*6b60*/  FADD.FTZ R2, -R2, R126 ;  /* 0x0000007e02027221 */ /* 0x000fe20000010100 */
[----:B------:R-:W-:Y:S03]  /*6b70*/  IADD3 R126, R189, R3, RZ ;  /* 0x00000003bd7e7210 */ /* 0x000fe60007ffe0ff */
[----:B------:R-:W-:Y:S01]  /*6b80*/  FMUL.FTZ R2, R2, c[0x0][0x2d0] ;  /* 0x0000b40002027a20 */ /* 0x000fe20000410000 */
[----:B--2---:R-:W-:Y:S01]  /*6b90*/  F2FP.PACK_AB R138, R206, R207 ;  /* 0x000000cfce8a723e */ /* 0x004fe200000000ff */
[--C-:B------:R-:W-:Y:S04]  /*6ba0*/  FFMA.FTZ R0, R6, c[0x0][0x2d0], -R145.reuse ;  /* 0x0000b40006007a23 */ /* 0x100fe80000010891 */
[----:B------:R1:W-:Y:S10]  /*6bb0*/  MUFU.EX2 R205, R0 ;  /* 0x0000000000cd7308 */ /* 0x0003f40000000800 */
[----:B------:R-:W2:Y:S01]  /*6bc0*/  MUFU.EX2 R2, R2 ;  /* 0x0000000200027308 */ /* 0x000ea20000000800 */
[--C-:B-1----:R-:W-:Y:S09]  /*6bd0*/  FFMA.FTZ R0, R7, c[0x0][0x2d0], -R145.reuse ;  /* 0x0000b40007007a23 */ /* 0x102ff20000010891 */
[----:B------:R1:W3:Y:S01]  /*6be0*/  MUFU.EX2 R204, R0 ;  /* 0x0000000000cc7308 */ /* 0x0002e20000000800 */
[C---:B--2---:R-:W-:Y:S02]  /*6bf0*/  FMUL.FTZ R4, R2.reuse, R128 ;  /* 0x0000008002047220 */ /* 0x044fe40000410000 */
[C---:B------:R-:W-:Y:S02]  /*6c00*/  FMUL.FTZ R5, R2.reuse, R129 ;  /* 0x0000008102057220 */ /* 0x040fe40000410000 */
[C---:B------:R-:W-:Y:S02]  /*6c10*/  FMUL.FTZ R8, R2.reuse, R132 ;  /* 0x0000008402087220 */ /* 0x040fe40000410000 */
[C---:B------:R-:W-:Y:S02]  /*6c20*/  FMUL.FTZ R9, R2.reuse, R133 ;  /* 0x0000008502097220 */ /* 0x040fe40000410000 */
[C---:B------:R-:W-:Y:S02]  /*6c30*/  FMUL.FTZ R16, R2.reuse, R104 ;  /* 0x0000006802107220 */ /* 0x040fe40000410000 */
[C---:B------:R-:W-:Y:S02]  /*6c40*/  FMUL.FTZ R17, R2.reuse, R105 ;  /* 0x0000006902117220 */ /* 0x040fe40000410000 */
[C---:B------:R-:W-:Y:S02]  /*6c50*/  FMUL.FTZ R24, R2.reuse, R112 ;  /* 0x0000007002187220 */ /* 0x040fe40000410000 */
[C---:B------:R-:W-:Y:S02]  /*6c60*/  FMUL.FTZ R25, R2.reuse, R113 ;  /* 0x0000007102197220 */ /* 0x040fe40000410000 */
[----:B------:R-:W-:Y:S02]  /*6c70*/  FMUL.FTZ R32, R2, R120 ;  /* 0x0000007802207220 */ /* 0x000fe40000410000 */
[----:B-1----:R-:W-:Y:S01]  /*6c80*/  FFMA.FTZ R0, R10, c[0x0][0x2d0], -R145 ;  /* 0x0000b4000a007a23 */ /* 0x002fe20000010891 */
[----:B---3--:R-:W-:Y:S01]  /*6c90*/  F2FP.PACK_AB R137, R204, R205 ;  /* 0x000000cdcc89723e */ /* 0x008fe200000000ff */
[C---:B------:R-:W-:Y:S02]  /*6ca0*/  FMUL.FTZ R33, R2.reuse, R121 ;  /* 0x0000007902217220 */ /* 0x040fe40000410000 */
[----:B------:R1:W2:Y:S01]  /*6cb0*/  MUFU.EX2 R203, R0 ;  /* 0x0000000000cb7308 */ /* 0x0002a20000000800 */
[C---:B------:R-:W-:Y:S02]  /*6cc0*/  FMUL.FTZ R36, R2.reuse, R36 ;  /* 0x0000002402247220 */ /* 0x040fe40000410000 */
        /* <DEDUP_REMOVED lines=10> */
[----:B------:R-:W-:Y:S01]  /*6d70*/  FMUL.FTZ R57, R2, R57 ;  /* 0x0000003902397220 */ /* 0x000fe20000410000 */
[----:B-1----:R-:W-:Y:S01]  /*6d80*/  FSEL R0, R124, RZ, P0 ;  /* 0x000000ff7c007208 */ /* 0x002fe20000000000 */
[----:B------:R-:W-:Y:S01]  /*6d90*/  FMUL.FTZ R60, R2, R60 ;  /* 0x0000003c023c7220 */ /* 0x000fe20000410000 */
[----:B--2---:R-:W-:Y:S01]  /*6da0*/  F2FP.PACK_AB R139, R202, R203 ;  /* 0x000000cbca8b723e */ /* 0x004fe200000000ff */
[----:B------:R-:W-:Y:S01]  /*6db0*/  FMUL.FTZ R61, R2, R61 ;  /* 0x0000003d023d7220 */ /* 0x000fe20000410000 */
[----:B------:R-:W-:Y:S01]  /*6dc0*/  ISETP.GE.AND P0, PT, R201, 0x2, PT ;  /* 0x00000002c900780c */ /* 0x000fe20003f06270 */
[----:B------:R-:W-:Y:S01]  /*6dd0*/  FADD.FTZ R0, -R0, R127 ;  /* 0x0000007f00007221 */ /* 0x000fe20000010100 */
[----:B------:R-:W-:Y:S01]  /*6de0*/  IADD3 R127, R189, R156, RZ ;  /* 0x0000009cbd7f7210 */ /* 0x000fe20007ffe0ff */
[----:B------:R-:W-:Y:S02]  /*6df0*/  FMUL.FTZ R64, R2, R64 ;  /* 0x0000004002407220 */ /* 0x000fe40000410000 */
[----:B------:R-:W-:Y:S02]  /*6e00*/  FMUL.FTZ R0, R0, c[0x0][0x2d0] ;  /* 0x0000b40000007a20 */ /* 0x000fe40000410000 */
[----:B------:R-:W1:Y:S01]  /*6e10*/  LDSM.16.MT88.4 R20, [R127] ;  /* 0x000000007f14783b */ /* 0x000e620000004200 */
[C---:B------:R-:W-:Y:S02]  /*6e20*/  FMUL.FTZ R65, R2.reuse, R65 ;  /* 0x0000004102417220 */ /* 0x040fe40000410000 */
[C---:B------:R-:W-:Y:S01]  /*6e30*/  FMUL.FTZ R68, R2.reuse, R68 ;  /* 0x0000004402447220 */ /* 0x040fe20000410000 */
[----:B------:R-:W2:Y:S01]  /*6e40*/  MUFU.EX2 R0, R0 ;  /* 0x0000000000007308 */ /* 0x000ea20000000800 */
        /* <DEDUP_REMOVED lines=12> */
[C---:B--2---:R-:W-:Y:S02]  /*6f10*/  FMUL.FTZ R6, R0.reuse, R130 ;  /* 0x0000008200067220 */ /* 0x044fe40000410000 */
[C---:B------:R-:W-:Y:S02]  /*6f20*/  FMUL.FTZ R7, R0.reuse, R131 ;  /* 0x0000008300077220 */ /* 0x040fe40000410000 */
[----:B------:R-:W-:Y:S01]  /*6f30*/  LDSM.16.MT88.4 R128, [R156+0x2800] ;  /* 0x002800009c80783b */ /* 0x000fe20000004200 */
[C---:B------:R-:W-:Y:S02]  /*6f40*/  FMUL.FTZ R10, R0.reuse, R134 ;  /* 0x00000086000a7220 */ /* 0x040fe40000410000 */
[C---:B------:R-:W-:Y:S02]  /*6f50*/  FMUL.FTZ R11, R0.reuse, R135 ;  /* 0x00000087000b7220 */ /* 0x040fe40000410000 */
[C---:B------:R-:W-:Y:S03]  /*6f60*/  HMMA.16816.F32 R4, R136.reuse, R12, R4 ;  /* 0x0000000c8804723c */ /* 0x040fe60000001804 */
[----:B------:R-:W-:Y:S02]  /*6f70*/  LDSM.16.MT88.4 R132, [R127+0x2800] ;  /* 0x002800007f84783b */ /* 0x000fe40000004200 */
[----:B------:R-:W-:Y:S02]  /*6f80*/  FMUL.FTZ R18, R0, R106 ;  /* 0x0000006a00127220 */ /* 0x000fe40000410000 */
[C---:B------:R-:W-:Y:S01]  /*6f90*/  FMUL.FTZ R12, R2.reuse, R100 ;  /* 0x00000064020c7220 */ /* 0x040fe20000410000 */
[C---:B------:R-:W-:Y:S04]  /*6fa0*/  HMMA.16816.F32 R8, R136.reuse, R14, R8 ;  /* 0x0000000e8808723c */ /* 0x040fe80000001808 */
[----:B------:R-:W-:Y:S02]  /*6fb0*/  FMUL.FTZ R13, R2, R101 ;  /* 0x00000065020d7220 */ /* 0x000fe40000410000 */
[C---:B------:R-:W-:Y:S02]  /*6fc0*/  FMUL.FTZ R19, R0.reuse, R107 ;  /* 0x0000006b00137220 */ /* 0x040fe40000410000 */
[C---:B------:R-:W-:Y:S01]  /*6fd0*/  FMUL.FTZ R14, R0.reuse, R102 ;  /* 0x00000066000e7220 */ /* 0x040fe20000410000 */
[----:B------:R-:W-:Y:S03]  /*6fe0*/  LDSM.16.MT88.4 R104, [R156+0x2000] ;  /* 0x002000009c68783b */ /* 0x000fe60000004200 */
[C---:B------:R-:W-:Y:S02]  /*6ff0*/  FMUL.FTZ R15, R0.reuse, R103 ;  /* 0x00000067000f7220 */ /* 0x040fe40000410000 */
[C---:B------:R-:W-:Y:S02]  /*7000*/  FMUL.FTZ R26, R0.reuse, R114 ;  /* 0x00000072001a7220 */ /* 0x040fe40000410000 */
[C---:B------:R-:W-:Y:S01]  /*7010*/  FMUL.FTZ R27, R0.reuse, R115 ;  /* 0x00000073001b7220 */ /* 0x040fe20000410000 */
[----:B------:R-:W2:Y:S01]  /*7020*/  LDSM.16.MT88.4 R100, [R126] ;  /* 0x000000007e64783b */ /* 0x000ea20000004200 */
[C---:B------:R-:W-:Y:S01]  /*7030*/  FMUL.FTZ R34, R0.reuse, R122 ;  /* 0x0000007a00227220 */ /* 0x040fe20000410000 */
[C---:B-1----:R-:W-:Y:S03]  /*7040*/  HMMA.16816.F32 R12, R136.reuse, R20, R12 ;  /* 0x00000014880c723c */ /* 0x042fe6000000180c */
[C---:B------:R-:W-:Y:S02]  /*7050*/  FMUL.FTZ R35, R0.reuse, R123 ;  /* 0x0000007b00237220 */ /* 0x040fe40000410000 */
[----:B------:R-:W-:Y:S01]  /*7060*/  FMUL.FTZ R38, R0, R38 ;  /* 0x0000002600267220 */ /* 0x000fe20000410000 */
[----:B------:R-:W-:Y:S01]  /*7070*/  LDSM.16.MT88.4 R112, [R156+0x800] ;  /* 0x000800009c70783b */ /* 0x000fe20000004200 */
[C---:B------:R-:W-:Y:S01]  /*7080*/  FMUL.FTZ R20, R2.reuse, R108 ;  /* 0x0000006c02147220 */ /* 0x040fe20000410000 */
[C---:B------:R-:W-:Y:S04]  /*7090*/  HMMA.16816.F32 R16, R136.reuse, R22, R16 ;  /* 0x000000168810723c */ /* 0x040fe80000001810 */
[----:B------:R-:W-:Y:S02]  /*70a0*/  FMUL.FTZ R21, R2, R109 ;  /* 0x0000006d02157220 */ /* 0x000fe40000410000 */
[C---:B------:R-:W-:Y:S01]  /*70b0*/  FMUL.FTZ R39, R0.reuse, R39 ;  /* 0x0000002700277220 */ /* 0x040fe20000410000 */
[----:B------:R-:W-:Y:S01]  /*70c0*/  LDSM.16.MT88.4 R120, [R126+0x800] ;  /* 0x000800007e78783b */ /* 0x000fe20000004200 */
[C---:B------:R-:W-:Y:S04]  /*70d0*/  FMUL.FTZ R22, R0.reuse, R110 ;  /* 0x0000006e00167220 */ /* 0x040fe80000410000 */
[C---:B------:R-:W-:Y:S02]  /*70e0*/  FMUL.FTZ R23, R0.reuse, R111 ;  /* 0x0000006f00177220 */ /* 0x040fe40000410000 */
[C---:B------:R-:W-:Y:S01]  /*70f0*/  FMUL.FTZ R42, R0.reuse, R42 ;  /* 0x0000002a002a7220 */ /* 0x040fe20000410000 */
[----:B------:R-:W1:Y:S01]  /*7100*/  LDSM.16.MT88.4 R108, [R127+0x2000] ;  /* 0x002000007f6c783b */ /* 0x000e620000004200 */
[C---:B------:R-:W-:Y:S02]  /*7110*/  FMUL.FTZ R43, R0.reuse, R43 ;  /* 0x0000002b002b7220 */ /* 0x040fe40000410000 */
[C---:B------:R-:W-:Y:S01]  /*7120*/  FMUL.FTZ R46, R0.reuse, R46 ;  /* 0x0000002e002e7220 */ /* 0x040fe20000410000 */
[C---:B------:R-:W-:Y:S03]  /*7130*/  HMMA.16816.F32 R20, R136.reuse, R28, R20 ;  /* 0x0000001c8814723c */ /* 0x040fe60000001814 */
[C---:B------:R-:W-:Y:S02]  /*7140*/  FMUL.FTZ R47, R0.reuse, R47 ;  /* 0x0000002f002f7220 */ /* 0x040fe40000410000 */
[----:B------:R-:W-:Y:S02]  /*7150*/  FMUL.FTZ R50, R0, R50 ;  /* 0x0000003200327220 */ /* 0x000fe40000410000 */
[C---:B------:R-:W-:Y:S01]  /*7160*/  FMUL.FTZ R28, R2.reuse, R116 ;  /* 0x00000074021c7220 */ /* 0x040fe20000410000 */
[C---:B------:R-:W-:Y:S04]  /*7170*/  HMMA.16816.F32 R24, R136.reuse, R30, R24 ;  /* 0x0000001e8818723c */ /* 0x040fe80000001818 */
[----:B------:R-:W-:Y:S02]  /*7180*/  FMUL.FTZ R29, R2, R117 ;  /* 0x00000075021d7220 */ /* 0x000fe40000410000 */
[C---:B------:R-:W-:Y:S02]  /*7190*/  FMUL.FTZ R51, R0.reuse, R51 ;  /* 0x0000003300337220 */ /* 0x040fe40000410000 */
[C---:B------:R-:W-:Y:S04]  /*71a0*/  FMUL.FTZ R30, R0.reuse, R118 ;  /* 0x00000076001e7220 */ /* 0x040fe80000410000 */
[C---:B------:R-:W-:Y:S02]  /*71b0*/  FMUL.FTZ R31, R0.reuse, R119 ;  /* 0x00000077001f7220 */ /* 0x040fe40000410000 */
[----:B------:R-:W-:Y:S01]  /*71c0*/  LDSM.16.MT88.4 R116, [R3+0x800] ;  /* 0x000800000374783b */ /* 0x000fe20000004200 */
[C---:B------:R-:W-:Y:S02]  /*71d0*/  FMUL.FTZ R54, R0.reuse, R54 ;  /* 0x0000003600367220 */ /* 0x040fe40000410000 */
[C---:B------:R-:W-:Y:S02]  /*71e0*/  FMUL.FTZ R55, R0.reuse, R55 ;  /* 0x0000003700377220 */ /* 0x040fe40000410000 */
        /* <DEDUP_REMOVED lines=22> */
[C---:B------:R-:W-:Y:S01]  /*7350*/  FMUL.FTZ R91, R0.reuse, R91 ;  /* 0x0000005b005b7220 */ /* 0x040fe20000410000 */
[C---:B--2---:R-:W-:Y:S03]  /*7360*/  HMMA.16816.F32 R52, R136.reuse, R100, R52 ;  /* 0x000000648834723c */ /* 0x044fe60000001834 */
[C---:B------:R-:W-:Y:S02]  /*7370*/  FMUL.FTZ R94, R0.reuse, R94 ;  /* 0x0000005e005e7220 */ /* 0x040fe40000410000 */
[----:B------:R-:W-:Y:S02]  /*7380*/  FMUL.FTZ R95, R0, R95 ;  /* 0x0000005f005f7220 */ /* 0x000fe40000410000 */
[--C-:B------:R-:W-:Y:S01]  /*7390*/  FFMA.FTZ R100, R140, c[0x0][0x2d0], -R144.reuse ;  /* 0x0000b4008c647a23 */ /* 0x100fe20000010890 */
[C---:B------:R-:W-:Y:S03]  /*73a0*/  HMMA.16816.F32 R56, R136.reuse, R102, R56 ;  /* 0x000000668838723c */ /* 0x040fe60000001838 */
[----:B------:R2:W4:Y:S01]  /*73b0*/  MUFU.EX2 R197, R100 ;  /* 0x0000006400c57308 */ /* 0x0005220000000800 */
[----:B------:R-:W-:Y:S02]  /*73c0*/  FMUL.FTZ R97, R2, R97 ;  /* 0x0000006102617220 */ /* 0x000fe40000410000 */
[C---:B------:R-:W-:Y:S02]  /*73d0*/  FMUL.FTZ R98, R0.reuse, R98 ;  /* 0x0000006200627220 */ /* 0x040fe40000410000 */
[C---:B---3--:R-:W-:Y:S04]  /*73e0*/  HMMA.16816.F32 R60, R136.reuse, R104, R60 ;  /* 0x00000068883c723c */ /* 0x048fe8000000183c */
[C---:B------:R-:W-:Y:S02]  /*73f0*/  FMUL.FTZ R99, R0.reuse, R99 ;  /* 0x0000006300637220 */ /* 0x040fe40000410000 */
[C---:B------:R-:W-:Y:S02]  /*7400*/  FMUL.FTZ R78, R0.reuse, R78 ;  /* 0x0000004e004e7220 */ /* 0x040fe40000410000 */
[C---:B------:R-:W-:Y:S04]  /*7410*/  HMMA.16816.F32 R64, R136.reuse, R106, R64 ;  /* 0x0000006a8840723c */ /* 0x040fe80000001840 */
[----:B------:R-:W-:Y:S02]  /*7420*/  FFMA.FTZ R104, R141, c[0x0][0x2d0], -R144 ;  /* 0x0000b4008d687a23 */ /* 0x000fe40000010890 */
[----:B------:R-:W-:Y:S02]  /*7430*/  FMUL.FTZ R79, R0, R79 ;  /* 0x0000004f004f7220 */ /* 0x000fe40000410000 */
[C---:B-1----:R-:W-:Y:S01]  /*7440*/  HMMA.16816.F32 R68, R136.reuse, R108, R68 ;  /* 0x0000006c8844723c */ /* 0x042fe20000001844 */
[----:B------:R1:W3:Y:S01]  /*7450*/  MUFU.EX2 R196, R104 ;  /* 0x0000006800c47308 */ /* 0x0002e20000000800 */
[----:B--2---:R-:W2:Y:S02]  /*7460*/  LDSM.16.MT88.4 R100, [R127+0x4000] ;  /* 0x004000007f64783b */ /* 0x004ea40000004200 */
[C---:B------:R-:W-:Y:S02]  /*7470*/  FMUL.FTZ R80, R2.reuse, R80 ;  /* 0x0000005002507220 */ /* 0x040fe40000410000 */
[----:B------:R-:W-:Y:S02]  /*7480*/  FMUL.FTZ R81, R2, R81 ;  /* 0x0000005102517220 */ /* 0x000fe40000410000 */
[C---:B------:R-:W-:Y:S04]  /*7490*/  HMMA.16816.F32 R72, R136.reuse, R110, R72 ;  /* 0x0000006e8848723c */ /* 0x040fe80000001848 */
[----:B------:R-:W-:Y:S02]  /*74a0*/  FFMA.FTZ R108, R143, c[0x0][0x2d0], -R145 ;  /* 0x0000b4008f6c7a23 */ /* 0x000fe40000010891 */
[C---:B------:R-:W-:Y:S02]  /*74b0*/  FMUL.FTZ R82, R0.reuse, R82 ;  /* 0x0000005200527220 */ /* 0x040fe40000410000 */
[----:B------:R5:W-:Y:S01]  /*74c0*/  MUFU.EX2 R180, R108 ;  /* 0x0000006c00b47308 */ /* 0x000be20000000800 */
[----:B------:R-:W-:Y:S03]  /*74d0*/  FMUL.FTZ R83, R0, R83 ;  /* 0x0000005300537220 */ /* 0x000fe60000410000 */
[----:B------:R-:W-:Y:S02]  /*74e0*/  FFMA.FTZ R2, R2, R214, R209 ;  /* 0x000000d602027223 */ /* 0x000fe400000100d1 */
[----:B------:R-:W-:Y:S02]  /*74f0*/  FFMA.FTZ R0, R0, R215, R205 ;  /* 0x000000d700007223 */ /* 0x000fe400000100cd */
[----:B------:R-:W-:Y:S02]  /*7500*/  FADD.FTZ R2, R208, R2 ;  /* 0x00000002d0027221 */ /* 0x000fe40000010000 */
[--C-:B-1----:R-:W-:Y:S02]  /*7510*/  FFMA.FTZ R104, R142, c[0x0][0x2d0], -R145.reuse ;  /* 0x0000b4008e687a23 */ /* 0x102fe40000010891 */
[----:B------:R-:W-:Y:S01]  /*7520*/  LDSM.16.MT88.4 R140, [R3+0x2800] ;  /* 0x00280000038c783b */ /* 0x000fe20000004200 */
[----:B------:R-:W-:Y:S01]  /*7530*/  FADD.FTZ R0, R204, R0 ;  /* 0x00000000cc007221 */ /* 0x000fe20000010000 */
[----:B------:R1:W1:Y:S01]  /*7540*/  MUFU.EX2 R181, R104 ;  /* 0x0000006800b57308 */ /* 0x0002620000000800 */
[----:B------:R-:W-:Y:S02]  /*7550*/  FADD.FTZ R2, R207, R2 ;  /* 0x00000002cf027221 */ /* 0x000fe40000010000 */
[----:B------:R-:W-:Y:S02]  /*7560*/  FADD.FTZ R0, R203, R0 ;  /* 0x00000000cb007221 */ /* 0x000fe40000010000 */
[----:B------:R-:W-:Y:S02]  /*7570*/  FADD.FTZ R2, R206, R2 ;  /* 0x00000002ce027221 */ /* 0x000fe40000010000 */
[----:B------:R-:W-:Y:S02]  /*7580*/  FADD.FTZ R0, R202, R0 ;  /* 0x00000000ca007221 */ /* 0x000fe40000010000 */
[----:B----4-:R-:W-:Y:S02]  /*7590*/  FADD.FTZ R2, R197, R2 ;  /* 0x00000002c5027221 */ /* 0x010fe40000010000 */
[----:B-----5:R-:W-:Y:S01]  /*75a0*/  FFMA.FTZ R108, R148, c[0x0][0x2d0], -R144 ;  /* 0x0000b400946c7a23 */ /* 0x020fe20000010890 */
[C---:B--2---:R-:W-:Y:S03]  /*75b0*/  HMMA.16816.F32 R76, R136.reuse, R100, R76 ;  /* 0x00000064884c723c */ /* 0x044fe6000000184c */
[----:B------:R2:W4:Y:S01]  /*75c0*/  MUFU.EX2 R179, R108 ;  /* 0x0000006c00b37308 */ /* 0x0005220000000800 */
[----:B---3--:R-:W-:Y:S03]  /*75d0*/  FADD.FTZ R2, R196, R2 ;  /* 0x00000002c4027221 */ /* 0x008fe60000010000 */
[----:B------:R-:W-:Y:S01]  /*75e0*/  FFMA.FTZ R100, R149, c[0x0][0x2d0], -R144 ;  /* 0x0000b40095647a23 */ /* 0x000fe20000010890 */
[C---:B------:R-:W-:Y:S01]  /*75f0*/  HMMA.16816.F32 R80, R136.reuse, R102, R80 ;  /* 0x000000668850723c */ /* 0x040fe20000001850 */
[----:B-1----:R-:W1:Y:S04]  /*7600*/  LDSM.16.MT88.4 R104, [R3+0x4000] ;  /* 0x004000000368783b */ /* 0x002e680000004200 */
[----:B------:R3:W5:Y:S01]  /*7610*/  MUFU.EX2 R178, R100 ;  /* 0x0000006400b27308 */ /* 0x0007620000000800 */
[C---:B------:R-:W-:Y:S01]  /*7620*/  F2FP.PACK_AB R101, R180.reuse, R181 ;  /* 0x000000b5b465723e */ /* 0x040fe200000000ff */
[----:B------:R-:W-:Y:S05]  /*7630*/  FADD.FTZ R0, R181, R0 ;  /* 0x00000000b5007221 */ /* 0x000fea0000010000 */
[----:B------:R-:W-:Y:S01]  /*7640*/  FADD.FTZ R0, R180, R0 ;  /* 0x00000000b4007221 */ /* 0x000fe20000010000 */
[----:B--2---:R-:W2:Y:S01]  /*7650*/  LDSM.16.MT88.4 R108, [R126+0x4000] ;  /* 0x004000007e6c783b */ /* 0x004ea20000004200 */
[----:B----4-:R-:W-:Y:S02]  /*7660*/  FADD.FTZ R2, R179, R2 ;  /* 0x00000002b3027221 */ /* 0x010fe40000010000 */
[--C-:B---3--:R-:W-:Y:S01]  /*7670*/  FFMA.FTZ R100, R150, c[0x0][0x2d0], -R145.reuse ;  /* 0x0000b40096647a23 */ /* 0x108fe20000010891 */
[C---:B-----5:R-:W-:Y:S01]  /*7680*/  F2FP.PACK_AB R102, R178.reuse, R179 ;  /* 0x000000b3b266723e */ /* 0x060fe200000000ff */
[----:B------:R-:W-:Y:S02]  /*7690*/  FADD.FTZ R2, R178, R2 ;  /* 0x00000002b2027221 */ /* 0x000fe40000010000 */
[----:B------:R3:W4:Y:S01]  /*76a0*/  MUFU.EX2 R177, R100 ;  /* 0x0000006400b17308 */ /* 0x0007220000000800 */
[C---:B-1----:R-:W-:Y:S08]  /*76b0*/  HMMA.16816.F32 R84, R136.reuse, R104, R84 ;  /* 0x000000688854723c */ /* 0x042ff00000001854 */
[C---:B------:R-:W-:Y:S01]  /*76c0*/  HMMA.16816.F32 R88, R136.reuse, R106, R88 ;  /* 0x0000006a8858723c */ /* 0x040fe20000001858 */
[----:B------:R-:W1:Y:S03]  /*76d0*/  LDSM.16.MT88.4 R104, [R127+0x800] ;  /* 0x000800007f68783b */ /* 0x000e660000004200 */
[--C-:B---3--:R-:W-:Y:S02]  /*76e0*/  FFMA.FTZ R100, R151, c[0x0][0x2d0], -R145.reuse ;  /* 0x0000b40097647a23 */ /* 0x108fe40000010891 */
[----:B----4-:R-:W-:Y:S02]  /*76f0*/  FADD.FTZ R0, R177, R0 ;  /* 0x00000000b1007221 */ /* 0x010fe40000010000 */
[C---:B--2---:R-:W-:Y:S01]  /*7700*/  HMMA.16816.F32 R92, R136.reuse, R108, R92 ;  /* 0x0000006c885c723c */ /* 0x044fe2000000185c */
[----:B------:R2:W3:Y:S01]  /*7710*/  MUFU.EX2 R176, R100 ;  /* 0x0000006400b07308 */ /* 0x0004e20000000800 */
[----:B------:R-:W-:Y:S06]  /*7720*/  LDSM.16.MT88.4 R148, [R3+0x3800] ;  /* 0x003800000394783b */ /* 0x000fec0000004200 */
[----:B------:R-:W-:Y:S02]  /*7730*/  HMMA.16816.F32 R96, R136, R110, R96 ;  /* 0x0000006e8860723c */ /* 0x000fe40000001860 */
[----:B------:R-:W4:Y:S02]  /*7740*/  LDSM.16.MT88.4 R108, [R126+0x2800] ;  /* 0x002800007e6c783b */ /* 0x000f240000004200 */
[----:B--2---:R-:W-:Y:S01]  /*7750*/  F2FP.PACK_AB R100, R196, R197 ;  /* 0x000000c5c464723e */ /* 0x004fe200000000ff */
[C---:B---3--:R-:W-:Y:S01]  /*7760*/  FADD.FTZ R0, R176.reuse, R0 ;  /* 0x00000000b0007221 */ /* 0x048fe20000010000 */
[----:B------:R-:W-:Y:S07]  /*7770*/  F2FP.PACK_AB R103, R176, R177 ;  /* 0x000000b1b067723e */ /* 0x000fee00000000ff */
[C---:B------:R-:W-:Y:S08]  /*7780*/  HMMA.16816.F32 R4, R100.reuse, R112, R4 ;  /* 0x000000706404723c */ /* 0x040ff00000001804 */
[C---:B------:R-:W-:Y:S01]  /*7790*/  HMMA.16816.F32 R8, R100.reuse, R114, R8 ;  /* 0x000000726408723c */ /* 0x040fe20000001808 */
[----:B------:R-:W-:Y:S07]  /*77a0*/  LDSM.16.MT88.4 R112, [R127+0x4800] ;  /* 0x004800007f70783b */ /* 0x000fee0000004200 */
[C---:B-1----:R-:W-:Y:S08]  /*77b0*/  HMMA.16816.F32 R12, R100.reuse, R104, R12 ;  /* 0x00000068640c723c */ /* 0x042ff0000000180c */
[C---:B------:R-:W-:Y:S01]  /*77c0*/  HMMA.16816.F32 R16, R100.reuse, R106, R16 ;  /* 0x0000006a6410723c */ /* 0x040fe20000001810 */
[----:B------:R-:W1:Y:S07]  /*77d0*/  LDSM.16.MT88.4 R104, [R156+0x4800] ;  /* 0x004800009c68783b */ /* 0x000e6e0000004200 */
[C---:B------:R-:W-:Y:S07]  /*77e0*/  HMMA.16816.F32 R20, R100.reuse, R116, R20 ;  /* 0x000000746414723c */ /* 0x040fee0000001814 */
[--C-:B------:R-:W-:Y:S01]  /*77f0*/  FFMA.FTZ R116, R146, c[0x0][0x2d0], -R144.reuse ;  /* 0x0000b40092747a23 */ /* 0x100fe20000010890 */
[C---:B------:R-:W-:Y:S03]  /*7800*/  HMMA.16816.F32 R24, R100.reuse, R118, R24 ;  /* 0x000000766418723c */ /* 0x040fe60000001818 */
[----:B------:R2:W3:Y:S05]  /*7810*/  MUFU.EX2 R175, R116 ;  /* 0x0000007400af7308 */ /* 0x0004ea0000000800 */
[C---:B------:R-:W-:Y:S08]  /*7820*/  HMMA.16816.F32 R28, R100.reuse, R120, R28 ;  /* 0x00000078641c723c */ /* 0x040ff0000000181c */
[C---:B------:R-:W-:Y:S01]  /*7830*/  HMMA.16816.F32 R32, R100.reuse, R122, R32 ;  /* 0x0000007a6420723c */ /* 0x040fe20000001820 */
[----:B------:R-:W-:Y:S07]  /*7840*/  LDSM.16.MT88.4 R120, [R127+0x1000] ;  /* 0x001000007f78783b */ /* 0x000fee0000004200 */
[C---:B------:R-:W-:Y:S04]  /*7850*/  HMMA.16816.F32 R36, R100.reuse, R128, R36 ;  /* 0x000000806424723c */ /* 0x040fe80000001824 */
[----:B--2---:R-:W-:Y:S02]  /*7860*/  FFMA.FTZ R116, R152, c[0x0][0x2d0], -R144 ;  /* 0x0000b40098747a23 */ /* 0x004fe40000010890 */
[----:B---3--:R-:W-:Y:S02]  /*7870*/  FADD.FTZ R2, R175, R2 ;  /* 0x00000002af027221 */ /* 0x008fe40000010000 */
[C---:B------:R-:W-:Y:S01]  /*7880*/  HMMA.16816.F32 R40, R100.reuse, R130, R40 ;  /* 0x000000826428723c */ /* 0x040fe20000001828 */
[----:B------:R2:W3:Y:S03]  /*7890*/  MUFU.EX2 R174, R116 ;  /* 0x0000007400ae7308 */ /* 0x0004e60000000800 */
[--C-:B------:R-:W-:Y:S04]  /*78a0*/  FFMA.FTZ R128, R158, c[0x0][0x2d0], -R145.reuse ;  /* 0x0000b4009e807a23 */ /* 0x100fe80000010891 */
[C---:B------:R-:W-:Y:S03]  /*78b0*/  HMMA.16816.F32 R44, R100.reuse, R132, R44 ;  /* 0x00000084642c723c */ /* 0x040fe6000000182c */
[----:B------:R5:W-:Y:S05]  /*78c0*/  MUFU.EX2 R168, R128 ;  /* 0x0000008000a87308 */ /* 0x000bea0000000800 */
[C---:B------:R-:W-:Y:S01]  /*78d0*/  HMMA.16816.F32 R48, R100.reuse, R134, R48 ;  /* 0x000000866430723c */ /* 0x040fe20000001830 */
[----:B------:R-:W-:Y:S07]  /*78e0*/  LDSM.16.MT88.4 R132, [R156+0x1800] ;  /* 0x001800009c84783b */ /* 0x000fee0000004200 */
[C---:B------:R-:W-:Y:S04]  /*78f0*/  HMMA.16816.F32 R52, R100.reuse, R140, R52 ;  /* 0x0000008c6434723c */ /* 0x040fe80000001834 */
[--C-:B--2---:R-:W-:Y:S02]  /*7900*/  FFMA.FTZ R116, R147, c[0x0][0x2d0], -R145.reuse ;  /* 0x0000b40093747a23 */ /* 0x104fe40000010891 */
[----:B---3--:R-:W-:Y:S02]  /*7910*/  FADD.FTZ R2, R174, R2 ;  /* 0x00000002ae027221 */ /* 0x008fe40000010000 */
[C---:B------:R-:W-:Y:S01]  /*7920*/  HMMA.16816.F32 R56, R100.reuse, R142, R56 ;  /* 0x0000008e6438723c */ /* 0x040fe20000001838 */
[----:B------:R-:W-:Y:S01]  /*7930*/  LDSM.16.MT88.4 R140, [R156+0x3800] ;  /* 0x003800009c8c783b */ /* 0x000fe20000004200 */
[----:B------:R2:W-:Y:S06]  /*7940*/  MUFU.EX2 R172, R116 ;  /* 0x0000007400ac7308 */ /* 0x0005ec0000000800 */
[C---:B----4-:R-:W-:Y:S01]  /*7950*/  HMMA.16816.F32 R60, R100.reuse, R108, R60 ;  /* 0x0000006c643c723c */ /* 0x050fe2000000183c */
[----:B-----5:R-:W-:Y:S06]  /*7960*/  LDSM.16.MT88.4 R128, [R126+0x1000] ;  /* 0x001000007e80783b */ /* 0x020fec0000004200 */
[--C-:B------:R-:W-:Y:S01]  /*7970*/  FFMA.FTZ R108, R153, c[0x0][0x2d0], -R145.reuse ;  /* 0x0000b400996c7a23 */ /* 0x100fe20000010891 */
[C---:B------:R-:W-:Y:S03]  /*7980*/  HMMA.16816.F32 R64, R100.reuse, R110, R64 ;  /* 0x0000006e6440723c */ /* 0x040fe60000001840 */
[----:B------:R3:W4:Y:S05]  /*7990*/  MUFU.EX2 R173, R108 ;  /* 0x0000006c00ad7308 */ /* 0x00072a0000000800 */
[C---:B-1----:R-:W-:Y:S01]  /*79a0*/  HMMA.16816.F32 R68, R100.reuse, R104, R68 ;  /* 0x000000686444723c */ /* 0x042fe20000001844 */
[----:B--2---:R-:W-:Y:S06]  /*79b0*/  LDSM.16.MT88.4 R116, [R126+0x4800] ;  /* 0x004800007e74783b */ /* 0x004fec0000004200 */
[----:B------:R-:W-:Y:S01]  /*79c0*/  FFMA.FTZ R104, R155, c[0x0][0x2d0], -R144 ;  /* 0x0000b4009b687a23 */ /* 0x000fe20000010890 */
[C---:B------:R-:W-:Y:S03]  /*79d0*/  HMMA.16816.F32 R72, R100.reuse, R106, R72 ;  /* 0x0000006a6448723c */ /* 0x040fe60000001848 */
[----:B------:R1:W2:Y:S05]  /*79e0*/  MUFU.EX2 R171, R104 ;  /* 0x0000006800ab7308 */ /* 0x0002aa0000000800 */
[C---:B------:R-:W-:Y:S01]  /*79f0*/  HMMA.16816.F32 R76, R100.reuse, R112, R76 ;  /* 0x00000070644c723c */ /* 0x040fe2000000184c */
[----:B---3--:R-:W3:Y:S03]  /*7a00*/  LDSM.16.MT88.4 R108, [R3+0x4800] ;  /* 0x00480000036c783b */ /* 0x008ee60000004200 */
[----:B----4-:R-:W-:Y:S04]  /*7a10*/  FADD.FTZ R0, R173, R0 ;  /* 0x00000000ad007221 */ /* 0x010fe80000010000 */
[C---:B------:R-:W-:Y:S01]  /*7a20*/  HMMA.16816.F32 R80, R100.reuse, R114, R80 ;  /* 0x000000726450723c */ /* 0x040fe20000001850 */
[----:B------:R-:W-:Y:S03]  /*7a30*/  LDSM.16.MT88.4 R112, [R3+0x1000] ;  /* 0x001000000370783b */ /* 0x000fe60000004200 */
[----:B------:R-:W-:Y:S02]  /*7a40*/  FADD.FTZ R0, R172, R0 ;  /* 0x00000000ac007221 */ /* 0x000fe40000010000 */
[----:B-1----:R-:W-:Y:S02]  /*7a50*/  FFMA.FTZ R104, R157, c[0x0][0x2d0], -R144 ;  /* 0x0000b4009d687a23 */ /* 0x002fe40000010890 */
[----:B--2---:R-:W-:Y:S02]  /*7a60*/  FADD.FTZ R2, R171, R2 ;  /* 0x00000002ab027221 */ /* 0x004fe40000010000 */
[----:B------:R1:W2:Y:S01]  /*7a70*/  MUFU.EX2 R170, R104 ;  /* 0x0000006800aa7308 */ /* 0x0002a20000000800 */
[C---:B---3--:R-:W-:Y:S03]  /*7a80*/  HMMA.16816.F32 R84, R100.reuse, R108, R84 ;  /* 0x0000006c6454723c */ /* 0x048fe60000001854 */
[--C-:B-1----:R-:W-:Y:S02]  /*7a90*/  FFMA.FTZ R104, R154, c[0x0][0x2d0], -R145.reuse ;  /* 0x0000b4009a687a23 */ /* 0x102fe40000010891 */
[----:B------:R-:W-:Y:S03]  /*7aa0*/  LDSM.16.MT88.4 R152, [R126+0x3800] ;  /* 0x003800007e98783b */ /* 0x000fe60000004200 */
[C---:B------:R-:W-:Y:S01]  /*7ab0*/  HMMA.16816.F32 R88, R100.reuse, R110, R88 ;  /* 0x0000006e6458723c */ /* 0x040fe20000001858 */
[----:B------:R1:W3:Y:S03]  /*7ac0*/  MUFU.EX2 R169, R104 ;  /* 0x0000006800a97308 */ /* 0x0002e60000000800 */
[----:B--2---:R-:W-:Y:S01]  /*7ad0*/  FADD.FTZ R2, R170, R2 ;  /* 0x00000002aa027221 */ /* 0x004fe20000010000 */
[----:B------:R-:W-:Y:S03]  /*7ae0*/  LDSM.16.MT88.4 R108, [R156+0x3000] ;  /* 0x003000009c6c783b */ /* 0x000fe60000004200 */
[C---:B------:R-:W-:Y:S08]  /*7af0*/  HMMA.16816.F32 R92, R100.reuse, R116, R92 ;  /* 0x00000074645c723c */ /* 0x040ff0000000185c */
[----:B------:R-:W-:Y:S01]  /*7b00*/  HMMA.16816.F32 R96, R100, R118, R96 ;  /* 0x000000766460723c */ /* 0x000fe20000001860 */
[----:B------:R-:W-:Y:S06]  /*7b10*/  LDSM.16.MT88.4 R116, [R127+0x3000] ;  /* 0x003000007f74783b */ /* 0x000fec0000004200 */
[----:B------:R-:W-:Y:S02]  /*7b20*/  F2FP.PACK_AB R100, R174, R175 ;  /* 0x000000afae64723e */ /* 0x000fe400000000ff */
[----:B-1----:R-:W1:Y:S03]  /*7b30*/  LDSM.16.MT88.4 R104, [R156+0x1000] ;  /* 0x001000009c68783b */ /* 0x002e660000004200 */
[----:B------:R-:W-:Y:S01]  /*7b40*/  F2FP.PACK_AB R101, R172, R173 ;  /* 0x000000adac65723e */ /* 0x000fe200000000ff */
[----:B---3--:R-:W-:Y:S01]  /*7b50*/  FADD.FTZ R0, R169, R0 ;  /* 0x00000000a9007221 */ /* 0x008fe20000010000 */
[----:B------:R-:W-:Y:S02]  /*7b60*/  F2FP.PACK_AB R102, R170, R171 ;  /* 0x000000abaa66723e */ /* 0x000fe400000000ff */
[----:B------:R-:W-:Y:S07]  /*7b70*/  F2FP.PACK_AB R103, R168, R169 ;  /* 0x000000a9a867723e */ /* 0x000fee00000000ff */
[C---:B-1----:R-:W-:Y:S08]  /*7b80*/  HMMA.16816.F32 R4, R100.reuse, R104, R4 ;  /* 0x000000686404723c */ /* 0x042ff00000001804 */
[C---:B------:R-:W-:Y:S01]  /*7b90*/  HMMA.16816.F32 R8, R100.reuse, R106, R8 ;  /* 0x0000006a6408723c */ /* 0x040fe20000001808 */
[----:B------:R-:W1:Y:S07]  /*7ba0*/  LDSM.16.MT88.4 R104, [R3+0x3000] ;  /* 0x003000000368783b */ /* 0x000e6e0000004200 */
[C---:B------:R-:W-:Y:S07]  /*7bb0*/  HMMA.16816.F32 R12, R100.reuse, R120, R12 ;  /* 0x00000078640c723c */ /* 0x040fee000000180c */
[--C-:B------:R-:W-:Y:S01]  /*7bc0*/  FFMA.FTZ R120, R161, c[0x0][0x2d0], -R144.reuse ;  /* 0x0000b400a1787a23 */ /* 0x100fe20000010890 */
[C---:B------:R-:W-:Y:S03]  /*7bd0*/  HMMA.16816.F32 R16, R100.reuse, R122, R16 ;  /* 0x0000007a6410723c */ /* 0x040fe60000001810 */
[----:B------:R2:W-:Y:S05]  /*7be0*/  MUFU.EX2 R166, R120 ;  /* 0x0000007800a67308 */ /* 0x0005ea0000000800 */
[C---:B------:R-:W-:Y:S08]  /*7bf0*/  HMMA.16816.F32 R20, R100.reuse, R112, R20 ;  /* 0x000000706414723c */ /* 0x040ff00000001814 */
[C---:B------:R-:W-:Y:S01]  /*7c00*/  HMMA.16816.F32 R24, R100.reuse, R114, R24 ;  /* 0x000000726418723c */ /* 0x040fe20000001818 */
[----:B------:R-:W3:Y:S07]  /*7c10*/  LDSM.16.MT88.4 R112, [R126+0x3000] ;  /* 0x003000007e70783b */ /* 0x000eee0000004200 */
[C---:B------:R-:W-:Y:S01]  /*7c20*/  HMMA.16816.F32 R28, R100.reuse, R128, R28 ;  /* 0x00000080641c723c */ /* 0x040fe2000000181c */
[----:B--2---:R-:W-:Y:S07]  /*7c30*/  LDSM.16.MT88.4 R120, [R126+0x1800] ;  /* 0x001800007e78783b */ /* 0x004fee0000004200 */
[C---:B------:R-:W-:Y:S08]  /*7c40*/  HMMA.16816.F32 R32, R100.reuse, R130, R32 ;  /* 0x000000826420723c */ /* 0x040ff00000001820 */
[C---:B------:R-:W-:Y:S08]  /*7c50*/  HMMA.16816.F32 R36, R100.reuse, R108, R36 ;  /* 0x0000006c6424723c */ /* 0x040ff00000001824 */
[C---:B------:R-:W-:Y:S01]  /*7c60*/  HMMA.16816.F32 R40, R100.reuse, R110, R40 ;  /* 0x0000006e6428723c */ /* 0x040fe20000001828 */
[----:B------:R-:W2:Y:S07]  /*7c70*/  LDSM.16.MT88.4 R108, [R156+0x5000] ;  /* 0x005000009c6c783b */ /* 0x000eae0000004200 */
[C---:B------:R-:W-:Y:S07]  /*7c80*/  HMMA.16816.F32 R44, R100.reuse, R116, R44 ;  /* 0x00000074642c723c */ /* 0x040fee000000182c */
[--C-:B------:R-:W-:Y:S01]  /*7c90*/  FFMA.FTZ R116, R160, c[0x0][0x2d0], -R144.reuse ;  /* 0x0000b400a0747a23 */ /* 0x100fe20000010890 */
[C---:B------:R-:W-:Y:S03]  /*7ca0*/  HMMA.16816.F32 R48, R100.reuse, R118, R48 ;  /* 0x000000766430723c */ /* 0x040fe60000001830 */
[----:B------:R4:W5:Y:S05]  /*7cb0*/  MUFU.EX2 R167, R116 ;  /* 0x0000007400a77308 */ /* 0x00096a0000000800 */
[C---:B-1----:R-:W-:Y:S07]  /*7cc0*/  HMMA.16816.F32 R52, R100.reuse, R104, R52 ;  /* 0x000000686434723c */ /* 0x042fee0000001834 */
[--C-:B------:R-:W-:Y:S01]  /*7cd0*/  FFMA.FTZ R104, R159, c[0x0][0x2d0], -R145.reuse ;  /* 0x0000b4009f687a23 */ /* 0x100fe20000010891 */
[C---:B------:R-:W-:Y:S01]  /*7ce0*/  HMMA.16816.F32 R56, R100.reuse, R106, R56 ;  /* 0x0000006a6438723c */ /* 0x040fe20000001838 */
[----:B------:R-:W-:Y:S02]  /*7cf0*/  LDSM.16.MT88.4 R156, [R156+0x5800] ;  /* 0x005800009c9c783b */ /* 0x000fe40000004200 */
[----:B------:R1:W-:Y:S05]  /*7d00*/  MUFU.EX2 R165, R104 ;  /* 0x0000006800a57308 */ /* 0x0003ea0000000800 */
[C---:B---3--:R-:W-:Y:S01]  /*7d10*/  HMMA.16816.F32 R60, R100.reuse, R112, R60 ;  /* 0x00000070643c723c */ /* 0x048fe2000000183c */
[----:B----4-:R-:W3:Y:S03]  /*7d20*/  LDSM.16.MT88.4 R116, [R127+0x5000] ;  /* 0x005000007f74783b */ /* 0x010ee60000004200 */
[----:B-----5:R-:W-:Y:S03]  /*7d30*/  F2FP.PACK_AB R136, R166, R167 ;  /* 0x000000a7a688723e */ /* 0x020fe600000000ff */
[--C-:B------:R-:W-:Y:S01]  /*7d40*/  FFMA.FTZ R112, R162, c[0x0][0x2d0], -R145.reuse ;  /* 0x0000b400a2707a23 */ /* 0x100fe20000010891 */
[C---:B------:R-:W-:Y:S03]  /*7d50*/  HMMA.16816.F32 R64, R100.reuse, R114, R64 ;  /* 0x000000726440723c */ /* 0x040fe60000001840 */
[----:B------:R4:W5:Y:S05]  /*7d60*/  MUFU.EX2 R164, R112 ;  /* 0x0000007000a47308 */ /* 0x00096a0000000800 */
[C---:B--2---:R-:W-:Y:S01]  /*7d70*/  HMMA.16816.F32 R68, R100.reuse, R108, R68 ;  /* 0x0000006c6444723c */ /* 0x044fe20000001844 */
[----:B-1----:R-:W1:Y:S06]  /*7d80*/  LDSM.16.MT88.4 R104, [R3+0x5000] ;  /* 0x005000000368783b */ /* 0x002e6c0000004200 */
[--C-:B------:R-:W-:Y:S01]  /*7d90*/  FFMA.FTZ R108, R198, c[0x0][0x2d0], -R145.reuse ;  /* 0x0000b400c66c7a23 */ /* 0x100fe20000010891 */
[C---:B------:R-:W-:Y:S03]  /*7da0*/  HMMA.16816.F32 R72, R100.reuse, R110, R72 ;  /* 0x0000006e6448723c */ /* 0x040fe60000001848 */
[----:B------:R2:W-:Y:S01]  /*7db0*/  MUFU.EX2 R161, R108 ;  /* 0x0000006c00a17308 */ /* 0x0005e20000000800 */
[----:B------:R-:W-:Y:S02]  /*7dc0*/  FFMA.FTZ R145, R200, c[0x0][0x2d0], -R145 ;  /* 0x0000b400c8917a23 */ /* 0x000fe40000010891 */
[--C-:B----4-:R-:W-:Y:S07]  /*7dd0*/  FFMA.FTZ R112, R163, c[0x0][0x2d0], -R144.reuse ;  /* 0x0000b400a3707a23 */ /* 0x110fee0000010890 */
[----:B------:R-:W4:Y:S01]  /*7de0*/  MUFU.EX2 R160, R145 ;  /* 0x0000009100a07308 */ /* 0x000f220000000800 */
[----:B------:R-:W-:Y:S01]  /*7df0*/  FFMA.FTZ R144, R199, c[0x0][0x2d0], -R144 ;  /* 0x0000b400c7907a23 */ /* 0x000fe20000010890 */
[----:B-----5:R-:W-:Y:S01]  /*7e00*/  F2FP.PACK_AB R137, R164, R165 ;  /* 0x000000a5a489723e */ /* 0x020fe200000000ff */
[C---:B---3--:R-:W-:Y:S07]  /*7e10*/  HMMA.16816.F32 R76, R100.reuse, R116, R76 ;  /* 0x00000074644c723c */ /* 0x048fee000000184c */
[----:B------:R3:W-:Y:S01]  /*7e20*/  MUFU.EX2 R163, R112 ;  /* 0x0000007000a37308 */ /* 0x0007e20000000800 */
[C---:B------:R-:W-:Y:S01]  /*7e30*/  HMMA.16816.F32 R80, R100.reuse, R118, R80 ;  /* 0x000000766450723c */ /* 0x040fe20000001850 */
[----:B--2---:R-:W-:Y:S08]  /*7e40*/  LDSM.16.MT88.4 R108, [R127+0x1800] ;  /* 0x001800007f6c783b */ /* 0x004ff00000004200 */
[----:B------:R2:W5:Y:S01]  /*7e50*/  MUFU.EX2 R162, R144 ;  /* 0x0000009000a27308 */ /* 0x0005620000000800 */
[C---:B-1----:R-:W-:Y:S01]  /*7e60*/  HMMA.16816.F32 R84, R100.reuse, R104, R84 ;  /* 0x000000686454723c */ /* 0x042fe20000001854 */
[----:B------:R-:W-:Y:S02]  /*7e70*/  LDSM.16.MT88.4 R116, [R3+0x1800] ;  /* 0x001800000374783b */ /* 0x000fe40000004200 */
[----:B----4-:R-:W-:Y:S05]  /*7e80*/  F2FP.PACK_AB R139, R160, R161 ;  /* 0x000000a1a08b723e */ /* 0x010fea00000000ff */
[C---:B------:R-:W-:Y:S01]  /*7e90*/  HMMA.16816.F32 R88, R100.reuse, R106, R88 ;  /* 0x0000006a6458723c */ /* 0x040fe20000001858 */
[----:B---3--:R-:W1:Y:S08]  /*7ea0*/  LDSM.16.MT88.4 R112, [R126+0x5000] ;  /* 0x005000007e70783b */ /* 0x008e700000004200 */
[----:B--2---:R-:W2:Y:S03]  /*7eb0*/  LDSM.16.MT88.4 R144, [R127+0x3800] ;  /* 0x003800007f90783b */ /* 0x004ea60000004200 */
[----:B-----5:R-:W-:Y:S01]  /*7ec0*/  F2FP.PACK_AB R138, R162, R163 ;  /* 0x000000a3a28a723e */ /* 0x020fe200000000ff */
[C---:B-1----:R-:W-:Y:S08]  /*7ed0*/  HMMA.16816.F32 R92, R100.reuse, R112, R92 ;  /* 0x00000070645c723c */ /* 0x042ff0000000185c */
[----:B------:R-:W-:Y:S08]  /*7ee0*/  HMMA.16816.F32 R96, R100, R114, R96 ;  /* 0x000000726460723c */ /* 0x000ff00000001860 */
[C---:B------:R-:W-:Y:S01]  /*7ef0*/  HMMA.16816.F32 R128, R136.reuse, R132, R4 ;  /* 0x000000848880723c */ /* 0x040fe20000001804 */
[----:B------:R-:W1:Y:S07]  /*7f00*/  LDSM.16.MT88.4 R4, [R127+0x5800] ;  /* 0x005800007f04783b */ /* 0x000e6e0000004200 */
[C---:B------:R-:W-:Y:S01]  /*7f10*/  HMMA.16816.F32 R132, R136.reuse, R134, R8 ;  /* 0x000000868884723c */ /* 0x040fe20000001808 */
[----:B------:R3:W4:Y:S07]  /*7f20*/  LDSM.16.MT88.4 R8, [R3+0x5800] ;  /* 0x005800000308783b */ /* 0x00072e0000004200 */
[C---:B------:R-:W-:Y:S01]  /*7f30*/  HMMA.16816.F32 R100, R136.reuse, R108, R12 ;  /* 0x0000006c8864723c */ /* 0x040fe2000000180c */
[----:B------:R-:W5:Y:S07]  /*7f40*/  LDSM.16.MT88.4 R12, [R126+0x5800] ;  /* 0x005800007e0c783b */ /* 0x000f6e0000004200 */
[C---:B------:R-:W-:Y:S08]  /*7f50*/  HMMA.16816.F32 R104, R136.reuse, R110, R16 ;  /* 0x0000006e8868723c */ /* 0x040ff00000001810 */
[C---:B------:R-:W-:Y:S04]  /*7f60*/  HMMA.16816.F32 R108, R136.reuse, R116, R20 ;  /* 0x00000074886c723c */ /* 0x040fe80000001814 */
[----:B---3--:R-:W-:Y:S02]  /*7f70*/  FADD.FTZ R3, R168, R0 ;  /* 0x00000000a8037221 */ /* 0x008fe40000010000 */
[----:B------:R-:W-:Y:S02]  /*7f80*/  FADD.FTZ R0, R167, R2 ;  /* 0x00000002a7007221 */ /* 0x000fe40000010000 */
[C---:B------:R-:W-:Y:S04]  /*7f90*/  HMMA.16816.F32 R112, R136.reuse, R118, R24 ;  /* 0x000000768870723c */ /* 0x040fe80000001818 */
[----:B------:R-:W-:Y:S02]  /*7fa0*/  FADD.FTZ R3, R165, R3 ;  /* 0x00000003a5037221 */ /* 0x000fe40000010000 */
[----:B------:R-:W-:Y:S02]  /*7fb0*/  FADD.FTZ R2, R166, R0 ;  /* 0x00000000a6027221 */ /* 0x000fe40000010000 */
[C---:B------:R-:W-:Y:S04]  /*7fc0*/  HMMA.16816.F32 R116, R136.reuse, R120, R28 ;  /* 0x000000788874723c */ /* 0x040fe8000000181c */
[----:B------:R-:W-:Y:S02]  /*7fd0*/  FADD.FTZ R0, R164, R3 ;  /* 0x00000003a4007221 */ /* 0x000fe40000010000 */
[----:B------:R-:W-:Y:S01]  /*7fe0*/  FADD.FTZ R3, R163, R2 ;  /* 0x00000002a3037221 */ /* 0x000fe20000010000 */
[----:B------:R-:W-:Y:S01]  /*7ff0*/  IADD3 R2, R210, 0x1, RZ ;  /* 0x00000001d2027810 */ /* 0x000fe20007ffe0ff */
[C---:B------:R-:W-:Y:S04]  /*8000*/  HMMA.16816.F32 R120, R136.reuse, R122, R32 ;  /* 0x0000007a8878723c */ /* 0x040fe80000001820 */
[----:B------:R-:W-:Y:S01]  /*8010*/  FADD.FTZ R0, R161, R0 ;  /* 0x00000000a1007221 */ /* 0x000fe20000010000 */
[----:B------:R-:W-:Y:S01]  /*8020*/  SEL R210, R2, RZ, !P1 ;  /* 0x000000ff02d27207 */ /* 0x000fe20004800000 */
[----:B------:R-:W-:Y:S02]  /*8030*/  FADD.FTZ R214, R162, R3 ;  /* 0x00000003a2d67221 */ /* 0x000fe40000010000 */
[C---:B------:R-:W-:Y:S04]  /*8040*/  HMMA.16816.F32 R36, R136.reuse, R140, R36 ;  /* 0x0000008c8824723c */ /* 0x040fe80000001824 */
[----:B------:R-:W-:Y:S04]  /*8050*/  FADD.FTZ R215, R160, R0 ;  /* 0x00000000a0d77221 */ /* 0x000fe80000010000 */
        /* <DEDUP_REMOVED lines=13> */
[C---:B-----5:R-:W-:Y:S08]  /*8130*/  HMMA.16816.F32 R92, R136.reuse, R12, R92 ;  /* 0x0000000c885c723c */ /* 0x060ff0000000185c */
[----:B------:R-:W-:Y:S01]  /*8140*/  HMMA.16816.F32 R96, R136, R14, R96 ;  /* 0x0000000e8860723c */ /* 0x000fe20000001860 */
[----:B------:R-:W-:Y:S07]  /*8150*/  @!UPT UIADD3 URZ, URZ, URZ, URZ ;  /* 0x0000003f3f3ff290 */ /* 0x000fee000fffe03f */
[----:B------:R-:W-:-:S11]  /*8160*/  @!P0 BRA `(.L_x_1252) ;  /* 0x0000050000008947 */ /* 0x000fd60003800000 */
[----:B------:R-:W-:Y:S01]  /*8170*/  IADD3 R2, R218, R211, R221 ;  /* 0x000000d3da027210 */ /* 0x000fe20007ffe0dd */
[----:B------:R-:W-:Y:S01]  /*8180*/  IMAD.MOV.U32 R193, RZ, RZ, RZ ;  /* 0x000000ffffc17224 */ /* 0x000fe200078e00ff */
[----:B------:R-:W-:Y:S01]  /*8190*/  SHF.R.S32.HI R233, RZ, 0x1f, R213 ;  /* 0x0000001fffe97819 */ /* 0x000fe200000114d5 */
[C---:B------:R-:W-:Y:S01]  /*81a0*/  IMAD.SHL.U32 R18, R213.reuse, 0x2, RZ ;  /* 0x00000002d5127824 */ /* 0x040fe200078e00ff */
[----:B------:R-:W-:Y:S01]  /*81b0*/  IADD3 R2, R2, -0x80, RZ ;  /* 0xffffff8002027810 */ /* 0x000fe20007ffe0ff */
[----:B------:R-:W-:Y:S01]  /*81c0*/  IMAD.SHL.U32 R17, R212, 0x2, RZ ;  /* 0x00000002d4117824 */ /* 0x000fe200078e00ff */
[----:B------:R-:W-:Y:S01]  /*81d0*/  SHF.L.U64.HI R15, R213, 0x1, R233 ;  /* 0x00000001d50f7819 */ /* 0x000fe200000102e9 */
[C---:B------:R-:W-:Y:S01]  /*81e0*/  IMAD.SHL.U32 R16, R195.reuse, 0x2, RZ ;  /* 0x00000002c3107824 */ /* 0x040fe200078e00ff */
[----:B------:R-:W-:Y:S01]  /*81f0*/  SHF.R.S32.HI R234, RZ, 0x1f, R212 ;  /* 0x0000001fffea7819 */ /* 0x000fe200000114d4 */
[----:B------:R-:W-:Y:S01]  /*8200*/  @P3 IMAD.HI.U32 R3, R2, c[0x0][0x2bc], RZ ;  /* 0x0000af0002033a27 */ /* 0x000fe200078e00ff */
[----:B------:R-:W-:Y:S02]  /*8210*/  SHF.R.S32.HI R233, RZ, 0x1f, R195 ;  /* 0x0000001fffe97819 */ /* 0x000fe400000114c3 */
[----:B------:R-:W-:Y:S01]  /*8220*/  SHF.L.U64.HI R14, R212, 0x1, R234 ;  /* 0x00000001d40e7819 */ /* 0x000fe200000102ea */
[----:B------:R-:W-:Y:S01]  /*8230*/  IMAD.MOV.U32 R0, RZ, RZ, R2 ;  /* 0x000000ffff007224 */ /* 0x000fe200078e0002 */
[----:B------:R-:W-:Y:S02]  /*8240*/  @P3 SHF.R.U32.HI R0, RZ, c[0x0][0x2c0], R3 ;  /* 0x0000b000ff003a19 */ /* 0x000fe40000011603 */
[----:B------:R-:W-:Y:S02]  /*8250*/  SHF.L.U64.HI R13, R195, 0x1, R233 ;  /* 0x00000001c30d7819 */ /* 0x000fe400000102e9 */
[C---:B------:R-:W-:Y:S04]  /*8260*/  @!P2 IADD3 R3, P0, R0.reuse, R224, RZ ;  /* 0x000000e00003a210 */ /* 0x040fe80007f1e0ff */
[----:B------:R-:W-:Y:S01]  /*8270*/  @!P2 LEA.HI.X.SX32 R5, R0, R229, 0x1, P0 ;  /* 0x000000e50005a211 */ /* 0x000fe200000f0eff */
        /* <DEDUP_REMOVED lines=18> */
[----:B------:R-:W-:-:S06]  /*83a0*/  BRA.DIV ~URZ, `(.L_x_1253) ;  /* 0x000066b27f007947 */ /* 0x000fcc000b800000 */
[----:B------:R1:W2:Y:S02]  /*83b0*/  SHFL.IDX PT, R4, R5, RZ, 0x181f ;  /* 0x00181fff05047589 */ /* 0x0002a400000e0000 */
.L_x_1313:
[----:B------:R-:W-:-:S05]  /*83c0*/  BRA.DIV ~URZ, `(.L_x_1254) ;  /* 0x000067027f007947 */ /* 0x000fca000b800000 */
[----:B------:R-:W3:Y:S01]  /*83d0*/  SHFL.IDX PT, R2, R12, RZ, 0x181f ;  /* 0x00181fff0c027589 */ /* 0x000ee200000e0000 */
[----:B------:R-:W-:Y:S01]  /*83e0*/  ISETP.GE.AND P5, PT, R195, c[0x0][0x1d4], PT ;  /* 0x00007500c3007a0c */ /* 0x000fe20003fa6270 */
[----:B------:R-:W-:Y:S01]  /*83f0*/  IMAD R0, R210, 0x6000, R232 ;  /* 0x00006000d2007824 */ /* 0x000fe200078e02e8 */
[----:B------:R-:W-:Y:S02]  /*8400*/  ISETP.GE.AND P1, PT, R212, c[0x0][0x1d4], PT ;  /* 0x00007500d4007a0c */ /* 0x000fe40003f26270 */
[C---:B---3--:R-:W-:Y:S02]  /*8410*/  IADD3 R8, P0, R2.reuse, R16, RZ ;  /* 0x0000001002087210 */ /* 0x048fe40007f1e0ff */
[----:B------:R-:W-:Y:S03]  /*8420*/  IADD3 R6, P6, R2, R17, RZ ;  /* 0x0000001102067210 */ /* 0x000fe60007fde0ff */
[C---:B--2---:R-:W-:Y:S01]  /*8430*/  IMAD.X R9, R4.reuse, 0x1, R13, P0 ;  /* 0x0000000104097824 */ /* 0x044fe200000e060d */
[----:B------:R-:W-:Y:S01]  /*8440*/  ISETP.GE.AND P0, PT, R213, c[0x0][0x1d4], PT ;  /* 0x00007500d5007a0c */ /* 0x000fe20003f06270 */
[----:B------:R-:W-:Y:S01]  /*8450*/  IMAD.X R7, R4, 0x1, R14, P6 ;  /* 0x0000000104077824 */ /* 0x000fe200030e060e */
        /* <DEDUP_REMOVED lines=8> */
[----:B------:R2:W1:Y:S02]  /*84e0*/  SHFL.IDX PT, R2, R12, 0x1, 0x181f ;  /* 0x00381f000c027f89 */ /* 0x00046400000e0000 */
[----:B-1-3--:R-:W-:Y:S02]  /*84f0*/  SEL R5, RZ, 0x10, P0 ;  /* 0x00000010ff057807 */ /* 0x00afe40000000000 */
[----:B-----5:R-:W-:Y:S02]  /*8500*/  SEL R11, RZ, 0x10, P5 ;  /* 0x00000010ff0b7807 */ /* 0x020fe40002800000 */
[----:B------:R-:W-:Y:S04]  /*8510*/  SEL R10, RZ, 0x10, P1 ;  /* 0x00000010ff0a7807 */ /* 0x000fe80000800000 */
.L_x_1314:
[----:B--2-4-:R-:W-:Y:S02]  /*8520*/  IADD3 R3, -R10, 0x10, RZ ;  /* 0x000000100a037810 */ /* 0x014fe40007ffe1ff */
[----:B------:R-:W-:Y:S02]  /*8530*/  IADD3 R8, -R11, 0x10, RZ ;  /* 0x000000100b087810 */ /* 0x000fe40007ffe1ff */
[----:B------:R-:W-:Y:S02]  /*8540*/  IADD3 R6, -R5, 0x10, RZ ;  /* 0x0000001005067810 */ /* 0x000fe40007ffe1ff */
[----:B------:R-:W-:Y:S02]  /*8550*/  LOP3.LUT R7, R3, 0xf, RZ, 0xc0, !PT ;  /* 0x0000000f03077812 */ /* 0x000fe400078ec0ff */
[----:B------:R-:W-:Y:S02]  /*8560*/  LOP3.LUT R8, R8, 0xf, RZ, 0xc0, !PT ;  /* 0x0000000f08087812 */ /* 0x000fe400078ec0ff */
[----:B------:R-:W-:Y:S02]  /*8570*/  LOP3.LUT R3, R6, 0xf, RZ, 0xc0, !PT ;  /* 0x0000000f06037812 */ /* 0x000fe400078ec0ff */
[-C--:B------:R-:W-:Y:S02]  /*8580*/  IADD3 R6, P6, P5, R7, R2.reuse, R17 ;  /* 0x0000000207067210 */ /* 0x080fe40007dde011 */
[----:B------:R-:W-:Y:S02]  /*8590*/  IADD3 R8, P1, P0, R8, R2, R16 ;  /* 0x0000000208087210 */ /* 0x000fe4000783e010 */
[-C--:B------:R-:W-:Y:S02]  /*85a0*/  IADD3.X R7, RZ, R4.reuse, R14, P6, P5 ;  /* 0x00000004ff077210 */ /* 0x080fe400037ea40e */
[----:B------:R-:W-:Y:S02]  /*85b0*/  ISETP.NE.U32.AND P6, PT, R11, RZ, PT ;  /* 0x000000ff0b00720c */ /* 0x000fe40003fc5070 */
[----:B------:R-:W-:Y:S02]  /*85c0*/  IADD3.X R9, RZ, R4, R13, P1, P0 ;  /* 0x00000004ff097210 */ /* 0x000fe40000fe040d */
        /* <DEDUP_REMOVED lines=10> */
.L_x_1252:
[----:B------:R-:W-:Y:S05]  /*8670*/  BSYNC B0 ;  /* 0x0000000000007941 */ /* 0x000fea0003800000 */
.L_x_1251:
[C---:B------:R-:W-:Y:S01]  /*8680*/  ISETP.GT.AND P0, PT, R201.reuse, R219, PT ;  /* 0x000000dbc900720c */ /* 0x040fe20003f04270 */
[----:B------:R-:W0:Y:S01]  /*8690*/  LDGDEPBAR ;  /* 0x00000000000079af */ /* 0x000e220000000000 */
[----:B------:R-:W-:Y:S01]  /*86a0*/  IADD3 R178, R201, -0x1, RZ ;  /* 0xffffffffc9b27810 */ /* 0x000fe20007ffe0ff */
[----:B------:R-:W-:Y:S01]  /*86b0*/  IMAD.MOV.U32 R127, RZ, RZ, R124 ;  /* 0x000000ffff7f7224 */ /* 0x000fe200078e007c */
[C---:B------:R-:W-:Y:S01]  /*86c0*/  ISETP.GE.AND P1, PT, R182.reuse, 0x1, PT ;  /* 0x00000001b600780c */ /* 0x040fe20003f26270 */
[----:B------:R-:W-:Y:S01]  /*86d0*/  IMAD.MOV.U32 R126, RZ, RZ, R125 ;  /* 0x000000ffff7e7224 */ /* 0x000fe200078e007d */
[----:B------:R-:W-:Y:S01]  /*86e0*/  IADD3 R182, R182, 0x1, RZ ;  /* 0x00000001b6b67810 */ /* 0x000fe20007ffe0ff */
[----:B------:R-:W-:Y:S03]  /*86f0*/  IMAD.MOV.U32 R201, RZ, RZ, R178 ;  /* 0x000000ffffc97224 */ /* 0x000fe600078e00b2 */
[----:B------:R-:W-:Y:S03]  /*8700*/  SEL R182, R182, RZ, !P1 ;  /* 0x000000ffb6b67207 */ /* 0x000fe60004800000 */
[----:B-1----:R-:W-:-:S05]  /*8710*/  @P0 BRA `(.L_x_1255) ;  /* 0xffffcc7000000947 */ /* 0x002fca000383ffff */
.L_x_1246:
[----:B------:R-:W-:Y:S01]  /*8720*/  ISETP.GE.AND P0, PT, R178, RZ, PT ;  /* 0x000000ffb200720c */ /* 0x000fe20003f06270 */
[----:B------:R-:W-:Y:S01]  /*8730*/  IMAD.MOV.U32 R200, RZ, RZ, 0x1f ;  /* 0x0000001fffc87424 */ /* 0x000fe200078e00ff */
[----:B------:R-:W-:-:S11]  /*8740*/  MOV R199, 0xffffffff ;  /* 0xffffffff00c77802 */ /* 0x000fd60000000f00 */
[----:B------:R-:W-:Y:S05]  /*8750*/  @!P0 BRA `(.L_x_1256) ;  /* 0x00002e8000008947 */ /* 0x000fea0003800000 */
[----:B------:R-:W-:Y:S02]  /*8760*/  MOV R126, R124 ;  /* 0x0000007c007e7202 */ /* 0x000fe40000000f00 */
[----:B------:R-:W-:Y:S02]  /*8770*/  MOV R0, R125 ;  /* 0x0000007d00007202 */ /* 0x000fe40000000f00 */
.L_x_1266:
[----:B------:R-:W-:Y:S04]  /*8780*/  DEPBAR.LE SB0, 0x2 ;  /* 0x000080800000791a */ /* 0x000fe80000000000 */
[----:B------:R-:W-:Y:S01]  /*8790*/  WARPSYNC 0xffffffff ;  /* 0xffffffff00007948 */ /* 0x000fe20003800000 */
[----:B------:R-:W-:Y:S01]  /*87a0*/  BAR.SYNC.DEFER_BLOCKING 0x0 ;  /* 0x0000000000007b1d */ /* 0x000fe20000010000 */
[----:B------:R-:W-:Y:S01]  /*87b0*/  IMAD R177, R182, 0x6000, RZ ;  /* 0x00006000b6b17824 */ /* 0x000fe200078e02ff */
[----:B------:R-:W-:Y:S04]  /*87c0*/  ISETP.NE.AND P0, PT, R178, RZ, PT ;  /* 0x000000ffb200720c */ /* 0x000fe80003f05270 */
        /* <DEDUP_REMOVED lines=38> */
.L_x_1315:
[----:B------:R-:W-:-:S05]  /*8a30*/  BRA.DIV ~URZ, `(.L_x_1260) ;  /* 0x000063527f007947 */ /* 0x000fca000b800000 */
[----:B------:R-:W5:Y:S01]  /*8a40*/  SHFL.IDX PT, R2, R21, RZ, 0x181f ;  /* 0x00181fff15027589 */ /* 0x000f6200000e0000 */
[----:B------:R-:W-:Y:S01]  /*8a50*/  ISETP.GE.AND P4, PT, R195, c[0x0][0x1d4], PT ;  /* 0x00007500c3007a0c */ /* 0x000fe20003f86270 */
[----:B------:R-:W-:Y:S01]  /*8a60*/  IMAD R4, R210, 0x6000, R231 ;  /* 0x00006000d2047824 */ /* 0x000fe200078e02e7 */
[----:B------:R-:W-:Y:S02]  /*8a70*/  ISETP.GE.AND P1, PT, R212, c[0x0][0x1d4], PT ;  /* 0x00007500d4007a0c */ /* 0x000fe40003f26270 */
[----:B------:R-:W-:Y:S02]  /*8a80*/  ISETP.GE.AND P0, PT, R213, c[0x0][0x1d4], PT ;  /* 0x00007500d5007a0c */ /* 0x000fe40003f06270 */
[C---:B-----5:R-:W-:Y:S02]  /*8a90*/  IADD3 R12, P5, R2.reuse, R29, RZ ;  /* 0x0000001d020c7210 */ /* 0x060fe40007fbe0ff */
[C---:B------:R-:W-:Y:S03]  /*8aa0*/  IADD3 R6, P6, R2.reuse, R30, RZ ;  /* 0x0000001e02067210 */ /* 0x040fe60007fde0ff */
[C---:B---3--:R-:W-:Y:S01]  /*8ab0*/  IMAD.X R13, R5.reuse, 0x1, R22, P5 ;  /* 0x00000001050d7824 */ /* 0x048fe200028e0616 */
[----:B------:R-:W-:Y:S01]  /*8ac0*/  IADD3 R14, P5, R2, R31, RZ ;  /* 0x0000001f020e7210 */ /* 0x000fe20007fbe0ff */
[C---:B------:R-:W-:Y:S01]  /*8ad0*/  IMAD.X R7, R5.reuse, 0x1, R23, P6 ;  /* 0x0000000105077824 */ /* 0x040fe200030e0617 */
[----:B------:R3:W4:Y:S03]  /*8ae0*/  SHFL.IDX PT, R2, R21, 0x1, 0x181f ;  /* 0x00381f0015027f89 */ /* 0x00072600000e0000 */
[----:B------:R-:W-:Y:S01]  /*8af0*/  IMAD.X R15, R5, 0x1, R28, P5 ;  /* 0x00000001050f7824 */ /* 0x000fe200028e061c */
[----:B------:R-:W-:Y:S01]  /*8b00*/  @!PT LDS RZ, [RZ] ;  /* 0x00000000fffff984 */ /* 0x000fe20000000800 */
[----:B------:R5:W-:Y:S04]  /*8b10*/  LDGSTS.E.BYPASS.LTC128B.128 [R4], [R12.64], !P4 ;  /* 0x000000000c047fae */ /* 0x000be8000e101d46 */
[----:B------:R2:W-:Y:S04]  /*8b20*/  LDGSTS.E.BYPASS.LTC128B.128 [R4+0x2000], [R6.64], !P1 ;  /* 0x0200000006047fae */ /* 0x0005e8000c901d46 */
[----:B------:R3:W1:Y:S04]  /*8b30*/  SHFL.IDX PT, R5, R20, 0x1, 0x181f ;  /* 0x00381f0014057f89 */ /* 0x00066800000e0000 */
[----:B------:R3:W-:Y:S01]  /*8b40*/  LDGSTS.E.BYPASS.LTC128B.128 [R4+0x4000], [R14.64], !P0 ;  /* 0x040000000e047fae */ /* 0x0007e2000c101d46 */
[----:B-----5:R-:W-:Y:S02]  /*8b50*/  SEL R12, RZ, 0x10, P4 ;  /* 0x00000010ff0c7807 */ /* 0x020fe40002000000 */
[----:B--2---:R-:W-:Y:S02]  /*8b60*/  SEL R7, RZ, 0x10, P1 ;  /* 0x00000010ff077807 */ /* 0x004fe40000800000 */
[----:B------:R-:W-:Y:S02]  /*8b70*/  SEL R6, RZ, 0x10, P0 ;  /* 0x00000010ff067807 */ /* 0x000fe40000000000 */
.L_x_1316:
[----:B-1-34-:R-:W-:Y:S02]  /*8b80*/  IADD3 R14, -R12, 0x10, RZ ;  /* 0x000000100c0e7810 */ /* 0x01afe40007ffe1ff */
[----:B------:R-:W-:Y:S02]  /*8b90*/  IADD3 R3, -R7, 0x10, RZ ;  /* 0x0000001007037810 */ /* 0x000fe40007ffe1ff */
[----:B------:R-:W-:Y:S02]  /*8ba0*/  LOP3.LUT R14, R14, 0xf, RZ, 0xc0, !PT ;  /* 0x0000000f0e0e7812 */ /* 0x000fe400078ec0ff */
[----:B------:R-:W-:Y:S02]  /*8bb0*/  ISETP.NE.U32.AND P6, PT, R12, RZ, PT ;  /* 0x000000ff0c00720c */ /* 0x000fe40003fc5070 */
[-C--:B------:R-:W-:Y:S02]  /*8bc0*/  IADD3 R14, P5, P4, R14, R2.reuse, R29 ;  /* 0x000000020e0e7210 */ /* 0x080fe40007cbe01d */
[----:B------:R-:W-:Y:S02]  /*8bd0*/  LOP3.LUT R3, R3, 0xf, RZ, 0xc0, !PT ;  /* 0x0000000f03037812 */ /* 0x000fe400078ec0ff */
[C---:B------:R-:W-:Y:S02]  /*8be0*/  IADD3 R13, -R6.reuse, 0x10, RZ ;  /* 0x00000010060d7810 */ /* 0x040fe40007ffe1ff */
[-C--:B------:R-:W-:Y:S02]  /*8bf0*/  IADD3.X R15, RZ, R5.reuse, R22, P5, P4 ;  /* 0x00000005ff0f7210 */ /* 0x080fe40002fe8416 */
[----:B------:R-:W-:Y:S02]  /*8c00*/  ISETP.NE.U32.AND P5, PT, R7, RZ, PT ;  /* 0x000000ff0700720c */ /* 0x000fe40003fa5070 */
[-C--:B------:R-:W-:Y:S01]  /*8c10*/  IADD3 R12, P1, P0, R3, R2.reuse, R30 ;  /* 0x00000002030c7210 */ /* 0x080fe2000783e01e */
[----:B------:R-:W-:Y:S01]  /*8c20*/  @!PT LDS RZ, [RZ] ;  /* 0x00000000fffff984 */ /* 0x000fe20000000800 */
[----:B------:R-:W-:Y:S01]  /*8c30*/  @!PT LDS RZ, [RZ] ;  /* 0x00000000fffff984 */ /* 0x000fe20000000800 */
[----:B------:R-:W-:Y:S01]  /*8c40*/  @!PT LDS RZ, [RZ] ;  /* 0x00000000fffff984 */ /* 0x000fe20000000800 */
[----:B------:R1:W-:Y:S01]  /*8c50*/  LDGSTS.E.BYPASS.LTC128B.128.ZFILL [R4+0x1000], [R14.64], P6 ;  /* 0x010000000e047fae */ /* 0x0003e2000b141d46 */
[----:B------:R-:W-:Y:S02]  /*8c60*/  LOP3.LUT R3, R13, 0xf, RZ, 0xc0, !PT ;  /* 0x0000000f0d037812 */ /* 0x000fe400078ec0ff */
[----:B------:R-:W-:Y:S02]  /*8c70*/  ISETP.NE.U32.AND P4, PT, R6, RZ, PT ;  /* 0x000000ff0600720c */ /* 0x000fe40003f85070 */
[-C--:B------:R-:W-:Y:S02]  /*8c80*/  IADD3.X R13, RZ, R5.reuse, R23, P1, P0 ;  /* 0x00000005ff0d7210 */ /* 0x080fe40000fe0417 */
[----:B------:R-:W-:Y:S03]  /*8c90*/  IADD3 R2, P1, P0, R3, R2, R31 ;  /* 0x0000000203027210 */ /* 0x000fe6000783e01f */
[----:B------:R1:W-:Y:S01]  /*8ca0*/  LDGSTS.E.BYPASS.LTC128B.128.ZFILL [R4+0x3000], [R12.64], P5 ;  /* 0x030000000c047fae */ /* 0x0003e2000a941d46 */
[----:B------:R-:W-:Y:S05]  /*8cb0*/  IADD3.X R3, RZ, R5, R28, P1, P0 ;  /* 0x00000005ff037210 */ /* 0x000fea0000fe041c */
[----:B------:R1:W-:Y:S04]  /*8cc0*/  LDGSTS.E.BYPASS.LTC128B.128.ZFILL [R4+0x5000], [R2.64], P4 ;  /* 0x0500000002047fae */ /* 0x0003e8000a141d46 */
.L_x_1258:
[----:B------:R-:W-:Y:S05]  /*8cd0*/  BSYNC B0 ;  /* 0x0000000000007941 */ /* 0x000fea0003800000 */
.L_x_1257:
[----:B------:R-:W0:Y:S01]  /*8ce0*/  LDGDEPBAR ;  /* 0x00000000000079af */ /* 0x000e220000000000 */
[----:B------:R-:W-:Y:S01]  /*8cf0*/  WARPSYNC 0xffffffff ;  /* 0xffffffff00007948 */ /* 0x000fe20003800000 */
[C---:B-123--:R-:W-:Y:S03]  /*8d00*/  HMMA.16816.F32 R4, R32.reuse, R8, RZ ;  /* 0x000000082004723c */ /* 0x04efe600000018ff */
[----:B------:R-:W-:Y:S01]  /*8d10*/  ISETP.GE.AND P0, PT, R210, 0x1, PT ;  /* 0x00000001d200780c */ /* 0x000fe20003f06270 */
[C-C-:B------:R-:W-:Y:S01]  /*8d20*/  IMAD.IADD R2, R187.reuse, 0x1, R124.reuse ;  /* 0x00000001bb027824 */ /* 0x140fe200078e027c */
[----:B------:R-:W-:Y:S01]  /*8d30*/  LDSM.16.M88.4 R164, [R185] ;  /* 0x00000000b9a4783b */ /* 0x000fe20000000200 */
[C---:B------:R-:W-:Y:S01]  /*8d40*/  IADD3 R3, R188.reuse, R124, R187 ;  /* 0x0000007cbc037210 */ /* 0x040fe20007ffe0bb */
[----:B------:R-:W-:Y:S01]  /*8d50*/  IMAD.IADD R176, R187, 0x1, R127 ;  /* 0x00000001bbb07824 */ /* 0x000fe200078e027f */
[C---:B------:R-:W-:Y:S01]  /*8d60*/  HMMA.16816.F32 R8, R32.reuse, R10, RZ ;  /* 0x0000000a2008723c */ /* 0x040fe200000018ff */
[----:B------:R-:W-:Y:S03]  /*8d70*/  IMAD.IADD R125, R188, 0x1, R124 ;  /* 0x00000001bc7d7824 */ /* 0x000fe600078e027c */
[----:B------:R-:W-:Y:S04]  /*8d80*/  LDSM.16.M88.4 R160, [R2+0x800] ;  /* 0x0008000002a0783b */ /* 0x000fe80000000200 */
[C---:B----4-:R-:W-:Y:S03]  /*8d90*/  HMMA.16816.F32 R12, R32.reuse, R16, RZ ;  /* 0x00000010200c723c */ /* 0x050fe600000018ff */
[----:B------:R-:W-:Y:S05]  /*8da0*/  LDSM.16.M88.4 R168, [R176] ;  /* 0x00000000b0a8783b */ /* 0x000fea0000000200 */
[C---:B------:R-:W-:Y:S02]  /*8db0*/  HMMA.16816.F32 R16, R32.reuse, R18, RZ ;  /* 0x000000122010723c */ /* 0x040fe400000018ff */
[----:B------:R-:W-:Y:S06]  /*8dc0*/  LDSM.16.M88.4 R172, [R176+0x800] ;  /* 0x00080000b0ac783b */ /* 0x000fec0000000200 */
[C---:B------:R-:W-:Y:S08]  /*8dd0*/  HMMA.16816.F32 R20, R32.reuse, R24, RZ ;  /* 0x000000182014723c */ /* 0x040ff000000018ff */
[C---:B------:R-:W-:Y:S08]  /*8de0*/  HMMA.16816.F32 R24, R32.reuse, R26, RZ ;  /* 0x0000001a2018723c */ /* 0x040ff000000018ff */
[C---:B------:R-:W-:Y:S08]  /*8df0*/  HMMA.16816.F32 R28, R32.reuse, R136, RZ ;  /* 0x00000088201c723c */ /* 0x040ff000000018ff */
[----:B------:R-:W-:Y:S01]  /*8e00*/  HMMA.16816.F32 R32, R32, R138, RZ ;  /* 0x0000008a2020723c */ /* 0x000fe200000018ff */
[----:B------:R-:W-:Y:S07]  /*8e10*/  LDSM.16.M88.4 R136, [R186] ;  /* 0x00000000ba88783b */ /* 0x000fee0000000200 */
[C---:B------:R-:W-:Y:S08]  /*8e20*/  HMMA.16816.F32 R4, R140.reuse, R144, R4 ;  /* 0x000000908c04723c */ /* 0x040ff00000001804 */
[C---:B------:R-:W-:Y:S01]  /*8e30*/  HMMA.16816.F32 R8, R140.reuse, R146, R8 ;  /* 0x000000928c08723c */ /* 0x040fe20000001808 */
        /* <DEDUP_REMOVED lines=13> */
[----:B------:R-:W-:Y:S07]  /*8f10*/  LDSM.16.M88.4 R144, [R183+0x4000] ;  /* 0x00400000b790783b */ /* 0x000fee0000000200 */
[C---:B------:R-:W-:Y:S08]  /*8f20*/  HMMA.16816.F32 R12, R136.reuse, R160, R12 ;  /* 0x000000a0880c723c */ /* 0x040ff0000000180c */
[C---:B------:R-:W-:Y:S01]  /*8f30*/  HMMA.16816.F32 R16, R136.reuse, R162, R16 ;  /* 0x000000a28810723c */ /* 0x040fe20000001810 */
[----:B------:R-:W-:Y:S07]  /*8f40*/  LDSM.16.M88.4 R160, [R124+0x3800] ;  /* 0x003800007ca0783b */ /* 0x000fee0000000200 */
[C---:B--2---:R-:W-:Y:S08]  /*8f50*/  HMMA.16816.F32 R20, R136.reuse, R148, R20 ;  /* 0x000000948814723c */ /* 0x044ff00000001814 */
[C---:B------:R-:W-:Y:S01]  /*8f60*/  HMMA.16816.F32 R24, R136.reuse, R150, R24 ;  /* 0x000000968818723c */ /* 0x040fe20000001818 */
[----:B------:R-:W-:Y:S07]  /*8f70*/  LDSM.16.M88.4 R148, [R124+0x2000] ;  /* 0x002000007c94783b */ /* 0x000fee0000000200 */
[C---:B---3--:R-:W-:Y:S08]  /*8f80*/  HMMA.16816.F32 R28, R136.reuse, R152, R28 ;  /* 0x00000098881c723c */ /* 0x048ff0000000181c */
[----:B------:R-:W-:Y:S01]  /*8f90*/  HMMA.16816.F32 R32, R136, R154, R32 ;  /* 0x0000009a8820723c */ /* 0x000fe20000001820 */
[----:B------:R-:W1:Y:S07]  /*8fa0*/  LDSM.16.M88.4 R136, [R176+0x1800] ;  /* 0x00180000b088783b */ /* 0x000e6e0000000200 */
[C---:B------:R-:W-:Y:S01]  /*8fb0*/  HMMA.16816.F32 R4, R164.reuse, R168, R4 ;  /* 0x000000a8a404723c */ /* 0x040fe20000001804 */
[----:B------:R-:W2:Y:S07]  /*8fc0*/  LDSM.16.M88.4 R152, [R124+0x2800] ;  /* 0x002800007c98783b */ /* 0x000eae0000000200 */
[C---:B------:R-:W-:Y:S01]  /*8fd0*/  HMMA.16816.F32 R8, R164.reuse, R170, R8 ;  /* 0x000000aaa408723c */ /* 0x040fe20000001808 */
[----:B------:R-:W-:Y:S07]  /*8fe0*/  LDSM.16.M88.4 R168, [R127+0x2000] ;  /* 0x002000007fa8783b */ /* 0x000fee0000000200 */
[C---:B------:R-:W-:Y:S08]  /*8ff0*/  HMMA.16816.F32 R12, R164.reuse, R172, R12 ;  /* 0x000000aca40c723c */ /* 0x040ff0000000180c */
[C---:B------:R-:W-:Y:S01]  /*9000*/  HMMA.16816.F32 R16, R164.reuse, R174, R16 ;  /* 0x000000aea410723c */ /* 0x040fe20000001810 */
[----:B------:R-:W-:Y:S07]  /*9010*/  LDSM.16.M88.4 R172, [R125+0x3800] ;  /* 0x003800007dac783b */ /* 0x000fee0000000200 */
[C---:B----4-:R-:W-:Y:S08]  /*9020*/  HMMA.16816.F32 R20, R164.reuse, R140, R20 ;  /* 0x0000008ca414723c */ /* 0x050ff00000001814 */
[C---:B------:R-:W-:Y:S01]  /*9030*/  HMMA.16816.F32 R24, R164.reuse, R142, R24 ;  /* 0x0000008ea418723c */ /* 0x040fe20000001818 */
[----:B------:R-:W3:Y:S07]  /*9040*/  LDSM.16.M88.4 R140, [R184+0x4000] ;  /* 0x00400000b88c783b */ /* 0x000eee0000000200 */
[C---:B-1----:R-:W-:Y:S08]  /*9050*/  HMMA.16816.F32 R28, R164.reuse, R136, R28 ;  /* 0x00000088a41c723c */ /* 0x042ff0000000181c */
[----:B------:R-:W-:Y:S01]  /*9060*/  HMMA.16816.F32 R32, R164, R138, R32 ;  /* 0x0000008aa420723c */ /* 0x000fe20000001820 */
[----:B------:R-:W1:Y:S07]  /*9070*/  LDSM.16.M88.4 R136, [R125+0x2800] ;  /* 0x002800007d88783b */ /* 0x000e6e0000000200 */
[C---:B------:R-:W-:Y:S01]  /*9080*/  HMMA.16816.F32 R4, R144.reuse, R148, R4 ;  /* 0x000000949004723c */ /* 0x040fe20000001804 */
[----:B------:R-:W4:Y:S07]  /*9090*/  LDSM.16.M88.4 R164, [R125+0x3000] ;  /* 0x003000007da4783b */ /* 0x000f2e0000000200 */
[C---:B------:R-:W-:Y:S01]  /*90a0*/  HMMA.16816.F32 R8, R144.reuse, R150, R8 ;  /* 0x000000969008723c */ /* 0x040fe20000001808 */
[----:B------:R-:W-:Y:S07]  /*90b0*/  LDSM.16.M88.4 R148, [R186+0x4000] ;  /* 0x00400000ba94783b */ /* 0x000fee0000000200 */
[C---:B--2---:R-:W-:Y:S08]  /*90c0*/  HMMA.16816.F32 R12, R144.reuse, R152, R12 ;  /* 0x00000098900c723c */ /* 0x044ff0000000180c */
[C---:B------:R-:W-:Y:S01]  /*90d0*/  HMMA.16816.F32 R16, R144.reuse, R154, R16 ;  /* 0x0000009a9010723c */ /* 0x040fe20000001810 */
[----:B------:R-:W2:Y:S07]  /*90e0*/  LDSM.16.M88.4 R152, [R2+0x2000] ;  /* 0x002000000298783b */ /* 0x000eae0000000200 */
[C---:B------:R-:W-:Y:S08]  /*90f0*/  HMMA.16816.F32 R20, R144.reuse, R156, R20 ;  /* 0x0000009c9014723c */ /* 0x040ff00000001814 */
[C---:B------:R-:W-:Y:S01]  /*9100*/  HMMA.16816.F32 R24, R144.reuse, R158, R24 ;  /* 0x0000009e9018723c */ /* 0x040fe20000001818 */
[----:B------:R-:W-:Y:S07]  /*9110*/  LDSM.16.M88.4 R156, [R2+0x3000] ;  /* 0x00300000029c783b */ /* 0x000fee0000000200 */
[C---:B------:R-:W-:Y:S08]  /*9120*/  HMMA.16816.F32 R28, R144.reuse, R160, R28 ;  /* 0x000000a0901c723c */ /* 0x040ff0000000181c */
[----:B------:R-:W-:Y:S01]  /*9130*/  HMMA.16816.F32 R32, R144, R162, R32 ;  /* 0x000000a29020723c */ /* 0x000fe20000001820 */
[----:B------:R-:W5:Y:S07]  /*9140*/  LDSM.16.M88.4 R144, [R2+0x2800] ;  /* 0x002800000290783b */ /* 0x000f6e0000000200 */
[C---:B---3--:R-:W-:Y:S01]  /*9150*/  HMMA.16816.F32 R4, R140.reuse, R168, R4 ;  /* 0x000000a88c04723c */ /* 0x048fe20000001804 */
[----:B------:R-:W-:Y:S07]  /*9160*/  LDSM.16.M88.4 R160, [R185+0x4000] ;  /* 0x00400000b9a0783b */ /* 0x000fee0000000200 */
[C---:B------:R-:W-:Y:S01]  /*9170*/  HMMA.16816.F32 R8, R140.reuse, R170, R8 ;  /* 0x000000aa8c08723c */ /* 0x040fe20000001808 */
[----:B------:R-:W-:Y:S07]  /*9180*/  LDSM.16.M88.4 R168, [R3+0x3000] ;  /* 0x0030000003a8783b */ /* 0x000fee0000000200 */
[C---:B-1----:R-:W-:Y:S08]  /*9190*/  HMMA.16816.F32 R12, R140.reuse, R136, R12 ;  /* 0x000000888c0c723c */ /* 0x042ff0000000180c */
[C---:B------:R-:W-:Y:S01]  /*91a0*/  HMMA.16816.F32 R16, R140.reuse, R138, R16 ;  /* 0x0000008a8c10723c */ /* 0x040fe20000001810 */
[----:B------:R-:W1:Y:S07]  /*91b0*/  LDSM.16.M88.4 R136, [R2+0x3800] ;  /* 0x003800000288783b */ /* 0x000e6e0000000200 */
[C---:B----4-:R-:W-:Y:S08]  /*91c0*/  HMMA.16816.F32 R20, R140.reuse, R164, R20 ;  /* 0x000000a48c14723c */ /* 0x050ff00000001814 */
[C---:B------:R-:W-:Y:S01]  /*91d0*/  HMMA.16816.F32 R24, R140.reuse, R166, R24 ;  /* 0x000000a68c18723c */ /* 0x040fe20000001818 */
[----:B------:R-:W3:Y:S07]  /*91e0*/  LDSM.16.M88.4 R164, [R176+0x2000] ;  /* 0x00200000b0a4783b */ /* 0x000eee0000000200 */
[C---:B------:R-:W-:Y:S08]  /*91f0*/  HMMA.16816.F32 R28, R140.reuse, R172, R28 ;  /* 0x000000ac8c1c723c */ /* 0x040ff0000000181c */
[----:B------:R-:W-:Y:S01]  /*9200*/  HMMA.16816.F32 R32, R140, R174, R32 ;  /* 0x000000ae8c20723c */ /* 0x000fe20000001820 */
[----:B------:R-:W4:Y:S07]  /*9210*/  LDSM.16.M88.4 R140, [R3+0x2800] ;  /* 0x00280000038c783b */ /* 0x000f2e0000000200 */
[C---:B--2---:R-:W-:Y:S08]  /*9220*/  HMMA.16816.F32 R4, R148.reuse, R152, R4 ;  /* 0x000000989404723c */ /* 0x044ff00000001804 */
[C---:B------:R-:W-:Y:S01]  /*9230*/  HMMA.16816.F32 R8, R148.reuse, R154, R8 ;  /* 0x0000009a9408723c */ /* 0x040fe20000001808 */
[----:B------:R-:W-:Y:S07]  /*9240*/  LDSM.16.M88.4 R152, [R124+0x5000] ;  /* 0x005000007c98783b */ /* 0x000fee0000000200 */
[C---:B-----5:R-:W-:Y:S08]  /*9250*/  HMMA.16816.F32 R12, R148.reuse, R144, R12 ;  /* 0x00000090940c723c */ /* 0x060ff0000000180c */
[C---:B------:R-:W-:Y:S01]  /*9260*/  HMMA.16816.F32 R16, R148.reuse, R146, R16 ;  /* 0x000000929410723c */ /* 0x040fe20000001810 */
[----:B------:R-:W2:Y:S07]  /*9270*/  LDSM.16.M88.4 R144, [R3+0x3800] ;  /* 0x003800000390783b */ /* 0x000eae0000000200 */
[C---:B------:R-:W-:Y:S08]  /*9280*/  HMMA.16816.F32 R20, R148.reuse, R156, R20 ;  /* 0x0000009c9414723c */ /* 0x040ff00000001814 */
[C---:B------:R-:W-:Y:S01]  /*9290*/  HMMA.16816.F32 R24, R148.reuse, R158, R24 ;  /* 0x0000009e9418723c */ /* 0x040fe20000001818 */
[----:B------:R-:W-:Y:S07]  /*92a0*/  LDSM.16.M88.4 R156, [R124+0x5800] ;  /* 0x005800007c9c783b */ /* 0x000fee0000000200 */
[C---:B-1----:R-:W-:Y:S08]  /*92b0*/  HMMA.16816.F32 R28, R148.reuse, R136, R28 ;  /* 0x00000088941c723c */ /* 0x042ff0000000181c */
[----:B------:R-:W-:Y:S01]  /*92c0*/  HMMA.16816.F32 R32, R148, R138, R32 ;  /* 0x0000008a9420723c */ /* 0x000fe20000001820 */
[----:B------:R-:W-:Y:S07]  /*92d0*/  LDSM.16.M88.4 R136, [R183+0x8000] ;  /* 0x00800000b788783b */ /* 0x000fee0000000200 */
[C---:B---3--:R-:W-:Y:S01]  /*92e0*/  HMMA.16816.F32 R4, R160.reuse, R164, R4 ;  /* 0x000000a4a004723c */ /* 0x048fe20000001804 */
[----:B------:R-:W1:Y:S07]  /*92f0*/  LDSM.16.M88.4 R148, [R124+0x4000] ;  /* 0x004000007c94783b */ /* 0x000e6e0000000200 */
[C---:B------:R-:W-:Y:S01]  /*9300*/  HMMA.16816.F32 R8, R160.reuse, R166, R8 ;  /* 0x000000a6a008723c */ /* 0x040fe20000001808 */
[----:B------:R-:W-:Y:S07]  /*9310*/  LDSM.16.M88.4 R164, [R184+0x8000] ;  /* 0x00800000b8a4783b */ /* 0x000fee0000000200 */
[C---:B----4-:R-:W-:Y:S08]  /*9320*/  HMMA.16816.F32 R12, R160.reuse, R140, R12 ;  /* 0x0000008ca00c723c */ /* 0x050ff0000000180c */
[C---:B------:R-:W-:Y:S01]  /*9330*/  HMMA.16816.F32 R16, R160.reuse, R142, R16 ;  /* 0x0000008ea010723c */ /* 0x040fe20000001810 */
[----:B------:R-:W3:Y:S07]  /*9340*/  LDSM.16.M88.4 R140, [R124+0x4800] ;  /* 0x004800007c8c783b */ /* 0x000eee0000000200 */
[C---:B------:R-:W-:Y:S08]  /*9350*/  HMMA.16816.F32 R20, R160.reuse, R168, R20 ;  /* 0x000000a8a014723c */ /* 0x040ff00000001814 */
[C---:B------:R-:W-:Y:S01]  /*9360*/  HMMA.16816.F32 R24, R160.reuse, R170, R24 ;  /* 0x000000aaa018723c */ /* 0x040fe20000001818 */
[----:B------:R-:W4:Y:S07]  /*9370*/  LDSM.16.M88.4 R168, [R127+0x4000] ;  /* 0x004000007fa8783b */ /* 0x000f2e0000000200 */
[C---:B--2---:R-:W-:Y:S08]  /*9380*/  HMMA.16816.F32 R28, R160.reuse, R144, R28 ;  /* 0x00000090a01c723c */ /* 0x044ff0000000181c */
[----:B------:R-:W-:Y:S01]  /*9390*/  HMMA.16816.F32 R32, R160, R146, R32 ;  /* 0x00000092a020723c */ /* 0x000fe20000001820 */
[----:B------:R-:W2:Y:S07]  /*93a0*/  LDSM.16.M88.4 R144, [R125+0x4800] ;  /* 0x004800007d90783b */ /* 0x000eae0000000200 */
[C---:B-1----:R-:W-:Y:S01]  /*93b0*/  HMMA.16816.F32 R4, R136.reuse, R148, R4 ;  /* 0x000000948804723c */ /* 0x042fe20000001804 */
[----:B------:R-:W1:Y:S07]  /*93c0*/  LDSM.16.M88.4 R160, [R125+0x5000] ;  /* 0x005000007da0783b */ /* 0x000e6e0000000200 */
[C---:B------:R-:W-:Y:S01]  /*93d0*/  HMMA.16816.F32 R8, R136.reuse, R150, R8 ;  /* 0x000000968808723c */ /* 0x040fe20000001808 */
[----:B------:R-:W-:Y:S07]  /*93e0*/  LDSM.16.M88.4 R148, [R2+0x4000] ;  /* 0x004000000294783b */ /* 0x000fee0000000200 */
        /* <DEDUP_REMOVED lines=8> */
[----:B------:R-:W3:Y:S07]  /*9470*/  LDSM.16.M88.4 R136, [R125+0x5800] ;  /* 0x005800007d88783b */ /* 0x000eee0000000200 */
[C---:B----4-:R-:W-:Y:S01]  /*9480*/  HMMA.16816.F32 R4, R164.reuse, R168, R4 ;  /* 0x000000a8a404723c */ /* 0x050fe20000001804 */
[----:B------:R-:W-:Y:S07]  /*9490*/  LDSM.16.M88.4 R156, [R2+0x5800] ;  /* 0x00580000029c783b */ /* 0x000fee0000000200 */
        /* <DEDUP_REMOVED lines=8> */
[C---:B---3--:R-:W-:Y:S08]  /*9520*/  HMMA.16816.F32 R28, R164.reuse, R136, R28 ;  /* 0x00000088a41c723c */ /* 0x048ff0000000181c */
[----:B------:R-:W-:Y:S01]  /*9530*/  HMMA.16816.F32 R32, R164, R138, R32 ;  /* 0x0000008aa420723c */ /* 0x000fe20000001820 */
[----:B------:R-:W3:Y:S07]  /*9540*/  LDSM.16.M88.4 R136, [R3+0x4800] ;  /* 0x004800000388783b */ /* 0x000eee0000000200 */
[C---:B------:R-:W-:Y:S08]  /*9550*/  HMMA.16816.F32 R4, R140.reuse, R148, R4 ;  /* 0x000000948c04723c */ /* 0x040ff00000001804 */
[C---:B------:R-:W-:Y:S08]  /*9560*/  HMMA.16816.F32 R8, R140.reuse, R150, R8 ;  /* 0x000000968c08723c */ /* 0x040ff00000001808 */
[C---:B--2---:R-:W-:Y:S08]  /*9570*/  HMMA.16816.F32 R12, R140.reuse, R144, R12 ;  /* 0x000000908c0c723c */ /* 0x044ff0000000180c */
[C---:B------:R-:W-:Y:S01]  /*9580*/  HMMA.16816.F32 R16, R140.reuse, R146, R16 ;  /* 0x000000928c10723c */ /* 0x040fe20000001810 */
[----:B------:R-:W2:Y:S07]  /*9590*/  LDSM.16.M88.4 R144, [R3+0x5000] ;  /* 0x005000000390783b */ /* 0x000eae0000000200 */
[C---:B------:R-:W-:Y:S08]  /*95a0*/  HMMA.16816.F32 R20, R140.reuse, R152, R20 ;  /* 0x000000988c14723c */ /* 0x040ff00000001814 */
[C---:B------:R-:W-:Y:S08]  /*95b0*/  HMMA.16816.F32 R24, R140.reuse, R154, R24 ;  /* 0x0000009a8c18723c */ /* 0x040ff00000001818 */
[C---:B------:R-:W-:Y:S08]  /*95c0*/  HMMA.16816.F32 R28, R140.reuse, R156, R28 ;  /* 0x0000009c8c1c723c */ /* 0x040ff0000000181c */
[----:B------:R-:W-:Y:S01]  /*95d0*/  HMMA.16816.F32 R32, R140, R158, R32 ;  /* 0x0000009e8c20723c */ /* 0x000fe20000001820 */
[----:B------:R4:W5:Y:S07]  /*95e0*/  LDSM.16.M88.4 R140, [R3+0x5800] ;  /* 0x00580000038c783b */ /* 0x00096e0000000200 */
[C---:B-1----:R-:W-:Y:S08]  /*95f0*/  HMMA.16816.F32 R4, R160.reuse, R168, R4 ;  /* 0x000000a8a004723c */ /* 0x042ff00000001804 */
[C---:B------:R-:W-:Y:S08]  /*9600*/  HMMA.16816.F32 R8, R160.reuse, R170, R8 ;  /* 0x000000aaa008723c */ /* 0x040ff00000001808 */
[C---:B---3--:R-:W-:Y:S08]  /*9610*/  HMMA.16816.F32 R12, R160.reuse, R136, R12 ;  /* 0x00000088a00c723c */ /* 0x048ff0000000180c */
[----:B----4-:R-:W-:Y:S01]  /*9620*/  FMNMX.FTZ R3, R4, R0, !PT ;  /* 0x0000000004037209 */ /* 0x010fe20007810000 */
[C---:B------:R-:W-:Y:S03]  /*9630*/  HMMA.16816.F32 R16, R160.reuse, R138, R16 ;  /* 0x0000008aa010723c */ /* 0x040fe60000001810 */
[----:B------:R-:W-:Y:S02]  /*9640*/  FMNMX.FTZ R2, R6, R126, !PT ;  /* 0x0000007e06027209 */ /* 0x000fe40007810000 */
[----:B------:R-:W-:Y:S02]  /*9650*/  FMNMX.FTZ R3, R5, R3, !PT ;  /* 0x0000000305037209 */ /* 0x000fe40007810000 */
[----:B------:R-:W-:Y:S01]  /*9660*/  FMNMX.FTZ R2, R7, R2, !PT ;  /* 0x0000000207027209 */ /* 0x000fe20007810000 */
[C---:B--2---:R-:W-:Y:S04]  /*9670*/  HMMA.16816.F32 R20, R160.reuse, R144, R20 ;  /* 0x00000090a014723c */ /* 0x044fe80000001814 */
[----:B------:R-:W-:Y:S02]  /*9680*/  FMNMX.FTZ R3, R8, R3, !PT ;  /* 0x0000000308037209 */ /* 0x000fe40007810000 */
[----:B------:R-:W-:Y:S02]  /*9690*/  FMNMX.FTZ R2, R10, R2, !PT ;  /* 0x000000020a027209 */ /* 0x000fe40007810000 */
[----:B------:R-:W-:Y:S01]  /*96a0*/  FMNMX.FTZ R3, R9, R3, !PT ;  /* 0x0000000309037209 */ /* 0x000fe20007810000 */
[C---:B------:R-:W-:Y:S03]  /*96b0*/  HMMA.16816.F32 R24, R160.reuse, R146, R24 ;  /* 0x00000092a018723c */ /* 0x040fe60000001818 */
[----:B------:R-:W-:Y:S02]  /*96c0*/  FMNMX.FTZ R2, R11, R2, !PT ;  /* 0x000000020b027209 */ /* 0x000fe40007810000 */
[----:B------:R-:W-:Y:S02]  /*96d0*/  FMNMX.FTZ R3, R12, R3, !PT ;  /* 0x000000030c037209 */ /* 0x000fe40007810000 */
[----:B------:R-:W-:Y:S01]  /*96e0*/  FMNMX.FTZ R2, R14, R2, !PT ;  /* 0x000000020e027209 */ /* 0x000fe20007810000 */
[C---:B-----5:R-:W-:Y:S04]  /*96f0*/  HMMA.16816.F32 R28, R160.reuse, R140, R28 ;  /* 0x0000008ca01c723c */ /* 0x060fe8000000181c */
[----:B------:R-:W-:Y:S02]  /*9700*/  FMNMX.FTZ R3, R13, R3, !PT ;  /* 0x000000030d037209 */ /* 0x000fe40007810000 */
[----:B------:R-:W-:Y:S02]  /*9710*/  FMNMX.FTZ R2, R15, R2, !PT ;  /* 0x000000020f027209 */ /* 0x000fe40007810000 */
[----:B------:R-:W-:Y:S01]  /*9720*/  FMNMX.FTZ R3, R16, R3, !PT ;  /* 0x0000000310037209 */ /* 0x000fe20007810000 */
[----:B------:R-:W-:Y:S03]  /*9730*/  HMMA.16816.F32 R32, R160, R142, R32 ;  /* 0x0000008ea020723c */ /* 0x000fe60000001820 */
[----:B------:R-:W-:Y:S02]  /*9740*/  FMNMX.FTZ R2, R18, R2, !PT ;  /* 0x0000000212027209 */ /* 0x000fe40007810000 */
[----:B------:R-:W-:Y:S02]  /*9750*/  FMNMX.FTZ R3, R17, R3, !PT ;  /* 0x0000000311037209 */ /* 0x000fe40007810000 */
[----:B------:R-:W-:Y:S02]  /*9760*/  FMNMX.FTZ R2, R19, R2, !PT ;  /* 0x0000000213027209 */ /* 0x000fe40007810000 */
[----:B------:R-:W-:Y:S03]  /*9770*/  FMNMX.FTZ R125, R20, R3, !PT ;  /* 0x00000003147d7209 */ /* 0x000fe60007810000 */
        /* <DEDUP_REMOVED lines=11> */
[----:B------:R-:W-:Y:S02]  /*9830*/  IADD3 R2, R210, 0x1, RZ ;  /* 0x00000001d2027810 */ /* 0x000fe40007ffe0ff */
[----:B------:R-:W-:Y:S02]  /*9840*/  FMNMX.FTZ R125, R32, R125, !PT ;  /* 0x0000007d207d7209 */ /* 0x000fe40007810000 */
[----:B------:R-:W-:Y:S02]  /*9850*/  FMNMX.FTZ R124, R34, R124, !PT ;  /* 0x0000007c227c7209 */ /* 0x000fe40007810000 */
[----:B------:R-:W-:Y:S02]  /*9860*/  SEL R210, R2, RZ, !P0 ;  /* 0x000000ff02d27207 */ /* 0x000fe40004000000 */
[----:B------:R-:W-:Y:S02]  /*9870*/  FMNMX.FTZ R125, R33, R125, !PT ;  /* 0x0000007d217d7209 */ /* 0x000fe40007810000 */
[----:B------:R-:W-:Y:S01]  /*9880*/  FMNMX.FTZ R124, R35, R124, !PT ;  /* 0x0000007c237c7209 */ /* 0x000fe20007810000 */
[----:B------:R-:W-:-:S05]  /*9890*/  BRA.DIV ~URZ, `(.L_x_1261) ;  /* 0x000057427f007947 */ /* 0x000fca000b800000 */
[----:B------:R1:W2:Y:S02]  /*98a0*/  SHFL.BFLY PT, R2, R125, 0x2, 0x1f ;  /* 0x0c401f007d027f89 */ /* 0x0002a400000e0000 */
.L_x_1317:
[----:B-12---:R-:W-:Y:S01]  /*98b0*/  FMNMX.FTZ R125, R125, R2, !PT ;  /* 0x000000027d7d7209 */ /* 0x006fe20007810000 */
[----:B------:R-:W1:Y:S01]  /*98c0*/  SHFL.BFLY PT, R3, R124, 0x2, 0x1f ;  /* 0x0c401f007c037f89 */ /* 0x000e6200000e0000 */
[----:B------:R-:W-:Y:S07]  /*98d0*/  DEPBAR.LE SB0, 0x2 ;  /* 0x000080800000791a */ /* 0x000fee0000000000 */
[----:B------:R-:W-:Y:S01]  /*98e0*/  BAR.SYNC.DEFER_BLOCKING 0x0 ;  /* 0x0000000000007b1d */ /* 0x000fe20000010000 */
[----:B------:R-:W-:Y:S02]  /*98f0*/  ISETP.GE.AND P0, PT, R178, 0x2, PT ;  /* 0x00000002b200780c */ /* 0x000fe40003f06270 */
[----:B-1----:R-:W-:Y:S05]  /*9900*/  FMNMX.FTZ R124, R124, R3, !PT ;  /* 0x000000037c7c7209 */ /* 0x002fea0007810000 */
[----:B------:R-:W1:Y:S01]  /*9910*/  SHFL.BFLY PT, R2, R125, 0x1, 0x1f ;  /* 0x0c201f007d027f89 */ /* 0x000e6200000e0000 */
[----:B------:R-:W-:Y:S07]  /*9920*/  BSSY B0, `(.L_x_1262) ;  /* 0x00001c1000007945 */ /* 0x000fee0003800000 */
[----:B------:R-:W2:Y:S01]  /*9930*/  SHFL.BFLY PT, R3, R124, 0x1, 0x1f ;  /* 0x0c201f007c037f89 */ /* 0x000ea200000e0000 */
[----:B-1----:R-:W-:Y:S05]  /*9940*/  FMNMX.FTZ R125, R125, R2, !PT ;  /* 0x000000027d7d7209 */ /* 0x002fea0007810000 */
[C---:B------:R-:W-:Y:S02]  /*9950*/  FADD.FTZ R0, -R125.reuse, R0 ;  /* 0x000000007d007221 */ /* 0x040fe40000010100 */
[----:B------:R-:W-:Y:S01]  /*9960*/  FMUL.FTZ R161, R125, c[0x0][0x2d0] ;  /* 0x0000b4007da17a20 */ /* 0x000fe20000410000 */
[----:B--2---:R-:W-:Y:S01]  /*9970*/  FMNMX.FTZ R124, R124, R3, !PT ;  /* 0x000000037c7c7209 */ /* 0x004fe20007810000 */
[----:B------:R-:W-:Y:S01]  /*9980*/  FMUL.FTZ R0, R0, c[0x0][0x2d0] ;  /* 0x0000b40000007a20 */ /* 0x000fe20000410000 */
[----:B------:R-:W-:Y:S01]  /*9990*/  IADD3 R3, R191, R177, RZ ;  /* 0x000000b1bf037210 */ /* 0x000fe20007ffe0ff */
[--C-:B------:R-:W-:Y:S02]  /*99a0*/  FFMA.FTZ R4, R4, c[0x0][0x2d0], -R161.reuse ;  /* 0x0000b40004047a23 */ /* 0x100fe400000108a1 */
[----:B------:R1:W2:Y:S01]  /*99b0*/  MUFU.EX2 R2, R0 ;  /* 0x0000000000027308 */ /* 0x0002a20000000800 */
[----:B------:R-:W-:Y:S01]  /*99c0*/  FMUL.FTZ R162, R124, c[0x0][0x2d0] ;  /* 0x0000b4007ca27a20 */ /* 0x000fe20000410000 */
[----:B------:R-:W3:Y:S01]  /*99d0*/  LDSM.16.MT88.4 R140, [R3] ;  /* 0x00000000038c783b */ /* 0x000ee20000004200 */
[--C-:B------:R-:W-:Y:S01]  /*99e0*/  FFMA.FTZ R5, R5, c[0x0][0x2d0], -R161.reuse ;  /* 0x0000b40005057a23 */ /* 0x100fe200000108a1 */
[----:B------:R-:W-:Y:S01]  /*99f0*/  IADD3 R160, R189, R3, RZ ;  /* 0x00000003bda07210 */ /* 0x000fe20007ffe0ff */
[--C-:B------:R-:W-:Y:S02]  /*9a00*/  FFMA.FTZ R6, R6, c[0x0][0x2d0], -R162.reuse ;  /* 0x0000b40006067a23 */ /* 0x100fe400000108a2 */
[--C-:B------:R-:W-:Y:S02]  /*9a10*/  FFMA.FTZ R7, R7, c[0x0][0x2d0], -R162.reuse ;  /* 0x0000b40007077a23 */ /* 0x100fe400000108a2 */
[--C-:B------:R-:W-:Y:S01]  /*9a20*/  FFMA.FTZ R8, R8, c[0x0][0x2d0], -R161.reuse ;  /* 0x0000b40008087a23 */ /* 0x100fe200000108a1 */
[----:B------:R4:W-:Y:S01]  /*9a30*/  MUFU.EX2 R198, R4 ;  /* 0x0000000400c67308 */ /* 0x0009e20000000800 */
[--C-:B------:R-:W-:Y:S01]  /*9a40*/  FFMA.FTZ R9, R9, c[0x0][0x2d0], -R161.reuse ;  /* 0x0000b40009097a23 */ /* 0x100fe200000108a1 */
[----:B------:R-:W5:Y:S01]  /*9a50*/  LDSM.16.MT88.4 R144, [R160] ;  /* 0x00000000a090783b */ /* 0x000f620000004200 */
[--C-:B------:R-:W-:Y:S02]  /*9a60*/  FFMA.FTZ R10, R10, c[0x0][0x2d0], -R162.reuse ;  /* 0x0000b4000a0a7a23 */ /* 0x100fe400000108a2 */
[--C-:B------:R-:W-:Y:S02]  /*9a70*/  FFMA.FTZ R11, R11, c[0x0][0x2d0], -R162.reuse ;  /* 0x0000b4000b0b7a23 */ /* 0x100fe400000108a2 */
[--C-:B------:R-:W-:Y:S02]  /*9a80*/  FFMA.FTZ R16, R16, c[0x0][0x2d0], -R161.reuse ;  /* 0x0000b40010107a23 */ /* 0x100fe400000108a1 */
[--C-:B------:R-:W-:Y:S01]  /*9a90*/  FFMA.FTZ R17, R17, c[0x0][0x2d0], -R161.reuse ;  /* 0x0000b40011117a23 */ /* 0x100fe200000108a1 */
[----:B------:R-:W3:Y:S01]  /*9aa0*/  MUFU.EX2 R197, R5 ;  /* 0x0000000500c57308 */ /* 0x000ee20000000800 */
[----:B------:R-:W-:Y:S01]  /*9ab0*/  LDSM.16.MT88.4 R148, [R3+0x2800] ;  /* 0x002800000394783b */ /* 0x000fe20000004200 */
[----:B------:R-:W-:Y:S02]  /*9ac0*/  FFMA.FTZ R18, R18, c[0x0][0x2d0], -R162 ;  /* 0x0000b40012127a23 */ /* 0x000fe400000108a2 */
[----:B-1----:R-:W-:Y:S01]  /*9ad0*/  FADD.FTZ R0, -R124, R126 ;  /* 0x0000007e7c007221 */ /* 0x002fe20000010100 */
[----:B------:R-:W-:Y:S01]  /*9ae0*/  IADD3 R126, R192, R177, RZ ;  /* 0x000000b1c07e7210 */ /* 0x000fe20007ffe0ff */
[----:B--2---:R-:W-:Y:S02]  /*9af0*/  FMUL.FTZ R100, R2, R100 ;  /* 0x0000006402647220 */ /* 0x004fe40000410000 */
[----:B------:R-:W-:Y:S01]  /*9b00*/  FMUL.FTZ R0, R0, c[0x0][0x2d0] ;  /* 0x0000b40000007a20 */ /* 0x000fe20000410000 */
[----:B------:R-:W-:Y:S01]  /*9b10*/  IADD3 R127, R189, R126, RZ ;  /* 0x0000007ebd7f7210 */ /* 0x000fe20007ffe0ff */
[----:B------:R-:W-:Y:S01]  /*9b20*/  MUFU.EX2 R180, R6 ;  /* 0x0000000600b47308 */ /* 0x000fe20000000800 */
[C---:B------:R-:W-:Y:S01]  /*9b30*/  FMUL.FTZ R101, R2.reuse, R101 ;  /* 0x0000006502657220 */ /* 0x040fe20000410000 */
[----:B------:R-:W-:Y:S01]  /*9b40*/  LDSM.16.MT88.4 R152, [R160+0x2800] ;  /* 0x00280000a098783b */ /* 0x000fe20000004200 */
[C---:B------:R-:W-:Y:S02]  /*9b50*/  FMUL.FTZ R104, R2.reuse, R104 ;  /* 0x0000006802687220 */ /* 0x040fe40000410000 */
[C---:B----4-:R-:W-:Y:S02]  /*9b60*/  FMUL.FTZ R4, R2.reuse, R128 ;  /* 0x0000008002047220 */ /* 0x050fe40000410000 */
[C---:B------:R-:W-:Y:S02]  /*9b70*/  FMUL.FTZ R105, R2.reuse, R105 ;  /* 0x0000006902697220 */ /* 0x040fe40000410000 */
[C---:B------:R-:W-:Y:S01]  /*9b80*/  FMUL.FTZ R108, R2.reuse, R108 ;  /* 0x0000006c026c7220 */ /* 0x040fe20000410000 */
[----:B------:R-:W1:Y:S01]  /*9b90*/  MUFU.EX2 R0, R0 ;  /* 0x0000000000007308 */ /* 0x000e620000000800 */
[C---:B------:R-:W-:Y:S01]  /*9ba0*/  FMUL.FTZ R109, R2.reuse, R109 ;  /* 0x0000006d026d7220 */ /* 0x040fe20000410000 */
[----:B------:R-:W-:Y:S01]  /*9bb0*/  LDSM.16.MT88.4 R156, [R126+0x2800] ;  /* 0x002800007e9c783b */ /* 0x000fe20000004200 */
[--C-:B------:R-:W-:Y:S01]  /*9bc0*/  FFMA.FTZ R19, R19, c[0x0][0x2d0], -R162.reuse ;  /* 0x0000b40013137a23 */ /* 0x100fe200000108a2 */
[----:B---3--:R-:W-:Y:S01]  /*9bd0*/  F2FP.PACK_AB R136, R197, R198 ;  /* 0x000000c6c588723e */ /* 0x008fe200000000ff */
[----:B------:R-:W-:Y:S02]  /*9be0*/  FMUL.FTZ R5, R2, R129 ;  /* 0x0000008102057220 */ /* 0x000fe40000410000 */
        /* <DEDUP_REMOVED lines=8> */
[----:B------:R3:W-:Y:S01]  /*9c70*/  MUFU.EX2 R196, R8 ;  /* 0x0000000800c47308 */ /* 0x0007e20000000800 */
[--C-:B------:R-:W-:Y:S02]  /*9c80*/  FFMA.FTZ R27, R27, c[0x0][0x2d0], -R162.reuse ;  /* 0x0000b4001b1b7a23 */ /* 0x100fe400000108a2 */
[--C-:B------:R-:W-:Y:S02]  /*9c90*/  FFMA.FTZ R28, R28, c[0x0][0x2d0], -R161.reuse ;  /* 0x0000b4001c1c7a23 */ /* 0x100fe400000108a1 */
[C---:B-1----:R-:W-:Y:S02]  /*9ca0*/  FMUL.FTZ R6, R0.reuse, R130 ;  /* 0x0000008200067220 */ /* 0x042fe40000410000 */
[C---:B------:R-:W-:Y:S02]  /*9cb0*/  FMUL.FTZ R102, R0.reuse, R102 ;  /* 0x0000006600667220 */ /* 0x040fe40000410000 */
[C---:B------:R-:W-:Y:S01]  /*9cc0*/  FMUL.FTZ R103, R0.reuse, R103 ;  /* 0x0000006700677220 */ /* 0x040fe20000410000 */
[----:B------:R-:W1:Y:S01]  /*9cd0*/  MUFU.EX2 R181, R9 ;  /* 0x0000000900b57308 */ /* 0x000e620000000800 */
[C---:B------:R-:W-:Y:S02]  /*9ce0*/  FMUL.FTZ R106, R0.reuse, R106 ;  /* 0x0000006a006a7220 */ /* 0x040fe40000410000 */
[C---:B------:R-:W-:Y:S01]  /*9cf0*/  FMUL.FTZ R107, R0.reuse, R107 ;  /* 0x0000006b006b7220 */ /* 0x040fe20000410000 */
[----:B--2---:R-:W-:Y:S01]  /*9d00*/  F2FP.PACK_AB R137, R179, R180 ;  /* 0x000000b4b389723e */ /* 0x004fe200000000ff */
[C---:B------:R-:W-:Y:S02]  /*9d10*/  FMUL.FTZ R7, R0.reuse, R131 ;  /* 0x0000008300077220 */ /* 0x040fe40000410000 */
[----:B------:R-:W2:Y:S01]  /*9d20*/  LDSM.16.MT88.4 R128, [R126] ;  /* 0x000000007e80783b */ /* 0x000ea20000004200 */
[C---:B------:R-:W-:Y:S02]  /*9d30*/  FMUL.FTZ R110, R0.reuse, R110 ;  /* 0x0000006e006e7220 */ /* 0x040fe40000410000 */
[----:B------:R4:W-:Y:S01]  /*9d40*/  MUFU.EX2 R176, R10 ;  /* 0x0000000a00b07308 */ /* 0x0009e20000000800 */
[----:B------:R-:W-:Y:S02]  /*9d50*/  FMUL.FTZ R111, R0, R111 ;  /* 0x0000006f006f7220 */ /* 0x000fe40000410000 */
[--C-:B------:R-:W-:Y:S02]  /*9d60*/  FFMA.FTZ R29, R29, c[0x0][0x2d0], -R161.reuse ;  /* 0x0000b4001d1d7a23 */ /* 0x100fe400000108a1 */
[----:B---3--:R-:W-:Y:S02]  /*9d70*/  FMUL.FTZ R8, R2, R132 ;  /* 0x0000008402087220 */ /* 0x008fe40000410000 */
[--C-:B------:R-:W-:Y:S02]  /*9d80*/  FFMA.FTZ R30, R30, c[0x0][0x2d0], -R162.reuse ;  /* 0x0000b4001e1e7a23 */ /* 0x100fe400000108a2 */
[--C-:B------:R-:W-:Y:S01]  /*9d90*/  FFMA.FTZ R31, R31, c[0x0][0x2d0], -R162.reuse ;  /* 0x0000b4001f1f7a23 */ /* 0x100fe200000108a2 */
[----:B------:R-:W3:Y:S01]  /*9da0*/  MUFU.EX2 R175, R11 ;  /* 0x0000000b00af7308 */ /* 0x000ee20000000800 */
[--C-:B------:R-:W-:Y:S02]  /*9db0*/  FFMA.FTZ R32, R32, c[0x0][0x2d0], -R161.reuse ;  /* 0x0000b40020207a23 */ /* 0x100fe400000108a1 */
[--C-:B------:R-:W-:Y:S01]  /*9dc0*/  FFMA.FTZ R33, R33, c[0x0][0x2d0], -R161.reuse ;  /* 0x0000b40021217a23 */ /* 0x100fe200000108a1 */
[----:B-1----:R-:W-:Y:S01]  /*9dd0*/  F2FP.PACK_AB R138, R181, R196 ;  /* 0x000000c4b58a723e */ /* 0x002fe200000000ff */
[----:B------:R-:W-:Y:S02]  /*9de0*/  FMUL.FTZ R9, R2, R133 ;  /* 0x0000008502097220 */ /* 0x000fe40000410000 */
[--C-:B------:R-:W-:Y:S02]  /*9df0*/  FFMA.FTZ R34, R34, c[0x0][0x2d0], -R162.reuse ;  /* 0x0000b40022227a23 */ /* 0x100fe400000108a2 */
[--C-:B------:R-:W-:Y:S01]  /*9e00*/  FFMA.FTZ R35, R35, c[0x0][0x2d0], -R162.reuse ;  /* 0x0000b40023237a23 */ /* 0x100fe200000108a2 */
[----:B------:R-:W-:Y:S01]  /*9e10*/  MUFU.EX2 R172, R16 ;  /* 0x0000001000ac7308 */ /* 0x000fe20000000800 */
[C---:B------:R-:W-:Y:S02]  /*9e20*/  FMUL.FTZ R112, R2.reuse, R112 ;  /* 0x0000007002707220 */ /* 0x040fe40000410000 */
[----:B------:R-:W-:Y:S02]  /*9e30*/  FMUL.FTZ R113, R2, R113 ;  /* 0x0000007102717220 */ /* 0x000fe40000410000 */
[C---:B----4-:R-:W-:Y:S02]  /*9e40*/  FMUL.FTZ R10, R0.reuse, R134 ;  /* 0x00000086000a7220 */ /* 0x050fe40000410000 */
[C---:B------:R-:W-:Y:S02]  /*9e50*/  FMUL.FTZ R114, R0.reuse, R114 ;  /* 0x0000007200727220 */ /* 0x040fe40000410000 */
[----:B------:R-:W-:Y:S01]  /*9e60*/  FMUL.FTZ R115, R0, R115 ;  /* 0x0000007300737220 */ /* 0x000fe20000410000 */
[----:B------:R-:W-:Y:S01]  /*9e70*/  MUFU.EX2 R171, R17 ;  /* 0x0000001100ab7308 */ /* 0x000fe20000000800 */
[C---:B------:R-:W-:Y:S02]  /*9e80*/  FMUL.FTZ R116, R2.reuse, R116 ;  /* 0x0000007402747220 */ /* 0x040fe40000410000 */
[----:B------:R-:W-:Y:S01]  /*9e90*/  FMUL.FTZ R117, R2, R117 ;  /* 0x0000007502757220 */ /* 0x000fe20000410000 */
[----:B---3--:R-:W-:Y:S01]  /*9ea0*/  F2FP.PACK_AB R139, R175, R176 ;  /* 0x000000b0af8b723e */ /* 0x008fe200000000ff */
[C---:B------:R-:W-:Y:S02]  /*9eb0*/  FMUL.FTZ R11, R0.reuse, R135 ;  /* 0x00000087000b7220 */ /* 0x040fe40000410000 */
[----:B------:R-:W1:Y:S01]  /*9ec0*/  LDSM.16.MT88.4 R132, [R127] ;  /* 0x000000007f84783b */ /* 0x000e620000004200 */
[C---:B------:R-:W-:Y:S02]  /*9ed0*/  FMUL.FTZ R118, R0.reuse, R118 ;  /* 0x0000007600767220 */ /* 0x040fe40000410000 */
[----:B------:R-:W-:Y:S01]  /*9ee0*/  MUFU.EX2 R168, R18 ;  /* 0x0000001200a87308 */ /* 0x000fe20000000800 */
[C---:B------:R-:W-:Y:S05]  /*9ef0*/  HMMA.16816.F32 R4, R136.reuse, R140, R4 ;  /* 0x0000008c8804723c */ /* 0x040fea0000001804 */
[----:B------:R-:W-:Y:S02]  /*9f00*/  FMUL.FTZ R119, R0, R119 ;  /* 0x0000007700777220 */ /* 0x000fe40000410000 */
[C---:B------:R-:W-:Y:S01]  /*9f10*/  FMUL.FTZ R120, R2.reuse, R120 ;  /* 0x0000007802787220 */ /* 0x040fe20000410000 */
[C---:B------:R-:W-:Y:S01]  /*9f20*/  HMMA.16816.F32 R8, R136.reuse, R142, R8 ;  /* 0x0000008e8808723c */ /* 0x040fe20000001808 */
[----:B------:R-:W3:Y:S01]  /*9f30*/  LDSM.16.MT88.4 R140, [R3+0x2000] ;  /* 0x00200000038c783b */ /* 0x000ee20000004200 */
[----:B------:R4:W-:Y:S02]  /*9f40*/  MUFU.EX2 R167, R19 ;  /* 0x0000001300a77308 */ /* 0x0009e40000000800 */
[----:B------:R-:W-:Y:S02]  /*9f50*/  FMUL.FTZ R121, R2, R121 ;  /* 0x0000007902797220 */ /* 0x000fe40000410000 */
[C---:B------:R-:W-:Y:S02]  /*9f60*/  FMUL.FTZ R122, R0.reuse, R122 ;  /* 0x0000007a007a7220 */ /* 0x040fe40000410000 */
[C---:B-----5:R-:W-:Y:S04]  /*9f70*/  HMMA.16816.F32 R100, R136.reuse, R144, R100 ;  /* 0x000000908864723c */ /* 0x060fe80000001864 */
[----:B------:R-:W-:Y:S01]  /*9f80*/  MUFU.EX2 R166, R20 ;  /* 0x0000001400a67308 */ /* 0x000fe20000000800 */
[----:B------:R-:W-:Y:S02]  /*9f90*/  FMUL.FTZ R123, R0, R123 ;  /* 0x0000007b007b7220 */ /* 0x000fe40000410000 */
[C---:B------:R-:W-:Y:S01]  /*9fa0*/  FMUL.FTZ R36, R2.reuse, R36 ;  /* 0x0000002402247220 */ /* 0x040fe20000410000 */
[C---:B------:R-:W-:Y:S01]  /*9fb0*/  HMMA.16816.F32 R104, R136.reuse, R146, R104 ;  /* 0x000000928868723c */ /* 0x040fe20000001868 */
[----:B------:R-:W-:Y:S03]  /*9fc0*/  LDSM.16.MT88.4 R144, [R160+0x800] ;  /* 0x00080000a090783b */ /* 0x000fe60000004200 */
[----:B------:R-:W-:Y:S02]  /*9fd0*/  FMUL.FTZ R37, R2, R37 ;  /* 0x0000002502257220 */ /* 0x000fe40000410000 */
[----:B------:R-:W-:Y:S01]  /*9fe0*/  MUFU.EX2 R165, R21 ;  /* 0x0000001500a57308 */ /* 0x000fe20000000800 */
[C---:B------:R-:W-:Y:S01]  /*9ff0*/  FMUL.FTZ R38, R0.reuse, R38 ;  /* 0x0000002600267220 */ /* 0x040fe20000410000 */
[C---:B--2---:R-:W-:Y:S01]  /*a000*/  HMMA.16816.F32 R108, R136.reuse, R128, R108 ;  /* 0x00000080886c723c */ /* 0x044fe2000000186c */
[----:B----4-:R-:W-:Y:S03]  /*a010*/  LDSM.16.MT88.4 R16, [R126+0x800] ;  /* 0x000800007e10783b */ /* 0x010fe60000004200 */
[----:B------:R-:W-:Y:S02]  /*a020*/  FMUL.FTZ R39, R0, R39 ;  /* 0x0000002700277220 */ /* 0x000fe40000410000 */
[C---:B------:R-:W-:Y:S02]  /*a030*/  FMUL.FTZ R40, R2.reuse, R40 ;  /* 0x0000002802287220 */ /* 0x040fe40000410000 */
[C---:B------:R-:W-:Y:S01]  /*a040*/  HMMA.16816.F32 R112, R136.reuse, R130, R112 ;  /* 0x000000828870723c */ /* 0x040fe20000001870 */
[----:B------:R-:W-:Y:S01]  /*a050*/  MUFU.EX2 R164, R24 ;  /* 0x0000001800a47308 */ /* 0x000fe20000000800 */
[----:B------:R-:W2:Y:S02]  /*a060*/  LDSM.16.MT88.4 R128, [R160+0x2000] ;  /* 0x00200000a080783b */ /* 0x000ea40000004200 */
[----:B------:R-:W-:Y:S02]  /*a070*/  FMUL.FTZ R41, R2, R41 ;  /* 0x0000002902297220 */ /* 0x000fe40000410000 */
[C---:B------:R-:W-:Y:S02]  /*a080*/  FMUL.FTZ R42, R0.reuse, R42 ;  /* 0x0000002a002a7220 */ /* 0x040fe40000410000 */
[C---:B-1----:R-:W-:Y:S03]  /*a090*/  HMMA.16816.F32 R116, R136.reuse, R132, R116 ;  /* 0x000000848874723c */ /* 0x042fe60000001874 */
[----:B------:R-:W-:Y:S01]  /*a0a0*/  MUFU.EX2 R163, R25 ;  /* 0x0000001900a37308 */ /* 0x000fe20000000800 */
[----:B------:R-:W-:Y:S02]  /*a0b0*/  FMUL.FTZ R43, R0, R43 ;  /* 0x0000002b002b7220 */ /* 0x000fe40000410000 */
[C---:B------:R-:W-:Y:S02]  /*a0c0*/  FMUL.FTZ R44, R2.reuse, R44 ;  /* 0x0000002c022c7220 */ /* 0x040fe40000410000 */
[C---:B------:R-:W-:Y:S01]  /*a0d0*/  HMMA.16816.F32 R120, R136.reuse, R134, R120 ;  /* 0x000000868878723c */ /* 0x040fe20000001878 */
[----:B------:R-:W1:Y:S03]  /*a0e0*/  LDSM.16.MT88.4 R132, [R126+0x2000] ;  /* 0x002000007e84783b */ /* 0x000e660000004200 */
[----:B------:R-:W-:Y:S02]  /*a0f0*/  FMUL.FTZ R45, R2, R45 ;  /* 0x0000002d022d7220 */ /* 0x000fe40000410000 */
[C---:B------:R-:W-:Y:S02]  /*a100*/  FMUL.FTZ R46, R0.reuse, R46 ;  /* 0x0000002e002e7220 */ /* 0x040fe40000410000 */
[C---:B---3--:R-:W-:Y:S04]  /*a110*/  HMMA.16816.F32 R36, R136.reuse, R140, R36 ;  /* 0x0000008c8824723c */ /* 0x048fe80000001824 */
[----:B------:R-:W-:Y:S02]  /*a120*/  FMUL.FTZ R47, R0, R47 ;  /* 0x0000002f002f7220 */ /* 0x000fe40000410000 */
[C---:B------:R-:W-:Y:S02]  /*a130*/  FMUL.FTZ R48, R2.reuse, R48 ;  /* 0x0000003002307220 */ /* 0x040fe40000410000 */
[C---:B------:R-:W-:Y:S01]  /*a140*/  HMMA.16816.F32 R40, R136.reuse, R142, R40 ;  /* 0x0000008e8828723c */ /* 0x040fe20000001828 */
[----:B------:R-:W3:Y:S03]  /*a150*/  LDSM.16.MT88.4 R140, [R127+0x2000] ;  /* 0x002000007f8c783b */ /* 0x000ee60000004200 */
        /* <DEDUP_REMOVED lines=11> */
[----:B------:R-:W-:Y:S03]  /*a210*/  FMUL.FTZ R57, R2, R57 ;  /* 0x0000003902397220 */ /* 0x000fe60000410000 */
[C---:B-1----:R-:W-:Y:S03]  /*a220*/  HMMA.16816.F32 R52, R136.reuse, R132, R52 ;  /* 0x000000848834723c */ /* 0x042fe60000001834 */
[C---:B------:R-:W-:Y:S02]  /*a230*/  FMUL.FTZ R58, R0.reuse, R58 ;  /* 0x0000003a003a7220 */ /* 0x040fe40000410000 */
[----:B------:R-:W-:Y:S02]  /*a240*/  FMUL.FTZ R59, R0, R59 ;  /* 0x0000003b003b7220 */ /* 0x000fe40000410000 */
[C---:B------:R-:W-:Y:S02]  /*a250*/  FMUL.FTZ R60, R2.reuse, R60 ;  /* 0x0000003c023c7220 */ /* 0x040fe40000410000 */
[----:B------:R-:W-:Y:S03]  /*a260*/  FMUL.FTZ R61, R2, R61 ;  /* 0x0000003d023d7220 */ /* 0x000fe60000410000 */
[C---:B------:R-:W-:Y:S01]  /*a270*/  HMMA.16816.F32 R56, R136.reuse, R134, R56 ;  /* 0x000000868838723c */ /* 0x040fe20000001838 */
[----:B------:R-:W1:Y:S02]  /*a280*/  LDSM.16.MT88.4 R132, [R160+0x4000] ;  /* 0x00400000a084783b */ /* 0x000e640000004200 */
[C---:B------:R-:W-:Y:S02]  /*a290*/  FMUL.FTZ R62, R0.reuse, R62 ;  /* 0x0000003e003e7220 */ /* 0x040fe40000410000 */
[----:B------:R-:W-:Y:S02]  /*a2a0*/  FMUL.FTZ R63, R0, R63 ;  /* 0x0000003f003f7220 */ /* 0x000fe40000410000 */
[C---:B------:R-:W-:Y:S02]  /*a2b0*/  FMUL.FTZ R64, R2.reuse, R64 ;  /* 0x0000004002407220 */ /* 0x040fe40000410000 */
[----:B------:R-:W-:Y:S03]  /*a2c0*/  FMUL.FTZ R65, R2, R65 ;  /* 0x0000004102417220 */ /* 0x000fe60000410000 */
[C---:B---3--:R-:W-:Y:S03]  /*a2d0*/  HMMA.16816.F32 R60, R136.reuse, R140, R60 ;  /* 0x0000008c883c723c */ /* 0x048fe6000000183c */
[C---:B------:R-:W-:Y:S02]  /*a2e0*/  FMUL.FTZ R66, R0.reuse, R66 ;  /* 0x0000004200427220 */ /* 0x040fe40000410000 */
[----:B------:R-:W-:Y:S02]  /*a2f0*/  FMUL.FTZ R67, R0, R67 ;  /* 0x0000004300437220 */ /* 0x000fe40000410000 */
[C---:B------:R-:W-:Y:S02]  /*a300*/  FMUL.FTZ R68, R2.reuse, R68 ;  /* 0x0000004402447220 */ /* 0x040fe40000410000 */
[----:B------:R-:W-:Y:S03]  /*a310*/  FMUL.FTZ R69, R2, R69 ;  /* 0x0000004502457220 */ /* 0x000fe60000410000 */
[C---:B------:R-:W-:Y:S01]  /*a320*/  HMMA.16816.F32 R64, R136.reuse, R142, R64 ;  /* 0x0000008e8840723c */ /* 0x040fe20000001840 */
[----:B------:R-:W3:Y:S02]  /*a330*/  LDSM.16.MT88.4 R140, [R126+0x4000] ;  /* 0x004000007e8c783b */ /* 0x000ee40000004200 */
[C---:B------:R-:W-:Y:S02]  /*a340*/  FMUL.FTZ R70, R0.reuse, R70 ;  /* 0x0000004600467220 */ /* 0x040fe40000410000 */
[----:B------:R-:W-:Y:S02]  /*a350*/  FMUL.FTZ R71, R0, R71 ;  /* 0x0000004700477220 */ /* 0x000fe40000410000 */
[C---:B------:R-:W-:Y:S02]  /*a360*/  FMUL.FTZ R72, R2.reuse, R72 ;  /* 0x0000004802487220 */ /* 0x040fe40000410000 */
[----:B------:R-:W-:Y:S03]  /*a370*/  FMUL.FTZ R73, R2, R73 ;  /* 0x0000004902497220 */ /* 0x000fe60000410000 */
[C---:B--2---:R-:W-:Y:S03]  /*a380*/  HMMA.16816.F32 R68, R136.reuse, R128, R68 ;  /* 0x000000808844723c */ /* 0x044fe60000001844 */
[C---:B------:R-:W-:Y:S02]  /*a390*/  FMUL.FTZ R74, R0.reuse, R74 ;  /* 0x0000004a004a7220 */ /* 0x040fe40000410000 */
[----:B------:R-:W-:Y:S02]  /*a3a0*/  FMUL.FTZ R75, R0, R75 ;  /* 0x0000004b004b7220 */ /* 0x000fe40000410000 */
[C---:B------:R-:W-:Y:S02]  /*a3b0*/  FMUL.FTZ R76, R2.reuse, R76 ;  /* 0x0000004c024c7220 */ /* 0x040fe40000410000 */
[----:B------:R-:W-:Y:S03]  /*a3c0*/  FMUL.FTZ R77, R2, R77 ;  /* 0x0000004d024d7220 */ /* 0x000fe60000410000 */
[C---:B------:R-:W-:Y:S01]  /*a3d0*/  HMMA.16816.F32 R72, R136.reuse, R130, R72 ;  /* 0x000000828848723c */ /* 0x040fe20000001848 */
[----:B------:R-:W2:Y:S02]  /*a3e0*/  LDSM.16.MT88.4 R128, [R127+0x4000] ;  /* 0x004000007f80783b */ /* 0x000ea40000004200 */
[C---:B------:R-:W-:Y:S02]  /*a3f0*/  FMUL.FTZ R78, R0.reuse, R78 ;  /* 0x0000004e004e7220 */ /* 0x040fe40000410000 */
        /* <DEDUP_REMOVED lines=12> */
[--C-:B------:R-:W-:Y:S02]  /*a4c0*/  FFMA.FTZ R12, R12, c[0x0][0x2d0], -R161.reuse ;  /* 0x0000b4000c0c7a23 */ /* 0x100fe400000108a1 */
[----:B------:R-:W-:Y:S02]  /*a4d0*/  FFMA.FTZ R13, R13, c[0x0][0x2d0], -R161 ;  /* 0x0000b4000d0d7a23 */ /* 0x000fe400000108a1 */
[----:B------:R-:W-:Y:S01]  /*a4e0*/  MUFU.EX2 R174, R12 ;  /* 0x0000000c00ae7308 */ /* 0x000fe20000000800 */
[C---:B---3--:R-:W-:Y:S03]  /*a4f0*/  HMMA.16816.F32 R84, R136.reuse, R140, R84 ;  /* 0x0000008c8854723c */ /* 0x048fe60000001854 */
[--C-:B------:R-:W-:Y:S02]  /*a500*/  FFMA.FTZ R14, R14, c[0x0][0x2d0], -R162.reuse ;  /* 0x0000b4000e0e7a23 */ /* 0x100fe400000108a2 */
[----:B------:R-:W-:Y:S02]  /*a510*/  FFMA.FTZ R15, R15, c[0x0][0x2d0], -R162 ;  /* 0x0000b4000f0f7a23 */ /* 0x000fe400000108a2 */
[C---:B------:R-:W-:Y:S02]  /*a520*/  FMUL.FTZ R88, R2.reuse, R88 ;  /* 0x0000005802587220 */ /* 0x040fe40000410000 */
[----:B------:R-:W-:Y:S01]  /*a530*/  FMUL.FTZ R89, R2, R89 ;  /* 0x0000005902597220 */ /* 0x000fe20000410000 */
[----:B------:R-:W3:Y:S02]  /*a540*/  MUFU.EX2 R173, R13 ;  /* 0x0000000d00ad7308 */ /* 0x000ee40000000800 */
[C---:B------:R-:W-:Y:S02]  /*a550*/  FMUL.FTZ R90, R0.reuse, R90 ;  /* 0x0000005a005a7220 */ /* 0x040fe40000410000 */
[----:B------:R-:W-:Y:S02]  /*a560*/  FMUL.FTZ R91, R0, R91 ;  /* 0x0000005b005b7220 */ /* 0x000fe40000410000 */
[C---:B------:R-:W-:Y:S02]  /*a570*/  FMUL.FTZ R92, R2.reuse, R92 ;  /* 0x0000005c025c7220 */ /* 0x040fe40000410000 */
[----:B------:R-:W-:Y:S02]  /*a580*/  FMUL.FTZ R93, R2, R93 ;  /* 0x0000005d025d7220 */ /* 0x000fe40000410000 */
[----:B------:R4:W-:Y:S01]  /*a590*/  MUFU.EX2 R170, R14 ;  /* 0x0000000e00aa7308 */ /* 0x0009e20000000800 */
[C---:B------:R-:W-:Y:S01]  /*a5a0*/  HMMA.16816.F32 R88, R136.reuse, R142, R88 ;  /* 0x0000008e8858723c */ /* 0x040fe20000001858 */
[----:B------:R-:W5:Y:S02]  /*a5b0*/  LDSM.16.MT88.4 R140, [R127+0x800] ;  /* 0x000800007f8c783b */ /* 0x000f640000004200 */
[C---:B------:R-:W-:Y:S02]  /*a5c0*/  FMUL.FTZ R94, R0.reuse, R94 ;  /* 0x0000005e005e7220 */ /* 0x040fe40000410000 */
[----:B------:R-:W-:Y:S02]  /*a5d0*/  FMUL.FTZ R95, R0, R95 ;  /* 0x0000005f005f7220 */ /* 0x000fe40000410000 */
[C---:B------:R-:W-:Y:S02]  /*a5e0*/  FMUL.FTZ R96, R2.reuse, R96 ;  /* 0x0000006002607220 */ /* 0x040fe40000410000 */
[----:B------:R-:W1:Y:S03]  /*a5f0*/  MUFU.EX2 R169, R15 ;  /* 0x0000000f00a97308 */ /* 0x000e660000000800 */
[C---:B--2---:R-:W-:Y:S03]  /*a600*/  HMMA.16816.F32 R92, R136.reuse, R128, R92 ;  /* 0x00000080885c723c */ /* 0x044fe6000000185c */
[----:B------:R-:W-:Y:S01]  /*a610*/  FMUL.FTZ R97, R2, R97 ;  /* 0x0000006102617220 */ /* 0x000fe20000410000 */
[----:B---3--:R-:W-:Y:S01]  /*a620*/  F2FP.PACK_AB R12, R173, R174 ;  /* 0x000000aead0c723e */ /* 0x008fe200000000ff */
[C---:B------:R-:W-:Y:S02]  /*a630*/  FMUL.FTZ R98, R0.reuse, R98 ;  /* 0x0000006200627220 */ /* 0x040fe40000410000 */
[----:B------:R-:W-:Y:S02]  /*a640*/  FMUL.FTZ R99, R0, R99 ;  /* 0x0000006300637220 */ /* 0x000fe40000410000 */
[----:B------:R-:W-:Y:S03]  /*a650*/  FFMA.FTZ R2, R2, R214, R198 ;  /* 0x000000d602027223 */ /* 0x000fe600000100c6 */
[----:B----4-:R-:W-:Y:S01]  /*a660*/  F2FP.PACK_AB R14, R171, R172 ;  /* 0x000000acab0e723e */ /* 0x010fe200000000ff */
[----:B------:R-:W-:Y:S01]  /*a670*/  FFMA.FTZ R0, R0, R215, R180 ;  /* 0x000000d700007223 */ /* 0x000fe200000100b4 */
[----:B------:R-:W-:Y:S01]  /*a680*/  HMMA.16816.F32 R96, R136, R130, R96 ;  /* 0x000000828860723c */ /* 0x000fe20000001860 */
[----:B------:R-:W2:Y:S02]  /*a690*/  LDSM.16.MT88.4 R128, [R127+0x2800] ;  /* 0x002800007f80783b */ /* 0x000ea40000004200 */
[----:B-1----:R-:W-:Y:S02]  /*a6a0*/  F2FP.PACK_AB R13, R169, R170 ;  /* 0x000000aaa90d723e */ /* 0x002fe400000000ff */
[----:B------:R-:W-:Y:S04]  /*a6b0*/  F2FP.PACK_AB R15, R167, R168 ;  /* 0x000000a8a70f723e */ /* 0x000fe800000000ff */
[----:B------:R-:W-:Y:S03]  /*a6c0*/  LDSM.16.MT88.4 R136, [R126+0x4800] ;  /* 0x004800007e88783b */ /* 0x000fe60000004200 */
        /* <DEDUP_REMOVED lines=8> */
[----:B------:R-:W1:Y:S07]  /*a750*/  LDSM.16.MT88.4 R16, [R3+0x4800] ;  /* 0x004800000310783b */ /* 0x000e6e0000004200 */
[C---:B-----5:R-:W-:Y:S08]  /*a760*/  HMMA.16816.F32 R116, R12.reuse, R140, R116 ;  /* 0x0000008c0c74723c */ /* 0x060ff00000001874 */
[C---:B------:R-:W-:Y:S01]  /*a770*/  HMMA.16816.F32 R120, R12.reuse, R142, R120 ;  /* 0x0000008e0c78723c */ /* 0x040fe20000001878 */
[----:B------:R-:W-:Y:S07]  /*a780*/  LDSM.16.MT88.4 R140, [R126+0x1000] ;  /* 0x001000007e8c783b */ /* 0x000fee0000004200 */
[C---:B------:R-:W-:Y:S01]  /*a790*/  HMMA.16816.F32 R36, R12.reuse, R148, R36 ;  /* 0x000000940c24723c */ /* 0x040fe20000001824 */
[----:B------:R-:W-:Y:S07]  /*a7a0*/  MUFU.EX2 R149, R34 ;  /* 0x0000002200957308 */ /* 0x000fee0000000800 */
[C---:B------:R-:W-:Y:S03]  /*a7b0*/  HMMA.16816.F32 R40, R12.reuse, R150, R40 ;  /* 0x000000960c28723c */ /* 0x040fe60000001828 */
[----:B------:R-:W-:Y:S05]  /*a7c0*/  MUFU.EX2 R151, R30 ;  /* 0x0000001e00977308 */ /* 0x000fea0000000800 */
[C---:B------:R-:W-:Y:S05]  /*a7d0*/  HMMA.16816.F32 R44, R12.reuse, R152, R44 ;  /* 0x000000980c2c723c */ /* 0x040fea000000182c */
[----:B------:R-:W-:Y:S03]  /*a7e0*/  MUFU.EX2 R150, R31 ;  /* 0x0000001f00967308 */ /* 0x000fe60000000800 */
[C---:B------:R-:W-:Y:S07]  /*a7f0*/  HMMA.16816.F32 R48, R12.reuse, R154, R48 ;  /* 0x0000009a0c30723c */ /* 0x040fee0000001830 */
[----:B------:R-:W-:Y:S01]  /*a800*/  MUFU.EX2 R155, R28 ;  /* 0x0000001c009b7308 */ /* 0x000fe20000000800 */
[C---:B------:R-:W-:Y:S08]  /*a810*/  HMMA.16816.F32 R52, R12.reuse, R156, R52 ;  /* 0x0000009c0c34723c */ /* 0x040ff00000001834 */
[C---:B------:R-:W-:Y:S01]  /*a820*/  HMMA.16816.F32 R56, R12.reuse, R158, R56 ;  /* 0x0000009e0c38723c */ /* 0x040fe20000001838 */
[----:B------:R-:W-:Y:S07]  /*a830*/  MUFU.EX2 R159, R22 ;  /* 0x00000016009f7308 */ /* 0x000fee0000000800 */
[C---:B--2---:R-:W-:Y:S03]  /*a840*/  HMMA.16816.F32 R60, R12.reuse, R128, R60 ;  /* 0x000000800c3c723c */ /* 0x044fe6000000183c */
[----:B------:R2:W3:Y:S05]  /*a850*/  MUFU.EX2 R158, R23 ;  /* 0x00000017009e7308 */ /* 0x0004ea0000000800 */
[C---:B------:R-:W-:Y:S01]  /*a860*/  HMMA.16816.F32 R64, R12.reuse, R130, R64 ;  /* 0x000000820c40723c */ /* 0x040fe20000001840 */
[----:B------:R-:W4:Y:S04]  /*a870*/  LDSM.16.MT88.4 R128, [R127+0x4800] ;  /* 0x004800007f80783b */ /* 0x000f280000004200 */
[----:B------:R-:W-:Y:S03]  /*a880*/  MUFU.EX2 R157, R26 ;  /* 0x0000001a009d7308 */ /* 0x000fe60000000800 */
[C---:B-1----:R-:W-:Y:S07]  /*a890*/  HMMA.16816.F32 R68, R12.reuse, R16, R68 ;  /* 0x000000100c44723c */ /* 0x042fee0000001844 */
[----:B------:R1:W5:Y:S01]  /*a8a0*/  MUFU.EX2 R156, R27 ;  /* 0x0000001b009c7308 */ /* 0x0003620000000800 */
[C---:B------:R-:W-:Y:S01]  /*a8b0*/  HMMA.16816.F32 R72, R12.reuse, R18, R72 ;  /* 0x000000120c48723c */ /* 0x040fe20000001848 */
[----:B------:R-:W3:Y:S07]  /*a8c0*/  LDSM.16.MT88.4 R16, [R3+0x1000] ;  /* 0x001000000310783b */ /* 0x000eee0000004200 */
[C---:B------:R-:W-:Y:S01]  /*a8d0*/  HMMA.16816.F32 R76, R12.reuse, R132, R76 ;  /* 0x000000840c4c723c */ /* 0x040fe2000000184c */
[----:B--2---:R-:W2:Y:S01]  /*a8e0*/  LDSM.16.MT88.4 R20, [R160+0x1000] ;  /* 0x00100000a014783b */ /* 0x004ea20000004200 */
[----:B------:R3:W2:Y:S06]  /*a8f0*/  MUFU.EX2 R154, R29 ;  /* 0x0000001d009a7308 */ /* 0x0006ac0000000800 */
[C---:B------:R-:W-:Y:S01]  /*a900*/  HMMA.16816.F32 R80, R12.reuse, R134, R80 ;  /* 0x000000860c50723c */ /* 0x040fe20000001850 */
[----:B------:R-:W-:Y:S03]  /*a910*/  LDSM.16.MT88.4 R132, [R3+0x3000] ;  /* 0x003000000384783b */ /* 0x000fe60000004200 */
[----:B------:R-:W-:Y:S04]  /*a920*/  MUFU.EX2 R153, R32 ;  /* 0x0000002000997308 */ /* 0x000fe80000000800 */
[C---:B------:R-:W-:Y:S01]  /*a930*/  HMMA.16816.F32 R84, R12.reuse, R136, R84 ;  /* 0x000000880c54723c */ /* 0x040fe20000001854 */
[----:B-1----:R-:W1:Y:S05]  /*a940*/  LDSM.16.MT88.4 R24, [R127+0x1000] ;  /* 0x001000007f18783b */ /* 0x002e6a0000004200 */
[----:B------:R-:W1:Y:S02]  /*a950*/  MUFU.EX2 R152, R33 ;  /* 0x0000002100987308 */ /* 0x000e640000000800 */
[C---:B------:R-:W-:Y:S01]  /*a960*/  HMMA.16816.F32 R88, R12.reuse, R138, R88 ;  /* 0x0000008a0c58723c */ /* 0x040fe20000001858 */
[----:B------:R-:W-:Y:S07]  /*a970*/  LDSM.16.MT88.4 R136, [R126+0x3800] ;  /* 0x003800007e88783b */ /* 0x000fee0000004200 */
[C---:B----4-:R-:W-:Y:S01]  /*a980*/  HMMA.16816.F32 R92, R12.reuse, R128, R92 ;  /* 0x000000800c5c723c */ /* 0x050fe2000000185c */
[----:B---3--:R-:W-:Y:S01]  /*a990*/  LDSM.16.MT88.4 R28, [R126+0x1800] ;  /* 0x001800007e1c783b */ /* 0x008fe20000004200 */
[----:B------:R3:W4:Y:S06]  /*a9a0*/  MUFU.EX2 R148, R35 ;  /* 0x0000002300947308 */ /* 0x00072c0000000800 */
[----:B------:R-:W-:Y:S01]  /*a9b0*/  HMMA.16816.F32 R96, R12, R130, R96 ;  /* 0x000000820c60723c */ /* 0x000fe20000001860 */
[----:B------:R-:W1:Y:S06]  /*a9c0*/  LDSM.16.MT88.4 R128, [R160+0x3000] ;  /* 0x00300000a080783b */ /* 0x000e6c0000004200 */
[----:B------:R-:W-:Y:S02]  /*a9d0*/  F2FP.PACK_AB R12, R165, R166 ;  /* 0x000000a6a50c723e */ /* 0x000fe400000000ff */
[----:B------:R-:W-:Y:S03]  /*a9e0*/  F2FP.PACK_AB R14, R163, R164 ;  /* 0x000000a4a30e723e */ /* 0x000fe600000000ff */
[----:B------:R-:W-:Y:S02]  /*a9f0*/  F2FP.PACK_AB R13, R158, R159 ;  /* 0x0000009f9e0d723e */ /* 0x000fe400000000ff */
[----:B-----5:R-:W-:Y:S01]  /*aa00*/  F2FP.PACK_AB R15, R156, R157 ;  /* 0x0000009d9c0f723e */ /* 0x020fe200000000ff */
[----:B---3--:R-:W-:Y:S06]  /*aa10*/  LDSM.16.MT88.4 R32, [R127+0x1800] ;  /* 0x001800007f20783b */ /* 0x008fec0000004200 */
[C---:B------:R-:W-:Y:S08]  /*aa20*/  HMMA.16816.F32 R4, R12.reuse, R16, R4 ;  /* 0x000000100c04723c */ /* 0x040ff00000001804 */
[C---:B------:R-:W-:Y:S01]  /*aa30*/  HMMA.16816.F32 R8, R12.reuse, R18, R8 ;  /* 0x000000120c08723c */ /* 0x040fe20000001808 */
[----:B------:R-:W3:Y:S07]  /*aa40*/  LDSM.16.MT88.4 R16, [R126+0x3000] ;  /* 0x003000007e10783b */ /* 0x000eee0000004200 */
[C---:B--2---:R-:W-:Y:S08]  /*aa50*/  HMMA.16816.F32 R100, R12.reuse, R20, R100 ;  /* 0x000000140c64723c */ /* 0x044ff00000001864 */
[C---:B------:R-:W-:Y:S01]  /*aa60*/  HMMA.16816.F32 R104, R12.reuse, R22, R104 ;  /* 0x000000160c68723c */ /* 0x040fe20000001868 */
[----:B------:R-:W2:Y:S07]  /*aa70*/  LDSM.16.MT88.4 R20, [R127+0x3000] ;  /* 0x003000007f14783b */ /* 0x000eae0000004200 */
        /* <DEDUP_REMOVED lines=11> */
[----:B------:R-:W5:Y:S07]  /*ab30*/  LDSM.16.MT88.4 R128, [R160+0x5000] ;  /* 0x00500000a080783b */ /* 0x000f6e0000004200 */
[C---:B---3--:R-:W-:Y:S08]  /*ab40*/  HMMA.16816.F32 R52, R12.reuse, R16, R52 ;  /* 0x000000100c34723c */ /* 0x048ff00000001834 */
[C---:B------:R-:W-:Y:S01]  /*ab50*/  HMMA.16816.F32 R56, R12.reuse, R18, R56 ;  /* 0x000000120c38723c */ /* 0x040fe20000001838 */
[----:B------:R-:W3:Y:S07]  /*ab60*/  LDSM.16.MT88.4 R16, [R126+0x5000] ;  /* 0x005000007e10783b */ /* 0x000eee0000004200 */
[C---:B--2---:R-:W-:Y:S08]  /*ab70*/  HMMA.16816.F32 R60, R12.reuse, R20, R60 ;  /* 0x000000140c3c723c */ /* 0x044ff0000000183c */
[C---:B------:R-:W-:Y:S01]  /*ab80*/  HMMA.16816.F32 R64, R12.reuse, R22, R64 ;  /* 0x000000160c40723c */ /* 0x040fe20000001840 */
[----:B------:R-:W2:Y:S07]  /*ab90*/  LDSM.16.MT88.4 R20, [R127+0x5000] ;  /* 0x005000007f14783b */ /* 0x000eae0000004200 */
[C---:B-1----:R-:W-:Y:S08]  /*aba0*/  HMMA.16816.F32 R68, R12.reuse, R24, R68 ;  /* 0x000000180c44723c */ /* 0x042ff00000001844 */
[C---:B------:R-:W-:Y:S01]  /*abb0*/  HMMA.16816.F32 R72, R12.reuse, R26, R72 ;  /* 0x0000001a0c48723c */ /* 0x040fe20000001848 */
[----:B------:R-:W1:Y:S07]  /*abc0*/  LDSM.16.MT88.4 R24, [R160+0x1800] ;  /* 0x00180000a018783b */ /* 0x000e6e0000004200 */
[C---:B-----5:R-:W-:Y:S08]  /*abd0*/  HMMA.16816.F32 R76, R12.reuse, R128, R76 ;  /* 0x000000800c4c723c */ /* 0x060ff0000000184c */
[C---:B------:R-:W-:Y:S08]  /*abe0*/  HMMA.16816.F32 R80, R12.reuse, R130, R80 ;  /* 0x000000820c50723c */ /* 0x040ff00000001850 */
[C---:B---3--:R-:W-:Y:S08]  /*abf0*/  HMMA.16816.F32 R84, R12.reuse, R16, R84 ;  /* 0x000000100c54723c */ /* 0x048ff00000001854 */
[C---:B------:R-:W-:Y:S01]  /*ac00*/  HMMA.16816.F32 R88, R12.reuse, R18, R88 ;  /* 0x000000120c58723c */ /* 0x040fe20000001858 */
[----:B------:R3:W5:Y:S07]  /*ac10*/  LDSM.16.MT88.4 R16, [R3+0x3800] ;  /* 0x003800000310783b */ /* 0x00076e0000004200 */
[C---:B--2---:R-:W-:Y:S08]  /*ac20*/  HMMA.16816.F32 R92, R12.reuse, R20, R92 ;  /* 0x000000140c5c723c */ /* 0x044ff0000000185c */
[----:B------:R-:W-:Y:S01]  /*ac30*/  HMMA.16816.F32 R96, R12, R22, R96 ;  /* 0x000000160c60723c */ /* 0x000fe20000001860 */
[----:B------:R-:W2:Y:S06]  /*ac40*/  LDSM.16.MT88.4 R20, [R160+0x3800] ;  /* 0x00380000a014783b */ /* 0x000eac0000004200 */
[----:B------:R-:W-:Y:S01]  /*ac50*/  F2FP.PACK_AB R12, R154, R155 ;  /* 0x0000009b9a0c723e */ /* 0x000fe200000000ff */
[----:B---3--:R-:W-:Y:S01]  /*ac60*/  FADD.FTZ R3, R197, R2 ;  /* 0x00000002c5037221 */ /* 0x008fe20000010000 */
[----:B------:R-:W-:Y:S03]  /*ac70*/  F2FP.PACK_AB R14, R152, R153 ;  /* 0x00000099980e723e */ /* 0x000fe600000000ff */
[----:B------:R-:W-:Y:S01]  /*ac80*/  F2FP.PACK_AB R13, R150, R151 ;  /* 0x00000097960d723e */ /* 0x000fe200000000ff */
[----:B------:R-:W-:Y:S01]  /*ac90*/  FADD.FTZ R2, R179, R0 ;  /* 0x00000000b3027221 */ /* 0x000fe20000010000 */
[----:B----4-:R-:W-:Y:S01]  /*aca0*/  F2FP.PACK_AB R15, R148, R149 ;  /* 0x00000095940f723e */ /* 0x010fe200000000ff */
[----:B------:R-:W-:Y:S02]  /*acb0*/  FADD.FTZ R0, R196, R3 ;  /* 0x00000003c4007221 */ /* 0x000fe40000010000 */
[----:B------:R-:W-:Y:S02]  /*acc0*/  FADD.FTZ R2, R176, R2 ;  /* 0x00000002b0027221 */ /* 0x000fe40000010000 */
[----:B------:R-:W-:Y:S02]  /*acd0*/  FADD.FTZ R0, R181, R0 ;  /* 0x00000000b5007221 */ /* 0x000fe40000010000 */
[C---:B------:R-:W-:Y:S01]  /*ace0*/  HMMA.16816.F32 R128, R12.reuse, R132, R4 ;  /* 0x000000840c80723c */ /* 0x040fe20000001804 */
[----:B------:R-:W3:Y:S02]  /*acf0*/  LDSM.16.MT88.4 R4, [R160+0x5800] ;  /* 0x00580000a004783b */ /* 0x000ee40000004200 */
[----:B------:R-:W-:Y:S02]  /*ad00*/  FADD.FTZ R2, R175, R2 ;  /* 0x00000002af027221 */ /* 0x000fe40000010000 */
[----:B------:R-:W-:Y:S02]  /*ad10*/  FADD.FTZ R0, R174, R0 ;  /* 0x00000000ae007221 */ /* 0x000fe40000010000 */
[----:B------:R-:W-:Y:S01]  /*ad20*/  FADD.FTZ R2, R170, R2 ;  /* 0x00000002aa027221 */ /* 0x000fe20000010000 */
[C---:B------:R-:W-:Y:S01]  /*ad30*/  HMMA.16816.F32 R132, R12.reuse, R134, R8 ;  /* 0x000000860c84723c */ /* 0x040fe20000001808 */
[----:B------:R-:W4:Y:S03]  /*ad40*/  LDSM.16.MT88.4 R8, [R126+0x5800] ;  /* 0x005800007e08783b */ /* 0x000f260000004200 */
[----:B------:R-:W-:Y:S02]  /*ad50*/  FADD.FTZ R0, R173, R0 ;  /* 0x00000000ad007221 */ /* 0x000fe40000010000 */
[----:B------:R-:W-:Y:S02]  /*ad60*/  FADD.FTZ R2, R169, R2 ;  /* 0x00000002a9027221 */ /* 0x000fe40000010000 */
[C---:B-1----:R-:W-:Y:S04]  /*ad70*/  HMMA.16816.F32 R100, R12.reuse, R24, R100 ;  /* 0x000000180c64723c */ /* 0x042fe80000001864 */
[----:B------:R-:W-:Y:S02]  /*ad80*/  FADD.FTZ R0, R172, R0 ;  /* 0x00000000ac007221 */ /* 0x000fe40000010000 */
[----:B------:R-:W-:Y:S02]  /*ad90*/  FADD.FTZ R2, R168, R2 ;  /* 0x00000002a8027221 */ /* 0x000fe40000010000 */
[C---:B------:R-:W-:Y:S04]  /*ada0*/  HMMA.16816.F32 R104, R12.reuse, R26, R104 ;  /* 0x0000001a0c68723c */ /* 0x040fe80000001868 */
        /* <DEDUP_REMOVED lines=14> */
[C---:B-----5:R-:W-:Y:S04]  /*ae90*/  HMMA.16816.F32 R36, R12.reuse, R16, R36 ;  /* 0x000000100c24723c */ /* 0x060fe80000001824 */
        /* <DEDUP_REMOVED lines=9> */
[C---:B------:R-:W-:Y:S04]  /*af30*/  HMMA.16816.F32 R48, R12.reuse, R22, R48 ;  /* 0x000000160c30723c */ /* 0x040fe80000001830 */
[----:B------:R-:W-:Y:S02]  /*af40*/  FADD.FTZ R214, R152, R2 ;  /* 0x0000000298d67221 */ /* 0x000fe40000010000 */
[----:B------:R-:W-:Y:S02]  /*af50*/  FADD.FTZ R215, R148, R0 ;  /* 0x0000000094d77221 */ /* 0x000fe40000010000 */
        /* <DEDUP_REMOVED lines=12> */
[----:B------:R-:W-:Y:S07]  /*b020*/  @!UPT UIADD3 URZ, URZ, URZ, URZ ;  /* 0x0000003f3f3ff290 */ /* 0x000fee000fffe03f */
[----:B------:R-:W-:-:S11]  /*b030*/  @!P0 BRA `(.L_x_1263) ;  /* 0x000004f000008947 */ /* 0x000fd60003800000 */
[----:B------:R-:W-:Y:S01]  /*b040*/  IMAD R2, R178, 0x40, R221 ;  /* 0x00000040b2027824 */ /* 0x000fe200078e02dd */
[----:B------:R-:W-:Y:S01]  /*b050*/  SHF.R.S32.HI R201, RZ, 0x1f, R213 ;  /* 0x0000001fffc97819 */ /* 0x000fe200000114d5 */
[----:B------:R-:W-:Y:S01]  /*b060*/  IMAD.MOV.U32 R193, RZ, RZ, RZ ;  /* 0x000000ffffc17224 */ /* 0x000fe200078e00ff */
[----:B------:R-:W-:Y:S01]  /*b070*/  SHF.R.S32.HI R202, RZ, 0x1f, R212 ;  /* 0x0000001fffca7819 */ /* 0x000fe200000114d4 */
[C---:B------:R-:W-:Y:S01]  /*b080*/  IMAD.SHL.U32 R18, R213.reuse, 0x2, RZ ;  /* 0x00000002d5127824 */ /* 0x040fe200078e00ff */
[----:B------:R-:W-:Y:S01]  /*b090*/  IADD3 R2, R2, -0x80, R218 ;  /* 0xffffff8002027810 */ /* 0x000fe20007ffe0da */
[----:B------:R-:W-:Y:S01]  /*b0a0*/  IMAD.SHL.U32 R17, R212, 0x2, RZ ;  /* 0x00000002d4117824 */ /* 0x000fe200078e00ff */
[----:B------:R-:W-:Y:S01]  /*b0b0*/  SHF.L.U64.HI R15, R213, 0x1, R201 ;  /* 0x00000001d50f7819 */ /* 0x000fe200000102c9 */
[C---:B------:R-:W-:Y:S01]  /*b0c0*/  IMAD.SHL.U32 R16, R195.reuse, 0x2, RZ ;  /* 0x00000002c3107824 */ /* 0x040fe200078e00ff */
[----:B------:R-:W-:Y:S01]  /*b0d0*/  SHF.R.S32.HI R201, RZ, 0x1f, R195 ;  /* 0x0000001fffc97819 */ /* 0x000fe200000114c3 */
[----:B------:R-:W-:Y:S01]  /*b0e0*/  @P3 IMAD.HI.U32 R3, R2, c[0x0][0x2bc], RZ ;  /* 0x0000af0002033a27 */ /* 0x000fe200078e00ff */
[----:B------:R-:W-:Y:S02]  /*b0f0*/  SHF.L.U64.HI R14, R212, 0x1, R202 ;  /* 0x00000001d40e7819 */ /* 0x000fe400000102ca */
[----:B------:R-:W-:Y:S01]  /*b100*/  SHF.L.U64.HI R13, R195, 0x1, R201 ;  /* 0x00000001c30d7819 */ /* 0x000fe200000102c9 */
[----:B------:R-:W-:Y:S01]  /*b110*/  IMAD.MOV.U32 R0, RZ, RZ, R2 ;  /* 0x000000ffff007224 */ /* 0x000fe200078e0002 */
[----:B------:R-:W-:Y:S04]  /*b120*/  @P3 SHF.R.U32.HI R0, RZ, c[0x0][0x2c0], R3 ;  /* 0x0000b000ff003a19 */ /* 0x000fe80000011603 */
        /* <DEDUP_REMOVED lines=22> */
.L_x_1318:
[----:B------:R-:W-:-:S05]  /*b290*/  BRA.DIV ~URZ, `(.L_x_1265) ;  /* 0x00003e127f007947 */ /* 0x000fca000b800000 */
[----:B------:R-:W3:Y:S01]  /*b2a0*/  SHFL.IDX PT, R2, R12, RZ, 0x181f ;  /* 0x00181fff0c027589 */ /* 0x000ee200000e0000 */
[----:B------:R-:W-:Y:S01]  /*b2b0*/  ISETP.GE.AND P4, PT, R195, c[0x0][0x1d4], PT ;  /* 0x00007500c3007a0c */ /* 0x000fe20003f86270 */
[----:B------:R-:W-:Y:S01]  /*b2c0*/  IMAD R0, R210, 0x6000, R232 ;  /* 0x00006000d2007824 */ /* 0x000fe200078e02e8 */
[----:B------:R-:W-:Y:S02]  /*b2d0*/  ISETP.GE.AND P1, PT, R212, c[0x0][0x1d4], PT ;  /* 0x00007500d4007a0c */ /* 0x000fe40003f26270 */
[----:B------:R-:W-:Y:S02]  /*b2e0*/  ISETP.GE.AND P0, PT, R213, c[0x0][0x1d4], PT ;  /* 0x00007500d5007a0c */ /* 0x000fe40003f06270 */
[C---:B---3--:R-:W-:Y:S02]  /*b2f0*/  IADD3 R8, P5, R2.reuse, R16, RZ ;  /* 0x0000001002087210 */ /* 0x048fe40007fbe0ff */
[----:B------:R-:W-:Y:S03]  /*b300*/  IADD3 R6, P6, R2, R17, RZ ;  /* 0x0000001102067210 */ /* 0x000fe60007fde0ff */
[----:B--2---:R-:W-:Y:S01]  /*b310*/  IMAD.X R9, R4, 0x1, R13, P5 ;  /* 0x0000000104097824 */ /* 0x004fe200028e060d */
[----:B------:R-:W-:Y:S01]  /*b320*/  IADD3 R10, P5, R2, R18, RZ ;  /* 0x00000012020a7210 */ /* 0x000fe20007fbe0ff */
[C---:B------:R-:W-:Y:S01]  /*b330*/  IMAD.X R7, R4.reuse, 0x1, R14, P6 ;  /* 0x0000000104077824 */ /* 0x040fe200030e060e */
[----:B------:R-:W2:Y:S03]  /*b340*/  SHFL.IDX PT, R2, R12, 0x1, 0x181f ;  /* 0x00381f000c027f89 */ /* 0x000ea600000e0000 */
[----:B------:R-:W-:Y:S01]  /*b350*/  IMAD.X R11, R4, 0x1, R15, P5 ;  /* 0x00000001040b7824 */ /* 0x000fe200028e060f */
[----:B------:R-:W-:Y:S01]  /*b360*/  @!PT LDS RZ, [RZ] ;  /* 0x00000000fffff984 */ /* 0x000fe20000000800 */
[----:B------:R3:W-:Y:S04]  /*b370*/  LDGSTS.E.BYPASS.LTC128B.128 [R0], [R8.64], !P4 ;  /* 0x0000000008007fae */ /* 0x0007e8000e101d46 */
[----:B------:R4:W-:Y:S04]  /*b380*/  LDGSTS.E.BYPASS.LTC128B.128 [R0+0x2000], [R6.64], !P1 ;  /* 0x0200000006007fae */ /* 0x0009e8000c901d46 */
[----:B------:R5:W-:Y:S04]  /*b390*/  LDGSTS.E.BYPASS.LTC128B.128 [R0+0x4000], [R10.64], !P0 ;  /* 0x040000000a007fae */ /* 0x000be8000c101d46 */
[----:B------:R1:W2:Y:S01]  /*b3a0*/  SHFL.IDX PT, R4, R5, 0x1, 0x181f ;  /* 0x00381f0005047f89 */ /* 0x0002a200000e0000 */
[----:B----4-:R-:W-:Y:S02]  /*b3b0*/  SEL R7, RZ, 0x10, P0 ;  /* 0x00000010ff077807 */ /* 0x010fe40000000000 */
[----:B-1----:R-:W-:Y:S02]  /*b3c0*/  SEL R5, RZ, 0x10, P4 ;  /* 0x00000010ff057807 */ /* 0x002fe40002000000 */
[----:B-----5:R-:W-:Y:S02]  /*b3d0*/  SEL R10, RZ, 0x10, P1 ;  /* 0x00000010ff0a7807 */ /* 0x020fe40000800000 */
.L_x_1319:
[----:B--23--:R-:W-:Y:S02]  /*b3e0*/  IADD3 R8, -R5, 0x10, RZ ;  /* 0x0000001005087810 */ /* 0x00cfe40007ffe1ff */
[----:B------:R-:W-:Y:S02]  /*b3f0*/  IADD3 R3, -R10, 0x10, RZ ;  /* 0x000000100a037810 */ /* 0x000fe40007ffe1ff */
[----:B------:R-:W-:Y:S02]  /*b400*/  LOP3.LUT R8, R8, 0xf, RZ, 0xc0, !PT ;  /* 0x0000000f08087812 */ /* 0x000fe400078ec0ff */
[----:B------:R-:W-:Y:S02]  /*b410*/  LOP3.LUT R3, R3, 0xf, RZ, 0xc0, !PT ;  /* 0x0000000f03037812 */ /* 0x000fe400078ec0ff */
[----:B------:R-:W-:Y:S02]  /*b420*/  IADD3 R9, -R7, 0x10, RZ ;  /* 0x0000001007097810 */ /* 0x000fe40007ffe1ff */
[-C--:B------:R-:W-:Y:S02]  /*b430*/  IADD3 R8, P5, P4, R8, R2.reuse, R16 ;  /* 0x0000000208087210 */ /* 0x080fe40007cbe010 */
[----:B------:R-:W-:Y:S02]  /*b440*/  ISETP.NE.U32.AND P6, PT, R5, RZ, PT ;  /* 0x000000ff0500720c */ /* 0x000fe40003fc5070 */
[----:B------:R-:W-:Y:S02]  /*b450*/  IADD3 R6, P1, P0, R3, R2, R17 ;  /* 0x0000000203067210 */ /* 0x000fe4000783e011 */
[----:B------:R-:W-:Y:S02]  /*b460*/  LOP3.LUT R3, R9, 0xf, RZ, 0xc0, !PT ;  /* 0x0000000f09037812 */ /* 0x000fe400078ec0ff */
[-C--:B------:R-:W-:Y:S02]  /*b470*/  IADD3.X R9, RZ, R4.reuse, R13, P5, P4 ;  /* 0x00000004ff097210 */ /* 0x080fe40002fe840d */
[----:B------:R-:W-:Y:S02]  /*b480*/  ISETP.NE.U32.AND P5, PT, R10, RZ, PT ;  /* 0x000000ff0a00720c */ /* 0x000fe40003fa5070 */
[----:B------:R-:W-:Y:S02]  /*b490*/  ISETP.NE.U32.AND P4, PT, R7, RZ, PT ;  /* 0x000000ff0700720c */ /* 0x000fe40003f85070 */
[----:B------:R-:W-:Y:S01]  /*b4a0*/  IADD3.X R7, RZ, R4, R14, P1, P0 ;  /* 0x00000004ff077210 */ /* 0x000fe20000fe040e */
[----:B------:R-:W-:Y:S01]  /*b4b0*/  @!PT LDS RZ, [RZ] ;  /* 0x00000000fffff984 */ /* 0x000fe20000000800 */
[----:B------:R-:W-:Y:S01]  /*b4c0*/  @!PT LDS RZ, [RZ] ;  /* 0x00000000fffff984 */ /* 0x000fe20000000800 */
[----:B------:R-:W-:Y:S01]  /*b4d0*/  @!PT LDS RZ, [RZ] ;  /* 0x00000000fffff984 */ /* 0x000fe20000000800 */
[----:B------:R1:W-:Y:S01]  /*b4e0*/  LDGSTS.E.BYPASS.LTC128B.128.ZFILL [R0+0x1000], [R8.64], P6 ;  /* 0x0100000008007fae */ /* 0x0003e2000b141d46 */
[----:B------:R-:W-:Y:S04]  /*b4f0*/  IADD3 R2, P1, P0, R3, R2, R18 ;  /* 0x0000000203027210 */ /* 0x000fe8000783e012 */
[----:B------:R-:W-:Y:S03]  /*b500*/  IADD3.X R3, RZ, R4, R15, P1, P0 ;  /* 0x00000004ff037210 */ /* 0x000fe60000fe040f */
[----:B------:R1:W-:Y:S04]  /*b510*/  LDGSTS.E.BYPASS.LTC128B.128.ZFILL [R0+0x3000], [R6.64], P5 ;  /* 0x0300000006007fae */ /* 0x0003e8000a941d46 */
[----:B------:R1:W-:Y:S02]  /*b520*/  LDGSTS.E.BYPASS.LTC128B.128.ZFILL [R0+0x5000], [R2.64], P4 ;  /* 0x0500000002007fae */ /* 0x0003e4000a141d46 */
.L_x_1263:
[----:B------:R-:W-:Y:S05]  /*b530*/  BSYNC B0 ;  /* 0x0000000000007941 */ /* 0x000fea0003800000 */
.L_x_1262:
[C---:B------:R-:W-:Y:S01]  /*b540*/  ISETP.GT.AND P0, PT, R178.reuse, RZ, PT ;  /* 0x000000ffb200720c */ /* 0x040fe20003f04270 */
[----:B------:R-:W0:Y:S01]  /*b550*/  LDGDEPBAR ;  /* 0x00000000000079af */ /* 0x000e220000000000 */
[----:B-1----:R-:W-:Y:S01]  /*b560*/  IADD3 R2, R178, -0x1, RZ ;  /* 0xffffffffb2027810 */ /* 0x002fe20007ffe0ff */
[----:B------:R-:W-:Y:S01]  /*b570*/  IMAD.MOV.U32 R126, RZ, RZ, R124 ;  /* 0x000000ffff7e7224 */ /* 0x000fe200078e007c */
[C---:B------:R-:W-:Y:S01]  /*b580*/  ISETP.GE.AND P1, PT, R182.reuse, 0x1, PT ;  /* 0x00000001b600780c */ /* 0x040fe20003f26270 */
[----:B------:R-:W-:Y:S01]  /*b590*/  IMAD.MOV.U32 R0, RZ, RZ, R125 ;  /* 0x000000ffff007224 */ /* 0x000fe200078e007d */
[----:B------:R-:W-:Y:S01]  /*b5a0*/  IADD3 R182, R182, 0x1, RZ ;  /* 0x00000001b6b67810 */ /* 0x000fe20007ffe0ff */
[----:B------:R-:W-:Y:S03]  /*b5b0*/  IMAD.MOV.U32 R178, RZ, RZ, R2 ;  /* 0x000000ffffb27224 */ /* 0x000fe600078e0002 */
[----:B------:R-:W-:Y:S03]  /*b5c0*/  SEL R182, R182, RZ, !P1 ;  /* 0x000000ffb6b67207 */ /* 0x000fe60004800000 */
[----:B------:R-:W-:-:S05]  /*b5d0*/  @P0 BRA `(.L_x_1266) ;  /* 0xffffd1a000000947 */ /* 0x000fca000383ffff */
.L_x_1256:
[----:B------:R-:W-:Y:S05]  /*b5e0*/  BRA.DIV ~URZ, `(.L_x_1267) ;  /* 0x00003d127f007947 */ /* 0x000fea000b800000 */
[----:B------:R1:W2:Y:S02]  /*b5f0*/  SHFL.BFLY PT, R4, R214, 0x2, 0x1f ;  /* 0x0c401f00d6047f89 */ /* 0x0002a400000e0000 */
.L_x_1320:
[----:B--2---:R-:W-:Y:S01]  /*b600*/  FADD.FTZ R4, R4, R214 ;  /* 0x000000d604047221 */ /* 0x004fe20000010000 */
[----:B------:R-:W-:Y:S05]  /*b610*/  BRA.DIV ~URZ, `(.L_x_1268) ;  /* 0x00003d427f007947 */ /* 0x000fea000b800000 */
[----:B------:R-:W2:Y:S04]  /*b620*/  SHFL.BFLY PT, R0, R215, 0x2, 0x1f ;  /* 0x0c401f00d7007f89 */ /* 0x000ea800000e0000 */
[----:B------:R-:W3:Y:S01]  /*b630*/  SHFL.BFLY PT, R2, R4, 0x1, 0x1f ;  /* 0x0c201f0004027f89 */ /* 0x000ee200000e0000 */
[----:B--2---:R-:W-:-:S02]  /*b640*/  FADD.FTZ R0, R0, R215 ;  /* 0x000000d700007221 */ /* 0x004fc40000010000 */
[----:B---3--:R-:W-:-:S03]  /*b650*/  FADD.FTZ R4, R4, R2 ;  /* 0x0000000204047221 */ /* 0x008fc60000010000 */
[----:B------:R2:W3:Y:S04]  /*b660*/  SHFL.BFLY PT, R3, R0, 0x1, 0x1f ;  /* 0x0c201f0000037f89 */ /* 0x0004e800000e0000 */
.L_x_1321:
[----:B------:R-:W-:Y:S01]  /*b670*/  FSETP.NE.FTZ.AND P1, PT, R4, RZ, PT ;  /* 0x000000ff0400720b */ /* 0x000fe20003f35000 */
[----:B---3--:R-:W-:Y:S01]  /*b680*/  FADD.FTZ R3, R3, R0 ;  /* 0x0000000003037221 */ /* 0x008fe20000010000 */
[----:B------:R-:W-:Y:S02]  /*b690*/  MOV R2, RZ ;  /* 0x000000ff00027202 */ /* 0x000fe40000000f00 */
[----:B--2---:R-:W-:Y:S02]  /*b6a0*/  MOV R0, RZ ;  /* 0x000000ff00007202 */ /* 0x004fe40000000f00 */
[----:B------:R-:W-:Y:S02]  /*b6b0*/  FSETP.NE.FTZ.AND P0, PT, R3, RZ, PT ;  /* 0x000000ff0300720b */ /* 0x000fe40003f15000 */
[----:B------:R-:W-:-:S05]  /*b6c0*/  MOV R137, 0xff800000 ;  /* 0xff80000000897802 */ /* 0x000fca0000000f00 */
[----:B------:R-:W2:Y:S01]  /*b6d0*/  @P1 MUFU.RCP R2, R4 ;  /* 0x0000000400021308 */ /* 0x000ea20000001000 */
[----:B------:R-:W-:-:S07]  /*b6e0*/  @P1 MOV R6, 0x3f317218 ;  /* 0x3f31721800061802 */ /* 0x000fce0000000f00 */
[----:B------:R-:W3:Y:S01]  /*b6f0*/  @P1 MUFU.LG2 R4, R4 ;  /* 0x0000000400041308 */ /* 0x000ee20000000c00 */
[----:B--2---:R-:W-:-:S07]  /*b700*/  FMUL.FTZ R34, R2, R121 ;  /* 0x0000007902227220 */ /* 0x004fce0000410000 */
[----:B------:R-:W2:Y:S01]  /*b710*/  @P0 MUFU.RCP R0, R3 ;  /* 0x0000000300000308 */ /* 0x000ea20000001000 */
        /* <DEDUP_REMOVED lines=15> */
[C---:B------:R-:W-:Y:S01]  /*b810*/  FMUL.FTZ R121, R2.reuse, R36 ;  /* 0x0000002402797220 */ /* 0x040fe20000410000 */
[----:B------:R-:W-:Y:S01]  /*b820*/  MOV R36, 0x1 ;  /* 0x0000000100247802 */ /* 0x000fe20000000f00 */
[C---:B------:R-:W-:Y:S02]  /*b830*/  FMUL.FTZ R32, R2.reuse, R37 ;  /* 0x0000002502207220 */ /* 0x040fe40000410000 */
[----:B------:R-:W-:-:S02]  /*b840*/  FMUL.FTZ R126, R2, R40 ;  /* 0x00000028027e7220 */ /* 0x000fc40000410000 */
[C---:B------:R-:W-:Y:S02]  /*b850*/  FMUL.FTZ R30, R2.reuse, R41 ;  /* 0x00000029021e7220 */ /* 0x040fe40000410000 */
[C---:B------:R-:W-:Y:S02]  /*b860*/  FMUL.FTZ R127, R2.reuse, R44 ;  /* 0x0000002c027f7220 */ /* 0x040fe40000410000 */
[C---:B------:R-:W-:Y:S02]  /*b870*/  FMUL.FTZ R28, R2.reuse, R45 ;  /* 0x0000002d021c7220 */ /* 0x040fe40000410000 */
[C---:B------:R-:W-:Y:S02]  /*b880*/  FMUL.FTZ R136, R2.reuse, R48 ;  /* 0x0000003002887220 */ /* 0x040fe40000410000 */
[C---:B------:R-:W-:Y:S01]  /*b890*/  FMUL.FTZ R26, R2.reuse, R49 ;  /* 0x00000031021a7220 */ /* 0x040fe20000410000 */
[----:B------:R-:W-:Y:S01]  /*b8a0*/  MOV R49, 0xff800000 ;  /* 0xff80000000317802 */ /* 0x000fe20000000f00 */
        /* <DEDUP_REMOVED lines=24> */
[----:B------:R4:W5:Y:S01]  /*ba30*/  @P0 MUFU.LG2 R2, R3 ;  /* 0x0000000300020308 */ /* 0x0009620000000c00 */
[----:B---3--:R-:W-:-:S02]  /*ba40*/  @P1 FMUL.FTZ R5, R4, 0.69314718246459960938 ;  /* 0x3f31721804051820 */ /* 0x008fc40000410000 */
[----:B------:R-:W-:Y:S02]  /*ba50*/  @P1 FMUL.FTZ R4, R6, c[0x0][0x2d0] ;  /* 0x0000b40006041a20 */ /* 0x000fe40000410000 */
[----:B--2---:R-:W-:Y:S02]  /*ba60*/  FMUL.FTZ R130, R0, R130 ;  /* 0x0000008200827220 */ /* 0x004fe40000410000 */
[----:B------:R-:W-:Y:S02]  /*ba70*/  @P1 FFMA.FTZ R137, R4, R125, R5 ;  /* 0x0000007d04891223 */ /* 0x000fe40000010005 */
[C---:B------:R-:W-:Y:S02]  /*ba80*/  FMUL.FTZ R131, R0.reuse, R131 ;  /* 0x0000008300837220 */ /* 0x040fe40000410000 */
[C---:B------:R-:W-:Y:S02]  /*ba90*/  FMUL.FTZ R134, R0.reuse, R134 ;  /* 0x0000008600867220 */ /* 0x040fe40000410000 */
[----:B------:R-:W-:-:S02]  /*baa0*/  FMUL.FTZ R45, R0, R135 ;  /* 0x00000087002d7220 */ /* 0x000fc40000410000 */
[----:B------:R-:W-:Y:S01]  /*bab0*/  FMUL.FTZ R102, R0, R102 ;  /* 0x0000006600667220 */ /* 0x000fe20000410000 */
[----:B----4-:R-:W-:Y:S01]  /*bac0*/  @P0 MOV R3, 0x3f317218 ;  /* 0x3f31721800030802 */ /* 0x010fe20000000f00 */
[----:B-----5:R-:W-:Y:S02]  /*bad0*/  @P0 FMUL.FTZ R2, R2, 0.69314718246459960938 ;  /* 0x3f31721802020820 */ /* 0x020fe40000410000 */
[C---:B------:R-:W-:Y:S02]  /*bae0*/  FMUL.FTZ R103, R0.reuse, R103 ;  /* 0x0000006700677220 */ /* 0x040fe40000410000 */
[----:B------:R-:W-:Y:S02]  /*baf0*/  @P0 FMUL.FTZ R3, R3, c[0x0][0x2d0] ;  /* 0x0000b40003030a20 */ /* 0x000fe40000410000 */
        /* <DEDUP_REMOVED lines=41> */
[----:B------:R-:W-:Y:S01]  /*bd90*/  FMUL.FTZ R99, R0, R99 ;  /* 0x0000006300637220 */ /* 0x000fe20000410000 */
[----:B------:R-:W-:Y:S01]  /*bda0*/  PRMT R0, R36, 0x7610, R0 ;  /* 0x0000761024007816 */ /* 0x000fe20000000000 */
[----:B------:R-:W-:Y:S02]  /*bdb0*/  @P0 FFMA.FTZ R49, R3, R124, R2 ;  /* 0x0000007c03310223 */ /* 0x000fe40000010002 */
.L_x_1221:
[----:B------:R2:W5:Y:S01]  /*bdc0*/  LDL R40, [R1] ;  /* 0x0000000001287983 */ /* 0x0005620000100800 */
[----:B------:R-:W-:Y:S03]  /*bdd0*/  BSSY B0, `(.L_x_1269) ;  /* 0x0000012000007945 */ /* 0x000fe60003800000 */
[----:B------:R-:W3:Y:S02]  /*bde0*/  S2R R53, SR_TID.X ;  /* 0x0000000000357919 */ /* 0x000ee40000002100 */
[----:B---3--:R-:W-:-:S13]  /*bdf0*/  LOP3.LUT P6, RZ, R53, 0xff, RZ, 0xc0, !PT ;  /* 0x000000ff35ff7812 */ /* 0x008fda00078cc0ff */
[----:B------:R-:W-:Y:S05]  /*be00*/  @P6 BRA `(.L_x_1270) ;  /* 0x000000e000006947 */ /* 0x000fea0003800000 */
[----:B--2---:R-:W2:Y:S01]  /*be10*/  S2R R36, SR_LANEID ;  /* 0x0000000000247919 */ /* 0x004ea20000000000 */
[----:B------:R-:W-:Y:S01]  /*be20*/  VOTEU.ANY UR4, UPT, PT ;  /* 0x0000000000047886 */ /* 0x000fe200038e0100 */
[----:B------:R-:W-:Y:S01]  /*be30*/  IMAD.MOV.U32 R38, RZ, RZ, c[0x0][0x580] ;  /* 0x00016000ff267624 */ /* 0x000fe200078e00ff */
[----:B------:R-:W2:Y:S01]  /*be40*/  FLO.U32 R3, UR4 ;  /* 0x0000000400037d00 */ /* 0x000ea200080e0000 */
[----:B------:R-:W-:-:S07]  /*be50*/  IMAD.MOV.U32 R39, RZ, RZ, c[0x0][0x584] ;  /* 0x00016100ff277624 */ /* 0x000fce00078e00ff */
[----:B------:R-:W3:Y:S01]  /*be60*/  POPC R2, UR4 ;  /* 0x0000000400027d09 */ /* 0x000ee20008000000 */
[----:B--2---:R-:W-:-:S13]  /*be70*/  ISETP.EQ.U32.AND P0, PT, R3, R36, PT ;  /* 0x000000240300720c */ /* 0x004fda0003f02070 */
[----:B---3--:R-:W2:Y:S04]  /*be80*/  @P0 ATOMG.E.ADD.STRONG.GPU PT, R2, [R38.64], R2 ;  /* 0x00000002260209a8 */ /* 0x008ea800081ee1c6 */
[----:B------:R-:W3:Y:S04]  /*be90*/  S2R R36, SR_LTMASK ;  /* 0x0000000000247919 */ /* 0x000ee80000003900 */
[----:B--2---:R3:W2:Y:S02]  /*bea0*/  SHFL.IDX PT, R3, R2, R3, 0x1f ;  /* 0x00001f0302037589 */ /* 0x0046a400000e0000 */
[----:B---3--:R-:W-:-:S06]  /*beb0*/  LOP3.LUT R2, R36, UR4, RZ, 0xc0, !PT ;  /* 0x0000000424027c12 */ /* 0x008fcc000f8ec0ff */
[----:B------:R-:W2:Y:S02]  /*bec0*/  POPC R2, R2 ;  /* 0x0000000200027309 */ /* 0x000ea40000000000 */
[----:B--2--5:R-:W-:-:S05]  /*bed0*/  IADD3 R40, R3, c[0x0][0xc], R2 ;  /* 0x0000030003287a10 */ /* 0x024fca0007ffe002 */
[----:B------:R2:W-:Y:S02]  /*bee0*/  STL [R1], R40 ;  /* 0x0000002801007387 */ /* 0x0005e40000100800 */
.L_x_1270:
[----:B--2---:R-:W-:Y:S05]  /*bef0*/  BSYNC B0 ;  /* 0x0000000000007941 */ /* 0x004fea0003800000 */
.L_x_1269:
[----:B------:R-:W-:Y:S01]  /*bf00*/  PRMT R0, R0, 0x9910, RZ ;  /* 0x0000991000007816 */ /* 0x000fe200000000ff */
[----:B------:R-:W-:Y:S01]  /*bf10*/  BSSY B1, `(.L_x_1271) ;  /* 0x00001bd000017945 */ /* 0x000fe20003800000 */
[----:B-----5:R-:W-:Y:S02]  /*bf20*/  IMAD.MOV.U32 R65, RZ, RZ, R40 ;  /* 0x000000ffff417224 */ /* 0x020fe400078e0028 */
[----:B------:R-:W-:-:S13]  /*bf30*/  ISETP.NE.AND P0, PT, R0, RZ, PT ;  /* 0x000000ff0000720c */ /* 0x000fda0003f05270 */
[----:B------:R-:W-:Y:S05]  /*bf40*/  @!P0 BRA `(.L_x_1272) ;  /* 0x000011a000008947 */ /* 0x000fea0003800000 */
[----:B------:R-:W2:Y:S04]  /*bf50*/  LDL R69, [R1+0x4] ;  /* 0x0000040001457983 */ /* 0x000ea80000100800 */
[----:B------:R-:W3:Y:S04]  /*bf60*/  LDL R67, [R1+0x8] ;  /* 0x0000080001437983 */ /* 0x000ee80000100800 */
[----:B------:R-:W4:Y:S04]  /*bf70*/  LDL R63, [R1+0x10] ;  /* 0x00001000013f7983 */ /* 0x000f280000100800 */
[----:B------:R-:W5:Y:S04]  /*bf80*/  LDL R61, [R1+0xc] ;  /* 0x00000c00013d7983 */ /* 0x000f680000100800 */
[----:B------:R-:W4:Y:S04]  /*bf90*/  LDL R59, [R1+0x20] ;  /* 0x00002000013b7983 */ /* 0x000f280000100800 */
[----:B------:R-:W5:Y:S04]  /*bfa0*/  LDL R57, [R1+0x18] ;  /* 0x0000180001397983 */ /* 0x000f680000100800 */
[----:B------:R-:W5:Y:S04]  /*bfb0*/  LDL R55, [R1+0x1c] ;  /* 0x00001c0001377983 */ /* 0x000f680000100800 */
[----:B------:R-:W5:Y:S01]  /*bfc0*/  LDL R51, [R1+0x14] ;  /* 0x0000140001337983 */ /* 0x000f620000100800 */
[----:B------:R-:W-:Y:S01]  /*bfd0*/  WARPSYNC 0xffffffff ;  /* 0xffffffff00007948 */ /* 0x000fe20003800000 */
[----:B------:R-:W-:-:S02]  /*bfe0*/  F2FP.PACK_AB R48, R129, R128 ;  /* 0x000000808130723e */ /* 0x000fc400000000ff */
[----:B------:R-:W-:Y:S01]  /*bff0*/  BAR.SYNC.DEFER_BLOCKING 0x1, 0x100 ;  /* 0x0044000000007b1d */ /* 0x000fe20000010000 */
        /* <DEDUP_REMOVED lines=46> */
[----:B------:R-:W-:Y:S01]  /*c2e0*/  F2FP.PACK_AB R0, R99, R98 ;  /* 0x000000626300723e */ /* 0x000fe200000000ff */
[----:B--2---:R2:W-:Y:S04]  /*c2f0*/  STS [R69], R48 ;  /* 0x0000003045007388 */ /* 0x0045e80000000800 */
[----:B------:R2:W-:Y:S04]  /*c300*/  STS [R69+0x400], R47 ;  /* 0x0004002f45007388 */ /* 0x0005e80000000800 */
[----:B---3--:R2:W-:Y:S04]  /*c310*/  STS [R67], R46 ;  /* 0x0000002e43007388 */ /* 0x0085e80000000800 */
[----:B------:R2:W-:Y:S04]  /*c320*/  STS [R67+0x400], R45 ;  /* 0x0004002d43007388 */ /* 0x0005e80000000800 */
[----:B----4-:R2:W-:Y:S04]  /*c330*/  STS [R63], R44 ;  /* 0x0000002c3f007388 */ /* 0x0105e80000000800 */
[----:B------:R2:W-:Y:S04]  /*c340*/  STS [R63+0x400], R43 ;  /* 0x0004002b3f007388 */ /* 0x0005e80000000800 */
[----:B-----5:R2:W-:Y:S04]  /*c350*/  STS [R61], R42 ;  /* 0x0000002a3d007388 */ /* 0x0205e80000000800 */
[----:B------:R2:W-:Y:S04]  /*c360*/  STS [R61+0x400], R41 ;  /* 0x000400293d007388 */ /* 0x0005e80000000800 */
[----:B------:R2:W-:Y:S04]  /*c370*/  STS [R59], R40 ;  /* 0x000000283b007388 */ /* 0x0005e80000000800 */
[----:B------:R2:W-:Y:S04]  /*c380*/  STS [R59+0x400], R39 ;  /* 0x000400273b007388 */ /* 0x0005e80000000800 */
[----:B------:R2:W-:Y:S04]  /*c390*/  STS [R57], R38 ;  /* 0x0000002639007388 */ /* 0x0005e80000000800 */
[----:B------:R2:W-:Y:S04]  /*c3a0*/  STS [R57+0x400], R37 ;  /* 0x0004002539007388 */ /* 0x0005e80000000800 */
[----:B------:R2:W-:Y:S04]  /*c3b0*/  STS [R55], R36 ;  /* 0x0000002437007388 */ /* 0x0005e80000000800 */
[----:B------:R2:W-:Y:S04]  /*c3c0*/  STS [R55+0x400], R35 ;  /* 0x0004002337007388 */ /* 0x0005e80000000800 */
[----:B------:R2:W-:Y:S04]  /*c3d0*/  STS [R51], R34 ;  /* 0x0000002233007388 */ /* 0x0005e80000000800 */
        /* <DEDUP_REMOVED lines=35> */
[----:B--2---:R-:W-:Y:S01]  /*c610*/  SHF.R.S32.HI R51, RZ, 0x1f, R53 ;  /* 0x0000001fff337819 */ /* 0x004fe20000011435 */
[----:B------:R-:W-:Y:S01]  /*c620*/  IMAD.MOV.U32 R160, RZ, RZ, RZ ;  /* 0x000000ffffa07224 */ /* 0x000fe200078e00ff */
[----:B------:R-:W-:Y:S01]  /*c630*/  MOV R2, 0xc690 ;  /* 0x0000c69000027802 */ /* 0x000fe20000000f00 */
[----:B------:R-:W-:Y:S01]  /*c640*/  IMAD.MOV.U32 R3, RZ, RZ, 0x1f ;  /* 0x0000001fff037424 */ /* 0x000fe200078e00ff */
[----:B------:R-:W-:-:S04]  /*c650*/  LEA.HI R51, R51, R53, RZ, 0x7 ;  /* 0x0000003533337211 */ /* 0x000fc800078f38ff */
[----:B------:R-:W-:-:S05]  /*c660*/  SHF.R.S32.HI R51, RZ, 0x7, R51 ;  /* 0x00000007ff337819 */ /* 0x000fca0000011433 */
[----:B------:R-:W-:Y:S02]  /*c670*/  IMAD.MOV.U32 R161, RZ, RZ, R51 ;  /* 0x000000ffffa17224 */ /* 0x000fe400078e0033 */
[----:B-1----:R-:W-:Y:S05]  /*c680*/  CALL.REL.NOINC `($__internal_3_$__cuda_sm70_shflsync_idx_p) ;  /* 0x000031f000007944 */ /* 0x002fea0003c00000 */
.L_x_1273:
[----:B--2---:R-:W2:Y:S01]  /*c690*/  LDL R2, [R1+0x28] ;  /* 0x0000280001027983 */ /* 0x004ea20000100800 */
[----:B------:R-:W-:Y:S01]  /*c6a0*/  IMAD.MOV.U32 R0, RZ, RZ, 0x1 ;  /* 0x00000001ff007424 */ /* 0x000fe200078e00ff */
[----:B------:R-:W-:Y:S02]  /*c6b0*/  SHF.R.S32.HI R8, RZ, 0x1f, R250 ;  /* 0x0000001fff087819 */ /* 0x000fe400000114fa */
[----:B------:R-:W3:Y:S02]  /*c6c0*/  LDL R13, [R1+0x30] ;  /* 0x00003000010d7983 */ /* 0x000ee40000100800 */
[----:B------:R-:W-:Y:S01]  /*c6d0*/  ISETP.NE.AND P1, PT, R0, c[0x0][0x4e8], PT ;  /* 0x00013a0000007a0c */ /* 0x000fe20003f25270 */
[----:B------:R-:W-:-:S04]  /*c6e0*/  IMAD R5, R8, c[0x0][0x490], RZ ;  /* 0x0001240008057a24 */ /* 0x000fc800078e02ff */
[----:B------:R-:W-:Y:S01]  /*c6f0*/  IMAD R5, R250, c[0x0][0x494], R5 ;  /* 0x00012500fa057a24 */ /* 0x000fe200078e0205 */
[----:B------:R-:W-:Y:S01]  /*c700*/  SHF.R.S32.HI R11, RZ, 0x1f, R249 ;  /* 0x0000001fff0b7819 */ /* 0x000fe200000114f9 */
[----:B------:R-:W4:Y:S04]  /*c710*/  S2R R15, SR_TID.X ;  /* 0x00000000000f7919 */ /* 0x000f280000002100 */
[----:B------:R-:W-:Y:S01]  /*c720*/  IMAD R9, R11, c[0x0][0x498], RZ ;  /* 0x000126000b097a24 */ /* 0x000fe200078e02ff */
[----:B------:R-:W-:Y:S01]  /*c730*/  IADD3 R10, R218, R252, RZ ;  /* 0x000000fcda0a7210 */ /* 0x000fe20007ffe0ff */
[----:B------:R-:W-:Y:S02]  /*c740*/  ULDC UR5, c[0x0][0x4e8] ;  /* 0x00013a0000057ab9 */ /* 0x000fe40000000800 */
[----:B------:R-:W-:-:S02]  /*c750*/  ULDC UR4, c[0x0][0x388] ;  /* 0x0000e20000047ab9 */ /* 0x000fc40000000800 */
[----:B------:R-:W-:Y:S01]  /*c760*/  UIMAD UR4, UR5, UR4, URZ ;  /* 0x00000004050472a4 */ /* 0x000fe2000f8e023f */
[----:B----4-:R-:W-:-:S04]  /*c770*/  SHF.R.S32.HI R14, RZ, 0x1f, R15 ;  /* 0x0000001fff0e7819 */ /* 0x010fc8000001140f */
[----:B------:R-:W-:-:S04]  /*c780*/  LEA.HI R14, R14, R15, RZ, 0x5 ;  /* 0x0000000f0e0e7211 */ /* 0x000fc800078f28ff */
[----:B------:R-:W-:-:S04]  /*c790*/  LOP3.LUT R14, R14, 0xffffffe0, RZ, 0xc0, !PT ;  /* 0xffffffe00e0e7812 */ /* 0x000fc800078ec0ff */
[----:B------:R-:W-:Y:S01]  /*c7a0*/  IADD3 R14, -R14, R15, RZ ;  /* 0x0000000f0e0e7210 */ /* 0x000fe20007ffe1ff */
[----:B------:R-:W-:Y:S01]  /*c7b0*/  BSSY B0, `(.L_x_1274) ;  /* 0x000005a000007945 */ /* 0x000fe20003800000 */
[----:B------:R-:W-:Y:S02]  /*c7c0*/  SHF.R.S32.HI R15, RZ, 0x1f, R195 ;  /* 0x0000001fff0f7819 */ /* 0x000fe400000114c3 */
[----:B--2---:R-:W-:Y:S01]  /*c7d0*/  IADD3 R4, R2, R252, RZ ;  /* 0x000000fc02047210 */ /* 0x004fe20007ffe0ff */
[----:B------:R-:W-:-:S04]  /*c7e0*/  IMAD.WIDE.U32 R2, R250, c[0x0][0x490], RZ ;  /* 0x00012400fa027a25 */ /* 0x000fc800078e00ff */
[----:B------:R-:W-:-:S04]  /*c7f0*/  @P1 IMAD.HI.U32 R6, R4, c[0x0][0x4ec], RZ ;  /* 0x00013b0004061a27 */ /* 0x000fc800078e00ff */
[----:B------:R-:W-:Y:S01]  /*c800*/  IMAD.MOV.U32 R0, RZ, RZ, R4 ;  /* 0x000000ffff007224 */ /* 0x000fe200078e0004 */
[----:B------:R-:W-:Y:S02]  /*c810*/  @P1 SHF.R.U32.HI R0, RZ, c[0x0][0x4f0], R6 ;  /* 0x00013c00ff001a19 */ /* 0x000fe40000011606 */
[----:B------:R-:W-:-:S03]  /*c820*/  IADD3 R3, R3, R5, RZ ;  /* 0x0000000503037210 */ /* 0x000fc60007ffe0ff */
[----:B------:R-:W-:Y:S02]  /*c830*/  IMAD.MOV R5, RZ, RZ, -R0 ;  /* 0x000000ffff057224 */ /* 0x000fe400078e0a00 */
[----:B------:R-:W-:-:S04]  /*c840*/  IMAD.WIDE.U32 R6, R249, c[0x0][0x498], R2 ;  /* 0x00012600f9067a25 */ /* 0x000fc800078e0002 */
[----:B------:R-:W-:Y:S01]  /*c850*/  IMAD R2, R5, c[0x0][0x4e8], R4 ;  /* 0x00013a0005027a24 */ /* 0x000fe200078e0204 */
[----:B------:R-:W-:Y:S01]  /*c860*/  IADD3 R4, P0, R0, R6, RZ ;  /* 0x0000000600047210 */ /* 0x000fe20007f1e0ff */
[----:B------:R-:W-:Y:S01]  /*c870*/  IMAD R3, R249, c[0x0][0x49c], R9 ;  /* 0x00012700f9037a24 */ /* 0x000fe200078e0209 */
[----:B------:R-:W-:Y:S02]  /*c880*/  SHF.R.S32.HI R5, RZ, 0x1f, R0 ;  /* 0x0000001fff057819 */ /* 0x000fe40000011400 */
[----:B------:R-:W-:Y:S01]  /*c890*/  SHF.R.S32.HI R6, RZ, 0x1f, R2 ;  /* 0x0000001fff067819 */ /* 0x000fe20000011402 */
[----:B------:R-:W-:Y:S01]  /*c8a0*/  IMAD R0, R8, c[0x0][0x3e8], RZ ;  /* 0x0000fa0008007a24 */ /* 0x000fe200078e02ff */
[----:B------:R-:W-:-:S03]  /*c8b0*/  IADD3.X R5, R5, R7, R3, P0, !PT ;  /* 0x0000000705057210 */ /* 0x000fc600007fe403 */
[----:B------:R-:W-:Y:S02]  /*c8c0*/  IMAD R3, R6, c[0x0][0x488], RZ ;  /* 0x0001220006037a24 */ /* 0x000fe400078e02ff */
[C---:B------:R-:W-:Y:S02]  /*c8d0*/  IMAD R8, R250.reuse, c[0x0][0x3ec], R0 ;  /* 0x0000fb00fa087a24 */ /* 0x040fe400078e0200 */
[----:B------:R-:W-:-:S04]  /*c8e0*/  IMAD.WIDE.U32 R6, R250, c[0x0][0x3e8], RZ ;  /* 0x0000fa00fa067a25 */ /* 0x000fc800078e00ff */
[C---:B------:R-:W-:Y:S02]  /*c8f0*/  IMAD R9, R2.reuse, c[0x0][0x48c], R3 ;  /* 0x0001230002097a24 */ /* 0x040fe400078e0203 */
[----:B------:R-:W-:Y:S01]  /*c900*/  IMAD.WIDE.U32 R4, R2, c[0x0][0x488], R4 ;  /* 0x0001220002047a25 */ /* 0x000fe200078e0004 */
[----:B------:R-:W-:-:S03]  /*c910*/  IADD3 R3, R7, R8, RZ ;  /* 0x0000000807037210 */ /* 0x000fc60007ffe0ff */
[----:B------:R-:W-:Y:S01]  /*c920*/  @P1 IMAD.HI.U32 R2, R10, c[0x0][0x4ec], RZ ;  /* 0x00013b000a021a27 */ /* 0x000fe200078e00ff */
[----:B------:R-:W-:-:S03]  /*c930*/  LEA R8, P0, R4, c[0x0][0x450], 0x2 ;  /* 0x0001140004087a11 */ /* 0x000fc600078010ff */
[----:B------:R-:W-:Y:S02]  /*c940*/  IMAD.IADD R5, R5, 0x1, R9 ;  /* 0x0000000105057824 */ /* 0x000fe400078e0209 */
[----:B------:R-:W-:Y:S01]  /*c950*/  IMAD.MOV.U32 R0, RZ, RZ, R10 ;  /* 0x000000ffff007224 */ /* 0x000fe200078e000a */
[----:B------:R-:W-:Y:S02]  /*c960*/  @P1 SHF.R.U32.HI R0, RZ, c[0x0][0x4f0], R2 ;  /* 0x00013c00ff001a19 */ /* 0x000fe40000011602 */
[----:B------:R-:W-:Y:S01]  /*c970*/  MOV R2, R6 ;  /* 0x0000000600027202 */ /* 0x000fe20000000f00 */
[----:B------:R-:W-:Y:S01]  /*c980*/  IMAD R6, R11, c[0x0][0x3f0], RZ ;  /* 0x0000fc000b067a24 */ /* 0x000fe200078e02ff */
[----:B------:R-:W-:-:S03]  /*c990*/  LEA.HI.X R5, R4, c[0x0][0x454], R5, 0x2, P0 ;  /* 0x0001150004057a11 */ /* 0x000fc600000f1405 */
[C---:B------:R-:W-:Y:S02]  /*c9a0*/  IMAD R9, R249.reuse, c[0x0][0x3f4], R6 ;  /* 0x0000fd00f9097a24 */ /* 0x040fe400078e0206 */
[----:B------:R-:W-:Y:S01]  /*c9b0*/  IMAD.WIDE.U32 R2, R249, c[0x0][0x3f0], R2 ;  /* 0x0000fc00f9027a25 */ /* 0x000fe200078e0002 */
[----:B------:R-:W-:Y:S04]  /*c9c0*/  SHFL.IDX PT, R6, R8, RZ, 0x1c1f ;  /* 0x001c1fff08067589 */ /* 0x000fe800000e0000 */
[----:B------:R-:W2:Y:S01]  /*c9d0*/  SHFL.IDX PT, R7, R5, RZ, 0x1c1f ;  /* 0x001c1fff05077589 */ /* 0x000ea200000e0000 */
[----:B------:R-:W-:-:S03]  /*c9e0*/  IMAD.MOV R11, RZ, RZ, -R0 ;  /* 0x000000ffff0b7224 */ /* 0x000fc600078e0a00 */
[----:B------:R4:W-:Y:S01]  /*c9f0*/  SHFL.IDX PT, R4, R8, 0x1, 0x1c1f ;  /* 0x003c1f0008047f89 */ /* 0x0009e200000e0000 */
[----:B------:R-:W-:-:S03]  /*ca00*/  IMAD.IADD R3, R3, 0x1, R9 ;  /* 0x0000000103037824 */ /* 0x000fc600078e0209 */
[----:B------:R-:W5:Y:S01]  /*ca10*/  SHFL.IDX PT, R5, R5, 0x1, 0x1c1f ;  /* 0x003c1f0005057f89 */ /* 0x000f6200000e0000 */
[----:B---3--:R-:W-:Y:S02]  /*ca20*/  IADD3 R9, R13, R252, RZ ;  /* 0x000000fc0d097210 */ /* 0x008fe40007ffe0ff */
[----:B------:R-:W-:-:S04]  /*ca30*/  LOP3.LUT P0, RZ, R14, 0x3, RZ, 0xc0, !PT ;  /* 0x000000030eff7812 */ /* 0x000fc8000780c0ff */
[----:B------:R-:W-:Y:S01]  /*ca40*/  ISETP.GE.OR P1, PT, R9, UR4, P0 ;  /* 0x0000000409007c0c */ /* 0x000fe20008726670 */
[----:B----4-:R-:W-:Y:S01]  /*ca50*/  IMAD R8, R11, c[0x0][0x4e8], R10 ;  /* 0x00013a000b087a24 */ /* 0x010fe200078e020a */
[----:B------:R-:W-:-:S04]  /*ca60*/  IADD3 R11, R9, 0x8, RZ ;  /* 0x00000008090b7810 */ /* 0x000fc80007ffe0ff */
[----:B------:R-:W-:Y:S02]  /*ca70*/  ISETP.GE.OR P0, PT, R11, UR4, P0 ;  /* 0x000000040b007c0c */ /* 0x000fe40008706670 */
[----:B------:R-:W-:-:S05]  /*ca80*/  SHF.R.S32.HI R12, RZ, 0x1f, R0 ;  /* 0x0000001fff0c7819 */ /* 0x000fca0000011400 */
[----:B--2---:R2:W-:Y:S01]  /*ca90*/  @!P1 ST.E [R6.64], R137 ;  /* 0x0000008906009985 */ /* 0x0045e2000c101906 */
[----:B------:R-:W-:Y:S02]  /*caa0*/  IMAD R10, R12, c[0x0][0x3e0], RZ ;  /* 0x0000f8000c0a7a24 */ /* 0x000fe400078e02ff */
[----:B------:R-:W-:-:S03]  /*cab0*/  IMAD.WIDE.U32 R2, R0, c[0x0][0x3e0], R2 ;  /* 0x0000f80000027a25 */ /* 0x000fc600078e0002 */
[----:B-----5:R2:W-:Y:S01]  /*cac0*/  @!P0 ST.E [R4.64], R49 ;  /* 0x0000003104008985 */ /* 0x0205e2000c101906 */
[----:B------:R-:W-:Y:S01]  /*cad0*/  IMAD R9, R0, c[0x0][0x3e4], R10 ;  /* 0x0000f90000097a24 */ /* 0x000fe200078e020a */
[----:B------:R-:W-:Y:S02]  /*cae0*/  SHF.R.S32.HI R0, RZ, 0x1f, R8 ;  /* 0x0000001fff007819 */ /* 0x000fe40000011408 */
        /* <DEDUP_REMOVED lines=8> */
[----:B------:R2:W1:Y:S01]  /*cb70*/  LDS.128 R60, [R220+0xb080] ;  /* 0x00b08000dc3c7984 */ /* 0x0004620000000c00 */
[----:B------:R-:W-:-:S02]  /*cb80*/  IMAD.IADD R3, R3, 0x1, R9 ;  /* 0x0000000103037824 */ /* 0x000fc400078e0209 */
[----:B------:R-:W-:Y:S02]  /*cb90*/  IMAD R0, R0, c[0x0][0x3d8], RZ ;  /* 0x0000f60000007a24 */ /* 0x000fe400078e02ff */
[----:B------:R-:W-:-:S04]  /*cba0*/  IMAD.WIDE.U32 R2, R8, c[0x0][0x3d8], R2 ;  /* 0x0000f60008027a25 */ /* 0x000fc800078e0002 */
[----:B------:R-:W-:Y:S01]  /*cbb0*/  IMAD R0, R8, c[0x0][0x3dc], R0 ;  /* 0x0000f70008007a24 */ /* 0x000fe200078e0200 */
[----:B------:R-:W-:Y:S01]  /*cbc0*/  LEA R12, P0, R2, c[0x0][0x380], 0x1 ;  /* 0x0000e000020c7a11 */ /* 0x000fe200078008ff */
[----:B------:R-:W-:-:S03]  /*cbd0*/  IMAD.IADD R11, R248, 0x1, R252 ;  /* 0x00000001f80b7824 */ /* 0x000fc600078e02fc */
[----:B------:R-:W-:-:S04]  /*cbe0*/  IADD3 R0, R3, R0, RZ ;  /* 0x0000000003007210 */ /* 0x000fc80007ffe0ff */
[----:B------:R-:W-:Y:S02]  /*cbf0*/  LEA.HI.X R10, R2, c[0x0][0x384], R0, 0x1, P0 ;  /* 0x0000e100020a7a11 */ /* 0x000fe400000f0c00 */
[----:B------:R-:W-:Y:S01]  /*cc00*/  ISETP.GE.AND P0, PT, R11, UR4, PT ;  /* 0x000000040b007c0c */ /* 0x000fe2000bf06270 */
[----:B------:R2:W1:Y:S01]  /*cc10*/  SHFL.IDX PT, R0, R12, RZ, 0x181f ;  /* 0x00181fff0c007589 */ /* 0x00046200000e0000 */
[----:B------:R-:W-:-:S03]  /*cc20*/  SHF.R.S32.HI R13, RZ, 0x1f, R213 ;  /* 0x0000001fff0d7819 */ /* 0x000fc600000114d5 */
[----:B------:R2:W1:Y:S01]  /*cc30*/  SHFL.IDX PT, R2, R10, RZ, 0x181f ;  /* 0x00181fff0a027589 */ /* 0x00046200000e0000 */
[----:B------:R-:W-:-:S07]  /*cc40*/  SHF.R.S32.HI R14, RZ, 0x1f, R212 ;  /* 0x0000001fff0e7819 */ /* 0x000fce00000114d4 */
[----:B------:R-:W-:Y:S05]  /*cc50*/  @P0 BRA `(.L_x_1275) ;  /* 0x000000f000000947 */ /* 0x000fea0003800000 */
[----:B---34-:R-:W3:Y:S01]  /*cc60*/  LDS.128 R24, [R220+0x80] ;  /* 0x00008000dc187984 */ /* 0x018ee20000000c00 */
[----:B------:R-:W-:Y:S02]  /*cc70*/  ISETP.GE.AND P5, PT, R195, c[0x0][0x3c8], PT ;  /* 0x0000f200c3007a0c */ /* 0x000fe40003fa6270 */
[----:B------:R-:W-:Y:S01]  /*cc80*/  ISETP.GE.AND P4, PT, R212, c[0x0][0x3c8], PT ;  /* 0x0000f200d4007a0c */ /* 0x000fe20003f86270 */
[----:B------:R-:W4:Y:S01]  /*cc90*/  LDS.128 R20, [R220+0x4080] ;  /* 0x00408000dc147984 */ /* 0x000f220000000c00 */
[----:B------:R-:W-:-:S03]  /*cca0*/  ISETP.GE.AND P3, PT, R213, c[0x0][0x3c8], PT ;  /* 0x0000f200d5007a0c */ /* 0x000fc60003f66270 */
[----:B------:R-:W5:Y:S06]  /*ccb0*/  LDS.128 R16, [R220+0x8080] ;  /* 0x00808000dc107984 */ /* 0x000f6c0000000c00 */
[-C--:B-1----:R-:W-:Y:S02]  /*ccc0*/  @!P5 LEA R8, P2, R195, R0.reuse, 0x1 ;  /* 0x00000000c308d211 */ /* 0x082fe400078408ff */
[-C--:B--2---:R-:W-:Y:S02]  /*ccd0*/  @!P4 LEA R6, P1, R212, R0.reuse, 0x1 ;  /* 0x00000000d406c211 */ /* 0x084fe400078208ff */
[----:B------:R-:W-:-:S02]  /*cce0*/  @!P3 LEA R4, P0, R213, R0, 0x1 ;  /* 0x00000000d504b211 */ /* 0x000fc400078008ff */
[-C--:B------:R-:W-:Y:S02]  /*ccf0*/  @!P5 LEA.HI.X R9, R195, R2.reuse, R15, 0x1, P2 ;  /* 0x00000002c309d211 */ /* 0x080fe400010f0c0f */
[-C--:B------:R-:W-:Y:S02]  /*cd00*/  @!P4 LEA.HI.X R7, R212, R2.reuse, R14, 0x1, P1 ;  /* 0x00000002d407c211 */ /* 0x080fe400008f0c0e */
[----:B------:R-:W-:Y:S01]  /*cd10*/  @!P3 LEA.HI.X R5, R213, R2, R13, 0x1, P0 ;  /* 0x00000002d505b211 */ /* 0x000fe200000f0c0d */
[----:B---3--:R1:W-:Y:S04]  /*cd20*/  @!P5 ST.E.128 [R8.64], R24 ;  /* 0x000000180800d985 */ /* 0x0083e8000c101d06 */
[----:B----4-:R1:W-:Y:S04]  /*cd30*/  @!P4 ST.E.128 [R6.64], R20 ;  /* 0x000000140600c985 */ /* 0x0103e8000c101d06 */
[----:B-----5:R1:W-:Y:S02]  /*cd40*/  @!P3 ST.E.128 [R4.64], R16 ;  /* 0x000000100400b985 */ /* 0x0203e4000c101d06 */
.L_x_1275:
[----:B---34-:R-:W-:Y:S05]  /*cd50*/  BSYNC B0 ;  /* 0x0000000000007941 */ /* 0x018fea0003800000 */
.L_x_1274:
        /* <DEDUP_REMOVED lines=10> */
[CC--:B--2---:R-:W-:Y:S02]  /*ce00*/  @!P1 LEA R6, P4, R212.reuse, R0.reuse, 0x1 ;  /* 0x00000000d4069211 */ /* 0x0c4fe400078808ff */
[----:B------:R-:W-:Y:S02]  /*ce10*/  @!P0 LEA R4, P3, R213, R0, 0x1 ;  /* 0x00000000d5048211 */ /* 0x000fe400078608ff */
[-C--:B---3--:R-:W-:Y:S02]  /*ce20*/  @!P2 LEA.HI.X R9, R195, R2.reuse, R15, 0x1, P5 ;  /* 0x00000002c309a211 */ /* 0x088fe400028f0c0f */
[-C--:B------:R-:W-:Y:S02]  /*ce30*/  @!P1 LEA.HI.X R7, R212, R2.reuse, R14, 0x1, P4 ;  /* 0x00000002d4079211 */ /* 0x080fe400020f0c0e */
[----:B------:R-:W-:Y:S01]  /*ce40*/  @!P0 LEA.HI.X R5, R213, R2, R13, 0x1, P3 ;  /* 0x00000002d5058211 */ /* 0x000fe200018f0c0d */
[----:B------:R2:W-:Y:S04]  /*ce50*/  @!P2 ST.E.128 [R8.64], R36 ;  /* 0x000000240800a985 */ /* 0x0005e8000c101d06 */
[----:B------:R2:W-:Y:S04]  /*ce60*/  @!P1 ST.E.128 [R6.64], R32 ;  /* 0x0000002006009985 */ /* 0x0005e8000c101d06 */
[----:B------:R2:W-:Y:S02]  /*ce70*/  @!P0 ST.E.128 [R4.64], R28 ;  /* 0x0000001c04008985 */ /* 0x0005e4000c101d06 */
.L_x_1277:
[----:B------:R-:W-:Y:S05]  /*ce80*/  BSYNC B0 ;  /* 0x0000000000007941 */ /* 0x000fea0003800000 */
.L_x_1276:
[----:B------:R-:W-:Y:S01]  /*ce90*/  IADD3 R3, R11, 0x40, RZ ;  /* 0x000000400b037810 */ /* 0x000fe20007ffe0ff */
[----:B---3--:R3:W1:Y:S01]  /*cea0*/  SHFL.IDX PT, R2, R10, 0x2, 0x181f ;  /* 0x00581f000a027f89 */ /* 0x00866200000e0000 */
[----:B------:R-:W-:Y:S02]  /*ceb0*/  BSSY B0, `(.L_x_1278) ;  /* 0x0000010000007945 */ /* 0x000fe40003800000 */
[----:B------:R-:W-:Y:S01]  /*cec0*/  ISETP.GE.AND P0, PT, R3, UR4, PT ;  /* 0x0000000403007c0c */ /* 0x000fe2000bf06270 */
[----:B----4-:R3:W4:-:S12]  /*ced0*/  SHFL.IDX PT, R0, R12, 0x2, 0x181f ;  /* 0x00581f000c007f89 */ /* 0x01071800000e0000 */
[----:B------:R-:W-:Y:S05]  /*cee0*/  @P0 BRA `(.L_x_1279) ;  /* 0x000000c000000947 */ /* 0x000fea0003800000 */
[----:B------:R-:W-:Y:S02]  /*cef0*/  ISETP.GE.AND P2, PT, R195, c[0x0][0x3c8], PT ;  /* 0x0000f200c3007a0c */ /* 0x000fe40003f46270 */
[----:B------:R-:W-:Y:S02]  /*cf00*/  ISETP.GE.AND P1, PT, R212, c[0x0][0x3c8], PT ;  /* 0x0000f200d4007a0c */ /* 0x000fe40003f26270 */
[----:B------:R-:W-:-:S09]  /*cf10*/  ISETP.GE.AND P0, PT, R213, c[0x0][0x3c8], PT ;  /* 0x0000f200d5007a0c */ /* 0x000fd20003f06270 */
[-C--:B--2-4-:R-:W-:Y:S02]  /*cf20*/  @!P2 LEA R8, P5, R195, R0.reuse, 0x1 ;  /* 0x00000000c308a211 */ /* 0x094fe400078a08ff */
        /* <DEDUP_REMOVED lines=8> */
.L_x_1279:
[----:B------:R-:W-:Y:S05]  /*cfb0*/  BSYNC B0 ;  /* 0x0000000000007941 */ /* 0x000fea0003800000 */
.L_x_1278:
[----:B------:R-:W-:Y:S01]  /*cfc0*/  IADD3 R3, R11, 0x60, RZ ;  /* 0x000000600b037810 */ /* 0x000fe20007ffe0ff */
[----:B-1----:R1:W2:Y:S03]  /*cfd0*/  SHFL.IDX PT, R2, R10, 0x3, 0x181f ;  /* 0x00781f000a027f89 */ /* 0x0022a600000e0000 */
[----:B------:R-:W-:Y:S01]  /*cfe0*/  ISETP.GE.AND P0, PT, R3, UR4, PT ;  /* 0x0000000403007c0c */ /* 0x000fe2000bf06270 */
[----:B----4-:R1:W4:-:S12]  /*cff0*/  SHFL.IDX PT, R0, R12, 0x3, 0x181f ;  /* 0x00781f000c007f89 */ /* 0x01031800000e0000 */
[----:B------:R-:W-:Y:S05]  /*d000*/  @P0 BRA `(.L_x_1280) ;  /* 0x00000ad000000947 */ /* 0x000fea0003800000 */
[----:B------:R-:W-:Y:S02]  /*d010*/  ISETP.GE.AND P1, PT, R195, c[0x0][0x3c8], PT ;  /* 0x0000f200c3007a0c */ /* 0x000fe40003f26270 */
[----:B------:R-:W-:-:S11]  /*d020*/  ISETP.GE.AND P0, PT, R212, c[0x0][0x3c8], PT ;  /* 0x0000f200d4007a0c */ /* 0x000fd60003f06270 */
[CC--:B--2-4-:R-:W-:Y:S02]  /*d030*/  @!P1 LEA R6, P3, R195.reuse, R0.reuse, 0x1 ;  /* 0x00000000c3069211 */ /* 0x0d4fe400078608ff */
[C---:B------:R-:W-:Y:S02]  /*d040*/  @!P0 LEA R4, P2, R212.reuse, R0, 0x1 ;  /* 0x00000000d4048211 */ /* 0x040fe400078408ff */
[-C--:B------:R-:W-:Y:S02]  /*d050*/  @!P1 LEA.HI.X R7, R195, R2.reuse, R15, 0x1, P3 ;  /* 0x00000002c3079211 */ /* 0x080fe400018f0c0f */
[----:B------:R-:W-:-:S03]  /*d060*/  @!P0 LEA.HI.X R5, R212, R2, R14, 0x1, P2 ;  /* 0x00000002d4058211 */ /* 0x000fc600010f0c0e */
[----:B------:R2:W-:Y:S04]  /*d070*/  @!P1 ST.E.128 [R6.64], R56 ;  /* 0x0000003806009985 */ /* 0x0005e8000c101d06 */
[----:B------:R2:W-:Y:S01]  /*d080*/  @!P0 ST.E.128 [R4.64], R52 ;  /* 0x0000003404008985 */ /* 0x0005e2000c101d06 */
[----:B------:R-:W-:-:S13]  /*d090*/  ISETP.GE.AND P0, PT, R213, c[0x0][0x3c8], PT ;  /* 0x0000f200d5007a0c */ /* 0x000fda0003f06270 */
[----:B------:R-:W-:Y:S05]  /*d0a0*/  @P0 BRA `(.L_x_1280) ;  /* 0x00000a3000000947 */ /* 0x000fea0003800000 */
[----:B--2---:R-:W-:-:S04]  /*d0b0*/  LEA R4, P0, R213, R0, 0x1 ;  /* 0x00000000d5047211 */ /* 0x004fc800078008ff */
[----:B------:R-:W-:-:S05]  /*d0c0*/  LEA.HI.X R5, R213, R2, R13, 0x1, P0 ;  /* 0x00000002d5057211 */ /* 0x000fca00000f0c0d */
[----:B------:R2:W-:Y:S01]  /*d0d0*/  ST.E.128 [R4.64], R60 ;  /* 0x0000003c04007985 */ /* 0x0005e2000c101d06 */
[----:B------:R-:W-:Y:S05]  /*d0e0*/  BRA `(.L_x_1280) ;  /* 0x000009f000007947 */ /* 0x000fea0003800000 */
.L_x_1272:
[----:B------:R-:W2:Y:S01]  /*d0f0*/  S2R R3, SR_TID.X ;  /* 0x0000000000037919 */ /* 0x000ea20000002100 */
[----:B------:R-:W-:Y:S01]  /*d100*/  BSSY B0, `(.L_x_1281) ;  /* 0x0000023000007945 */ /* 0x000fe20003800000 */
[----:B------:R-:W-:Y:S02]  /*d110*/  SHF.R.S32.HI R9, RZ, 0x1f, R250 ;  /* 0x0000001fff097819 */ /* 0x000fe400000114fa */
[----:B------:R-:W-:Y:S02]  /*d120*/  SHF.R.S32.HI R10, RZ, 0x1f, R249 ;  /* 0x0000001fff0a7819 */ /* 0x000fe400000114f9 */
[----:B--2---:R-:W-:-:S13]  /*d130*/  ISETP.GE.AND P0, PT, R3, 0x80, PT ;  /* 0x000000800300780c */ /* 0x004fda0003f06270 */
        /* <DEDUP_REMOVED lines=10> */
[----:B------:R-:W-:Y:S02]  /*d1e0*/  IMAD R4, R250, c[0x0][0x494], R4 ;  /* 0x00012500fa047a24 */ /* 0x000fe400078e0204 */
[----:B------:R-:W-:-:S03]  /*d1f0*/  IMAD R8, R10, c[0x0][0x498], RZ ;  /* 0x000126000a087a24 */ /* 0x000fc600078e02ff */
[----:B------:R-:W-:Y:S01]  /*d200*/  IADD3 R3, R3, R4, RZ ;  /* 0x0000000403037210 */ /* 0x000fe20007ffe0ff */
[----:B------:R-:W-:-:S05]  /*d210*/  @P0 IMAD.HI.U32 R5, R6, c[0x0][0x4ec], RZ ;  /* 0x00013b0006050a27 */ /* 0x000fca00078e00ff */
[----:B------:R-:W-:Y:S01]  /*d220*/  @P0 SHF.R.U32.HI R0, RZ, c[0x0][0x4f0], R5 ;  /* 0x00013c00ff000a19 */ /* 0x000fe20000011605 */
[----:B------:R-:W-:-:S03]  /*d230*/  IMAD.WIDE.U32 R4, R249, c[0x0][0x498], R2 ;  /* 0x00012600f9047a25 */ /* 0x000fc600078e0002 */
[C---:B------:R-:W-:Y:S01]  /*d240*/  IADD3 R7, -R0.reuse, RZ, RZ ;  /* 0x000000ff00077210 */ /* 0x040fe20007ffe1ff */
[----:B------:R-:W-:Y:S01]  /*d250*/  IMAD R3, R249, c[0x0][0x49c], R8 ;  /* 0x00012700f9037a24 */ /* 0x000fe200078e0208 */
[----:B------:R-:W-:-:S03]  /*d260*/  IADD3 R4, P0, R0, R4, RZ ;  /* 0x0000000400047210 */ /* 0x000fc60007f1e0ff */
[----:B------:R-:W-:Y:S01]  /*d270*/  IMAD R2, R7, c[0x0][0x4e8], R6 ;  /* 0x00013a0007027a24 */ /* 0x000fe200078e0206 */
[----:B------:R-:W-:-:S04]  /*d280*/  SHF.R.S32.HI R6, RZ, 0x1f, R0 ;  /* 0x0000001fff067819 */ /* 0x000fc80000011400 */
[----:B------:R-:W-:Y:S02]  /*d290*/  SHF.R.S32.HI R0, RZ, 0x1f, R2 ;  /* 0x0000001fff007819 */ /* 0x000fe40000011402 */
[----:B------:R-:W-:-:S03]  /*d2a0*/  IADD3.X R5, R6, R5, R3, P0, !PT ;  /* 0x0000000506057210 */ /* 0x000fc600007fe403 */
[----:B------:R-:W-:-:S04]  /*d2b0*/  IMAD R0, R0, c[0x0][0x488], RZ ;  /* 0x0001220000007a24 */ /* 0x000fc800078e02ff */
[C---:B------:R-:W-:Y:S02]  /*d2c0*/  IMAD R0, R2.reuse, c[0x0][0x48c], R0 ;  /* 0x0001230002007a24 */ /* 0x040fe400078e0200 */
[----:B------:R-:W-:-:S05]  /*d2d0*/  IMAD.WIDE.U32 R2, R2, c[0x0][0x488], R4 ;  /* 0x0001220002027a25 */ /* 0x000fca00078e0004 */
[----:B------:R-:W-:Y:S02]  /*d2e0*/  IADD3 R0, R3, R0, RZ ;  /* 0x0000000003007210 */ /* 0x000fe40007ffe0ff */
[----:B------:R-:W-:-:S04]  /*d2f0*/  LEA R4, P0, R2, c[0x0][0x450], 0x2 ;  /* 0x0001140002047a11 */ /* 0x000fc800078010ff */
[----:B------:R-:W-:Y:S02]  /*d300*/  LEA.HI.X R5, R2, c[0x0][0x454], R0, 0x2, P0 ;  /* 0x0001150002057a11 */ /* 0x000fe400000f1400 */
[----:B------:R-:W-:-:S05]  /*d310*/  MOV R0, 0xff800000 ;  /* 0xff80000000007802 */ /* 0x000fca0000000f00 */
[----:B------:R2:W-:Y:S02]  /*d320*/  STG.E [R4.64], R0 ;  /* 0x0000000004007986 */ /* 0x0005e4000c101906 */
.L_x_1282:
[----:B------:R-:W-:Y:S05]  /*d330*/  BSYNC B0 ;  /* 0x0000000000007941 */ /* 0x000fea0003800000 */
.L_x_1281:
[----:B--2---:R-:W-:Y:S01]  /*d340*/  MOV R0, c[0x0][0x4e8] ;  /* 0x00013a0000007a02 */ /* 0x004fe20000000f00 */
[----:B------:R-:W-:Y:S01]  /*d350*/  IMAD.WIDE.U32 R2, R250, c[0x0][0x3e8], RZ ;  /* 0x0000fa00fa027a25 */ /* 0x000fe200078e00ff */
[----:B------:R-:W-:Y:S02]  /*d360*/  IADD3 R4, R218, R252, RZ ;  /* 0x000000fcda047210 */ /* 0x000fe40007ffe0ff */
[----:B------:R-:W-:Y:S01]  /*d370*/  ISETP.NE.AND P0, PT, R0, 0x1, PT ;  /* 0x000000010000780c */ /* 0x000fe20003f05270 */
[----:B------:R-:W-:Y:S02]  /*d380*/  IMAD R0, R9, c[0x0][0x3e8], RZ ;  /* 0x0000fa0009007a24 */ /* 0x000fe400078e02ff */
        /* <DEDUP_REMOVED lines=24> */
[----:B------:R2:W3:Y:S02]  /*d510*/  SHFL.IDX PT, R8, R9, RZ, 0x181f ;  /* 0x00181fff09087589 */ /* 0x0004e400000e0000 */
.L_x_1322:
[----:B------:R-:W-:Y:S05]  /*d520*/  BRA.DIV ~URZ, `(.L_x_1284) ;  /* 0x00001fa27f007947 */ /* 0x000fea000b800000 */
[----:B------:R4:W1:Y:S02]  /*d530*/  SHFL.IDX PT, R0, R11, RZ, 0x181f ;  /* 0x00181fff0b007589 */ /* 0x00086400000e0000 */
.L_x_1323:
        /* <DEDUP_REMOVED lines=8> */
[----:B------:R-:W-:Y:S02]  /*d5c0*/  ISETP.GE.AND P0, PT, R213, c[0x0][0x3c8], PT ;  /* 0x0000f200d5007a0c */ /* 0x000fe40003f06270 */
[----:B------:R-:W-:Y:S02]  /*d5d0*/  SHF.R.S32.HI R15, RZ, 0x1f, R195 ;  /* 0x0000001fff0f7819 */ /* 0x000fe400000114c3 */
[----:B------:R-:W-:Y:S02]  /*d5e0*/  SHF.R.S32.HI R14, RZ, 0x1f, R212 ;  /* 0x0000001fff0e7819 */ /* 0x000fe400000114d4 */
[----:B------:R-:W-:-:S03]  /*d5f0*/  SHF.R.S32.HI R13, RZ, 0x1f, R213 ;  /* 0x0000001fff0d7819 */ /* 0x000fc600000114d5 */
[-C--:B-1----:R-:W-:Y:S02]  /*d600*/  @!P2 LEA R6, P5, R195, R0.reuse, 0x1 ;  /* 0x00000000c306a211 */ /* 0x082fe400078a08ff */
[CC--:B------:R-:W-:Y:S02]  /*d610*/  @!P1 LEA R4, P4, R212.reuse, R0.reuse, 0x1 ;  /* 0x00000000d4049211 */ /* 0x0c0fe400078808ff */
[----:B------:R-:W-:Y:S02]  /*d620*/  @!P0 LEA R2, P3, R213, R0, 0x1 ;  /* 0x00000000d5028211 */ /* 0x000fe400078608ff */
[-C--:B---3--:R-:W-:Y:S02]  /*d630*/  @!P2 LEA.HI.X R7, R195, R8.reuse, R15, 0x1, P5 ;  /* 0x00000008c307a211 */ /* 0x088fe400028f0c0f */
[-C--:B------:R-:W-:Y:S02]  /*d640*/  @!P1 LEA.HI.X R5, R212, R8.reuse, R14, 0x1, P4 ;  /* 0x00000008d4059211 */ /* 0x080fe400020f0c0e */
[----:B------:R-:W-:Y:S01]  /*d650*/  @!P0 LEA.HI.X R3, R213, R8, R13, 0x1, P3 ;  /* 0x00000008d5038211 */ /* 0x000fe200018f0c0d */
[----:B------:R1:W-:Y:S04]  /*d660*/  @!P2 ST.E.128 [R6.64], RZ ;  /* 0x000000ff0600a985 */ /* 0x0003e8000c101d06 */
[----:B------:R1:W-:Y:S04]  /*d670*/  @!P1 ST.E.128 [R4.64], RZ ;  /* 0x000000ff04009985 */ /* 0x0003e8000c101d06 */
[----:B------:R1:W-:Y:S02]  /*d680*/  @!P0 ST.E.128 [R2.64], RZ ;  /* 0x000000ff02008985 */ /* 0x0003e4000c101d06 */
.L_x_1286:
[----:B------:R-:W-:Y:S05]  /*d690*/  BSYNC B0 ;  /* 0x0000000000007941 */ /* 0x000fea0003800000 */
.L_x_1285:
[----:B------:R-:W-:Y:S05]  /*d6a0*/  BRA.DIV ~URZ, `(.L_x_1287) ;  /* 0x00001e927f007947 */ /* 0x000fea000b800000 */
[----:B---3--:R3:W2:Y:S04]  /*d6b0*/  SHFL.IDX PT, R8, R9, 0x1, 0x181f ;  /* 0x00381f0009087f89 */ /* 0x0086a800000e0000 */
[----:B-1----:R3:W1:Y:S02]  /*d6c0*/  SHFL.IDX PT, R0, R11, 0x1, 0x181f ;  /* 0x00381f000b007f89 */ /* 0x00266400000e0000 */
.L_x_1324:
[----:B------:R-:W-:Y:S01]  /*d6d0*/  IADD3 R2, R10, 0x20, RZ ;  /* 0x000000200a027810 */ /* 0x000fe20007ffe0ff */
[----:B------:R-:W-:Y:S03]  /*d6e0*/  BSSY B0, `(.L_x_1288) ;  /* 0x0000012000007945 */ /* 0x000fe60003800000 */
        /* <DEDUP_REMOVED lines=17> */
.L_x_1289:
[----:B------:R-:W-:Y:S05]  /*d800*/  BSYNC B0 ;  /* 0x0000000000007941 */ /* 0x000fea0003800000 */
.L_x_1288:
[----:B------:R-:W-:Y:S05]  /*d810*/  BRA.DIV ~URZ, `(.L_x_1290) ;  /* 0x00001df27f007947 */ /* 0x000fea000b800000 */
[----:B--2---:R2:W3:Y:S02]  /*d820*/  SHFL.IDX PT, R8, R9, 0x2, 0x181f ;  /* 0x00581f0009087f89 */ /* 0x0044e400000e0000 */
.L_x_1325:
[----:B------:R-:W-:Y:S05]  /*d830*/  BRA.DIV ~URZ, `(.L_x_1291) ;  /* 0x00001e427f007947 */ /* 0x000fea000b800000 */
[----:B-1----:R1:W2:Y:S02]  /*d840*/  SHFL.IDX PT, R0, R11, 0x2, 0x181f ;  /* 0x00581f000b007f89 */ /* 0x0022a400000e0000 */
.L_x_1326:
        /* <DEDUP_REMOVED lines=10> */
[-C--:B--2---:R-:W-:Y:S02]  /*d8f0*/  @!P2 LEA R6, P5, R195, R0.reuse, 0x1 ;  /* 0x00000000c306a211 */ /* 0x084fe400078a08ff */
        /* <DEDUP_REMOVED lines=8> */
.L_x_1293:
[----:B------:R-:W-:Y:S05]  /*d980*/  BSYNC B0 ;  /* 0x0000000000007941 */ /* 0x000fea0003800000 */
.L_x_1292:
[----:B------:R-:W-:Y:S05]  /*d990*/  BRA.DIV ~URZ, `(.L_x_1294) ;  /* 0x00001d527f007947 */ /* 0x000fea000b800000 */
[----:B---3--:R3:W1:Y:S04]  /*d9a0*/  SHFL.IDX PT, R8, R9, 0x3, 0x181f ;  /* 0x00781f0009087f89 */ /* 0x00866800000e0000 */
[----:B--2---:R3:W2:Y:S02]  /*d9b0*/  SHFL.IDX PT, R0, R11, 0x3, 0x181f ;  /* 0x00781f000b007f89 */ /* 0x0046a400000e0000 */
.L_x_1327:
[----:B------:R-:W-:-:S04]  /*d9c0*/  IADD3 R2, R10, 0x60, RZ ;  /* 0x000000600a027810 */ /* 0x000fc80007ffe0ff */
[----:B------:R-:W-:-:S13]  /*d9d0*/  ISETP.GE.AND P0, PT, R2, R12, PT ;  /* 0x0000000c0200720c */ /* 0x000fda0003f06270 */
[----:B------:R-:W-:Y:S05]  /*d9e0*/  @P0 BRA `(.L_x_1280) ;  /* 0x000000f000000947 */ /* 0x000fea0003800000 */
[----:B------:R-:W-:Y:S02]  /*d9f0*/  ISETP.GE.AND P2, PT, R195, c[0x0][0x3c8], PT ;  /* 0x0000f200c3007a0c */ /* 0x000fe40003f46270 */
[----:B------:R-:W-:Y:S02]  /*da00*/  ISETP.GE.AND P1, PT, R212, c[0x0][0x3c8], PT ;  /* 0x0000f200d4007a0c */ /* 0x000fe40003f26270 */
[----:B------:R-:W-:Y:S02]  /*da10*/  ISETP.GE.AND P0, PT, R213, c[0x0][0x3c8], PT ;  /* 0x0000f200d5007a0c */ /* 0x000fe40003f06270 */
[----:B------:R-:W-:Y:S02]  /*da20*/  SHF.R.S32.HI R13, RZ, 0x1f, R195 ;  /* 0x0000001fff0d7819 */ /* 0x000fe400000114c3 */
[----:B-1-34-:R-:W-:Y:S02]  /*da30*/  SHF.R.S32.HI R11, RZ, 0x1f, R212 ;  /* 0x0000001fff0b7819 */ /* 0x01afe400000114d4 */
[----:B------:R-:W-:-:S03]  /*da40*/  SHF.R.S32.HI R9, RZ, 0x1f, R213 ;  /* 0x0000001fff097819 */ /* 0x000fc600000114d5 */
[-C--:B--2---:R-:W-:Y:S02]  /*da50*/  @!P2 LEA R6, P5, R195, R0.reuse, 0x1 ;  /* 0x00000000c306a211 */ /* 0x084fe400078a08ff */
[CC--:B------:R-:W-:Y:S02]  /*da60*/  @!P1 LEA R4, P4, R212.reuse, R0.reuse, 0x1 ;  /* 0x00000000d4049211 */ /* 0x0c0fe400078808ff */
[----:B------:R-:W-:Y:S02]  /*da70*/  @!P0 LEA R2, P3, R213, R0, 0x1 ;  /* 0x00000000d5028211 */ /* 0x000fe400078608ff */
[-C--:B------:R-:W-:Y:S02]  /*da80*/  @!P2 LEA.HI.X R7, R195, R8.reuse, R13, 0x1, P5 ;  /* 0x00000008c307a211 */ /* 0x080fe400028f0c0d */
[-C--:B------:R-:W-:Y:S02]  /*da90*/  @!P1 LEA.HI.X R5, R212, R8.reuse, R11, 0x1, P4 ;  /* 0x00000008d4059211 */ /* 0x080fe400020f0c0b */
[----:B------:R-:W-:Y:S01]  /*daa0*/  @!P0 LEA.HI.X R3, R213, R8, R9, 0x1, P3 ;  /* 0x00000008d5038211 */ /* 0x000fe200018f0c09 */
[----:B------:R1:W-:Y:S04]  /*dab0*/  @!P2 ST.E.128 [R6.64], RZ ;  /* 0x000000ff0600a985 */ /* 0x0003e8000c101d06 */
[----:B------:R1:W-:Y:S04]  /*dac0*/  @!P1 ST.E.128 [R4.64], RZ ;  /* 0x000000ff04009985 */ /* 0x0003e8000c101d06 */
[----:B------:R1:W-:Y:S02]  /*dad0*/  @!P0 ST.E.128 [R2.64], RZ ;  /* 0x000000ff02008985 */ /* 0x0003e4000c101d06 */
.L_x_1280:
[----:B------:R-:W-:Y:S05]  /*dae0*/  BSYNC B1 ;  /* 0x0000000000017941 */ /* 0x000fea0003800000 */
.L_x_1271:
[----:B--2-4-:R-:W2:Y:S02]  /*daf0*/  LDL R0, [R1+0x2c] ;  /* 0x00002c0001007983 */ /* 0x014ea40000100800 */
[----:B--2---:R-:W-:-:S13]  /*db00*/  ISETP.NE.AND P0, PT, R0, RZ, PT ;  /* 0x000000ff0000720c */ /* 0x004fda0003f05270 */
[----:B------:R-:W-:Y:S01]  /*db10*/  @P0 WARPSYNC 0xffffffff ;  /* 0xffffffff00000948 */ /* 0x000fe20003800000 */
[----:B------:R-:W-:Y:S06]  /*db20*/  @P0 BAR.SYNC.DEFER_BLOCKING 0x5, 0x100 ;  /* 0x0144000000000b1d */ /* 0x000fec0000010000 */
[----:B------:R-:W2:Y:S04]  /*db30*/  @P0 LDS R0, [0x24100] ;  /* 0x02410000ff000984 */ /* 0x000ea80000000800 */
[----:B--2---:R2:W-:Y:S04]  /*db40*/  @P0 STL [R1], R0 ;  /* 0x0000000001000387 */ /* 0x0045e80000100800 */
[----:B------:R-:W-:Y:S06]  /*db50*/  @P0 BAR.ARV 0x4, 0x100 ;  /* 0x0104000000000b1d */ /* 0x000fec0000002000 */
[----:B------:R-:W-:Y:S05]  /*db60*/  @P0 BRA `(.L_x_1295) ;  /* 0x0000007000000947 */ /* 0x000fea0003800000 */
[----:B------:R-:W-:Y:S05]  /*db70*/  BRA.DIV ~URZ, `(.L_x_1296) ;  /* 0x00001c427f007947 */ /* 0x000fea000b800000 */
[----:B--2---:R2:W4:Y:S02]  /*db80*/  SHFL.IDX PT, R0, R65, RZ, 0x1f ;  /* 0x00001fff41007589 */ /* 0x00452400000e0000 */
.L_x_1328:
[----:B------:R-:W-:Y:S01]  /*db90*/  WARPSYNC 0xffffffff ;  /* 0xffffffff00007948 */ /* 0x000fe20003800000 */
[----:B------:R-:W-:Y:S06]  /*dba0*/  BAR.SYNC.DEFER_BLOCKING 0x4, 0x100 ;  /* 0x0104000000007b1d */ /* 0x000fec0000010000 */
[----:B----4-:R4:W-:Y:S04]  /*dbb0*/  STL [R1], R0 ;  /* 0x0000000001007387 */ /* 0x0109e80000100800 */
[----:B------:R4:W-:Y:S04]  /*dbc0*/  @!P6 STS [0x24100], R65 ;  /* 0x02410041ff00e388 */ /* 0x0009e80000000800 */
[----:B------:R-:W-:Y:S06]  /*dbd0*/  BAR.ARV 0x5, 0x100 ;  /* 0x0144000000007b1d */ /* 0x000fec0000002000 */
.L_x_1295:
[----:B--2-4-:R-:W2:Y:S02]  /*dbe0*/  LDL R0, [R1] ;  /* 0x0000000001007983 */ /* 0x014ea40000100800 */
[----:B--2---:R-:W-:-:S13]  /*dbf0*/  ISETP.GE.AND P0, PT, R0, c[0x0][0x538], PT ;  /* 0x00014e0000007a0c */ /* 0x004fda0003f06270 */
[----:B-1-3--:R-:W-:Y:S01]  /*dc00*/  @P0 CALL.REL.NOINC `(.L_x_1297) ;  /* 0x0000001000000944 */ /* 0x00afe20003c00000 */
[----:B------:R-:W-:Y:S05]  /*dc10*/  BRA `(.L_x_1298) ;  /* 0xffff2c9000007947 */ /* 0x000fea000383ffff */
.L_x_1297:
[----:B------:R-:W-:Y:S05]  /*dc20*/  EXIT ;  /* 0x000000000000794d */ /* 0x000fea0003800000 */
.L_x_1222:
[----:B------:R-:W-:Y:S01]  /*dc30*/  IMAD.MOV.U32 R161, RZ, RZ, R9 ;  /* 0x000000ffffa17224 */ /* 0x000fe200078e0009 */
[----:B------:R-:W-:Y:S01]  /*dc40*/  MOV R160, RZ ;  /* 0x000000ff00a07202 */ /* 0x000fe20000000f00 */
[----:B------:R-:W-:Y:S01]  /*dc50*/  IMAD.MOV.U32 R3, RZ, RZ, 0x181f ;  /* 0x0000181fff037424 */ /* 0x000fe200078e00ff */
[----:B------:R-:W-:Y:S02]  /*dc60*/  MOV R2, 0xdc80 ;  /* 0x0000dc8000027802 */ /* 0x000fe40000000f00 */
[----:B-----5:R-:W-:Y:S05]  /*dc70*/  CALL.REL.NOINC `($__internal_3_$__cuda_sm70_shflsync_idx_p) ;  /* 0x00001c0000007944 */ /* 0x020fea0003c00000 */
[----:B------:R-:W-:Y:S01]  /*dc80*/  MOV R8, R160 ;  /* 0x000000a000087202 */ /* 0x000fe20000000f00 */
[----:B------:R-:W-:Y:S05]  /*dc90*/  BRA `(.L_x_1299) ;  /* 0xffff369000007947 */ /* 0x000fea000383ffff */
.L_x_1223:
[----:B------:R-:W-:Y:S01]  /*dca0*/  IMAD.MOV.U32 R161, RZ, RZ, R11 ;  /* 0x000000ffffa17224 */ /* 0x000fe200078e000b */
[----:B------:R-:W-:Y:S01]  /*dcb0*/  MOV R160, RZ ;  /* 0x000000ff00a07202 */ /* 0x000fe20000000f00 */
[----:B------:R-:W-:Y:S01]  /*dcc0*/  IMAD.MOV.U32 R3, RZ, RZ, 0x181f ;  /* 0x0000181fff037424 */ /* 0x000fe200078e00ff */
[----:B------:R-:W-:Y:S02]  /*dcd0*/  MOV R2, 0xdcf0 ;  /* 0x0000dcf000027802 */ /* 0x000fe40000000f00 */
[----:B-12--5:R-:W-:Y:S05]  /*dce0*/  CALL.REL.NOINC `($__internal_3_$__cuda_sm70_shflsync_idx_p) ;  /* 0x00001b9000007944 */ /* 0x026fea0003c00000 */
[----:B------:R-:W-:Y:S01]  /*dcf0*/  MOV R0, R160 ;  /* 0x000000a000007202 */ /* 0x000fe20000000f00 */
[----:B------:R-:W-:Y:S05]  /*dd00*/  BRA `(.L_x_1300) ;  /* 0xffff364000007947 */ /* 0x000fea000383ffff */
.L_x_1226:
[----:B------:R-:W-:Y:S01]  /*dd10*/  IMAD.MOV.U32 R161, RZ, RZ, R9 ;  /* 0x000000ffffa17224 */ /* 0x000fe200078e0009 */
[----:B------:R-:W-:Y:S01]  /*dd20*/  MOV R160, 0x1 ;  /* 0x0000000100a07802 */ /* 0x000fe20000000f00 */
[----:B--2---:R-:W-:Y:S01]  /*dd30*/  IMAD.MOV.U32 R3, RZ, RZ, 0x181f ;  /* 0x0000181fff037424 */ /* 0x004fe200078e00ff */
[----:B------:R-:W-:-:S02]  /*dd40*/  MOV R2, 0xdd60 ;  /* 0x0000dd6000027802 */ /* 0x000fc40000000f00 */
[----:B-1-345:R-:W-:Y:S05]  /*dd50*/  CALL.REL.NOINC `($__internal_3_$__cuda_sm70_shflsync_idx_p) ;  /* 0x00001b2000007944 */ /* 0x03afea0003c00000 */
[----:B------:R-:W-:Y:S01]  /*dd60*/  IMAD.MOV.U32 R8, RZ, RZ, R160 ;  /* 0x000000ffff087224 */ /* 0x000fe200078e00a0 */
[----:B------:R-:W-:Y:S01]  /*dd70*/  MOV R160, 0x1 ;  /* 0x0000000100a07802 */ /* 0x000fe20000000f00 */
[----:B------:R-:W-:Y:S01]  /*dd80*/  IMAD.MOV.U32 R161, RZ, RZ, R11 ;  /* 0x000000ffffa17224 */ /* 0x000fe200078e000b */
[----:B------:R-:W-:-:S02]  /*dd90*/  MOV R3, 0x181f ;  /* 0x0000181f00037802 */ /* 0x000fc40000000f00 */
[----:B------:R-:W-:Y:S02]  /*dda0*/  MOV R2, 0xddc0 ;  /* 0x0000ddc000027802 */ /* 0x000fe40000000f00 */
[----:B------:R-:W-:Y:S05]  /*ddb0*/  CALL.REL.NOINC `($__internal_3_$__cuda_sm70_shflsync_idx_p) ;  /* 0x00001ac000007944 */ /* 0x000fea0003c00000 */
[----:B------:R-:W-:Y:S01]  /*ddc0*/  MOV R0, R160 ;  /* 0x000000a000007202 */ /* 0x000fe20000000f00 */
[----:B------:R-:W-:Y:S05]  /*ddd0*/  BRA `(.L_x_1301) ;  /* 0xffff370000007947 */ /* 0x000fea000383ffff */
.L_x_1229:
[----:B------:R-:W-:Y:S01]  /*dde0*/  IMAD.MOV.U32 R161, RZ, RZ, R9 ;  /* 0x000000ffffa17224 */ /* 0x000fe200078e0009 */
[----:B------:R-:W-:Y:S01]  /*ddf0*/  MOV R160, 0x2 ;  /* 0x0000000200a07802 */ /* 0x000fe20000000f00 */
[----:B-1----:R-:W-:Y:S01]  /*de00*/  IMAD.MOV.U32 R3, RZ, RZ, 0x181f ;  /* 0x0000181fff037424 */ /* 0x002fe200078e00ff */
[----:B------:R-:W-:Y:S02]  /*de10*/  MOV R2, 0xde30 ;  /* 0x0000de3000027802 */ /* 0x000fe40000000f00 */
[----:B--2345:R-:W-:Y:S05]  /*de20*/  CALL.REL.NOINC `($__internal_3_$__cuda_sm70_shflsync_idx_p) ;  /* 0x00001a5000007944 */ /* 0x03cfea0003c00000 */
[----:B------:R-:W-:Y:S01]  /*de30*/  MOV R8, R160 ;  /* 0x000000a000087202 */ /* 0x000fe20000000f00 */
[----:B------:R-:W-:Y:S05]  /*de40*/  BRA `(.L_x_1302) ;  /* 0xffff37f000007947 */ /* 0x000fea000383ffff */
.L_x_1230:
[----:B------:R-:W-:Y:S01]  /*de50*/  IMAD.MOV.U32 R161, RZ, RZ, R11 ;  /* 0x000000ffffa17224 */ /* 0x000fe200078e000b */
[----:B------:R-:W-:Y:S01]  /*de60*/  MOV R160, 0x2 ;  /* 0x0000000200a07802 */ /* 0x000fe20000000f00 */
[----:B------:R-:W-:Y:S01]  /*de70*/  IMAD.MOV.U32 R3, RZ, RZ, 0x181f ;  /* 0x0000181fff037424 */ /* 0x000fe200078e00ff */
[----:B------:R-:W-:Y:S02]  /*de80*/  MOV R2, 0xdea0 ;  /* 0x0000dea000027802 */ /* 0x000fe40000000f00 */
[----:B-12345:R-:W-:Y:S05]  /*de90*/  CALL.REL.NOINC `($__internal_3_$__cuda_sm70_shflsync_idx_p) ;  /* 0x000019e000007944 */ /* 0x03efea0003c00000 */
[----:B------:R-:W-:Y:S01]  /*dea0*/  MOV R0, R160 ;  /* 0x000000a000007202 */ /* 0x000fe20000000f00 */
[----:B------:R-:W-:Y:S05]  /*deb0*/  BRA `(.L_x_1303) ;  /* 0xffff37a000007947 */ /* 0x000fea000383ffff */
.L_x_1233:
[----:B------:R-:W-:Y:S01]  /*dec0*/  IMAD.MOV.U32 R161, RZ, RZ, R9 ;  /* 0x000000ffffa17224 */ /* 0x000fe200078e0009 */
[----:B------:R-:W-:Y:S01]  /*ded0*/  MOV R160, 0x3 ;  /* 0x0000000300a07802 */ /* 0x000fe20000000f00 */
[----:B-1----:R-:W-:Y:S01]  /*dee0*/  IMAD.MOV.U32 R3, RZ, RZ, 0x181f ;  /* 0x0000181fff037424 */ /* 0x002fe200078e00ff */
[----:B------:R-:W-:-:S02]  /*def0*/  MOV R2, 0xdf10 ;  /* 0x0000df1000027802 */ /* 0x000fc40000000f00 */
[----:B--2345:R-:W-:Y:S05]  /*df00*/  CALL.REL.NOINC `($__internal_3_$__cuda_sm70_shflsync_idx_p) ;  /* 0x0000197000007944 */ /* 0x03cfea0003c00000 */
        /* <DEDUP_REMOVED lines=8> */
.L_x_1236:
[----:B------:R-:W-:Y:S01]  /*df90*/  IMAD.MOV.U32 R161, RZ, RZ, R9 ;  /* 0x000000ffffa17224 */ /* 0x000fe200078e0009 */
[----:B------:R-:W-:Y:S01]  /*dfa0*/  MOV R160, RZ ;  /* 0x000000ff00a07202 */ /* 0x000fe20000000f00 */
[----:B------:R-:W-:Y:S01]  /*dfb0*/  IMAD.MOV.U32 R3, RZ, RZ, 0x181f ;  /* 0x0000181fff037424 */ /* 0x000fe200078e00ff */
[----:B------:R-:W-:Y:S02]  /*dfc0*/  MOV R2, 0xdfe0 ;  /* 0x0000dfe000027802 */ /* 0x000fe40000000f00 */
[----:B------:R-:W-:Y:S05]  /*dfd0*/  CALL.REL.NOINC `($__internal_3_$__cuda_sm70_shflsync_idx_p) ;  /* 0x000018a000007944 */ /* 0x000fea0003c00000 */
[----:B------:R-:W-:Y:S01]  /*dfe0*/  MOV R8, R160 ;  /* 0x000000a000087202 */ /* 0x000fe20000000f00 */
[----:B------:R-:W-:Y:S05]  /*dff0*/  BRA `(.L_x_1305) ;  /* 0xffff432000007947 */ /* 0x000fea000383ffff */
.L_x_1237:
[----:B------:R-:W-:Y:S01]  /*e000*/  IMAD.MOV.U32 R161, RZ, RZ, R12 ;  /* 0x000000ffffa17224 */ /* 0x000fe200078e000c */
[----:B------:R-:W-:Y:S01]  /*e010*/  MOV R160, RZ ;  /* 0x000000ff00a07202 */ /* 0x000fe20000000f00 */
[----:B------:R-:W-:Y:S01]  /*e020*/  IMAD.MOV.U32 R3, RZ, RZ, 0x181f ;  /* 0x0000181fff037424 */ /* 0x000fe200078e00ff */
[----:B------:R-:W-:Y:S02]  /*e030*/  MOV R2, 0xe050 ;  /* 0x0000e05000027802 */ /* 0x000fe40000000f00 */
[----:B-12---:R-:W-:Y:S05]  /*e040*/  CALL.REL.NOINC `($__internal_3_$__cuda_sm70_shflsync_idx_p) ;  /* 0x0000183000007944 */ /* 0x006fea0003c00000 */
[C---:B------:R-:W-:Y:S01]  /*e050*/  IADD3 R6, P6, R160.reuse, R17, RZ ;  /* 0x00000011a0067210 */ /* 0x040fe20007fde0ff */
[----:B------:R-:W-:Y:S01]  /*e060*/  IMAD.MOV.U32 R161, RZ, RZ, R9 ;  /* 0x000000ffffa17224 */ /* 0x000fe200078e0009 */
[----:B------:R-:W-:-:S02]  /*e070*/  IADD3 R4, P5, R160, R18, RZ ;  /* 0x00000012a0047210 */ /* 0x000fc40007fbe0ff */
[----:B------:R-:W-:Y:S01]  /*e080*/  IADD3 R2, P0, R160, R19, RZ ;  /* 0x00000013a0027210 */ /* 0x000fe20007f1e0ff */
[C---:B------:R-:W-:Y:S01]  /*e090*/  IMAD.X R7, R8.reuse, 0x1, R14, P6 ;  /* 0x0000000108077824 */ /* 0x040fe200030e060e */
[----:B------:R-:W-:Y:S01]  /*e0a0*/  ISETP.GE.AND P6, PT, R195, c[0x0][0x1d4], PT ;  /* 0x00007500c3007a0c */ /* 0x000fe20003fc6270 */
[----:B------:R-:W-:Y:S01]  /*e0b0*/  IMAD.X R5, R8, 0x1, R16, P5 ;  /* 0x0000000108057824 */ /* 0x000fe200028e0610 */
[----:B------:R-:W-:Y:S01]  /*e0c0*/  ISETP.GE.AND P5, PT, R212, c[0x0][0x1d4], PT ;  /* 0x00007500d4007a0c */ /* 0x000fe20003fa6270 */
[----:B------:R-:W-:Y:S01]  /*e0d0*/  IMAD.X R3, R8, 0x1, R15, P0 ;  /* 0x0000000108037824 */ /* 0x000fe200000e060f */
[----:B------:R-:W-:Y:S01]  /*e0e0*/  ISETP.GE.AND P0, PT, R213, c[0x0][0x1d4], PT ;  /* 0x00007500d5007a0c */ /* 0x000fe20003f06270 */
[----:B------:R-:W-:Y:S01]  /*e0f0*/  IMAD.MOV.U32 R160, RZ, RZ, 0x1 ;  /* 0x00000001ffa07424 */ /* 0x000fe200078e00ff */
[----:B------:R-:W-:Y:S02]  /*e100*/  SEL R11, RZ, 0x10, P6 ;  /* 0x00000010ff0b7807 */ /* 0x000fe40003000000 */
[----:B------:R-:W-:-:S02]  /*e110*/  SEL R10, RZ, 0x10, P5 ;  /* 0x00000010ff0a7807 */ /* 0x000fc40002800000 */
[----:B------:R-:W-:-:S03]  /*e120*/  SEL R9, RZ, 0x10, P0 ;  /* 0x00000010ff097807 */ /* 0x000fc60000000000 */
[----:B------:R-:W-:Y:S01]  /*e130*/  @!PT LDS RZ, [RZ] ;  /* 0x00000000fffff984 */ /* 0x000fe20000000800 */
[----:B------:R-:W-:Y:S01]  /*e140*/  @!PT LDS RZ, [RZ] ;  /* 0x00000000fffff984 */ /* 0x000fe20000000800 */
[----:B------:R-:W-:Y:S01]  /*e150*/  @!PT LDS RZ, [RZ] ;  /* 0x00000000fffff984 */ /* 0x000fe20000000800 */
[----:B------:R1:W-:Y:S04]  /*e160*/  LDGSTS.E.BYPASS.LTC128B.128 [R220+0x12100], [R6.64], !P6 ;  /* 0x1210000006dc7fae */ /* 0x0003e8000f101d46 */
[----:B------:R1:W-:Y:S04]  /*e170*/  LDGSTS.E.BYPASS.LTC128B.128 [R220+0x14100], [R4.64], !P5 ;  /* 0x1410000004dc7fae */ /* 0x0003e8000e901d46 */
[----:B------:R2:W-:Y:S02]  /*e180*/  LDGSTS.E.BYPASS.LTC128B.128 [R220+0x16100], [R2.64], !P0 ;  /* 0x1610000002dc7fae */ /* 0x0005e4000c101d46 */
[----:B--2---:R-:W-:Y:S01]  /*e190*/  IMAD.MOV.U32 R3, RZ, RZ, 0x181f ;  /* 0x0000181fff037424 */ /* 0x004fe200078e00ff */
[----:B------:R-:W-:-:S02]  /*e1a0*/  MOV R2, 0xe1c0 ;  /* 0x0000e1c000027802 */ /* 0x000fc40000000f00 */
[----:B-1----:R-:W-:Y:S05]  /*e1b0*/  CALL.REL.NOINC `($__internal_3_$__cuda_sm70_shflsync_idx_p) ;  /* 0x000016c000007944 */ /* 0x002fea0003c00000 */
        /* <DEDUP_REMOVED lines=8> */
.L_x_1240:
[----:B------:R-:W-:Y:S01]  /*e240*/  IMAD.MOV.U32 R161, RZ, RZ, R13 ;  /* 0x000000ffffa17224 */ /* 0x000fe200078e000d */
[----:B------:R-:W-:Y:S01]  /*e250*/  MOV R160, RZ ;  /* 0x000000ff00a07202 */ /* 0x000fe20000000f00 */
[----:B------:R-:W-:Y:S01]  /*e260*/  IMAD.MOV.U32 R3, RZ, RZ, 0x181f ;  /* 0x0000181fff037424 */ /* 0x000fe200078e00ff */
[----:B------:R-:W-:Y:S02]  /*e270*/  MOV R2, 0xe290 ;  /* 0x0000e29000027802 */ /* 0x000fe40000000f00 */
[----:B-1234-:R-:W-:Y:S05]  /*e280*/  CALL.REL.NOINC `($__internal_3_$__cuda_sm70_shflsync_idx_p) ;  /* 0x000015f000007944 */ /* 0x01efea0003c00000 */
[----:B------:R-:W-:Y:S01]  /*e290*/  MOV R12, R160 ;  /* 0x000000a0000c7202 */ /* 0x000fe20000000f00 */
[----:B------:R-:W-:Y:S05]  /*e2a0*/  BRA `(.L_x_1307) ;  /* 0xffff45e000007947 */ /* 0x000fea000383ffff */
.L_x_1241:
[----:B------:R-:W-:Y:S01]  /*e2b0*/  IMAD.MOV.U32 R161, RZ, RZ, R21 ;  /* 0x000000ffffa17224 */ /* 0x000fe200078e0015 */
[----:B------:R-:W-:Y:S01]  /*e2c0*/  MOV R160, RZ ;  /* 0x000000ff00a07202 */ /* 0x000fe20000000f00 */
[----:B------:R-:W-:Y:S01]  /*e2d0*/  IMAD.MOV.U32 R3, RZ, RZ, 0x181f ;  /* 0x0000181fff037424 */ /* 0x000fe200078e00ff */
[----:B------:R-:W-:Y:S02]  /*e2e0*/  MOV R2, 0xe300 ;  /* 0x0000e30000027802 */ /* 0x000fe40000000f00 */
[----:B-1234-:R-:W-:Y:S05]  /*e2f0*/  CALL.REL.NOINC `($__internal_3_$__cuda_sm70_shflsync_idx_p) ;  /* 0x0000158000007944 */ /* 0x01efea0003c00000 */
[C---:B------:R-:W-:Y:S01]  /*e300*/  IADD3 R16, P0, R160.reuse, R25, RZ ;  /* 0x00000019a0107210 */ /* 0x040fe20007f1e0ff */
[----:B------:R-:W-:Y:S01]  /*e310*/  IMAD.MOV.U32 R161, RZ, RZ, R13 ;  /* 0x000000ffffa17224 */ /* 0x000fe200078e000d */
[----:B------:R-:W-:-:S02]  /*e320*/  IADD3 R14, P1, R160, R26, RZ ;  /* 0x0000001aa00e7210 */ /* 0x000fc40007f3e0ff */
[----:B------:R-:W-:Y:S01]  /*e330*/  ISETP.GE.AND P6, PT, R195, c[0x0][0x1d4], PT ;  /* 0x00007500c3007a0c */ /* 0x000fe20003fc6270 */
[----:B------:R-:W-:Y:S01]  /*e340*/  IMAD.X R17, R12, 0x1, R22, P0 ;  /* 0x000000010c117824 */ /* 0x000fe200000e0616 */
[----:B------:R-:W-:Y:S01]  /*e350*/  ISETP.GE.AND P5, PT, R212, c[0x0][0x1d4], PT ;  /* 0x00007500d4007a0c */ /* 0x000fe20003fa6270 */
[----:B------:R-:W-:Y:S01]  /*e360*/  IMAD.X R15, R12, 0x1, R23, P1 ;  /* 0x000000010c0f7824 */ /* 0x000fe200008e0617 */
[----:B------:R-:W-:Y:S02]  /*e370*/  ISETP.GE.AND P0, PT, R213, c[0x0][0x1d4], PT ;  /* 0x00007500d5007a0c */ /* 0x000fe40003f06270 */
        /* <DEDUP_REMOVED lines=23> */
.L_x_1244:
[----:B------:R-:W-:Y:S01]  /*e4f0*/  IMAD.MOV.U32 R161, RZ, RZ, R5 ;  /* 0x000000ffffa17224 */ /* 0x000fe200078e0005 */
[----:B------:R-:W-:Y:S01]  /*e500*/  MOV R160, RZ ;  /* 0x000000ff00a07202 */ /* 0x000fe20000000f00 */
[----:B------:R-:W-:Y:S01]  /*e510*/  IMAD.MOV.U32 R3, RZ, RZ, 0x181f ;  /* 0x0000181fff037424 */ /* 0x000fe200078e00ff */
[----:B------:R-:W-:Y:S02]  /*e520*/  MOV R2, 0xe540 ;  /* 0x0000e54000027802 */ /* 0x000fe40000000f00 */
[----:B------:R-:W-:Y:S05]  /*e530*/  CALL.REL.NOINC `($__internal_3_$__cuda_sm70_shflsync_idx_p) ;  /* 0x0000134000007944 */ /* 0x000fea0003c00000 */
[----:B------:R-:W-:Y:S01]  /*e540*/  MOV R4, R160 ;  /* 0x000000a000047202 */ /* 0x000fe20000000f00 */
[----:B------:R-:W-:Y:S05]  /*e550*/  BRA `(.L_x_1309) ;  /* 0xffff6a3000007947 */ /* 0x000fea000383ffff */
.L_x_1245:
        /* <DEDUP_REMOVED lines=36> */
.L_x_1249:
[----:B------:R-:W-:Y:S01]  /*e7a0*/  MOV R160, RZ ;  /* 0x000000ff00a07202 */ /* 0x000fe20000000f00 */
[----:B------:R-:W-:Y:S01]  /*e7b0*/  IMAD.MOV.U32 R161, RZ, RZ, R20 ;  /* 0x000000ffffa17224 */ /* 0x000fe200078e0014 */
[----:B------:R-:W-:Y:S01]  /*e7c0*/  MOV R2, 0xe7f0 ;  /* 0x0000e7f000027802 */ /* 0x000fe20000000f00 */
[----:B------:R-:W-:Y:S02]  /*e7d0*/  IMAD.MOV.U32 R3, RZ, RZ, 0x181f ;  /* 0x0000181fff037424 */ /* 0x000fe400078e00ff */
[----:B-1234-:R-:W-:Y:S05]  /*e7e0*/  CALL.REL.NOINC `($__internal_3_$__cuda_sm70_shflsync_idx_p) ;  /* 0x0000109000007944 */ /* 0x01efea0003c00000 */
[----:B------:R-:W-:Y:S01]  /*e7f0*/  MOV R5, R160 ;  /* 0x000000a000057202 */ /* 0x000fe20000000f00 */
[----:B------:R-:W-:-:S05]  /*e800*/  BRA `(.L_x_1311) ;  /* 0xffff6e3000007947 */ /* 0x000fca000383ffff */
.L_x_1250:
[----:B------:R-:W-:Y:S01]  /*e810*/  MOV R160, RZ ;  /* 0x000000ff00a07202 */ /* 0x000fe20000000f00 */
[----:B------:R-:W-:Y:S01]  /*e820*/  IMAD.MOV.U32 R161, RZ, RZ, R21 ;  /* 0x000000ffffa17224 */ /* 0x000fe200078e0015 */
[----:B------:R-:W-:Y:S01]  /*e830*/  MOV R2, 0xe860 ;  /* 0x0000e86000027802 */ /* 0x000fe20000000f00 */
[----:B------:R-:W-:Y:S02]  /*e840*/  IMAD.MOV.U32 R3, RZ, RZ, 0x181f ;  /* 0x0000181fff037424 */ /* 0x000fe400078e00ff */
[----:B-1234-:R-:W-:Y:S05]  /*e850*/  CALL.REL.NOINC `($__internal_3_$__cuda_sm70_shflsync_idx_p) ;  /* 0x0000102000007944 */ /* 0x01efea0003c00000 */
[----:B------:R-:W-:Y:S01]  /*e860*/  ISETP.GE.AND P6, PT, R195, c[0x0][0x1d4], PT ;  /* 0x00007500c3007a0c */ /* 0x000fe20003fc6270 */
[----:B------:R-:W-:Y:S01]  /*e870*/  IMAD R4, R210, 0x6000, R231 ;  /* 0x00006000d2047824 */ /* 0x000fe200078e02e7 */
[----:B------:R-:W-:Y:S01]  /*e880*/  IADD3 R2, P0, R160, R29, RZ ;  /* 0x0000001da0027210 */ /* 0x000fe20007f1e0ff */
[----:B------:R-:W-:Y:S01]  /*e890*/  IMAD.MOV.U32 R161, RZ, RZ, R20 ;  /* 0x000000ffffa17224 */ /* 0x000fe200078e0014 */
[----:B------:R-:W-:Y:S02]  /*e8a0*/  ISETP.GE.AND P5, PT, R212, c[0x0][0x1d4], PT ;  /* 0x00007500d4007a0c */ /* 0x000fe40003fa6270 */
[C---:B------:R-:W-:Y:S01]  /*e8b0*/  IADD3 R6, P1, R160.reuse, R30, RZ ;  /* 0x0000001ea0067210 */ /* 0x040fe20007f3e0ff */
[----:B------:R-:W-:Y:S01]  /*e8c0*/  IMAD.X R3, R5, 0x1, R22, P0 ;  /* 0x0000000105037824 */ /* 0x000fe200000e0616 */
[----:B------:R-:W-:Y:S02]  /*e8d0*/  ISETP.GE.AND P0, PT, R213, c[0x0][0x1d4], PT ;  /* 0x00007500d5007a0c */ /* 0x000fe40003f06270 */
[----:B------:R-:W-:Y:S01]  /*e8e0*/  SEL R20, RZ, 0x10, P6 ;  /* 0x00000010ff147807 */ /* 0x000fe20003000000 */
[C---:B------:R-:W-:Y:S01]  /*e8f0*/  IMAD.X R7, R5.reuse, 0x1, R23, P1 ;  /* 0x0000000105077824 */ /* 0x040fe200008e0617 */
[----:B------:R-:W-:Y:S01]  /*e900*/  SEL R15, RZ, 0x10, P5 ;  /* 0x00000010ff0f7807 */ /* 0x000fe20002800000 */
[----:B------:R-:W-:Y:S01]  /*e910*/  @!PT LDS RZ, [RZ] ;  /* 0x00000000fffff984 */ /* 0x000fe20000000800 */
[----:B------:R-:W-:Y:S01]  /*e920*/  @!PT LDS RZ, [RZ] ;  /* 0x00000000fffff984 */ /* 0x000fe20000000800 */
[----:B------:R-:W-:Y:S01]  /*e930*/  @!PT LDS RZ, [RZ] ;  /* 0x00000000fffff984 */ /* 0x000fe20000000800 */
[----:B------:R1:W-:Y:S01]  /*e940*/  LDGSTS.E.BYPASS.LTC128B.128 [R4], [R2.64], !P6 ;  /* 0x0000000002047fae */ /* 0x0003e2000f101d46 */
[----:B------:R-:W-:Y:S03]  /*e950*/  SEL R14, RZ, 0x10, P0 ;  /* 0x00000010ff0e7807 */ /* 0x000fe60000000000 */
[----:B------:R2:W-:Y:S01]  /*e960*/  LDGSTS.E.BYPASS.LTC128B.128 [R4+0x2000], [R6.64], !P5 ;  /* 0x0200000006047fae */ /* 0x0005e2000e901d46 */
[----:B-1----:R-:W-:Y:S01]  /*e970*/  IADD3 R2, P1, R160, R31, RZ ;  /* 0x0000001fa0027210 */ /* 0x002fe20007f3e0ff */
[----:B------:R-:W-:Y:S04]  /*e980*/  IMAD.MOV.U32 R160, RZ, RZ, 0x1 ;  /* 0x00000001ffa07424 */ /* 0x000fe800078e00ff */
[----:B------:R-:W-:Y:S05]  /*e990*/  IMAD.X R3, R5, 0x1, R28, P1 ;  /* 0x0000000105037824 */ /* 0x000fea00008e061c */
[----:B------:R1:W-:Y:S02]  /*e9a0*/  LDGSTS.E.BYPASS.LTC128B.128 [R4+0x4000], [R2.64], !P0 ;  /* 0x0400000002047fae */ /* 0x0003e4000c101d46 */
[----:B-1----:R-:W-:Y:S01]  /*e9b0*/  MOV R2, 0xe9e0 ;  /* 0x0000e9e000027802 */ /* 0x002fe20000000f00 */
[----:B------:R-:W-:Y:S02]  /*e9c0*/  IMAD.MOV.U32 R3, RZ, RZ, 0x181f ;  /* 0x0000181fff037424 */ /* 0x000fe400078e00ff */
[----:B--2---:R-:W-:Y:S05]  /*e9d0*/  CALL.REL.NOINC `($__internal_3_$__cuda_sm70_shflsync_idx_p) ;  /* 0x00000ea000007944 */ /* 0x004fea0003c00000 */
[----:B------:R-:W-:Y:S01]  /*e9e0*/  MOV R3, 0x181f ;  /* 0x0000181f00037802 */ /* 0x000fe20000000f00 */
[----:B------:R-:W-:Y:S01]  /*e9f0*/  IMAD.MOV.U32 R5, RZ, RZ, R160 ;  /* 0x000000ffff057224 */ /* 0x000fe200078e00a0 */
[----:B------:R-:W-:Y:S01]  /*ea00*/  MOV R160, 0x1 ;  /* 0x0000000100a07802 */ /* 0x000fe20000000f00 */
[----:B------:R-:W-:Y:S01]  /*ea10*/  IMAD.MOV.U32 R161, RZ, RZ, R21 ;  /* 0x000000ffffa17224 */ /* 0x000fe200078e0015 */
[----:B------:R-:W-:Y:S02]  /*ea20*/  MOV R2, 0xea40 ;  /* 0x0000ea4000027802 */ /* 0x000fe40000000f00 */
[----:B------:R-:W-:Y:S05]  /*ea30*/  CALL.REL.NOINC `($__internal_3_$__cuda_sm70_shflsync_idx_p) ;  /* 0x00000e4000007944 */ /* 0x000fea0003c00000 */
[----:B------:R-:W-:Y:S01]  /*ea40*/  MOV R2, R160 ;  /* 0x000000a000027202 */ /* 0x000fe20000000f00 */
[----:B------:R-:W-:-:S05]  /*ea50*/  BRA `(.L_x_1312) ;  /* 0xffff6d4000007947 */ /* 0x000fca000383ffff */
.L_x_1253:
[----:B------:R-:W-:Y:S01]  /*ea60*/  MOV R160, RZ ;  /* 0x000000ff00a07202 */ /* 0x000fe20000000f00 */
[----:B------:R-:W-:Y:S01]  /*ea70*/  IMAD.MOV.U32 R161, RZ, RZ, R5 ;  /* 0x000000ffffa17224 */ /* 0x000fe200078e0005 */
[----:B------:R-:W-:Y:S01]  /*ea80*/  MOV R2, 0xeab0 ;  /* 0x0000eab000027802 */ /* 0x000fe20000000f00 */
[----:B------:R-:W-:Y:S02]  /*ea90*/  IMAD.MOV.U32 R3, RZ, RZ, 0x181f ;  /* 0x0000181fff037424 */ /* 0x000fe400078e00ff */
[----:B------:R-:W-:Y:S05]  /*eaa0*/  CALL.REL.NOINC `($__internal_3_$__cuda_sm70_shflsync_idx_p) ;  /* 0x00000dd000007944 */ /* 0x000fea0003c00000 */
[----:B------:R-:W-:Y:S01]  /*eab0*/  MOV R4, R160 ;  /* 0x000000a000047202 */ /* 0x000fe20000000f00 */
[----:B------:R-:W-:-:S05]  /*eac0*/  BRA `(.L_x_1313) ;  /* 0xffff98f000007947 */ /* 0x000fca000383ffff */
.L_x_1254:
[----:B------:R-:W-:Y:S01]  /*ead0*/  MOV R160, RZ ;  /* 0x000000ff00a07202 */ /* 0x000fe20000000f00 */
[----:B------:R-:W-:Y:S01]  /*eae0*/  IMAD.MOV.U32 R161, RZ, RZ, R12 ;  /* 0x000000ffffa17224 */ /* 0x000fe200078e000c */
[----:B------:R-:W-:Y:S01]  /*eaf0*/  MOV R2, 0xeb20 ;  /* 0x0000eb2000027802 */ /* 0x000fe20000000f00 */
[----:B------:R-:W-:Y:S02]  /*eb00*/  IMAD.MOV.U32 R3, RZ, RZ, 0x181f ;  /* 0x0000181fff037424 */ /* 0x000fe400078e00ff */
[----:B-12---:R-:W-:Y:S05]  /*eb10*/  CALL.REL.NOINC `($__internal_3_$__cuda_sm70_shflsync_idx_p) ;  /* 0x00000d6000007944 */ /* 0x006fea0003c00000 */
[----:B------:R-:W-:Y:S01]  /*eb20*/  ISETP.GE.AND P6, PT, R195, c[0x0][0x1d4], PT ;  /* 0x00007500c3007a0c */ /* 0x000fe20003fc6270 */
[----:B------:R-:W-:Y:S01]  /*eb30*/  IMAD R0, R210, 0x6000, R232 ;  /* 0x00006000d2007824 */ /* 0x000fe200078e02e8 */
[----:B------:R-:W-:Y:S01]  /*eb40*/  IADD3 R8, P0, R160, R16, RZ ;  /* 0x00000010a0087210 */ /* 0x000fe20007f1e0ff */
[----:B------:R-:W-:Y:S01]  /*eb50*/  IMAD.MOV.U32 R161, RZ, RZ, R5 ;  /* 0x000000ffffa17224 */ /* 0x000fe200078e0005 */
[----:B------:R-:W-:Y:S02]  /*eb60*/  ISETP.GE.AND P5, PT, R212, c[0x0][0x1d4], PT ;  /* 0x00007500d4007a0c */ /* 0x000fe40003fa6270 */
[----:B------:R-:W-:Y:S01]  /*eb70*/  IADD3 R6, P1, R160, R17, RZ ;  /* 0x00000011a0067210 */ /* 0x000fe20007f3e0ff */
[C---:B------:R-:W-:Y:S01]  /*eb80*/  IMAD.X R9, R4.reuse, 0x1, R13, P0 ;  /* 0x0000000104097824 */ /* 0x040fe200000e060d */
[----:B------:R-:W-:Y:S02]  /*eb90*/  ISETP.GE.AND P0, PT, R213, c[0x0][0x1d4], PT ;  /* 0x00007500d5007a0c */ /* 0x000fe40003f06270 */
[----:B------:R-:W-:Y:S01]  /*eba0*/  SEL R11, RZ, 0x10, P6 ;  /* 0x00000010ff0b7807 */ /* 0x000fe20003000000 */
[----:B------:R-:W-:Y:S01]  /*ebb0*/  IMAD.X R7, R4, 0x1, R14, P1 ;  /* 0x0000000104077824 */ /* 0x000fe200008e060e */
[----:B------:R-:W-:Y:S01]  /*ebc0*/  IADD3 R2, P1, R160, R18, RZ ;  /* 0x00000012a0027210 */ /* 0x000fe20007f3e0ff */
[----:B------:R-:W-:Y:S01]  /*ebd0*/  @!PT LDS RZ, [RZ] ;  /* 0x00000000fffff984 */ /* 0x000fe20000000800 */
[----:B------:R-:W-:Y:S01]  /*ebe0*/  @!PT LDS RZ, [RZ] ;  /* 0x00000000fffff984 */ /* 0x000fe20000000800 */
[----:B------:R-:W-:Y:S01]  /*ebf0*/  @!PT LDS RZ, [RZ] ;  /* 0x00000000fffff984 */ /* 0x000fe20000000800 */
[----:B------:R1:W-:Y:S01]  /*ec00*/  LDGSTS.E.BYPASS.LTC128B.128 [R0], [R8.64], !P6 ;  /* 0x0000000008007fae */ /* 0x0003e2000f101d46 */
[----:B------:R-:W-:Y:S01]  /*ec10*/  IMAD.MOV.U32 R160, RZ, RZ, 0x1 ;  /* 0x00000001ffa07424 */ /* 0x000fe200078e00ff */
[----:B------:R-:W-:Y:S02]  /*ec20*/  SEL R10, RZ, 0x10, P5 ;  /* 0x00000010ff0a7807 */ /* 0x000fe40002800000 */
[----:B------:R1:W-:Y:S01]  /*ec30*/  LDGSTS.E.BYPASS.LTC128B.128 [R0+0x2000], [R6.64], !P5 ;  /* 0x0200000006007fae */ /* 0x0003e2000e901d46 */
[----:B------:R-:W-:Y:S01]  /*ec40*/  IMAD.X R3, R4, 0x1, R15, P1 ;  /* 0x0000000104037824 */ /* 0x000fe200008e060f */
[----:B------:R-:W-:Y:S04]  /*ec50*/  SEL R5, RZ, 0x10, P0 ;  /* 0x00000010ff057807 */ /* 0x000fe80000000000 */
[----:B------:R2:W-:Y:S02]  /*ec60*/  LDGSTS.E.BYPASS.LTC128B.128 [R0+0x4000], [R2.64], !P0 ;  /* 0x0400000002007fae */ /* 0x0005e4000c101d46 */
[----:B--2---:R-:W-:Y:S01]  /*ec70*/  MOV R2, 0xeca0 ;  /* 0x0000eca000027802 */ /* 0x004fe20000000f00 */
[----:B------:R-:W-:Y:S02]  /*ec80*/  IMAD.MOV.U32 R3, RZ, RZ, 0x181f ;  /* 0x0000181fff037424 */ /* 0x000fe400078e00ff */
[----:B-1----:R-:W-:Y:S05]  /*ec90*/  CALL.REL.NOINC `($__internal_3_$__cuda_sm70_shflsync_idx_p) ;  /* 0x00000be000007944 */ /* 0x002fea0003c00000 */
        /* <DEDUP_REMOVED lines=8> */
.L_x_1259:
[----:B------:R-:W-:Y:S01]  /*ed20*/  MOV R160, RZ ;  /* 0x000000ff00a07202 */ /* 0x000fe20000000f00 */
[----:B------:R-:W-:Y:S01]  /*ed30*/  IMAD.MOV.U32 R161, RZ, RZ, R20 ;  /* 0x000000ffffa17224 */ /* 0x000fe200078e0014 */
[----:B------:R-:W-:Y:S01]  /*ed40*/  MOV R2, 0xed70 ;  /* 0x0000ed7000027802 */ /* 0x000fe20000000f00 */
[----:B------:R-:W-:Y:S02]  /*ed50*/  IMAD.MOV.U32 R3, RZ, RZ, 0x181f ;  /* 0x0000181fff037424 */ /* 0x000fe400078e00ff */
[----:B-1234-:R-:W-:Y:S05]  /*ed60*/  CALL.REL.NOINC `($__internal_3_$__cuda_sm70_shflsync_idx_p) ;  /* 0x00000b1000007944 */ /* 0x01efea0003c00000 */
[----:B------:R-:W-:Y:S01]  /*ed70*/  MOV R5, R160 ;  /* 0x000000a000057202 */ /* 0x000fe20000000f00 */
[----:B------:R-:W-:-:S05]  /*ed80*/  BRA `(.L_x_1315) ;  /* 0xffff9ca000007947 */ /* 0x000fca000383ffff */
.L_x_1260:
        /* <DEDUP_REMOVED lines=14> */
[C---:B------:R-:W-:Y:S02]  /*ee70*/  IMAD.X R7, R5.reuse, 0x1, R23, P1 ;  /* 0x0000000105077824 */ /* 0x040fe400008e0617 */
[----:B------:R-:W-:Y:S01]  /*ee80*/  @!PT LDS RZ, [RZ] ;  /* 0x00000000fffff984 */ /* 0x000fe20000000800 */
[----:B------:R-:W-:Y:S01]  /*ee90*/  @!PT LDS RZ, [RZ] ;  /* 0x00000000fffff984 */ /* 0x000fe20000000800 */
[----:B------:R-:W-:Y:S01]  /*eea0*/  @!PT LDS RZ, [RZ] ;  /* 0x00000000fffff984 */ /* 0x000fe20000000800 */
[----:B------:R1:W-:Y:S04]  /*eeb0*/  LDGSTS.E.BYPASS.LTC128B.128 [R4], [R2.64], !P5 ;  /* 0x0000000002047fae */ /* 0x0003e8000e901d46 */
[----:B------:R2:W-:Y:S01]  /*eec0*/  LDGSTS.E.BYPASS.LTC128B.128 [R4+0x2000], [R6.64], !P4 ;  /* 0x0200000006047fae */ /* 0x0005e2000e101d46 */
[----:B-1----:R-:W-:Y:S01]  /*eed0*/  IADD3 R2, P1, R160, R31, RZ ;  /* 0x0000001fa0027210 */ /* 0x002fe20007f3e0ff */
[----:B------:R-:W-:Y:S01]  /*eee0*/  IMAD.MOV.U32 R160, RZ, RZ, 0x1 ;  /* 0x00000001ffa07424 */ /* 0x000fe200078e00ff */
[----:B--2---:R-:W-:Y:S03]  /*eef0*/  SEL R7, RZ, 0x10, P4 ;  /* 0x00000010ff077807 */ /* 0x004fe60002000000 */
[----:B------:R-:W-:Y:S01]  /*ef00*/  IMAD.X R3, R5, 0x1, R28, P1 ;  /* 0x0000000105037824 */ /* 0x000fe200008e061c */
[----:B------:R-:W-:Y:S04]  /*ef10*/  SEL R6, RZ, 0x10, P0 ;  /* 0x00000010ff067807 */ /* 0x000fe80000000000 */
[----:B------:R1:W-:Y:S02]  /*ef20*/  LDGSTS.E.BYPASS.LTC128B.128 [R4+0x4000], [R2.64], !P0 ;  /* 0x0400000002047fae */ /* 0x0003e4000c101d46 */
[----:B-1----:R-:W-:Y:S01]  /*ef30*/  MOV R2, 0xef60 ;  /* 0x0000ef6000027802 */ /* 0x002fe20000000f00 */
[----:B------:R-:W-:Y:S02]  /*ef40*/  IMAD.MOV.U32 R3, RZ, RZ, 0x181f ;  /* 0x0000181fff037424 */ /* 0x000fe400078e00ff */
[----:B------:R-:W-:Y:S05]  /*ef50*/  CALL.REL.NOINC `($__internal_3_$__cuda_sm70_shflsync_idx_p) ;  /* 0x0000092000007944 */ /* 0x000fea0003c00000 */
        /* <DEDUP_REMOVED lines=8> */
.L_x_1261:
[----:B------:R-:W-:Y:S01]  /*efe0*/  MOV R127, 0x2 ;  /* 0x00000002007f7802 */ /* 0x000fe20000000f00 */
[----:B------:R-:W-:Y:S01]  /*eff0*/  IMAD.MOV.U32 R2, RZ, RZ, R125 ;  /* 0x000000ffff027224 */ /* 0x000fe200078e007d */
[----:B------:R-:W-:Y:S02]  /*f000*/  MOV R3, 0xf020 ;  /* 0x0000f02000037802 */ /* 0x000fe40000000f00 */
[----:B------:R-:W-:Y:S05]  /*f010*/  CALL.REL.NOINC `($__internal_2_$__cuda_sm70_shflsync_bfly_p) ;  /* 0x0000081000007944 */ /* 0x000fea0003c00000 */
[----:B------:R-:W-:Y:S01]  /*f020*/  MOV R2, R127 ;  /* 0x0000007f00027202 */ /* 0x000fe20000000f00 */
[----:B------:R-:W-:-:S05]  /*f030*/  BRA `(.L_x_1317) ;  /* 0xffffa87000007947 */ /* 0x000fca000383ffff */
.L_x_1264:
[----:B------:R-:W-:Y:S01]  /*f040*/  MOV R160, RZ ;  /* 0x000000ff00a07202 */ /* 0x000fe20000000f00 */
[----:B------:R-:W-:Y:S01]  /*f050*/  IMAD.MOV.U32 R161, RZ, RZ, R5 ;  /* 0x000000ffffa17224 */ /* 0x000fe200078e0005 */
[----:B------:R-:W-:Y:S01]  /*f060*/  MOV R2, 0xf090 ;  /* 0x0000f09000027802 */ /* 0x000fe20000000f00 */
[----:B------:R-:W-:Y:S02]  /*f070*/  IMAD.MOV.U32 R3, RZ, RZ, 0x181f ;  /* 0x0000181fff037424 */ /* 0x000fe400078e00ff */
[----:B------:R-:W-:Y:S05]  /*f080*/  CALL.REL.NOINC `($__internal_3_$__cuda_sm70_shflsync_idx_p) ;  /* 0x000007f000007944 */ /* 0x000fea0003c00000 */
[----:B------:R-:W-:Y:S01]  /*f090*/  MOV R4, R160 ;  /* 0x000000a000047202 */ /* 0x000fe20000000f00 */
[----:B------:R-:W-:-:S05]  /*f0a0*/  BRA `(.L_x_1318) ;  /* 0xffffc1e000007947 */ /* 0x000fca000383ffff */
.L_x_1265:
        /* <DEDUP_REMOVED lines=11> */
[----:B------:R-:W-:Y:S01]  /*f160*/  IMAD.X R9, R4, 0x1, R13, P1 ;  /* 0x0000000104097824 */ /* 0x000fe200008e060d */
[----:B------:R-:W-:Y:S02]  /*f170*/  ISETP.GE.AND P0, PT, R213, c[0x0][0x1d4], PT ;  /* 0x00007500d5007a0c */ /* 0x000fe40003f06270 */
[----:B------:R-:W-:Y:S01]  /*f180*/  IADD3 R2, P1, R160, R18, RZ ;  /* 0x00000012a0027210 */ /* 0x000fe20007f3e0ff */
[C---:B------:R-:W-:Y:S01]  /*f190*/  IMAD.X R7, R4.reuse, 0x1, R14, P5 ;  /* 0x0000000104077824 */ /* 0x040fe200028e060e */
[----:B------:R-:W-:Y:S01]  /*f1a0*/  SEL R5, RZ, 0x10, P6 ;  /* 0x00000010ff057807 */ /* 0x000fe20003000000 */
[----:B------:R-:W-:Y:S01]  /*f1b0*/  @!PT LDS RZ, [RZ] ;  /* 0x00000000fffff984 */ /* 0x000fe20000000800 */
[----:B------:R-:W-:Y:S01]  /*f1c0*/  @!PT LDS RZ, [RZ] ;  /* 0x00000000fffff984 */ /* 0x000fe20000000800 */
[----:B------:R-:W-:Y:S01]  /*f1d0*/  @!PT LDS RZ, [RZ] ;  /* 0x00000000fffff984 */ /* 0x000fe20000000800 */
[----:B------:R1:W-:Y:S01]  /*f1e0*/  LDGSTS.E.BYPASS.LTC128B.128 [R0], [R8.64], !P6 ;  /* 0x0000000008007fae */ /* 0x0003e2000f101d46 */
[----:B------:R-:W-:Y:S01]  /*f1f0*/  IMAD.MOV.U32 R160, RZ, RZ, 0x1 ;  /* 0x00000001ffa07424 */ /* 0x000fe200078e00ff */
[----:B------:R-:W-:Y:S01]  /*f200*/  SEL R10, RZ, 0x10, P4 ;  /* 0x00000010ff0a7807 */ /* 0x000fe20002000000 */
[----:B------:R-:W-:Y:S01]  /*f210*/  IMAD.X R3, R4, 0x1, R15, P1 ;  /* 0x0000000104037824 */ /* 0x000fe200008e060f */
[----:B------:R2:W-:Y:S04]  /*f220*/  LDGSTS.E.BYPASS.LTC128B.128 [R0+0x2000], [R6.64], !P4 ;  /* 0x0200000006007fae */ /* 0x0005e8000e101d46 */
[----:B------:R3:W-:Y:S01]  /*f230*/  LDGSTS.E.BYPASS.LTC128B.128 [R0+0x4000], [R2.64], !P0 ;  /* 0x0400000002007fae */ /* 0x0007e2000c101d46 */
[----:B--2---:R-:W-:Y:S02]  /*f240*/  SEL R7, RZ, 0x10, P0 ;  /* 0x00000010ff077807 */ /* 0x004fe40000000000 */
[----:B---3--:R-:W-:Y:S01]  /*f250*/  MOV R2, 0xf280 ;  /* 0x0000f28000027802 */ /* 0x008fe20000000f00 */
        /* <DEDUP_REMOVED lines=10> */
.L_x_1267:
[----:B------:R-:W-:Y:S01]  /*f300*/  IMAD.MOV.U32 R2, RZ, RZ, R214 ;  /* 0x000000ffff027224 */ /* 0x000fe200078e00d6 */
[----:B------:R-:W-:-:S02]  /*f310*/  MOV R127, 0x2 ;  /* 0x00000002007f7802 */ /* 0x000fc40000000f00 */
[----:B------:R-:W-:Y:S02]  /*f320*/  MOV R3, 0xf340 ;  /* 0x0000f34000037802 */ /* 0x000fe40000000f00 */
[----:B------:R-:W-:Y:S05]  /*f330*/  CALL.REL.NOINC `($__internal_2_$__cuda_sm70_shflsync_bfly_p) ;  /* 0x000004f000007944 */ /* 0x000fea0003c00000 */
[----:B------:R-:W-:Y:S01]  /*f340*/  MOV R4, R127 ;  /* 0x0000007f00047202 */ /* 0x000fe20000000f00 */
[----:B------:R-:W-:Y:S05]  /*f350*/  BRA `(.L_x_1320) ;  /* 0xffffc2a000007947 */ /* 0x000fea000383ffff */
.L_x_1268:
[----:B------:R-:W-:Y:S01]  /*f360*/  IMAD.MOV.U32 R2, RZ, RZ, R4 ;  /* 0x000000ffff027224 */ /* 0x000fe200078e0004 */
[----:B------:R-:W-:Y:S02]  /*f370*/  MOV R127, 0x1 ;  /* 0x00000001007f7802 */ /* 0x000fe40000000f00 */
[----:B------:R-:W-:Y:S02]  /*f380*/  MOV R3, 0xf3a0 ;  /* 0x0000f3a000037802 */ /* 0x000fe40000000f00 */
[----:B-1----:R-:W-:Y:S05]  /*f390*/  CALL.REL.NOINC `($__internal_2_$__cuda_sm70_shflsync_bfly_p) ;  /* 0x0000049000007944 */ /* 0x002fea0003c00000 */
[----:B------:R-:W-:Y:S01]  /*f3a0*/  FADD.FTZ R4, R4, R127 ;  /* 0x0000007f04047221 */ /* 0x000fe20000010000 */
[----:B------:R-:W-:Y:S02]  /*f3b0*/  MOV R2, R215 ;  /* 0x000000d700027202 */ /* 0x000fe40000000f00 */
[----:B------:R-:W-:Y:S02]  /*f3c0*/  MOV R127, 0x2 ;  /* 0x00000002007f7802 */ /* 0x000fe40000000f00 */
[----:B------:R-:W-:Y:S02]  /*f3d0*/  MOV R3, 0xf3f0 ;  /* 0x0000f3f000037802 */ /* 0x000fe40000000f00 */
[----:B------:R-:W-:Y:S05]  /*f3e0*/  CALL.REL.NOINC `($__internal_2_$__cuda_sm70_shflsync_bfly_p) ;  /* 0x0000044000007944 */ /* 0x000fea0003c00000 */
[----:B------:R-:W-:Y:S01]  /*f3f0*/  FADD.FTZ R0, R215, R127 ;  /* 0x0000007fd7007221 */ /* 0x000fe20000010000 */
[----:B------:R-:W-:-:S02]  /*f400*/  MOV R127, 0x1 ;  /* 0x00000001007f7802 */ /* 0x000fc40000000f00 */
[----:B------:R-:W-:Y:S02]  /*f410*/  MOV R3, 0xf440 ;  /* 0x0000f44000037802 */ /* 0x000fe40000000f00 */
[----:B------:R-:W-:Y:S02]  /*f420*/  MOV R2, R0 ;  /* 0x0000000000027202 */ /* 0x000fe40000000f00 */
[----:B------:R-:W-:Y:S05]  /*f430*/  CALL.REL.NOINC `($__internal_2_$__cuda_sm70_shflsync_bfly_p) ;  /* 0x000003f000007944 */ /* 0x000fea0003c00000 */
[----:B------:R-:W-:Y:S01]  /*f440*/  MOV R3, R127 ;  /* 0x0000007f00037202 */ /* 0x000fe20000000f00 */
[----:B------:R-:W-:Y:S05]  /*f450*/  BRA `(.L_x_1321) ;  /* 0xffffc21000007947 */ /* 0x000fea000383ffff */
.L_x_1283:
[----:B------:R-:W-:Y:S01]  /*f460*/  IMAD.MOV.U32 R161, RZ, RZ, R9 ;  /* 0x000000ffffa17224 */ /* 0x000fe200078e0009 */
[----:B------:R-:W-:Y:S01]  /*f470*/  MOV R160, RZ ;  /* 0x000000ff00a07202 */ /* 0x000fe20000000f00 */
[----:B------:R-:W-:Y:S01]  /*f480*/  IMAD.MOV.U32 R3, RZ, RZ, 0x181f ;  /* 0x0000181fff037424 */ /* 0x000fe200078e00ff */
[----:B------:R-:W-:Y:S02]  /*f490*/  MOV R2, 0xf4b0 ;  /* 0x0000f4b000027802 */ /* 0x000fe40000000f00 */
[----:B-1----:R-:W-:Y:S05]  /*f4a0*/  CALL.REL.NOINC `($__internal_3_$__cuda_sm70_shflsync_idx_p) ;  /* 0x000003d000007944 */ /* 0x002fea0003c00000 */
[----:B------:R-:W-:Y:S01]  /*f4b0*/  MOV R8, R160 ;  /* 0x000000a000087202 */ /* 0x000fe20000000f00 */
[----:B------:R-:W-:Y:S05]  /*f4c0*/  BRA `(.L_x_1322) ;  /* 0xffffe05000007947 */ /* 0x000fea000383ffff */
.L_x_1284:
[----:B------:R-:W-:Y:S01]  /*f4d0*/  IMAD.MOV.U32 R161, RZ, RZ, R11 ;  /* 0x000000ffffa17224 */ /* 0x000fe200078e000b */
[----:B------:R-:W-:Y:S01]  /*f4e0*/  MOV R160, RZ ;  /* 0x000000ff00a07202 */ /* 0x000fe20000000f00 */
[----:B------:R-:W-:Y:S01]  /*f4f0*/  IMAD.MOV.U32 R3, RZ, RZ, 0x181f ;  /* 0x0000181fff037424 */ /* 0x000fe200078e00ff */
[----:B------:R-:W-:-:S02]  /*f500*/  MOV R2, 0xf520 ;  /* 0x0000f52000027802 */ /* 0x000fc40000000f00 */
[----:B-123--:R-:W-:Y:S05]  /*f510*/  CALL.REL.NOINC `($__internal_3_$__cuda_sm70_shflsync_idx_p) ;  /* 0x0000036000007944 */ /* 0x00efea0003c00000 */
[----:B------:R-:W-:Y:S01]  /*f520*/  MOV R0, R160 ;  /* 0x000000a000007202 */ /* 0x000fe20000000f00 */
[----:B------:R-:W-:Y:S05]  /*f530*/  BRA `(.L_x_1323) ;  /* 0xffffe00000007947 */ /* 0x000fea000383ffff */
.L_x_1287:
[----:B------:R-:W-:Y:S01]  /*f540*/  IMAD.MOV.U32 R161, RZ, RZ, R9 ;  /* 0x000000ffffa17224 */ /* 0x000fe200078e0009 */
[----:B------:R-:W-:Y:S01]  /*f550*/  MOV R160, 0x1 ;  /* 0x0000000100a07802 */ /* 0x000fe20000000f00 */
[----:B-1----:R-:W-:Y:S01]  /*f560*/  IMAD.MOV.U32 R3, RZ, RZ, 0x181f ;  /* 0x0000181fff037424 */ /* 0x002fe200078e00ff */
[----:B------:R-:W-:-:S02]  /*f570*/  MOV R2, 0xf590 ;  /* 0x0000f59000027802 */ /* 0x000fc40000000f00 */
[----:B--234-:R-:W-:Y:S05]  /*f580*/  CALL.REL.NOINC `($__internal_3_$__cuda_sm70_shflsync_idx_p) ;  /* 0x000002f000007944 */ /* 0x01cfea0003c00000 */
        /* <DEDUP_REMOVED lines=8> */
.L_x_1290:
[----:B------:R-:W-:Y:S01]  /*f610*/  IMAD.MOV.U32 R161, RZ, RZ, R9 ;  /* 0x000000ffffa17224 */ /* 0x000fe200078e0009 */
[----:B------:R-:W-:Y:S01]  /*f620*/  MOV R160, 0x2 ;  /* 0x0000000200a07802 */ /* 0x000fe20000000f00 */
[----:B-1----:R-:W-:Y:S01]  /*f630*/  IMAD.MOV.U32 R3, RZ, RZ, 0x181f ;  /* 0x0000181fff037424 */ /* 0x002fe200078e00ff */
[----:B------:R-:W-:Y:S02]  /*f640*/  MOV R2, 0xf660 ;  /* 0x0000f66000027802 */ /* 0x000fe40000000f00 */
[----:B--234-:R-:W-:Y:S05]  /*f650*/  CALL.REL.NOINC `($__internal_3_$__cuda_sm70_shflsync_idx_p) ;  /* 0x0000022000007944 */ /* 0x01cfea0003c00000 */
[----:B------:R-:W-:Y:S01]  /*f660*/  MOV R8, R160 ;  /* 0x000000a000087202 */ /* 0x000fe20000000f00 */
[----:B------:R-:W-:Y:S05]  /*f670*/  BRA `(.L_x_1325) ;  /* 0xffffe1b000007947 */ /* 0x000fea000383ffff */
.L_x_1291:
[----:B------:R-:W-:Y:S01]  /*f680*/  IMAD.MOV.U32 R161, RZ, RZ, R11 ;  /* 0x000000ffffa17224 */ /* 0x000fe200078e000b */
[----:B------:R-:W-:Y:S01]  /*f690*/  MOV R160, 0x2 ;  /* 0x0000000200a07802 */ /* 0x000fe20000000f00 */
[----:B-1----:R-:W-:Y:S01]  /*f6a0*/  IMAD.MOV.U32 R3, RZ, RZ, 0x181f ;  /* 0x0000181fff037424 */ /* 0x002fe200078e00ff */
[----:B------:R-:W-:Y:S02]  /*f6b0*/  MOV R2, 0xf6d0 ;  /* 0x0000f6d000027802 */ /* 0x000fe40000000f00 */
[----:B--234-:R-:W-:Y:S05]  /*f6c0*/  CALL.REL.NOINC `($__internal_3_$__cuda_sm70_shflsync_idx_p) ;  /* 0x000001b000007944 */ /* 0x01cfea0003c00000 */
[----:B------:R-:W-:Y:S01]  /*f6d0*/  MOV R0, R160 ;  /* 0x000000a000007202 */ /* 0x000fe20000000f00 */
[----:B------:R-:W-:Y:S05]  /*f6e0*/  BRA `(.L_x_1326) ;  /* 0xffffe16000007947 */ /* 0x000fea000383ffff */
.L_x_1294:
[----:B------:R-:W-:Y:S01]  /*f6f0*/  IMAD.MOV.U32 R161, RZ, RZ, R9 ;  /* 0x000000ffffa17224 */ /* 0x000fe200078e0009 */
[----:B------:R-:W-:Y:S01]  /*f700*/  MOV R160, 0x3 ;  /* 0x0000000300a07802 */ /* 0x000fe20000000f00 */
[----:B--2---:R-:W-:Y:S01]  /*f710*/  IMAD.MOV.U32 R3, RZ, RZ, 0x181f ;  /* 0x0000181fff037424 */ /* 0x004fe200078e00ff */
[----:B------:R-:W-:-:S02]  /*f720*/  MOV R2, 0xf740 ;  /* 0x0000f74000027802 */ /* 0x000fc40000000f00 */
[----:B-1-34-:R-:W-:Y:S05]  /*f730*/  CALL.REL.NOINC `($__internal_3_$__cuda_sm70_shflsync_idx_p) ;  /* 0x0000014000007944 */ /* 0x01afea0003c00000 */
        /* <DEDUP_REMOVED lines=8> */
.L_x_1296:
[----:B------:R-:W-:Y:S01]  /*f7c0*/  IMAD.MOV.U32 R161, RZ, RZ, R65 ;  /* 0x000000ffffa17224 */ /* 0x000fe200078e0041 */
[----:B------:R-:W-:Y:S01]  /*f7d0*/  MOV R160, RZ ;  /* 0x000000ff00a07202 */ /* 0x000fe20000000f00 */
[----:B-1----:R-:W-:Y:S01]  /*f7e0*/  IMAD.MOV.U32 R3, RZ, RZ, 0x1f ;  /* 0x0000001fff037424 */ /* 0x002fe200078e00ff */
[----:B------:R-:W-:Y:S02]  /*f7f0*/  MOV R2, 0xf810 ;  /* 0x0000f81000027802 */ /* 0x000fe40000000f00 */
[----:B--23--:R-:W-:Y:S05]  /*f800*/  CALL.REL.NOINC `($__internal_3_$__cuda_sm70_shflsync_idx_p) ;  /* 0x0000007000007944 */ /* 0x00cfea0003c00000 */
[----:B------:R-:W-:Y:S01]  /*f810*/  MOV R0, R160 ;  /* 0x000000a000007202 */ /* 0x000fe20000000f00 */
[----:B------:R-:W-:Y:S05]  /*f820*/  BRA `(.L_x_1328) ;  /* 0xffffe36000007947 */ /* 0x000fea000383ffff */
        .weak           $__internal_2_$__cuda_sm70_shflsync_bfly_p
        .type           $__internal_2_$__cuda_sm70_shflsync_bfly_p,@function
        .size           $__internal_2_$__cuda_sm70_shflsync_bfly_p,($__internal_3_$__cuda_sm70_shflsync_idx_p - $__internal_2_$__cuda_sm70_shflsync_bfly_p)
$__internal_2_$__cuda_sm70_shflsync_bfly_p:
[----:B------:R-:W-:Y:S04]  /*f830*/  WARPSYNC R199 ;  /* 0x000000c700007348 */ /* 0x000fe80003800000 */
[----:B------:R1:W2:Y:S02]  /*f840*/  SHFL.BFLY PT, R127, R2, R127, R200 ;  /* 0x0c00007f027f7389 */ /* 0x0002a400000e00c8 */
[----:B-1----:R-:W-:-:S02]  /*f850*/  MOV R2, R3 ;  /* 0x0000000300027202 */ /* 0x002fc40000000f00 */
[----:B------:R-:W-:-:S04]  /*f860*/  MOV R3, 0x0 ;  /* 0x0000000000037802 */ /* 0x000fc80000000f00 */
[----:B--2---:R-:W-:Y:S05]  /*f870*/  RET.REL.NODEC R2 `(_ZN7cutlass13device_kernelIN5flash19enable_sm80_to_sm89INS1_16FlashAttnFwdSm80INS1_25CollectiveMainloopFwdSm80ILi8ELi2ELb0EN4cute5tupleIJNS5_1CILi128EEENS7_ILi64EEENS7_ILi192EEEEEELi192ENS_6half_tEfNS_4arch4Sm80ELb1ELb0ELb0ELb0ELb1ELb0ELb1ELb0EEENS1_21CollectiveEpilogueFwdINS6_IJS8_SA_S9_EEENS6_IJNS7_ILi1EEESI_SI_EEESC_SE_Li256ELb0ELb1ELb0ELb0EEENS1_30DynamicPersistentTileSchedulerILi256ELi256ELb0ELb1ELb0EEEEEEEEEvNT_6ParamsE) ;  /* 0xffff078002007950 */ /* 0x004fea0003c3ffff */
        .weak           $__internal_3_$__cuda_sm70_shflsync_idx_p
        .type           $__internal_3_$__cuda_sm70_shflsync_idx_p,@function
        .size           $__internal_3_$__cuda_sm70_shflsync_idx_p,(.L_x_1511 - $__internal_3_$__cuda_sm70_shflsync_idx_p)
$__internal_3_$__cuda_sm70_shflsync_idx_p:
[----:B------:R-:W-:-:S04]  /*f880*/  MOV R162, 0xffffffff ;  /* 0xffffffff00a27802 */ /* 0x000fc80000000f00 */
[----:B------:R-:W-:Y:S04]  /*f890*/  WARPSYNC R162 ;  /* 0x000000a200007348 */ /* 0x000fe80003800000 */
[----:B------:R1:W2:Y:S02]  /*f8a0*/  SHFL.IDX PT, R160, R161, R160, R3 ;  /* 0x000000a0a1a07389 */ /* 0x0002a400000e0003 */
[----:B-1----:R-:W-:-:S04]  /*f8b0*/  MOV R3, 0x0 ;  /* 0x0000000000037802 */ /* 0x002fc80000000f00 */
[----:B--2---:R-:W-:Y:S05]  /*f8c0*/  RET.REL.NODEC R2 `(_ZN7cutlass13device_kernelIN5flash19enable_sm80_to_sm89INS1_16FlashAttnFwdSm80INS1_25CollectiveMainloopFwdSm80ILi8ELi2ELb0EN4cute5tupleIJNS5_1CILi128EEENS7_ILi64EEENS7_ILi192EEEEEELi192ENS_6half_tEfNS_4arch4Sm80ELb1ELb0ELb0ELb0ELb1ELb0ELb1ELb0EEENS1_21CollectiveEpilogueFwdINS6_IJS8_SA_S9_EEENS6_IJNS7_ILi1EEESI_SI_EEESC_SE_Li256ELb0ELb1ELb0ELb0EEENS1_30DynamicPersistentTileSchedulerILi256ELi256ELb0ELb1ELb0EEEEEEEEEvNT_6ParamsE) ;  /* 0xffff073002007950 */ /* 0x004fea0003c3ffff */
.L_x_1329:
        /* <DEDUP_REMOVED lines=11> */
.L_x_1511:


//--------------------- .text._ZN7cutlass13device_kernelIN5flash19enable_sm80_to_sm89INS1_16FlashAttnFwdSm80INS1_25CollectiveMainloopFwdSm80ILi8ELi2ELb0EN4cute5tupleIJNS5_1CILi128EEENS7_ILi64EEENS7_ILi192EEEEEELi192ENS_6half_tEfNS_4arch4Sm80ELb1ELb0ELb0ELb1ELb1ELb0ELb1ELb0EEENS1_21CollectiveEpilogueFwdINS6_IJS8_SA_S9_EEENS6_IJNS7_ILi1EEESI_SI_EEESC_SE_Li256ELb1ELb1ELb0ELb0EEENS1_19SingleTileSchedulerILb1ELb0ELb1ELi128EEEEEEEEEvNT_6ParamsE --------------------------
	.section	.text._ZN7cutlass13device_kernelIN5flash19enable_sm80_to_sm89INS1_16FlashAttnFwdSm80INS1_25CollectiveMainloopFwdSm80ILi8ELi2ELb0EN4cute5tupleIJNS5_1CILi128EEENS7_ILi64EEENS7_ILi192EEEEEELi192ENS_6half_tEfNS_4arch4Sm80ELb1ELb0ELb0ELb1ELb1ELb0ELb1ELb0EEENS1_21CollectiveEpilogueFwdINS6_IJS8_SA_S9_EEENS6_IJNS7_ILi1EEESI_SI_EEESC_SE_Li256ELb1ELb1ELb0ELb0EEENS1_19SingleTileSchedulerILb1ELb0ELb1ELi128EEEEEEEEEvNT_6ParamsE,"ax",@progbits
	.sectioninfo	@"SHI_REGISTERS=232"
	.align	128
.text._ZN7cutlass13device_kernelIN5flash19enable_sm80_to_sm89INS1_16FlashAttnFwdSm80INS1_25CollectiveMainloopFwdSm80ILi8ELi2ELb0EN4cute5tupleIJNS5_1CILi128EEENS7_ILi64EEENS7_ILi192EEEEEELi192ENS_6half_tEfNS_4arch4Sm80ELb1ELb0ELb0ELb1ELb1ELb0ELb1ELb0EEENS1_21CollectiveEpilogueFwdINS6_IJS8_SA_S9_EEENS6_IJNS7_ILi1EEESI_SI_EEESC_SE_Li256ELb1ELb1ELb0ELb0EEENS1_19SingleTileSchedulerILb1ELb0ELb1ELi128EEEEEEEEEvNT_6ParamsE:
        .type           _ZN7cutlass13device_kernelIN5flash19enable_sm80_to_sm89INS1_16FlashAttnFwdSm80INS1_25CollectiveMainloopFwdSm80ILi8ELi2ELb0EN4cute5tupleIJNS5_1CILi128EEENS7_ILi64EEENS7_ILi192EEEEEELi192ENS_6half_tEfNS_4arch4Sm80ELb1ELb0ELb0ELb1ELb1ELb0ELb1ELb0EEENS1_21CollectiveEpilogueFwdINS6_IJS8_SA_S9_EEENS6_IJNS7_ILi1EEESI_SI_EEESC_SE_Li256ELb1ELb1ELb0ELb0EEENS1_19SingleTileSchedulerILb1ELb0ELb1ELi128EEEEEEEEEvNT_6ParamsE,@function
        .size           _ZN7cutlass13device_kernelIN5flash19enable_sm80_to_sm89INS1_16FlashAttnFwdSm80INS1_25CollectiveMainloopFwdSm80ILi8ELi2ELb0EN4cute5tupleIJNS5_1CILi128EEENS7_ILi64EEENS7_ILi192EEEEEELi192ENS_6half_tEfNS_4arch4Sm80ELb1ELb0ELb0ELb1ELb1ELb0ELb1ELb0EEENS1_21CollectiveEpilogueFwdINS6_IJS8_SA_S9_EEENS6_IJNS7_ILi1EEESI_SI_EEESC_SE_Li256ELb1ELb1ELb0ELb0EEENS1_19SingleTileSchedulerILb1ELb0ELb1ELi128EEEEEEEEEvNT_6ParamsE,(.L_x_1514 - _ZN7cutlass13device_kernelIN5flash19enable_sm80_to_sm89INS1_16FlashAttnFwdSm80INS1_25CollectiveMainloopFwdSm80ILi8ELi2ELb0EN4cute5tupleIJNS5_1CILi128EEENS7_ILi64EEENS7_ILi192EEEEEELi192ENS_6half_tEfNS_4arch4Sm80ELb1ELb0ELb0ELb1ELb1ELb0ELb1ELb0EEENS1_21CollectiveEpilogueFwdINS6_IJS8_SA_S9_EEENS6_IJNS7_ILi1EEESI_SI_EEESC_SE_Li256ELb1ELb1ELb0ELb0EEENS1_19SingleTileSchedulerILb1ELb0ELb1ELi128EEEEEEEEEvNT_6ParamsE)
        .other          _ZN7cutlass13device_kernelIN5flash19enable_sm80_to_sm89INS1_16FlashAttnFwdSm80INS1_25CollectiveMainloopFwdSm80ILi8ELi2ELb0EN4cute5tupleIJNS5_1CILi128EEENS7_ILi64EEENS7_ILi192EEEEEELi192ENS_6half_tEfNS_4arch4Sm80ELb1ELb0ELb0ELb1ELb1ELb0ELb1ELb0EEENS1_21CollectiveEpilogueFwdINS6_IJS8_SA_S9_EEENS6_IJNS7_ILi1EEESI_SI_EEESC_SE_Li256ELb1ELb1ELb0ELb0EEENS1_19SingleTileSchedulerILb1ELb0ELb1ELi128EEEEEEEEEvNT_6ParamsE,@"STO_CUDA_ENTRY STV_DEFAULT"
_ZN7cutlass13device_kernelIN5flash19enable_sm80_to_sm89INS1_16FlashAttnFwdSm80INS1_25CollectiveMainloopFwdSm80ILi8ELi2ELb0EN4cute5tupleIJNS5_1CILi128EEENS7_ILi64EEENS7_ILi192EEEEEELi192ENS_6half_tEfNS_4arch4Sm80ELb1ELb0ELb0ELb1ELb1ELb0ELb1ELb0EEENS1_21CollectiveEpilogueFwdINS6_IJS8_SA_S9_EEENS6_IJNS7_ILi1EEESI_SI_EEESC_SE_Li256ELb1ELb1ELb0ELb0EEENS1_19SingleTileSchedulerILb1ELb0ELb1ELi128EEEEEEEEEvNT_6ParamsE:
        /* <DEDUP_REMOVED lines=20> */
.L_x_1331:
        /* <DEDUP_REMOVED lines=13> */
.L_x_1333:
[----:B------:R-:W-:Y:S02]  /*0210*/  ULDC UR5, c[0x0][0x54c] ;  /* 0x0001530000057ab9 */ /* 0x000fe40000000800 */
.L_x_1332:
[----:B------:R-:W-:Y:S02]  /*0220*/  ULDC UR4, c[0x0][0x548] ;  /* 0x0001520000047ab9 */ /* 0x000fe40000000800 */
[----:B------:R-:W-:-:S02]  /*0230*/  USHF.L.U32 UR15, UR15, 0x7, URZ ;  /* 0x000000070f0f7899 */ /* 0x000fc4000800063f */
[----:B------:R-:W-:-:S04]  /*0240*/  UIMAD UR4, UR5, UR4, URZ ;  /* 0x00000004050472a4 */ /* 0x000fc8000f8e023f */
[----:B------:R-:W-:-:S04]  /*0250*/  UISETP.GE.AND UP0, UPT, UR15, UR4, UPT ;  /* 0x000000040f00728c */ /* 0x000fc8000bf06270 */
[----:B------:R-:W-:Y:S01]  /*0260*/  USEL UR8, UR8, 0xffffffff, !UP0 ;  /* 0xffffffff08087887 */ /* 0x000fe2000c000000 */
[----:B------:R-:W-:Y:S05]  /*0270*/  BRA `(.L_x_1334) ;  /* 0x000001b000007947 */ /* 0x000fea0003800000 */
.L_x_1330:
        /* <DEDUP_REMOVED lines=8> */
.L_x_1335:
        /* <DEDUP_REMOVED lines=13> */
.L_x_1337:
[----:B------:R-:W-:Y:S02]  /*03d0*/  ULDC UR5, c[0x0][0x54c] ;  /* 0x0001530000057ab9 */ /* 0x000fe40000000800 */
.L_x_1336:
[----:B------:R-:W-:Y:S02]  /*03e0*/  ULDC UR4, c[0x0][0x548] ;  /* 0x0001520000047ab9 */ /* 0x000fe40000000800 */
[----:B------:R-:W-:-:S02]  /*03f0*/  USHF.L.U32 UR15, UR15, 0x7, URZ ;  /* 0x000000070f0f7899 */ /* 0x000fc4000800063f */
[----:B------:R-:W-:-:S04]  /*0400*/  UIMAD UR4, UR5, UR4, URZ ;  /* 0x00000004050472a4 */ /* 0x000fc8000f8e023f */
[----:B------:R-:W-:-:S04]  /*0410*/  UISETP.GE.AND UP0, UPT, UR15, UR4, UPT ;  /* 0x000000040f00728c */ /* 0x000fc8000bf06270 */
[----:B------:R-:W-:-:S06]  /*0420*/  USEL UR8, UR8, 0xffffffff, !UP0 ;  /* 0xffffffff08087887 */ /* 0x000fcc000c000000 */
.L_x_1334:
[----:B------:R-:W-:-:S13]  /*0430*/  ISETP.LE.AND P0, PT, RZ, UR8, PT ;  /* 0x00000008ff007c0c */ /* 0x000fda000bf03270 */
[----:B------:R-:W-:Y:S05]  /*0440*/  @!P0 EXIT ;  /* 0x000000000000894d */ /* 0x000fea0003800000 */
[----:B------:R-:W-:Y:S02]  /*0450*/  ULDC.64 UR12, c[0x0][0x370] ;  /* 0x0000dc00000c7ab9 */ /* 0x000fe40000000a00 */
[----:B------:R-:W-:Y:S02]  /*0460*/  ULDC.64 UR4, c[0x0][0x360] ;  /* 0x0000d80000047ab9 */ /* 0x000fe40000000a00 */
[----:B------:R-:W-:Y:S02]  /*0470*/  UISETP.NE.U32.AND UP1, UPT, URZ, UR12, UPT ;  /* 0x0000000c3f00728c */ /* 0x000fe4000bf25070 */
[----:B------:R-:W-:Y:S02]  /*0480*/  UISETP.NE.U32.AND UP0, UPT, URZ, UR4, UPT ;  /* 0x000000043f00728c */ /* 0x000fe4000bf05070 */
[----:B------:R-:W-:Y:S02]  /*0490*/  ULDC.64 UR6, c[0x0][0x348] ;  /* 0x0000d20000067ab9 */ /* 0x000fe40000000a00 */
[----:B------:R-:W-:-:S02]  /*04a0*/  UISETP.NE.AND.EX UP1, UPT, URZ, UR13, UPT, UP1 ;  /* 0x0000000d3f00728c */ /* 0x000fc4000bf25310 */
[----:B------:R-:W-:Y:S02]  /*04b0*/  UISETP.NE.U32.AND UP2, UPT, URZ, UR6, UPT ;  /* 0x000000063f00728c */ /* 0x000fe4000bf45070 */
[----:B------:R-:W-:Y:S02]  /*04c0*/  UISETP.NE.AND.EX UP0, UPT, URZ, UR5, UPT, UP0 ;  /* 0x000000053f00728c */ /* 0x000fe4000bf05300 */
[----:B------:R-:W-:Y:S01]  /*04d0*/  UISETP.NE.AND.EX UP2, UPT, URZ, UR7, UPT, UP2 ;  /* 0x000000073f00728c */ /* 0x000fe2000bf45320 */
[----:B------:R-:W-:Y:S01]  /*04e0*/  PLOP3.LUT P2, PT, PT, PT, UP1, 0x80, 0x0 ;  /* 0x000000000000781c */ /* 0x000fe20003f4f018 */
[----:B------:R-:W-:Y:S02]  /*04f0*/  ULDC.64 UR12, c[0x0][0x370] ;  /* 0x0000dc00000c7ab9 */ /* 0x000fe40000000a00 */
        /* <DEDUP_REMOVED lines=34> */
.L_x_1338:
        /* <DEDUP_REMOVED lines=10> */
.L_x_1339:
        /* <DEDUP_REMOVED lines=12> */
.L_x_1340:
[----:B------:R-:W-:Y:S01]  /*0880*/  ULDC UR4, c[0x0][0x2c4] ;  /* 0x0000b10000047ab9 */ /* 0x000fe20000000800 */
[----:B------:R-:W-:Y:S01]  /*0890*/  PLOP3.LUT P2, PT, PT, PT, PT, 0x80, 0x0 ;  /* 0x000000000000781c */ /* 0x000fe20003f4f070 */
[----:B------:R-:W-:Y:S01]  /*08a0*/  UISETP.NE.AND UP1, UPT, UR4, 0x1, UPT ;  /* 0x000000010400788c */ /* 0x000fe2000bf25270 */
[----:B------:R-:W-:Y:S01]  /*08b0*/  CS2R R98, SRZ ;  /* 0x0000000000627805 */ /* 0x000fe2000001ff00 */
[----:B--2---:R-:W-:Y:S01]  /*08c0*/  UIADD3 UR9, -UR7, UR9, URZ ;  /* 0x0000000907097290 */ /* 0x004fe2000fffe13f */
[----:B------:R-:W-:Y:S01]  /*08d0*/  IMAD.MOV.U32 R5, RZ, RZ, RZ ;  /* 0x000000ffff057224 */ /* 0x000fe200078e00ff */
[----:B------:R-:W-:Y:S01]  /*08e0*/  ULDC.64 UR4, c[0x0][0x2c8] ;  /* 0x0000b20000047ab9 */ /* 0x000fe20000000a00 */
[----:B------:R-:W-:Y:S01]  /*08f0*/  IMAD.MOV.U32 R96, RZ, RZ, RZ ;  /* 0x000000ffff607224 */ /* 0x000fe200078e00ff */
        /* <DEDUP_REMOVED lines=14> */
[----:B------:R-:W-:Y:S01]  /*09e0*/  CS2R R76, SRZ ;  /* 0x00000000004c7805 */ /* 0x000fe2000001ff00 */
        /* <DEDUP_REMOVED lines=63> */
[CC--:B------:R-:W-:Y:S01]  /*0de0*/  LEA.HI R8, R7.reuse, R2.reuse, RZ, 0x3 ;  /* 0x0000000207087211 */ /* 0x0c0fe200078f18ff */
[----:B------:R-:W-:Y:S01]  /*0df0*/  UIMAD UR17, UR17, UR4, URZ ;  /* 0x00000004111172a4 */ /* 0x000fe2000f8e023f */
[----:B------:R-:W-:Y:S01]  /*0e00*/  PLOP3.LUT P1, PT, PT, PT, UP1, 0x80, 0x0 ;  /* 0x000000000000781c */ /* 0x000fe20003f2f018 */
[----:B------:R-:W-:Y:S01]  /*0e10*/  UIMAD.WIDE.U32 UR18, UR16, UR4, URZ ;  /* 0x00000004101272a5 */ /* 0x000fe2000f8e003f */
[----:B------:R-:W-:Y:S01]  /*0e20*/  LOP3.LUT R3, R8, 0xfffffff8, RZ, 0xc0, !PT ;  /* 0xfffffff808037812 */ /* 0x000fe200078ec0ff */
[----:B------:R-:W-:Y:S01]  /*0e30*/  UIMAD UR17, UR16, UR5, UR17 ;  /* 0x00000005101172a4 */ /* 0x000fe2000f8e0211 */
[----:B------:R-:W-:Y:S01]  /*0e40*/  SHF.R.S32.HI R11, RZ, 0x3, R8 ;  /* 0x00000003ff0b7819 */ /* 0x000fe20000011408 */
[----:B------:R-:W-:Y:S01]  /*0e50*/  IMAD.MOV.U32 R184, RZ, RZ, 0x10 ;  /* 0x00000010ffb87424 */ /* 0x000fe200078e00ff */
[----:B------:R-:W-:Y:S01]  /*0e60*/  ULDC.64 UR4, c[0x0][0x1b8] ;  /* 0x00006e0000047ab9 */ /* 0x000fe20000000a00 */
[----:B------:R-:W-:Y:S01]  /*0e70*/  IMAD.IADD R144, R2, 0x1, -R3 ;  /* 0x0000000102907824 */ /* 0x000fe200078e0a03 */
[----:B------:R-:W-:Y:S01]  /*0e80*/  UIADD3 UR19, UR19, UR17, URZ ;  /* 0x0000001113137290 */ /* 0x000fe2000fffe03f */
[----:B------:R-:W-:Y:S01]  /*0e90*/  PLOP3.LUT P0, PT, PT, PT, UP1, 0x80, 0x0 ;  /* 0x000000000000781c */ /* 0x000fe20003f0f018 */
[----:B------:R-:W-:Y:S01]  /*0ea0*/  USHF.R.S32.HI UR17, URZ, 0x1f, UR8 ;  /* 0x0000001f3f117899 */ /* 0x000fe20008011408 */
[C---:B------:R-:W-:Y:S01]  /*0eb0*/  IMAD R195, R144.reuse, 0x20, R11 ;  /* 0x0000002090c37824 */ /* 0x040fe200078e020b */
[----:B------:R-:W-:Y:S01]  /*0ec0*/  UIMAD UR16, UR14, UR4, URZ ;  /* 0x000000040e1072a4 */ /* 0x000fe2000f8e023f */
[----:B------:R-:W-:Y:S01]  /*0ed0*/  LEA.HI R16, R7, R2, RZ, 0x4 ;  /* 0x0000000207107211 */ /* 0x000fe200078f20ff */
[----:B------:R-:W-:Y:S01]  /*0ee0*/  USEL UR17, UR17, URZ, !UP2 ;  /* 0x0000003f11117287 */ /* 0x000fe2000d000000 */
[C---:B------:R-:W-:Y:S01]  /*0ef0*/  IMAD.SHL.U32 R185, R144.reuse, 0x40, RZ ;  /* 0x0000004090b97824 */ /* 0x040fe200078e00ff */
[----:B------:R-:W-:Y:S01]  /*0f00*/  UIMAD UR16, UR6, UR5, UR16 ;  /* 0x00000005061072a4 */ /* 0x000fe2000f8e0210 */
[----:B------:R-:W-:Y:S01]  /*0f10*/  SHF.R.S32.HI R9, RZ, 0x4, R16 ;  /* 0x00000004ff097819 */ /* 0x000fe20000011410 */
[----:B------:R-:W-:Y:S01]  /*0f20*/  UIMAD.WIDE.U32 UR20, UR6, UR4, UR18 ;  /* 0x00000004061472a5 */ /* 0x000fe2000f8e0012 */
[----:B------:R-:W-:Y:S01]  /*0f30*/  IMAD.SHL.U32 R200, R144, 0x8, RZ ;  /* 0x0000000890c87824 */ /* 0x000fe200078e00ff */
[----:B------:R-:W-:Y:S01]  /*0f40*/  USEL UR18, UR8, URZ, !UP2 ;  /* 0x0000003f08127287 */ /* 0x000fe2000d000000 */
[----:B------:R-:W-:Y:S01]  /*0f50*/  LOP3.LUT R185, R185, 0x1c0, RZ, 0xc0, !PT ;  /* 0x000001c0b9b97812 */ /* 0x000fe200078ec0ff */
[----:B------:R-:W-:Y:S01]  /*0f60*/  ULDC.64 UR4, c[0x0][0x1c0] ;  /* 0x0000700000047ab9 */ /* 0x000fe20000000a00 */
[----:B-1----:R-:W-:Y:S01]  /*0f70*/  IADD3 R4, R195, UR15, RZ ;  /* 0x0000000fc3047c10 */ /* 0x002fe2000fffe0ff */
[----:B------:R-:W-:Y:S01]  /*0f80*/  UIMAD UR17, UR17, UR4, URZ ;  /* 0x00000004111172a4 */ /* 0x000fe2000f8e023f */
[----:B------:R-:W-:Y:S01]  /*0f90*/  LOP3.LUT R8, R185, 0x8, R8, 0xf8, !PT ;  /* 0x00000008b9087812 */ /* 0x000fe200078ef808 */
[----:B------:R-:W-:Y:S01]  /*0fa0*/  UIADD3 UR21, UR21, UR16, URZ ;  /* 0x0000001015157290 */ /* 0x000fe2000fffe03f */
[----:B------:R-:W-:Y:S01]  /*0fb0*/  SHF.R.U32.HI R185, RZ, 0x3, R185 ;  /* 0x00000003ffb97819 */ /* 0x000fe200000116b9 */
[----:B------:R-:W-:Y:S01]  /*0fc0*/  @P1 IMAD.HI.U32 R3, R4, c[0x0][0x2c8], RZ ;  /* 0x0000b20004031a27 */ /* 0x000fe200078e00ff */
[----:B------:R-:W-:Y:S01]  /*0fd0*/  UIMAD UR5, UR18, UR5, UR17 ;  /* 0x00000005120572a4 */ /* 0x000fe2000f8e0211 */
[----:B------:R-:W-:Y:S01]  /*0fe0*/  IADD3 R14, R200, 0x40, RZ ;  /* 0x00000040c80e7810 */ /* 0x000fe20007ffe0ff */
[----:B------:R-:W-:Y:S01]  /*0ff0*/  UIMAD.WIDE.U32 UR18, UR18, UR4, UR20 ;  /* 0x00000004121272a5 */ /* 0x000fe2000f8e0014 */
[----:B------:R-:W-:Y:S01]  /*1000*/  IMAD.MOV.U32 R5, RZ, RZ, R4 ;  /* 0x000000ffff057224 */ /* 0x000fe200078e0004 */
[----:B------:R-:W-:Y:S01]  /*1010*/  @P0 SHF.R.U32.HI R5, RZ, c[0x0][0x2cc], R3 ;  /* 0x0000b300ff050a19 */ /* 0x000fe20000011603 */
[----:B------:R-:W-:Y:S01]  /*1020*/  ULDC UR4, c[0x0][0x2c4] ;  /* 0x0000b10000047ab9 */ /* 0x000fe20000000800 */
[C---:B------:R-:W-:Y:S01]  /*1030*/  LOP3.LUT R3, R16.reuse, 0xfffffff0, RZ, 0xc0, !PT ;  /* 0xfffffff010037812 */ /* 0x040fe200078ec0ff */
[----:B------:R-:W-:Y:S01]  /*1040*/  UIADD3 UR5, UR19, UR5, URZ ;  /* 0x0000000513057290 */ /* 0x000fe2000fffe03f */
[----:B------:R-:W-:Y:S01]  /*1050*/  SHF.R.S32.HI R10, RZ, 0x1f, R5 ;  /* 0x0000001fff0a7819 */ /* 0x000fe20000011405 */
[----:B------:R-:W-:Y:S01]  /*1060*/  IMAD.U32 R19, RZ, RZ, UR19 ;  /* 0x00000013ff137e24 */ /* 0x000fe2000f8e00ff */
[----:B------:R-:W-:Y:S01]  /*1070*/  LEA.HI R16, R16, R9, RZ, 0x1 ;  /* 0x0000000910107211 */ /* 0x000fe200078f08ff */
[----:B------:R-:W-:Y:S01]  /*1080*/  IMAD.IADD R6, R2, 0x1, -R3 ;  /* 0x0000000102067824 */ /* 0x000fe200078e0a03 */
[----:B------:R-:W-:Y:S01]  /*1090*/  LOP3.LUT P0, RZ, R144, 0x2, RZ, 0xc0, !PT ;  /* 0x0000000290ff7812 */ /* 0x000fe2000780c0ff */
[----:B------:R-:W-:Y:S01]  /*10a0*/  IMAD.U32 R18, RZ, RZ, UR18 ;  /* 0x00000012ff127e24 */ /* 0x000fe2000f8e00ff */
[----:B------:R-:W-:Y:S01]  /*10b0*/  LOP3.LUT R16, R16, 0xfffffffe, RZ, 0xc0, !PT ;  /* 0xfffffffe10107812 */ /* 0x000fe200078ec0ff */
[----:B------:R-:W-:Y:S01]  /*10c0*/  IMAD.U32 R19, RZ, RZ, UR5 ;  /* 0x00000005ff137e24 */ /* 0x000fe2000f8e00ff */
[----:B------:R-:W-:Y:S01]  /*10d0*/  SHF.R.S32.HI R3, RZ, 0x1f, R6 ;  /* 0x0000001fff037819 */ /* 0x000fe20000011406 */
[----:B------:R-:W-:Y:S01]  /*10e0*/  IMAD R10, R10, c[0x0][0x1b0], RZ ;  /* 0x00006c000a0a7a24 */ /* 0x000fe200078e02ff */
[----:B------:R-:W-:Y:S01]  /*10f0*/  UIMAD UR4, UR12, UR4, URZ ;  /* 0x000000040c0472a4 */ /* 0x000fe2000f8e023f */
[----:B------:R-:W-:Y:S01]  /*1100*/  IMAD.WIDE.U32 R18, R5, c[0x0][0x1b0], R18 ;  /* 0x00006c0005127a25 */ /* 0x000fe200078e0012 */
[----:B------:R-:W-:Y:S01]  /*1110*/  LEA.HI R12, R3, R6, RZ, 0x3 ;  /* 0x00000006030c7211 */ /* 0x000fe200078f18ff */
[----:B------:R-:W-:Y:S01]  /*1120*/  BSSY B0, `(.L_x_1342) ;  /* 0x0000046000007945 */ /* 0x000fe20003800000 */
[----:B------:R-:W-:Y:S01]  /*1130*/  LOP3.LUT R185, R8, R185, RZ, 0x3c, !PT ;  /* 0x000000b908b97212 */ /* 0x000fe200078e3cff */
[----:B------:R-:W-:Y:S01]  /*1140*/  IMAD R13, R5, c[0x0][0x1b4], R10 ;  /* 0x00006d00050d7a24 */ /* 0x000fe200078e020a */
[----:B------:R-:W-:Y:S01]  /*1150*/  LOP3.LUT R3, R12, 0xfffffff8, RZ, 0xc0, !PT ;  /* 0xfffffff80c037812 */ /* 0x000fe200078ec0ff */
[----:B------:R-:W-:Y:S01]  /*1160*/  IMAD.MOV R5, RZ, RZ, -R5 ;  /* 0x000000ffff057224 */ /* 0x000fe200078e0a05 */
[----:B------:R-:W-:Y:S01]  /*1170*/  IADD3 R8, R11, UR15, RZ ;  /* 0x0000000f0b087c10 */ /* 0x000fe2000fffe0ff */
[----:B------:R-:W-:Y:S01]  /*1180*/  IMAD.IADD R16, R9, 0x1, -R16 ;  /* 0x0000000109107824 */ /* 0x000fe200078e0a10 */
[----:B------:R-:W-:Y:S01]  /*1190*/  LOP3.LUT P1, RZ, R144, 0x4, RZ, 0xc0, !PT ;  /* 0x0000000490ff7812 */ /* 0x000fe2000782c0ff */
[----:B------:R-:W-:Y:S01]  /*11a0*/  IMAD R4, R5, c[0x0][0x2c4], R4 ;  /* 0x0000b10005047a24 */ /* 0x000fe200078e0204 */
[----:B------:R-:W-:Y:S01]  /*11b0*/  ISETP.GE.AND P3, PT, R14, c[0x0][0x198], PT ;  /* 0x000066000e007a0c */ /* 0x000fe20003f66270 */
[----:B------:R-:W-:-:S02]  /*11c0*/  IMAD.SHL.U32 R5, R11, 0x40, RZ ;  /* 0x000000400b057824 */ /* 0x000fc400078e00ff */
[----:B------:R-:W-:Y:S01]  /*11d0*/  IMAD.IADD R3, R6, 0x1, -R3 ;  /* 0x0000000106037824 */ /* 0x000fe200078e0a03 */
[----:B------:R-:W-:Y:S01]  /*11e0*/  SHF.R.S32.HI R9, RZ, 0x1f, R4 ;  /* 0x0000001fff097819 */ /* 0x000fe20000011404 */
[----:B------:R-:W-:Y:S01]  /*11f0*/  IMAD.IADD R19, R19, 0x1, R13 ;  /* 0x0000000113137824 */ /* 0x000fe200078e020d */
[----:B------:R-:W-:Y:S01]  /*1200*/  LOP3.LUT R5, R5, 0x1c0, RZ, 0xc0, !PT ;  /* 0x000001c005057812 */ /* 0x000fe200078ec0ff */
[----:B------:R-:W-:Y:S01]  /*1210*/  IMAD.SHL.U32 R13, R3, 0x40, RZ ;  /* 0x00000040030d7824 */ /* 0x000fe200078e00ff */
[----:B------:R-:W-:Y:S01]  /*1220*/  P2R R6, PR, RZ, 0x1 ;  /* 0x00000001ff067803 */ /* 0x000fe20000000000 */
[----:B------:R-:W-:Y:S01]  /*1230*/  IMAD R9, R9, c[0x0][0x1a8], RZ ;  /* 0x00006a0009097a24 */ /* 0x000fe200078e02ff */
[----:B------:R-:W-:Y:S01]  /*1240*/  SHF.R.U32.HI R15, RZ, 0x3, R5 ;  /* 0x00000003ff0f7819 */ /* 0x000fe20000011605 */
[----:B------:R-:W-:Y:S01]  /*1250*/  IMAD.SHL.U32 R6, R16, 0x8, RZ ;  /* 0x0000000810067824 */ /* 0x000fe200078e00ff */
[----:B------:R-:W-:Y:S01]  /*1260*/  LOP3.LUT R194, R5, 0x38, R200, 0xf8, !PT ;  /* 0x0000003805c27812 */ /* 0x000fe200078ef8c8 */
[C---:B------:R-:W-:Y:S01]  /*1270*/  IMAD R9, R4.reuse, c[0x0][0x1ac], R9 ;  /* 0x00006b0004097a24 */ /* 0x040fe200078e0209 */
[----:B------:R-:W-:Y:S01]  /*1280*/  LOP3.LUT R13, R13, 0x1c0, RZ, 0xc0, !PT ;  /* 0x000001c00d0d7812 */ /* 0x000fe200078ec0ff */
[----:B------:R-:W-:Y:S01]  /*1290*/  IMAD.WIDE.U32 R4, R4, c[0x0][0x1a8], R18 ;  /* 0x00006a0004047a25 */ /* 0x000fe200078e0012 */
[----:B------:R-:W-:-:S02]  /*12a0*/  LOP3.LUT P5, RZ, R3, 0x4, RZ, 0xc0, !PT ;  /* 0x0000000403ff7812 */ /* 0x000fc400078ac0ff */
[----:B------:R-:W-:Y:S01]  /*12b0*/  LOP3.LUT R6, R13, 0x8, R6, 0xf8, !PT ;  /* 0x000000080d067812 */ /* 0x000fe200078ef806 */
[----:B------:R-:W-:Y:S01]  /*12c0*/  IMAD.IADD R9, R5, 0x1, R9 ;  /* 0x0000000105097824 */ /* 0x000fe200078e0209 */
[----:B------:R-:W-:Y:S01]  /*12d0*/  LEA R10, P0, R4, c[0x0][0x160], 0x1 ;  /* 0x00005800040a7a11 */ /* 0x000fe200078008ff */
[----:B------:R-:W-:Y:S01]  /*12e0*/  IMAD.SHL.U32 R12, R12, 0x40, RZ ;  /* 0x000000400c0c7824 */ /* 0x000fe200078e00ff */
[----:B------:R-:W-:Y:S01]  /*12f0*/  SHF.R.U32.HI R13, RZ, 0x3, R13 ;  /* 0x00000003ff0d7819 */ /* 0x000fe2000001160d */
[----:B------:R-:W-:Y:S01]  /*1300*/  IMAD R185, R16, 0x200, R185 ;  /* 0x0000020010b97824 */ /* 0x000fe200078e02b9 */
[----:B------:R-:W-:Y:S01]  /*1310*/  LOP3.LUT P4, RZ, R3, 0x2, RZ, 0xc0, !PT ;  /* 0x0000000203ff7812 */ /* 0x000fe2000788c0ff */
[----:B------:R1:W3:Y:S01]  /*1320*/  SHFL.IDX PT, R18, R10, RZ, 0x181f ;  /* 0x00181fff0a127589 */ /* 0x0002e200000e0000 */
[----:B------:R-:W-:Y:S01]  /*1330*/  LEA.HI.X R9, R4, c[0x0][0x164], R9, 0x1, P0 ;  /* 0x0000590004097a11 */ /* 0x000fe200000f0c09 */
[----:B------:R-:W-:Y:S01]  /*1340*/  IMAD.MOV.U32 R4, RZ, RZ, 0x20 ;  /* 0x00000020ff047424 */ /* 0x000fe200078e00ff */
[----:B------:R-:W-:-:S02]  /*1350*/  LOP3.LUT R3, R6, R13, RZ, 0x3c, !PT ;  /* 0x0000000d06037212 */ /* 0x000fc400078e3cff */
[----:B------:R-:W-:Y:S01]  /*1360*/  ISETP.GE.AND P0, PT, R8, UR4, PT ;  /* 0x0000000408007c0c */ /* 0x000fe2000bf06270 */
[----:B------:R1:W4:Y:S01]  /*1370*/  SHFL.IDX PT, R19, R9, RZ, 0x181f ;  /* 0x00181fff09137589 */ /* 0x00032200000e0000 */
[CC--:B------:R-:W-:Y:S02]  /*1380*/  LEA.HI R6, R7.reuse, R2.reuse, RZ, 0x5 ;  /* 0x0000000207067211 */ /* 0x0c0fe400078f28ff */
[----:B------:R-:W-:Y:S02]  /*1390*/  LOP3.LUT R194, R194, R15, RZ, 0x3c, !PT ;  /* 0x0000000fc2c27212 */ /* 0x000fe400078e3cff */
[----:B------:R-:W-:Y:S02]  /*13a0*/  LEA.HI R15, R7, R2, RZ, 0x6 ;  /* 0x00000002070f7211 */ /* 0x000fe400078f30ff */
[----:B------:R-:W-:Y:S02]  /*13b0*/  SHF.R.S32.HI R5, RZ, 0x5, R6 ;  /* 0x00000005ff057819 */ /* 0x000fe40000011406 */
[----:B------:R-:W-:Y:S01]  /*13c0*/  LOP3.LUT R12, R12, 0xfffffe00, RZ, 0xc0, !PT ;  /* 0xfffffe000c0c7812 */ /* 0x000fe200078ec0ff */
[----:B------:R-:W-:Y:S01]  /*13d0*/  IMAD.SHL.U32 R15, R15, 0x8, RZ ;  /* 0x000000080f0f7824 */ /* 0x000fe200078e00ff */
[----:B------:R-:W-:-:S02]  /*13e0*/  IADD3 R13, R200, 0x80, RZ ;  /* 0x00000080c80d7810 */ /* 0x000fc40007ffe0ff */
[----:B------:R-:W-:Y:S02]  /*13f0*/  SEL R184, R184, 0xfffffff0, !P4 ;  /* 0xfffffff0b8b87807 */ /* 0x000fe40006000000 */
[----:B------:R-:W-:Y:S02]  /*1400*/  ISETP.GE.AND P4, PT, R13, c[0x0][0x198], PT ;  /* 0x000066000d007a0c */ /* 0x000fe40003f86270 */
[----:B------:R-:W-:Y:S02]  /*1410*/  LOP3.LUT R194, R194, 0xfffffe00, R15, 0xf8, !PT ;  /* 0xfffffe00c2c27812 */ /* 0x000fe400078ef80f */
[----:B------:R-:W-:Y:S01]  /*1420*/  SEL R4, R4, 0xffffffe0, !P5 ;  /* 0xffffffe004047807 */ /* 0x000fe20006800000 */
[----:B--2---:R2:W5:Y:S02]  /*1430*/  @P2 R2UR UR17, R0 ;  /* 0x00000000001123c2 */ /* 0x00456400000e0000 */
[----:B-----5:R-:W-:Y:S01]  /*1440*/  @!UP0 UMOV UR17, UR8 ;  /* 0x0000000800118c82 */ /* 0x020fe20008000000 */
[----:B------:R-:W-:Y:S01]  /*1450*/  ISETP.GE.AND P2, PT, R200, c[0x0][0x198], PT ;  /* 0x00006600c8007a0c */ /* 0x000fe20003f46270 */
[----:B--2---:R-:W-:-:S04]  /*1460*/  IMAD R0, R5, 0x400, R12 ;  /* 0x0000040005007824 */ /* 0x004fc800078e020c */
[----:B------:R-:W-:Y:S01]  /*1470*/  IMAD.IADD R0, R0, 0x1, R3 ;  /* 0x0000000100007824 */ /* 0x000fe200078e0203 */
[----:B------:R-:W-:Y:S01]  /*1480*/  LOP3.LUT R3, R3, R12, RZ, 0xfc, !PT ;  /* 0x0000000c03037212 */ /* 0x000fe200078efcff */
        /* <DEDUP_REMOVED lines=15> */
.L_x_1343:
[----:B-1-34-:R-:W-:Y:S05]  /*1580*/  BSYNC B0 ;  /* 0x0000000000007941 */ /* 0x01afea0003800000 */
.L_x_1342:
        /* <DEDUP_REMOVED lines=20> */
.L_x_1345:
[----:B------:R-:W-:Y:S05]  /*16d0*/  BSYNC B0 ;  /* 0x0000000000007941 */ /* 0x000fea0003800000 */
.L_x_1344:
        /* <DEDUP_REMOVED lines=20> */
.L_x_1347:
[----:B------:R-:W-:Y:S05]  /*1820*/  BSYNC B0 ;  /* 0x0000000000007941 */ /* 0x000fea0003800000 */
.L_x_1346:
[----:B---3--:R-:W-:Y:S01]  /*1830*/  SHFL.IDX PT, R18, R10, 0x3, 0x181f ;  /* 0x00781f000a127f89 */ /* 0x008fe200000e0000 */
[----:B------:R-:W-:Y:S01]  /*1840*/  IADD3 R8, R8, 0x60, RZ ;  /* 0x0000006008087810 */ /* 0x000fe20007ffe0ff */
[----:B------:R-:W-:Y:S01]  /*1850*/  IMAD.MOV.U32 R190, RZ, RZ, c[0x0][0x2b8] ;  /* 0x0000ae00ffbe7624 */ /* 0x000fe200078e00ff */
[----:B------:R-:W-:Y:S01]  /*1860*/  SHF.R.S32.HI R199, RZ, 0x1f, R14 ;  /* 0x0000001fffc77819 */ /* 0x000fe2000001140e */
[----:B----4-:R-:W3:Y:S01]  /*1870*/  SHFL.IDX PT, R19, R9, 0x3, 0x181f ;  /* 0x00781f0009137f89 */ /* 0x010ee200000e0000 */
[----:B------:R-:W-:Y:S01]  /*1880*/  ISETP.GE.AND P0, PT, R8, UR4, PT ;  /* 0x0000000408007c0c */ /* 0x000fe2000bf06270 */
[----:B------:R-:W-:Y:S01]  /*1890*/  IMAD.U32 R8, RZ, RZ, UR13 ;  /* 0x0000000dff087e24 */ /* 0x000fe2000f8e00ff */
[----:B------:R-:W-:Y:S01]  /*18a0*/  SHF.R.S32.HI R198, RZ, 0x1f, R13 ;  /* 0x0000001fffc67819 */ /* 0x000fe2000001140d */
[----:B------:R-:W-:Y:S01]  /*18b0*/  IMAD.SHL.U32 R146, R194, 0x2, RZ ;  /* 0x00000002c2927824 */ /* 0x000fe200078e00ff */
[----:B------:R-:W-:Y:S01]  /*18c0*/  LEA.HI R199, R199, R14, RZ, 0x3 ;  /* 0x0000000ec7c77211 */ /* 0x000fe200078f18ff */
[----:B------:R-:W-:Y:S01]  /*18d0*/  IMAD R193, R8, 0x40, R195 ;  /* 0x0000004008c17824 */ /* 0x000fe200078e02c3 */
[----:B------:R-:W-:Y:S01]  /*18e0*/  LEA.HI R198, R198, R13, RZ, 0x3 ;  /* 0x0000000dc6c67211 */ /* 0x000fe200078f18ff */
[----:B------:R-:W-:Y:S01]  /*18f0*/  USHF.R.S32.HI UR16, URZ, 0x1f, UR17 ;  /* 0x0000001f3f107899 */ /* 0x000fe20008011411 */
[----:B------:R-:W-:Y:S01]  /*1900*/  LOP3.LUT R199, R199, 0xfffffff8, RZ, 0xc0, !PT ;  /* 0xfffffff8c7c77812 */ /* 0x000fe200078ec0ff */
[----:B------:R-:W-:Y:S01]  /*1910*/  ULDC.64 UR4, c[0x0][0x2b0] ;  /* 0x0000ac0000047ab9 */ /* 0x000fe20000000a00 */
[----:B------:R-:W-:Y:S01]  /*1920*/  ISETP.NE.AND P5, PT, R190, 0x1, PT ;  /* 0x00000001be00780c */ /* 0x000fe20003fa5270 */
[----:B------:R-:W-:Y:S01]  /*1930*/  UIMAD UR16, UR16, UR4, URZ ;  /* 0x00000004101072a4 */ /* 0x000fe2000f8e023f */
[----:B------:R-:W-:Y:S01]  /*1940*/  LOP3.LUT R198, R198, 0xfffffff8, RZ, 0xc0, !PT ;  /* 0xfffffff8c6c67812 */ /* 0x000fe200078ec0ff */
[----:B------:R-:W-:Y:S01]  /*1950*/  UIMAD.WIDE.U32 UR18, UR17, UR4, URZ ;  /* 0x00000004111272a5 */ /* 0x000fe2000f8e003f */
[----:B------:R-:W-:Y:S01]  /*1960*/  IADD3 R193, R193, -0x40, RZ ;  /* 0xffffffc0c1c17810 */ /* 0x000fe20007ffe0ff */
[----:B------:R-:W-:Y:S01]  /*1970*/  UIMAD UR16, UR17, UR5, UR16 ;  /* 0x00000005111072a4 */ /* 0x000fe2000f8e0210 */
[----:B------:R-:W-:Y:S01]  /*1980*/  P2R R8, PR, RZ, 0x20 ;  /* 0x00000020ff087803 */ /* 0x000fe20000000000 */
[----:B------:R-:W-:Y:S01]  /*1990*/  IMAD.MOV.U32 R192, RZ, RZ, RZ ;  /* 0x000000ffffc07224 */ /* 0x000fe200078e00ff */
[----:B------:R-:W-:Y:S01]  /*19a0*/  ULDC.64 UR4, c[0x0][0x1e8] ;  /* 0x00007a0000047ab9 */ /* 0x000fe20000000a00 */
[----:B------:R-:W-:Y:S01]  /*19b0*/  P2R R15, PR, RZ, 0x2 ;  /* 0x00000002ff0f7803 */ /* 0x000fe20000000000 */
[----:B------:R-:W-:Y:S01]  /*19c0*/  UIADD3 UR16, UR19, UR16, URZ ;  /* 0x0000001013107290 */ /* 0x000fe2000fffe03f */
[----:B---3--:R-:W-:-:S04]  /*19d0*/  @!P0 IMAD.WIDE R16, R200, 0x2, R18 ;  /* 0x00000002c8108825 */ /* 0x008fc800078e0212 */
[--C-:B------:R-:W-:Y:S01]  /*19e0*/  @!P0 IMAD.WIDE R20, R199, 0x2, R18.reuse ;  /* 0x00000002c7148825 */ /* 0x100fe200078e0212 */
[----:B------:R-:W-:Y:S01]  /*19f0*/  @!PT LDS RZ, [RZ] ;  /* 0x00000000fffff984 */ /* 0x000fe20000000800 */
[----:B------:R3:W-:Y:S01]  /*1a00*/  @!P0 LDGSTS.E.BYPASS.LTC128B.128 [R146+0x1b100], [R16.64], !P2 ;  /* 0x1b10000010928fae */ /* 0x0007e2000d101d4a */
[C---:B------:R-:W-:Y:S02]  /*1a10*/  ISETP.GE.AND P2, PT, R193.reuse, UR9, PT ;  /* 0x00000009c1007c0c */ /* 0x040fe4000bf46270 */
[----:B------:R-:W-:Y:S01]  /*1a20*/  @!P0 IMAD.WIDE R18, R198, 0x2, R18 ;  /* 0x00000002c6128825 */ /* 0x000fe200078e0212 */
[----:B------:R-:W-:Y:S01]  /*1a30*/  IADD3 R193, R193, UR7, RZ ;  /* 0x00000007c1c17c10 */ /* 0x000fe2000fffe0ff */
[----:B------:R4:W-:Y:S01]  /*1a40*/  @!P0 LDGSTS.E.BYPASS.LTC128B.128 [R146+0x1f100], [R20.64], !P3 ;  /* 0x1f10000014928fae */ /* 0x0009e2000d901d4a */
[----:B------:R-:W-:-:S03]  /*1a50*/  ISETP.GT.OR P2, PT, R195, 0x3f, P2 ;  /* 0x0000003fc300780c */ /* 0x000fc60001744670 */
[----:B------:R5:W-:Y:S01]  /*1a60*/  @!P0 LDGSTS.E.BYPASS.LTC128B.128 [R146+0x23100], [R18.64], !P4 ;  /* 0x2310000012928fae */ /* 0x000be2000e101d4a */
[----:B-12---:R-:W-:-:S03]  /*1a70*/  @P5 IMAD.HI.U32 R9, R193, c[0x0][0x2bc], RZ ;  /* 0x0000af00c1095a27 */ /* 0x006fc600078e00ff */
[----:B------:R-:W0:Y:S01]  /*1a80*/  LDGDEPBAR ;  /* 0x00000000000079af */ /* 0x000e220000000000 */
[----:B------:R-:W-:Y:S01]  /*1a90*/  IMAD.MOV.U32 R8, RZ, RZ, R193 ;  /* 0x000000ffff087224 */ /* 0x000fe200078e00c1 */
[----:B------:R-:W-:-:S04]  /*1aa0*/  @P5 SHF.R.U32.HI R8, RZ, c[0x0][0x2c0], R9 ;  /* 0x0000b000ff085a19 */ /* 0x000fc80000011609 */
[----:B------:R-:W-:-:S04]  /*1ab0*/  @!P2 IADD3 R10, P3, R8, UR18, RZ ;  /* 0x00000012080aac10 */ /* 0x000fc8000ff7e0ff */
[----:B------:R-:W-:Y:S02]  /*1ac0*/  @!P2 LEA.HI.X.SX32 R9, R8, UR16, 0x1, P3 ;  /* 0x000000100809ac11 */ /* 0x000fe400098f0eff */
[----:B---3--:R-:W-:-:S04]  /*1ad0*/  @!P2 LEA R16, P3, R10, c[0x0][0x2a0], 0x2 ;  /* 0x0000a8000a10aa11 */ /* 0x008fc800078610ff */
[----:B------:R-:W-:Y:S01]  /*1ae0*/  @!P2 LEA.HI.X R17, R10, c[0x0][0x2a4], R9, 0x2, P3 ;  /* 0x0000a9000a11aa11 */ /* 0x000fe200018f1409 */
[----:B------:R-:W-:Y:S06]  /*1af0*/  BAR.SYNC.DEFER_BLOCKING 0x0 ;  /* 0x0000000000007b1d */ /* 0x000fec0000010000 */
[----:B------:R-:W2:Y:S01]  /*1b00*/  @!P2 LDG.E R192, [R16.64] ;  /* 0x0000000a10c0a981 */ /* 0x000ea2000c1e1900 */
        /* <DEDUP_REMOVED lines=12> */
[----:B------:R-:W-:Y:S01]  /*1bd0*/  UIADD3 UR22, UR9, -UR22, URZ ;  /* 0x8000001609167290 */ /* 0x000fe2000fffe03f */
[----:B------:R-:W-:Y:S01]  /*1be0*/  IMAD.WIDE R24, R199, 0x2, RZ ;  /* 0x00000002c7187825 */ /* 0x000fe200078e02ff */
[----:B------:R-:W-:Y:S01]  /*1bf0*/  ULDC.64 UR4, c[0x0][0x210] ;  /* 0x0000840000047ab9 */ /* 0x000fe20000000a00 */
[----:B------:R-:W-:Y:S01]  /*1c00*/  ISETP.GE.AND P3, PT, R200, c[0x0][0x1d4], PT ;  /* 0x00007500c8007a0c */ /* 0x000fe20003f66270 */
[----:B------:R-:W-:Y:S01]  /*1c10*/  UIMAD UR14, UR14, UR4, URZ ;  /* 0x000000040e0e72a4 */ /* 0x000fe2000f8e023f */
[C---:B----4-:R-:W-:Y:S01]  /*1c20*/  IMAD R20, R10.reuse, c[0x0][0x1e0], RZ ;  /* 0x000078000a147a24 */ /* 0x050fe200078e02ff */
[----:B------:R-:W-:Y:S01]  /*1c30*/  UIMAD.WIDE.U32 UR24, UR6, UR4, URZ ;  /* 0x00000004061872a5 */ /* 0x000fe2000f8e003f */
[----:B------:R-:W-:Y:S01]  /*1c40*/  IMAD R10, R10, c[0x0][0x208], RZ ;  /* 0x000082000a0a7a24 */ /* 0x000fe200078e02ff */
[----:B------:R-:W-:Y:S01]  /*1c50*/  UIMAD UR14, UR6, UR5, UR14 ;  /* 0x00000005060e72a4 */ /* 0x000fe2000f8e020e */
[C---:B------:R-:W-:Y:S01]  /*1c60*/  IMAD R20, R193.reuse, c[0x0][0x1e4], R20 ;  /* 0x00007900c1147a24 */ /* 0x040fe200078e0214 */
[----:B------:R-:W-:Y:S01]  /*1c70*/  ISETP.GE.AND P2, PT, R14, c[0x0][0x1d4], PT ;  /* 0x000075000e007a0c */ /* 0x000fe20003f46270 */
[----:B------:R-:W-:Y:S01]  /*1c80*/  IMAD R10, R193, c[0x0][0x20c], R10 ;  /* 0x00008300c10a7a24 */ /* 0x000fe200078e020a */
[----:B------:R-:W-:Y:S01]  /*1c90*/  UIADD3 UR14, UR25, UR14, URZ ;  /* 0x0000000e190e7290 */ /* 0x000fe2000fffe03f */
[----:B------:R-:W-:Y:S01]  /*1ca0*/  IMAD.IADD R21, R9, 0x1, R20 ;  /* 0x0000000109157824 */ /* 0x000fe200078e0214 */
[----:B------:R-:W-:Y:S01]  /*1cb0*/  UISETP.GE.AND UP0, UPT, UR13, 0x2, UPT ;  /* 0x000000020d00788c */ /* 0x000fe2000bf06270 */
[----:B------:R-:W-:Y:S01]  /*1cc0*/  IMAD.MOV.U32 R20, RZ, RZ, R8 ;  /* 0x000000ffff147224 */ /* 0x000fe200078e0008 */
[----:B------:R-:W-:-:S02]  /*1cd0*/  SHF.R.S32.HI R147, RZ, 0x1f, R200 ;  /* 0x0000001fff937819 */ /* 0x000fc400000114c8 */
[----:B------:R-:W-:Y:S02]  /*1ce0*/  SEL R201, RZ, 0x10, P6 ;  /* 0x00000010ffc97807 */ /* 0x000fe40003000000 */
[----:B------:R-:W-:Y:S02]  /*1cf0*/  IADD3 R191, R146, 0x100, RZ ;  /* 0x0000010092bf7810 */ /* 0x000fe40007ffe0ff */
[----:B------:R-:W-:Y:S02]  /*1d00*/  SHF.R.S32.HI R132, RZ, 0x1f, R199 ;  /* 0x0000001fff847819 */ /* 0x000fe400000114c7 */
[----:B------:R-:W-:Y:S02]  /*1d10*/  SHF.R.S32.HI R145, RZ, 0x1f, R198 ;  /* 0x0000001fff917819 */ /* 0x000fe400000114c6 */
[----:B--2---:R-:W-:Y:S01]  /*1d20*/  SHF.R.S32.HI R9, RZ, 0x1f, R192 ;  /* 0x0000001fff097819 */ /* 0x004fe200000114c0 */
[----:B------:R-:W-:-:S04]  /*1d30*/  IMAD.WIDE.U32 R16, R192, c[0x0][0x1f0], R20 ;  /* 0x00007c00c0107a25 */ /* 0x000fc800078e0014 */
[----:B-----5:R-:W-:Y:S01]  /*1d40*/  IMAD R19, R9, c[0x0][0x1f0], RZ ;  /* 0x00007c0009137a24 */ /* 0x020fe200078e02ff */
[----:B------:R-:W-:Y:S01]  /*1d50*/  IADD3 R16, P0, R16, UR20, RZ ;  /* 0x0000001410107c10 */ /* 0x000fe2000ff1e0ff */
[----:B------:R-:W-:-:S04]  /*1d60*/  IMAD.WIDE.U32 R20, R193, c[0x0][0x208], RZ ;  /* 0x00008200c1147a25 */ /* 0x000fc800078e00ff */
[----:B------:R-:W-:Y:S02]  /*1d70*/  IMAD R8, R192, c[0x0][0x1f4], R19 ;  /* 0x00007d00c0087a24 */ /* 0x000fe400078e0213 */
[----:B------:R-:W-:-:S03]  /*1d80*/  IMAD R9, R9, c[0x0][0x218], RZ ;  /* 0x0000860009097a24 */ /* 0x000fc600078e02ff */
[----:B------:R-:W-:Y:S01]  /*1d90*/  IADD3.X R19, R17, UR17, R8, P0, !PT ;  /* 0x0000001111137c10 */ /* 0x000fe200087fe408 */
[----:B------:R-:W-:Y:S01]  /*1da0*/  IMAD R9, R192, c[0x0][0x21c], R9 ;  /* 0x00008700c0097a24 */ /* 0x000fe200078e0209 */
[C---:B------:R-:W-:Y:S02]  /*1db0*/  LEA R17, P0, R16.reuse, c[0x0][0x1c8], 0x1 ;  /* 0x0000720010117a11 */ /* 0x040fe400078008ff */
[----:B------:R-:W-:Y:S01]  /*1dc0*/  IADD3 R8, -R11, UR22, RZ ;  /* 0x000000160b087c10 */ /* 0x000fe2000fffe1ff */
[----:B------:R-:W-:Y:S01]  /*1dd0*/  IMAD.IADD R11, R21, 0x1, R10 ;  /* 0x00000001150b7824 */ /* 0x000fe200078e020a */
[----:B------:R-:W-:Y:S01]  /*1de0*/  LEA.HI.X R16, R16, c[0x0][0x1cc], R19, 0x1, P0 ;  /* 0x0000730010107a11 */ /* 0x000fe200000f0c13 */
[----:B------:R-:W-:Y:S01]  /*1df0*/  SHFL.IDX PT, R18, R17, RZ, 0x181f ;  /* 0x00181fff11127589 */ /* 0x000fe200000e0000 */
[----:B------:R-:W-:Y:S01]  /*1e00*/  ISETP.GE.AND P0, PT, R8, 0x1, PT ;  /* 0x000000010800780c */ /* 0x000fe20003f06270 */
[----:B------:R-:W-:Y:S02]  /*1e10*/  IMAD.MOV.U32 R10, RZ, RZ, R20 ;  /* 0x000000ffff0a7224 */ /* 0x000fe400078e0014 */
[----:B------:R-:W1:Y:S02]  /*1e20*/  SHFL.IDX PT, R19, R16, RZ, 0x181f ;  /* 0x00181fff10137589 */ /* 0x000e6400000e0000 */
[----:B------:R-:W-:-:S02]  /*1e30*/  IMAD.WIDE.U32 R10, R192, c[0x0][0x218], R10 ;  /* 0x00008600c00a7a25 */ /* 0x000fc400078e000a */
[----:B------:R-:W-:Y:S04]  /*1e40*/  SHFL.IDX PT, R28, R17, 0x1, 0x181f ;  /* 0x00381f00111c7f89 */ /* 0x000fe800000e0000 */
[----:B------:R2:W3:Y:S02]  /*1e50*/  SHFL.IDX PT, R29, R16, 0x1, 0x181f ;  /* 0x00381f00101d7f89 */ /* 0x0004e400000e0000 */
[----:B-1----:R-:W-:-:S04]  /*1e60*/  @P0 IMAD.WIDE R22, R200, 0x2, R18 ;  /* 0x00000002c8160825 */ /* 0x002fc800078e0212 */
[--C-:B------:R-:W-:Y:S01]  /*1e70*/  @P0 IMAD.WIDE R20, R199, 0x2, R18.reuse ;  /* 0x00000002c7140825 */ /* 0x100fe200078e0212 */
[----:B------:R1:W-:Y:S03]  /*1e80*/  @P0 LDGSTS.E.BYPASS.LTC128B.128 [R146+0xc100], [R22.64], !P5 ;  /* 0x0c10000016920fae */ /* 0x0003e6000e901d4a */
[----:B------:R-:W-:Y:S01]  /*1e90*/  @P0 IMAD.WIDE R18, R198, 0x2, R18 ;  /* 0x00000002c6120825 */ /* 0x000fe200078e0212 */
[----:B------:R4:W-:Y:S03]  /*1ea0*/  @P0 LDGSTS.E.BYPASS.LTC128B.128 [R146+0xe100], [R20.64], !P4 ;  /* 0x0e10000014920fae */ /* 0x0009e6000e101d4a */
[----:B--2---:R-:W-:Y:S01]  /*1eb0*/  IMAD.WIDE R16, R200, 0x2, RZ ;  /* 0x00000002c8107825 */ /* 0x004fe200078e02ff */
[----:B------:R2:W-:Y:S01]  /*1ec0*/  @P0 LDGSTS.E.BYPASS.LTC128B.128 [R146+0x10100], [R18.64], !P6 ;  /* 0x1010000012920fae */ /* 0x0005e2000f101d4a */
[----:B------:R-:W-:-:S04]  /*1ed0*/  IADD3 R10, P0, R10, UR24, RZ ;  /* 0x000000180a0a7c10 */ /* 0x000fc8000ff1e0ff */
[----:B------:R-:W-:Y:S02]  /*1ee0*/  IADD3.X R9, R11, UR14, R9, P0, !PT ;  /* 0x0000000e0b097c10 */ /* 0x000fe400087fe409 */
[----:B-1----:R-:W-:-:S04]  /*1ef0*/  LEA R23, P0, R10, c[0x0][0x1f8], 0x1 ;  /* 0x00007e000a177a11 */ /* 0x002fc800078008ff */
[----:B------:R-:W-:Y:S01]  /*1f00*/  LEA.HI.X R22, R10, c[0x0][0x1fc], R9, 0x1, P0 ;  /* 0x00007f000a167a11 */ /* 0x000fe200000f0c09 */
[----:B------:R-:W4:Y:S01]  /*1f10*/  SHFL.IDX PT, R11, R23, RZ, 0x181f ;  /* 0x00181fff170b7589 */ /* 0x000f2200000e0000 */
[----:B------:R-:W-:-:S03]  /*1f20*/  ISETP.GT.AND P0, PT, R8, 0x20, PT ;  /* 0x000000200800780c */ /* 0x000fc60003f04270 */
[----:B------:R-:W1:Y:S04]  /*1f30*/  SHFL.IDX PT, R12, R22, RZ, 0x181f ;  /* 0x00181fff160c7589 */ /* 0x000e6800000e0000 */
[----:B------:R-:W5:Y:S04]  /*1f40*/  SHFL.IDX PT, R9, R23, 0x1, 0x181f ;  /* 0x00381f0017097f89 */ /* 0x000f6800000e0000 */
[----:B------:R5:W5:Y:S02]  /*1f50*/  SHFL.IDX PT, R10, R22, 0x1, 0x181f ;  /* 0x00381f00160a7f89 */ /* 0x000b6400000e0000 */
[----:B---3--:R-:W-:-:S04]  /*1f60*/  @P0 IMAD.WIDE R26, R200, 0x2, R28 ;  /* 0x00000002c81a0825 */ /* 0x008fc800078e021c */
[--C-:B------:R-:W-:Y:S01]  /*1f70*/  @P0 IMAD.WIDE R30, R199, 0x2, R28.reuse ;  /* 0x00000002c71e0825 */ /* 0x100fe200078e021c */
[----:B------:R3:W-:Y:S03]  /*1f80*/  @P0 LDGSTS.E.BYPASS.LTC128B.128 [R146+0xd100], [R26.64], !P5 ;  /* 0x0d1000001a920fae */ /* 0x0007e6000e901d4a */
[----:B------:R-:W-:Y:S01]  /*1f90*/  @P0 IMAD.WIDE R28, R198, 0x2, R28 ;  /* 0x00000002c61c0825 */ /* 0x000fe200078e021c */
[----:B------:R3:W-:Y:S04]  /*1fa0*/  @P0 LDGSTS.E.BYPASS.LTC128B.128 [R146+0xf100], [R30.64], !P4 ;  /* 0x0f1000001e920fae */ /* 0x0007e8000e101d4a */
[----:B------:R3:W-:Y:S01]  /*1fb0*/  @P0 LDGSTS.E.BYPASS.LTC128B.128 [R146+0x11100], [R28.64], !P6 ;  /* 0x111000001c920fae */ /* 0x0007e2000f101d4a */
[----:B----4-:R-:W-:-:S03]  /*1fc0*/  IADD3 R20, P0, R11, R16, RZ ;  /* 0x000000100b147210 */ /* 0x010fc60007f1e0ff */
[----:B------:R-:W0:Y:S02]  /*1fd0*/  LDGDEPBAR ;  /* 0x00000000000079af */ /* 0x000e240000000000 */
[----:B-1----:R-:W-:Y:S01]  /*1fe0*/  IMAD.X R21, R12, 0x1, R17, P0 ;  /* 0x000000010c157824 */ /* 0x002fe200000e0611 */
[----:B--2---:R-:W-:Y:S01]  /*1ff0*/  IADD3 R18, P0, R11, R24, RZ ;  /* 0x000000180b127210 */ /* 0x004fe20007f1e0ff */
[----:B-----5:R-:W-:-:S04]  /*2000*/  IMAD.WIDE R22, R198, 0x2, RZ ;  /* 0x00000002c6167825 */ /* 0x020fc800078e02ff */
[----:B------:R-:W-:Y:S01]  /*2010*/  IMAD.X R19, R12, 0x1, R25, P0 ;  /* 0x000000010c137824 */ /* 0x000fe200000e0619 */
[----:B------:R-:W-:-:S05]  /*2020*/  IADD3 R16, P0, R16, R9, RZ ;  /* 0x0000000910107210 */ /* 0x000fca0007f1e0ff */
[----:B------:R-:W-:Y:S01]  /*2030*/  IMAD.X R17, R17, 0x1, R10, P0 ;  /* 0x0000000111117824 */ /* 0x000fe200000e060a */
[----:B---3--:R-:W-:-:S05]  /*2040*/  IADD3 R26, P0, R11, R22, RZ ;  /* 0x000000160b1a7210 */ /* 0x008fca0007f1e0ff */
        /* <DEDUP_REMOVED lines=8> */
[C---:B------:R-:W-:Y:S02]  /*20d0*/  ISETP.LT.OR P0, PT, R8.reuse, 0x1, P2 ;  /* 0x000000010800780c */ /* 0x040fe40001701670 */
[----:B------:R-:W-:-:S11]  /*20e0*/  ISETP.LT.OR P2, PT, R8, 0x21, P2 ;  /* 0x000000210800780c */ /* 0x000fd60001741670 */
[----:B------:R1:W-:Y:S01]  /*20f0*/  LDGSTS.E.BYPASS.LTC128B.128 [R146+0x2100], [R18.64], !P0 ;  /* 0x0210000012927fae */ /* 0x0003e2000c101d4a */
[----:B------:R-:W-:-:S04]  /*2100*/  ISETP.GE.AND P0, PT, R13, c[0x0][0x1d4], PT ;  /* 0x000075000d007a0c */ /* 0x000fc80003f06270 */
[C---:B------:R-:W-:Y:S02]  /*2110*/  ISETP.LT.OR P1, PT, R8.reuse, 0x1, P0 ;  /* 0x000000010800780c */ /* 0x040fe40000721670 */
[----:B------:R-:W-:-:S11]  /*2120*/  ISETP.LT.OR P0, PT, R8, 0x21, P0 ;  /* 0x000000210800780c */ /* 0x000fd60000701670 */
[----:B------:R1:W-:Y:S01]  /*2130*/  LDGSTS.E.BYPASS.LTC128B.128 [R146+0x4100], [R26.64], !P1 ;  /* 0x041000001a927fae */ /* 0x0003e2000c901d4a */
[----:B------:R-:W-:-:S03]  /*2140*/  ISETP.NE.AND P1, PT, R15, RZ, PT ;  /* 0x000000ff0f00720c */ /* 0x000fc60003f25270 */
[----:B------:R1:W-:Y:S01]  /*2150*/  LDGSTS.E.BYPASS.LTC128B.128 [R146+0x1100], [R16.64], !P3 ;  /* 0x0110000010927fae */ /* 0x0003e2000d901d4a */
[----:B------:R-:W-:-:S03]  /*2160*/  ISETP.GT.AND P3, PT, R195, 0x3f, PT ;  /* 0x0000003fc300780c */ /* 0x000fc60003f64270 */
[----:B------:R1:W-:Y:S04]  /*2170*/  LDGSTS.E.BYPASS.LTC128B.128 [R146+0x3100], [R24.64], !P2 ;  /* 0x0310000018927fae */ /* 0x0003e8000d101d4a */
[----:B------:R1:W-:Y:S01]  /*2180*/  LDGSTS.E.BYPASS.LTC128B.128 [R146+0x5100], [R22.64], !P0 ;  /* 0x0510000016927fae */ /* 0x0003e2000c101d4a */
[----:B------:R-:W-:-:S03]  /*2190*/  PLOP3.LUT P0, PT, PT, PT, UP0, 0x40, 0x0 ;  /* 0x000000000000781c */ /* 0x000fc60003f0e808 */
[----:B------:R-:W0:Y:S10]  /*21a0*/  LDGDEPBAR ;  /* 0x00000000000079af */ /* 0x000e340000000000 */
        /* <DEDUP_REMOVED lines=17> */
[----:B-1----:R-:W-:Y:S01]  /*22c0*/  IADD3 R19, -R201, 0x10, RZ ;  /* 0x00000010c9137810 */ /* 0x002fe20007ffe1ff */
        /* <DEDUP_REMOVED lines=9> */
[----:B------:R-:W-:Y:S02]  /*2360*/  SEL R13, RZ, 0x10, P5 ;  /* 0x00000010ff0d7807 */ /* 0x000fe40002800000 */
[----:B------:R-:W-:Y:S01]  /*2370*/  SHF.L.U64.HI R12, R199, 0x1, R132 ;  /* 0x00000001c70c7819 */ /* 0x000fe20000010284 */
[----:B------:R-:W-:Y:S01]  /*2380*/  IMAD R9, R9, c[0x0][0x1f0], RZ ;  /* 0x00007c0009097a24 */ /* 0x000fe200078e02ff */
[----:B------:R-:W-:Y:S02]  /*2390*/  IADD3 R16, P0, R10, UR20, RZ ;  /* 0x000000140a107c10 */ /* 0x000fe4000ff1e0ff */
[----:B------:R-:W-:Y:S01]  /*23a0*/  IADD3 R25, -R13, 0x10, RZ ;  /* 0x000000100d197810 */ /* 0x000fe20007ffe1ff */
[----:B------:R-:W-:Y:S01]  /*23b0*/  IMAD R8, R192, c[0x0][0x1f4], R9 ;  /* 0x00007d00c0087a24 */ /* 0x000fe200078e0209 */
[----:B------:R-:W-:Y:S02]  /*23c0*/  SEL R10, RZ, 0x10, P4 ;  /* 0x00000010ff0a7807 */ /* 0x000fe40002000000 */
[----:B------:R-:W-:-:S02]  /*23d0*/  LOP3.LUT R25, R25, 0xf, RZ, 0xc0, !PT ;  /* 0x0000000f19197812 */ /* 0x000fc400078ec0ff */
[----:B------:R-:W-:Y:S01]  /*23e0*/  IADD3.X R11, R11, UR17, R8, P0, !PT ;  /* 0x000000110b0b7c10 */ /* 0x000fe200087fe408 */
[----:B------:R-:W-:Y:S01]  /*23f0*/  IMAD.SHL.U32 R8, R198, 0x2, RZ ;  /* 0x00000002c6087824 */ /* 0x000fe200078e00ff */
[----:B------:R-:W-:Y:S02]  /*2400*/  LEA R17, P0, R16, c[0x0][0x1c8], 0x1 ;  /* 0x0000720010117a11 */ /* 0x000fe400078008ff */
[----:B------:R-:W-:Y:S02]  /*2410*/  IADD3 R22, -R10, 0x10, RZ ;  /* 0x000000100a167810 */ /* 0x000fe40007ffe1ff */
[----:B------:R-:W-:Y:S01]  /*2420*/  LEA.HI.X R16, R16, c[0x0][0x1cc], R11, 0x1, P0 ;  /* 0x0000730010107a11 */ /* 0x000fe200000f0c0b */
[----:B------:R-:W1:Y:S01]  /*2430*/  SHFL.IDX PT, R18, R17, 0x1, 0x181f ;  /* 0x00381f0011127f89 */ /* 0x000e6200000e0000 */
[----:B------:R-:W-:Y:S01]  /*2440*/  IMAD.SHL.U32 R11, R199, 0x2, RZ ;  /* 0x00000002c70b7824 */ /* 0x000fe200078e00ff */
[----:B------:R-:W-:Y:S02]  /*2450*/  LOP3.LUT R22, R22, 0xf, RZ, 0xc0, !PT ;  /* 0x0000000f16167812 */ /* 0x000fe400078ec0ff */
[----:B------:R-:W2:Y:S01]  /*2460*/  SHFL.IDX PT, R20, R16, 0x1, 0x181f ;  /* 0x00381f0010147f89 */ /* 0x000ea200000e0000 */
[----:B------:R-:W-:-:S03]  /*2470*/  SHF.L.U64.HI R9, R198, 0x1, R145 ;  /* 0x00000001c6097819 */ /* 0x000fc60000010291 */
        /* <DEDUP_REMOVED lines=23> */
.L_x_1348:
[----:B------:R-:W0:Y:S01]  /*25f0*/  LDGDEPBAR ;  /* 0x00000000000079af */ /* 0x000e220000000000 */
[----:B------:R-:W-:Y:S01]  /*2600*/  LOP3.LUT P0, RZ, R144, 0x2, RZ, 0xc0, !PT ;  /* 0x0000000290ff7812 */ /* 0x000fe2000780c0ff */
[----:B------:R-:W-:Y:S01]  /*2610*/  IMAD.SHL.U32 R185, R185, 0x2, RZ ;  /* 0x00000002b9b97824 */ /* 0x000fe200078e00ff */
[----:B------:R-:W-:Y:S01]  /*2620*/  MOV R182, 0x20 ;  /* 0x0000002000b67802 */ /* 0x000fe20000000f00 */
[----:B------:R-:W-:Y:S01]  /*2630*/  IMAD.SHL.U32 R184, R184, 0x2, RZ ;  /* 0x00000002b8b87824 */ /* 0x000fe200078e00ff */
[C---:B------:R-:W-:Y:S01]  /*2640*/  LEA R187, R0.reuse, 0x18100, 0x1 ;  /* 0x0001810000bb7811 */ /* 0x040fe200078e08ff */
[----:B------:R-:W-:Y:S01]  /*2650*/  IMAD.SHL.U32 R40, R0, 0x2, RZ ;  /* 0x0000000200287824 */ /* 0x000fe200078e00ff */
[----:B------:R-:W-:Y:S02]  /*2660*/  SEL R182, R182, 0xffffffe0, !P0 ;  /* 0xffffffe0b6b67807 */ /* 0x000fe40004000000 */
[----:B------:R-:W-:Y:S01]  /*2670*/  PLOP3.LUT P0, PT, PT, PT, UP0, 0x40, 0x0 ;  /* 0x000000000000781c */ /* 0x000fe20003f0e808 */
[----:B------:R-:W-:Y:S01]  /*2680*/  IMAD.IADD R183, R187, 0x1, R184 ;  /* 0x00000001bbb77824 */ /* 0x000fe200078e02b8 */
[----:B------:R-:W-:-:S02]  /*2690*/  IADD3 R84, R185, R182, RZ ;  /* 0x000000b6b9547210 */ /* 0x000fc40007ffe0ff */
[----:B------:R-:W-:Y:S01]  /*26a0*/  IADD3 R186, R185, 0xc100, RZ ;  /* 0x0000c100b9ba7810 */ /* 0x000fe20007ffe0ff */
[----:B------:R-:W-:-:S04]  /*26b0*/  DEPBAR.LE SB0, 0x3 ;  /* 0x000080c00000791a */ /* 0x000fc80000000000 */
[----:B------:R-:W-:-:S04]  /*26c0*/  DEPBAR.LE SB0, 0x2 ;  /* 0x000080800000791a */ /* 0x000fc80000000000 */
[----:B------:R-:W-:Y:S06]  /*26d0*/  BAR.SYNC.DEFER_BLOCKING 0x0 ;  /* 0x0000000000007b1d */ /* 0x000fec0000010000 */
[----:B------:R-:W2:Y:S04]  /*26e0*/  LDSM.16.M88.4 R40, [R40+0x18100] ;  /* 0x018100002828783b */ /* 0x000ea80000000200 */
[----:B-1----:R1:W3:Y:S04]  /*26f0*/  LDSM.16.M88.4 R16, [R185+0xc100] ;  /* 0x00c10000b910783b */ /* 0x0022e80000000200 */
[----:B------:R1:W4:Y:S04]  /*2700*/  LDSM.16.M88.4 R60, [R185+0xc900] ;  /* 0x00c90000b93c783b */ /* 0x0003280000000200 */
[----:B------:R1:W1:Y:S04]  /*2710*/  LDSM.16.M88.4 R52, [R185+0xd100] ;  /* 0x00d10000b934783b */ /* 0x0002680000000200 */
[----:B------:R1:W1:Y:S04]  /*2720*/  LDSM.16.M88.4 R24, [R185+0xd900] ;  /* 0x00d90000b918783b */ /* 0x0002680000000200 */
[----:B------:R1:W1:Y:S04]  /*2730*/  LDSM.16.M88.4 R44, [R183] ;  /* 0x00000000b72c783b */ /* 0x0002680000000200 */
[----:B------:R1:W1:Y:S04]  /*2740*/  LDSM.16.M88.4 R8, [R84+0xc100] ;  /* 0x00c100005408783b */ /* 0x0002680000000200 */
[----:B------:R1:W1:Y:S04]  /*2750*/  LDSM.16.M88.4 R76, [R84+0xc900] ;  /* 0x00c90000544c783b */ /* 0x0002680000000200 */
[----:B------:R1:W1:Y:S04]  /*2760*/  LDSM.16.M88.4 R72, [R84+0xd100] ;  /* 0x00d100005448783b */ /* 0x0002680000000200 */
[----:B------:R1:W1:Y:S01]  /*2770*/  LDSM.16.M88.4 R68, [R84+0xd900] ;  /* 0x00d900005444783b */ /* 0x0002620000000200 */
[----:B------:R-:W-:Y:S05]  /*2780*/  @P0 BRA `(.L_x_1349) ;  /* 0x0000034000000947 */ /* 0x000fea0003800000 */
        /* <DEDUP_REMOVED lines=10> */
[----:B------:R-:W-:Y:S01]  /*2830*/  IMAD.SHL.U32 R21, R200, 0x2, RZ ;  /* 0x00000002c8157824 */ /* 0x000fe200078e00ff */
[----:B------:R-:W-:Y:S01]  /*2840*/  LOP3.LUT R34, R34, 0xf, RZ, 0xc0, !PT ;  /* 0x0000000f22227812 */ /* 0x000fe200078ec0ff */
[----:B------:R-:W-:Y:S01]  /*2850*/  IMAD.IADD R13, R13, 0x1, R0 ;  /* 0x000000010d0d7824 */ /* 0x000fe200078e0200 */
[----:B------:R-:W-:Y:S01]  /*2860*/  LOP3.LUT R29, R29, 0xf, RZ, 0xc0, !PT ;  /* 0x0000000f1d1d7812 */ /* 0x000fe200078ec0ff */
[C---:B------:R-:W-:Y:S01]  /*2870*/  IMAD R0, R192.reuse, c[0x0][0x21c], R15 ;  /* 0x00008700c0007a24 */ /* 0x040fe200078e020f */
[----:B------:R-:W-:Y:S01]  /*2880*/  SHF.L.U64.HI R15, R199, 0x1, R132 ;  /* 0x00000001c70f7819 */ /* 0x000fe20000010284 */
[----:B------:R-:W-:-:S04]  /*2890*/  IMAD.WIDE.U32 R12, R192, c[0x0][0x218], R12 ;  /* 0x00008600c00c7a25 */ /* 0x000fc800078e000c */
[----:B------:R-:W-:Y:S01]  /*28a0*/  IMAD.SHL.U32 R14, R199, 0x2, RZ ;  /* 0x00000002c70e7824 */ /* 0x000fe200078e00ff */
[----:B------:R-:W-:Y:S02]  /*28b0*/  IADD3 R23, P0, R12, UR24, RZ ;  /* 0x000000180c177c10 */ /* 0x000fe4000ff1e0ff */
[C---:B------:R-:W-:Y:S02]  /*28c0*/  SHF.L.U64.HI R12, R198.reuse, 0x1, R145 ;  /* 0x00000001c60c7819 */ /* 0x040fe40000010291 */
[----:B------:R-:W-:Y:S02]  /*28d0*/  IADD3.X R0, R13, UR14, R0, P0, !PT ;  /* 0x0000000e0d007c10 */ /* 0x000fe400087fe400 */
[C---:B------:R-:W-:Y:S02]  /*28e0*/  LEA R28, P0, R23.reuse, c[0x0][0x1f8], 0x1 ;  /* 0x00007e00171c7a11 */ /* 0x040fe400078008ff */
[----:B------:R-:W-:Y:S02]  /*28f0*/  SEL R13, RZ, 0x10, P4 ;  /* 0x00000010ff0d7807 */ /* 0x000fe40002000000 */
[----:B------:R-:W-:Y:S01]  /*2900*/  LEA.HI.X R23, R23, c[0x0][0x1fc], R0, 0x1, P0 ;  /* 0x00007f0017177a11 */ /* 0x000fe200000f0c00 */
[----:B------:R-:W5:Y:S01]  /*2910*/  SHFL.IDX PT, R30, R28, 0x1, 0x181f ;  /* 0x00381f001c1e7f89 */ /* 0x000f6200000e0000 */
[----:B------:R-:W-:Y:S01]  /*2920*/  IADD3 R33, -R13, 0x10, RZ ;  /* 0x000000100d217810 */ /* 0x000fe20007ffe1ff */
[----:B------:R-:W-:-:S02]  /*2930*/  IMAD.SHL.U32 R0, R198, 0x2, RZ ;  /* 0x00000002c6007824 */ /* 0x000fc400078e00ff */
[----:B------:R-:W4:Y:S01]  /*2940*/  SHFL.IDX PT, R31, R23, 0x1, 0x181f ;  /* 0x00381f00171f7f89 */ /* 0x000f2200000e0000 */
[----:B------:R-:W-:-:S03]  /*2950*/  LOP3.LUT R33, R33, 0xf, RZ, 0xc0, !PT ;  /* 0x0000000f21217812 */ /* 0x000fc600078ec0ff */
        /* <DEDUP_REMOVED lines=23> */
.L_x_1349:
[----:B------:R-:W-:Y:S01]  /*2ad0*/  IMAD.MOV.U32 R0, RZ, RZ, 0x40 ;  /* 0x00000040ff007424 */ /* 0x000fe200078e00ff */
[C---:B--23--:R-:W-:Y:S01]  /*2ae0*/  HMMA.16816.F32 R20, R40.reuse, R16, RZ ;  /* 0x000000102814723c */ /* 0x04cfe200000018ff */
[C---:B------:R-:W-:Y:S01]  /*2af0*/  IMAD R181, R4.reuse, 0x2, R187 ;  /* 0x0000000204b57824 */ /* 0x040fe200078e02bb */
[----:B------:R-:W-:Y:S01]  /*2b00*/  LEA.HI R7, R7, R2, RZ, 0x2 ;  /* 0x0000000207077211 */ /* 0x000fe200078f10ff */
[----:B------:R-:W-:Y:S01]  /*2b10*/  IMAD R180, R4, 0x2, R183 ;  /* 0x0000000204b47824 */ /* 0x000fe200078e02b7 */
[----:B------:R-:W-:Y:S01]  /*2b20*/  SEL R133, R0, 0xffffffc0, !P1 ;  /* 0xffffffc000857807 */ /* 0x000fe20004800000 */
[----:B------:R-:W-:Y:S01]  /*2b30*/  UMOV UR4, 0xffffffc0 ;  /* 0xffffffc000047882 */ /* 0x000fe20000000000 */
[----:B----4-:R-:W-:Y:S01]  /*2b40*/  LDSM.16.M88.4 R12, [R181] ;  /* 0x00000000b50c783b */ /* 0x010fe20000000200 */
[----:B------:R-:W-:Y:S01]  /*2b50*/  LOP3.LUT R7, R7, 0xfffffffc, RZ, 0xc0, !PT ;  /* 0xfffffffc07077812 */ /* 0x000fe200078ec0ff */
[C---:B------:R-:W-:Y:S01]  /*2b60*/  HMMA.16816.F32 R16, R40.reuse, R18, RZ ;  /* 0x000000122810723c */ /* 0x040fe200000018ff */
[----:B------:R-:W-:Y:S01]  /*2b70*/  IMAD.IADD R85, R185, 0x1, R133 ;  /* 0x00000001b9557824 */ /* 0x000fe200078e0285 */
[----:B------:R-:W-:Y:S01]  /*2b80*/  LDSM.16.M88.4 R80, [R180] ;  /* 0x00000000b450783b */ /* 0x000fe20000000200 */
[----:B------:R-:W-:Y:S01]  /*2b90*/  IMAD.IADD R0, R133, 0x1, R84 ;  /* 0x0000000185007824 */ /* 0x000fe200078e0254 */
[----:B------:R-:W-:Y:S01]  /*2ba0*/  PLOP3.LUT P0, PT, PT, PT, UP1, 0x80, 0x0 ;  /* 0x000000000000781c */ /* 0x000fe20003f0f018 */
[----:B------:R-:W-:Y:S01]  /*2bb0*/  UIMAD UR4, UR13, UR4, 0x41 ;  /* 0x000000410d0474a4 */ /* 0x000fe2000f8e0204 */
[----:B------:R-:W2:Y:S01]  /*2bc0*/  LDSM.16.M88.4 R36, [R85+0xc100] ;  /* 0x00c100005524783b */ /* 0x000ea20000000200 */
[----:B------:R-:W-:Y:S01]  /*2bd0*/  IMAD.SHL.U32 R135, R3, 0x2, RZ ;  /* 0x0000000203877824 */ /* 0x000fe200078e00ff */
[----:B------:R-:W-:Y:S01]  /*2be0*/  HMMA.16816.F32 R64, R40, R60, RZ ;  /* 0x0000003c2840723c */ /* 0x000fe200000018ff */
[----:B------:R-:W-:Y:S01]  /*2bf0*/  UISETP.GE.AND UP0, UPT, UR13, 0x3, UPT ;  /* 0x000000030d00788c */ /* 0x000fe2000bf06270 */
[----:B------:R-:W-:Y:S01]  /*2c00*/  LDSM.16.M88.4 R32, [R85+0xc900] ;  /* 0x00c900005520783b */ /* 0x000fe20000000200 */
[----:B------:R-:W-:-:S02]  /*2c10*/  IMAD R134, R4, 0x2, R135 ;  /* 0x0000000204867824 */ /* 0x000fc400078e0287 */
[C---:B------:R-:W-:Y:S01]  /*2c20*/  IMAD.IADD R171, R184.reuse, 0x1, R135 ;  /* 0x00000001b8ab7824 */ /* 0x040fe200078e0287 */
[----:B------:R-:W-:Y:S01]  /*2c30*/  LDSM.16.M88.4 R28, [R85+0xd100] ;  /* 0x00d10000551c783b */ /* 0x000fe20000000200 */
[----:B------:R-:W-:Y:S01]  /*2c40*/  IMAD.IADD R163, R184, 0x1, R134 ;  /* 0x00000001b8a37824 */ /* 0x000fe200078e0286 */
[C---:B-1----:R-:W-:Y:S01]  /*2c50*/  HMMA.16816.F32 R56, R40.reuse, R52, RZ ;  /* 0x000000342838723c */ /* 0x042fe200000018ff */
[----:B------:R-:W-:Y:S01]  /*2c60*/  IMAD R4, R4, 0x2, R171 ;  /* 0x0000000204047824 */ /* 0x000fe200078e02ab */
[----:B------:R-:W0:Y:S06]  /*2c70*/  LDGDEPBAR ;  /* 0x00000000000079af */ /* 0x000e2c0000000000 */
[C---:B------:R-:W-:Y:S08]  /*2c80*/  HMMA.16816.F32 R60, R40.reuse, R62, RZ ;  /* 0x0000003e283c723c */ /* 0x040ff000000018ff */
[C---:B------:R-:W-:Y:S08]  /*2c90*/  HMMA.16816.F32 R52, R40.reuse, R54, RZ ;  /* 0x000000362834723c */ /* 0x040ff000000018ff */
[C---:B------:R-:W-:Y:S08]  /*2ca0*/  HMMA.16816.F32 R48, R40.reuse, R24, RZ ;  /* 0x000000182830723c */ /* 0x040ff000000018ff */
[----:B------:R-:W-:Y:S01]  /*2cb0*/  HMMA.16816.F32 R40, R40, R26, RZ ;  /* 0x0000001a2828723c */ /* 0x000fe200000018ff */
[----:B------:R-:W1:Y:S07]  /*2cc0*/  LDSM.16.M88.4 R24, [R85+0xd900] ;  /* 0x00d900005518783b */ /* 0x000e6e0000000200 */
[C---:B------:R-:W-:Y:S08]  /*2cd0*/  HMMA.16816.F32 R20, R44.reuse, R8, R20 ;  /* 0x000000082c14723c */ /* 0x040ff00000001814 */
[C---:B------:R-:W-:Y:S01]  /*2ce0*/  HMMA.16816.F32 R16, R44.reuse, R10, R16 ;  /* 0x0000000a2c10723c */ /* 0x040fe20000001810 */
[----:B------:R-:W3:Y:S07]  /*2cf0*/  LDSM.16.M88.4 R8, [R0+0xc100] ;  /* 0x00c100000008783b */ /* 0x000eee0000000200 */
        /* <DEDUP_REMOVED lines=8> */
[----:B------:R-:W4:Y:S04]  /*2d80*/  LDSM.16.M88.4 R68, [R0+0xd900] ;  /* 0x00d900000044783b */ /* 0x000f280000000200 */
[----:B------:R-:W-:Y:S03]  /*2d90*/  LDSM.16.M88.4 R40, [R187+0x4000] ;  /* 0x00400000bb28783b */ /* 0x000fe60000000200 */
[C---:B--2---:R-:W-:Y:S08]  /*2da0*/  HMMA.16816.F32 R20, R12.reuse, R36, R20 ;  /* 0x000000240c14723c */ /* 0x044ff00000001814 */
[C---:B------:R-:W-:Y:S01]  /*2db0*/  HMMA.16816.F32 R16, R12.reuse, R38, R16 ;  /* 0x000000260c10723c */ /* 0x040fe20000001810 */
[----:B------:R-:W2:Y:S07]  /*2dc0*/  LDSM.16.M88.4 R36, [R185+0xe100] ;  /* 0x00e10000b924783b */ /* 0x000eae0000000200 */
[C---:B-1----:R-:W-:Y:S08]  /*2dd0*/  HMMA.16816.F32 R48, R12.reuse, R24, R48 ;  /* 0x000000180c30723c */ /* 0x042ff00000001830 */
[C---:B------:R-:W-:Y:S01]  /*2de0*/  HMMA.16816.F32 R44, R12.reuse, R26, R44 ;  /* 0x0000001a0c2c723c */ /* 0x040fe2000000182c */
[----:B------:R-:W1:Y:S07]  /*2df0*/  LDSM.16.M88.4 R24, [R185+0xf900] ;  /* 0x00f90000b918783b */ /* 0x000e6e0000000200 */
[C---:B------:R-:W-:Y:S08]  /*2e00*/  HMMA.16816.F32 R64, R12.reuse, R32, R64 ;  /* 0x000000200c40723c */ /* 0x040ff00000001840 */
[C---:B------:R-:W-:Y:S01]  /*2e10*/  HMMA.16816.F32 R60, R12.reuse, R34, R60 ;  /* 0x000000220c3c723c */ /* 0x040fe2000000183c */
[----:B------:R-:W5:Y:S07]  /*2e20*/  LDSM.16.M88.4 R32, [R185+0xe900] ;  /* 0x00e90000b920783b */ /* 0x000f6e0000000200 */
[C---:B------:R-:W-:Y:S08]  /*2e30*/  HMMA.16816.F32 R56, R12.reuse, R28, R56 ;  /* 0x0000001c0c38723c */ /* 0x040ff00000001838 */
[----:B------:R-:W-:Y:S01]  /*2e40*/  HMMA.16816.F32 R52, R12, R30, R52 ;  /* 0x0000001e0c34723c */ /* 0x000fe20000001834 */
[----:B------:R-:W1:Y:S04]  /*2e50*/  LDSM.16.M88.4 R28, [R185+0xf100] ;  /* 0x00f10000b91c783b */ /* 0x000e680000000200 */
[----:B------:R-:W-:Y:S03]  /*2e60*/  LDSM.16.M88.4 R12, [R183+0x4000] ;  /* 0x00400000b70c783b */ /* 0x000fe60000000200 */
[C---:B---3--:R-:W-:Y:S08]  /*2e70*/  HMMA.16816.F32 R20, R80.reuse, R8, R20 ;  /* 0x000000085014723c */ /* 0x048ff00000001814 */
[C---:B------:R-:W-:Y:S01]  /*2e80*/  HMMA.16816.F32 R16, R80.reuse, R10, R16 ;  /* 0x0000000a5010723c */ /* 0x040fe20000001810 */
[----:B------:R-:W3:Y:S07]  /*2e90*/  LDSM.16.M88.4 R8, [R84+0xe100] ;  /* 0x00e100005408783b */ /* 0x000eee0000000200 */
[C---:B----4-:R-:W-:Y:S08]  /*2ea0*/  HMMA.16816.F32 R48, R80.reuse, R68, R48 ;  /* 0x000000445030723c */ /* 0x050ff00000001830 */
[C---:B------:R-:W-:Y:S01]  /*2eb0*/  HMMA.16816.F32 R44, R80.reuse, R70, R44 ;  /* 0x00000046502c723c */ /* 0x040fe2000000182c */
[----:B------:R-:W4:Y:S07]  /*2ec0*/  LDSM.16.M88.4 R68, [R84+0xe900] ;  /* 0x00e900005444783b */ /* 0x000f2e0000000200 */
[C---:B------:R-:W-:Y:S08]  /*2ed0*/  HMMA.16816.F32 R64, R80.reuse, R76, R64 ;  /* 0x0000004c5040723c */ /* 0x040ff00000001840 */
[C---:B------:R-:W-:Y:S08]  /*2ee0*/  HMMA.16816.F32 R60, R80.reuse, R78, R60 ;  /* 0x0000004e503c723c */ /* 0x040ff0000000183c */
[C---:B------:R-:W-:Y:S08]  /*2ef0*/  HMMA.16816.F32 R56, R80.reuse, R72, R56 ;  /* 0x000000485038723c */ /* 0x040ff00000001838 */
[----:B------:R-:W-:Y:S08]  /*2f00*/  HMMA.16816.F32 R52, R80, R74, R52 ;  /* 0x0000004a5034723c */ /* 0x000ff00000001834 */
[C---:B--2---:R-:W-:Y:S08]  /*2f10*/  HMMA.16816.F32 R20, R40.reuse, R36, R20 ;  /* 0x000000242814723c */ /* 0x044ff00000001814 */
[C---:B------:R-:W-:Y:S01]  /*2f20*/  HMMA.16816.F32 R16, R40.reuse, R38, R16 ;  /* 0x000000262810723c */ /* 0x040fe20000001810 */
[----:B------:R-:W2:Y:S07]  /*2f30*/  LDSM.16.M88.4 R36, [R84+0xf100] ;  /* 0x00f100005424783b */ /* 0x000eae0000000200 */
[C---:B-1----:R-:W-:Y:S08]  /*2f40*/  HMMA.16816.F32 R48, R40.reuse, R24, R48 ;  /* 0x000000182830723c */ /* 0x042ff00000001830 */
[C---:B------:R-:W-:Y:S01]  /*2f50*/  HMMA.16816.F32 R44, R40.reuse, R26, R44 ;  /* 0x0000001a282c723c */ /* 0x040fe2000000182c */
[----:B------:R-:W1:Y:S07]  /*2f60*/  LDSM.16.M88.4 R24, [R84+0xf900] ;  /* 0x00f900005418783b */ /* 0x000e6e0000000200 */
[C---:B-----5:R-:W-:Y:S08]  /*2f70*/  HMMA.16816.F32 R64, R40.reuse, R32, R64 ;  /* 0x000000202840723c */ /* 0x060ff00000001840 */
[C---:B------:R-:W-:Y:S01]  /*2f80*/  HMMA.16816.F32 R60, R40.reuse, R34, R60 ;  /* 0x00000022283c723c */ /* 0x040fe2000000183c */
[----:B------:R-:W-:Y:S07]  /*2f90*/  LDSM.16.M88.4 R32, [R181+0x4000] ;  /* 0x00400000b520783b */ /* 0x000fee0000000200 */
[C---:B------:R-:W-:Y:S08]  /*2fa0*/  HMMA.16816.F32 R56, R40.reuse, R28, R56 ;  /* 0x0000001c2838723c */ /* 0x040ff00000001838 */
[----:B------:R-:W-:Y:S01]  /*2fb0*/  HMMA.16816.F32 R52, R40, R30, R52 ;  /* 0x0000001e2834723c */ /* 0x000fe20000001834 */
[----:B------:R-:W-:Y:S04]  /*2fc0*/  LDSM.16.M88.4 R28, [R85+0xe100] ;  /* 0x00e10000551c783b */ /* 0x000fe80000000200 */
[----:B------:R-:W-:Y:S03]  /*2fd0*/  LDSM.16.M88.4 R40, [R85+0xf100] ;  /* 0x00f100005528783b */ /* 0x000fe60000000200 */
[C---:B---3--:R-:W-:Y:S08]  /*2fe0*/  HMMA.16816.F32 R20, R12.reuse, R8, R20 ;  /* 0x000000080c14723c */ /* 0x048ff00000001814 */
[C---:B------:R-:W-:Y:S01]  /*2ff0*/  HMMA.16816.F32 R16, R12.reuse, R10, R16 ;  /* 0x0000000a0c10723c */ /* 0x040fe20000001810 */
[----:B------:R-:W3:Y:S07]  /*3000*/  LDSM.16.M88.4 R8, [R85+0xe900] ;  /* 0x00e900005508783b */ /* 0x000eee0000000200 */
[C---:B----4-:R-:W-:Y:S08]  /*3010*/  HMMA.16816.F32 R64, R12.reuse, R68, R64 ;  /* 0x000000440c40723c */ /* 0x050ff00000001840 */
[C---:B------:R-:W-:Y:S01]  /*3020*/  HMMA.16816.F32 R60, R12.reuse, R70, R60 ;  /* 0x000000460c3c723c */ /* 0x040fe2000000183c */
[----:B------:R-:W4:Y:S07]  /*3030*/  LDSM.16.M88.4 R68, [R85+0xf900] ;  /* 0x00f900005544783b */ /* 0x000f2e0000000200 */
[C---:B--2---:R-:W-:Y:S08]  /*3040*/  HMMA.16816.F32 R56, R12.reuse, R36, R56 ;  /* 0x000000240c38723c */ /* 0x044ff00000001838 */
[C---:B------:R-:W-:Y:S01]  /*3050*/  HMMA.16816.F32 R72, R12.reuse, R38, R52 ;  /* 0x000000260c48723c */ /* 0x040fe20000001834 */
[----:B------:R-:W-:Y:S04]  /*3060*/  LDSM.16.M88.4 R52, [R180+0x4000] ;  /* 0x00400000b434783b */ /* 0x000fe80000000200 */
[----:B------:R-:W-:Y:S03]  /*3070*/  LDSM.16.M88.4 R36, [R0+0xe100] ;  /* 0x00e100000024783b */ /* 0x000fe60000000200 */
[C---:B-1----:R-:W-:Y:S08]  /*3080*/  HMMA.16816.F32 R48, R12.reuse, R24, R48 ;  /* 0x000000180c30723c */ /* 0x042ff00000001830 */
[----:B------:R-:W-:Y:S01]  /*3090*/  HMMA.16816.F32 R44, R12, R26, R44 ;  /* 0x0000001a0c2c723c */ /* 0x000fe2000000182c */
[----:B------:R-:W1:Y:S04]  /*30a0*/  LDSM.16.M88.4 R24, [R0+0xe900] ;  /* 0x00e900000018783b */ /* 0x000e680000000200 */
[----:B------:R-:W2:Y:S03]  /*30b0*/  LDSM.16.M88.4 R12, [R0+0xf100] ;  /* 0x00f10000000c783b */ /* 0x000ea60000000200 */
[C---:B---3--:R-:W-:Y:S08]  /*30c0*/  HMMA.16816.F32 R64, R32.reuse, R8, R64 ;  /* 0x000000082040723c */ /* 0x048ff00000001840 */
[C---:B------:R-:W-:Y:S01]  /*30d0*/  HMMA.16816.F32 R60, R32.reuse, R10, R60 ;  /* 0x0000000a203c723c */ /* 0x040fe2000000183c */
[----:B------:R-:W3:Y:S07]  /*30e0*/  LDSM.16.M88.4 R8, [R0+0xf900] ;  /* 0x00f900000008783b */ /* 0x000eee0000000200 */
[C---:B------:R-:W-:Y:S08]  /*30f0*/  HMMA.16816.F32 R20, R32.reuse, R28, R20 ;  /* 0x0000001c2014723c */ /* 0x040ff00000001814 */
[C---:B------:R-:W-:Y:S01]  /*3100*/  HMMA.16816.F32 R16, R32.reuse, R30, R16 ;  /* 0x0000001e2010723c */ /* 0x040fe20000001810 */
[----:B------:R-:W-:Y:S07]  /*3110*/  LDSM.16.M88.4 R28, [R185+0x10900] ;  /* 0x01090000b91c783b */ /* 0x000fee0000000200 */
[C---:B------:R-:W-:Y:S08]  /*3120*/  HMMA.16816.F32 R56, R32.reuse, R40, R56 ;  /* 0x000000282038723c */ /* 0x040ff00000001838 */
[C---:B------:R-:W-:Y:S01]  /*3130*/  HMMA.16816.F32 R72, R32.reuse, R42, R72 ;  /* 0x0000002a2048723c */ /* 0x040fe20000001848 */
[----:B------:R-:W5:Y:S07]  /*3140*/  LDSM.16.M88.4 R40, [R187+0x8000] ;  /* 0x00800000bb28783b */ /* 0x000f6e0000000200 */
[C---:B----4-:R-:W-:Y:S08]  /*3150*/  HMMA.16816.F32 R48, R32.reuse, R68, R48 ;  /* 0x000000442030723c */ /* 0x050ff00000001830 */
        /* <DEDUP_REMOVED lines=14> */
[----:B------:R-:W-:Y:S04]  /*3240*/  LDSM.16.M88.4 R8, [R84+0x11100] ;  /* 0x011100005408783b */ /* 0x000fe80000000200 */
[----:B------:R-:W-:Y:S03]  /*3250*/  LDSM.16.M88.4 R52, [R85+0x10100] ;  /* 0x010100005534783b */ /* 0x000fe60000000200 */
[C---:B-----5:R-:W-:Y:S08]  /*3260*/  HMMA.16816.F32 R64, R40.reuse, R28, R64 ;  /* 0x0000001c2840723c */ /* 0x060ff00000001840 */
[C---:B------:R-:W-:Y:S01]  /*3270*/  HMMA.16816.F32 R60, R40.reuse, R30, R60 ;  /* 0x0000001e283c723c */ /* 0x040fe2000000183c */
[----:B------:R-:W2:Y:S07]  /*3280*/  LDSM.16.M88.4 R28, [R84+0x10900] ;  /* 0x01090000541c783b */ /* 0x000eae0000000200 */
[C---:B----4-:R-:W-:Y:S08]  /*3290*/  HMMA.16816.F32 R56, R40.reuse, R68, R56 ;  /* 0x000000442838723c */ /* 0x050ff00000001838 */
[C---:B------:R-:W-:Y:S08]  /*32a0*/  HMMA.16816.F32 R72, R40.reuse, R70, R72 ;  /* 0x000000462848723c */ /* 0x040ff00000001848 */
[C---:B-1----:R-:W-:Y:S01]  /*32b0*/  HMMA.16816.F32 R68, R40.reuse, R24, R48 ;  /* 0x000000182844723c */ /* 0x042fe20000001830 */
[----:B------:R-:W-:Y:S07]  /*32c0*/  LDSM.16.M88.4 R48, [R181+0x8000] ;  /* 0x00800000b530783b */ /* 0x000fee0000000200 */
[C---:B------:R-:W-:Y:S01]  /*32d0*/  HMMA.16816.F32 R44, R40.reuse, R26, R44 ;  /* 0x0000001a282c723c */ /* 0x040fe2000000182c */
[----:B------:R-:W1:Y:S07]  /*32e0*/  LDSM.16.M88.4 R24, [R85+0x10900] ;  /* 0x010900005518783b */ /* 0x000e6e0000000200 */
[----:B------:R-:W-:Y:S08]  /*32f0*/  HMMA.16816.F32 R20, R40, R32, R20 ;  /* 0x000000202814723c */ /* 0x000ff00000001814 */
[----:B--2---:R-:W-:Y:S08]  /*3300*/  HMMA.16816.F32 R64, R36, R28, R64 ;  /* 0x0000001c2440723c */ /* 0x004ff00000001840 */
[----:B------:R-:W-:Y:S01]  /*3310*/  HMMA.16816.F32 R16, R40, R34, R16 ;  /* 0x000000222810723c */ /* 0x000fe20000001810 */
[----:B------:R-:W-:Y:S07]  /*3320*/  LDSM.16.M88.4 R32, [R84+0x11900] ;  /* 0x011900005420783b */ /* 0x000fee0000000200 */
[C---:B------:R-:W-:Y:S07]  /*3330*/  HMMA.16816.F32 R20, R36.reuse, R12, R20 ;  /* 0x0000000c2414723c */ /* 0x040fee0000001814 */
[----:B------:R-:W-:Y:S01]  /*3340*/  SHF.R.S32.HI R12, RZ, 0x1f, R5 ;  /* 0x0000001fff0c7819 */ /* 0x000fe20000011405 */
[----:B------:R-:W-:Y:S01]  /*3350*/  HMMA.16816.F32 R56, R36, R8, R56 ;  /* 0x000000082438723c */ /* 0x000fe20000001838 */
[----:B------:R-:W-:-:S02]  /*3360*/  LOP3.LUT R13, R6, 0xffffffe0, RZ, 0xc0, !PT ;  /* 0xffffffe0060d7812 */ /* 0x000fc400078ec0ff */
[----:B------:R-:W-:-:S03]  /*3370*/  LEA.HI R12, R12, R5, RZ, 0x3 ;  /* 0x000000050c0c7211 */ /* 0x000fc600078f18ff */
[----:B------:R-:W-:Y:S01]  /*3380*/  IMAD.IADD R6, R2, 0x1, -R13 ;  /* 0x0000000102067824 */ /* 0x000fe200078e0a0d */
[----:B------:R-:W-:Y:S01]  /*3390*/  LOP3.LUT R12, R12, 0xffffff8, RZ, 0xc0, !PT ;  /* 0x0ffffff80c0c7812 */ /* 0x000fe200078ec0ff */
[----:B------:R-:W-:Y:S01]  /*33a0*/  HMMA.16816.F32 R72, R36, R10, R72 ;  /* 0x0000000a2448723c */ /* 0x000fe20000001848 */
[----:B------:R-:W2:Y:S01]  /*33b0*/  LDSM.16.M88.4 R8, [R85+0x11100] ;  /* 0x011100005508783b */ /* 0x000ea20000000200 */
[----:B------:R-:W-:Y:S01]  /*33c0*/  IMAD.IADD R2, R2, 0x1, -R7 ;  /* 0x0000000102027824 */ /* 0x000fe200078e0a07 */
[----:B------:R-:W-:Y:S01]  /*33d0*/  SHF.R.S32.HI R13, RZ, 0x1f, R6 ;  /* 0x0000001fff0d7819 */ /* 0x000fe20000011406 */
[----:B------:R-:W-:Y:S01]  /*33e0*/  IMAD.IADD R7, R5, 0x1, -R12 ;  /* 0x0000000105077824 */ /* 0x000fe200078e0a0c */
[----:B------:R-:W-:Y:S02]  /*33f0*/  LDSM.16.M88.4 R84, [R85+0x11900] ;  /* 0x011900005554783b */ /* 0x000fe40000000200 */
[----:B------:R-:W-:Y:S01]  /*3400*/  LEA.HI R5, R13, R6, RZ, 0x2 ;  /* 0x000000060d057211 */ /* 0x000fe200078f10ff */
[----:B-1----:R-:W-:Y:S07]  /*3410*/  HMMA.16816.F32 R64, R48, R24, R64 ;  /* 0x000000183040723c */ /* 0x002fee0000001840 */
[----:B------:R-:W-:Y:S01]  /*3420*/  LEA.HI R25, R2, R2, RZ, 0x1 ;  /* 0x0000000202197211 */ /* 0x000fe200078f08ff */
[----:B------:R-:W-:Y:S01]  /*3430*/  HMMA.16816.F32 R16, R36, R14, R16 ;  /* 0x0000000e2410723c */ /* 0x000fe20000001810 */
[----:B------:R-:W-:Y:S01]  /*3440*/  LEA.HI.SX32 R24, R5, UR15, 0x1e ;  /* 0x0000000f05187c11 */ /* 0x000fe2000f8ff2ff */
[----:B------:R-:W-:Y:S01]  /*3450*/  LDSM.16.M88.4 R12, [R180+0x8000] ;  /* 0x00800000b40c783b */ /* 0x000fe20000000200 */
[----:B------:R-:W-:-:S02]  /*3460*/  LOP3.LUT R25, R25, 0x1ffffffe, RZ, 0xc0, !PT ;  /* 0x1ffffffe19197812 */ /* 0x000fc400078ec0ff */
[----:B------:R-:W-:Y:S01]  /*3470*/  LOP3.LUT R5, R5, 0x7ffffffc, RZ, 0xc0, !PT ;  /* 0x7ffffffc05057812 */ /* 0x000fe200078ec0ff */
[----:B------:R-:W-:Y:S02]  /*3480*/  IMAD R7, R7, 0x10, R24 ;  /* 0x0000001007077824 */ /* 0x000fe400078e0218 */
[----:B------:R-:W-:Y:S01]  /*3490*/  HMMA.16816.F32 R60, R36, R30, R60 ;  /* 0x0000001e243c723c */ /* 0x000fe2000000183c */
[----:B------:R-:W1:Y:S01]  /*34a0*/  LDSM.16.M88.4 R28, [R0+0x10100] ;  /* 0x01010000001c783b */ /* 0x000e620000000200 */
[----:B------:R-:W-:Y:S02]  /*34b0*/  IMAD.IADD R202, R2, 0x1, -R25 ;  /* 0x0000000102ca7824 */ /* 0x000fe400078e0a19 */
[----:B------:R-:W-:Y:S02]  /*34c0*/  IMAD.IADD R5, R6, 0x1, -R5 ;  /* 0x0000000106057824 */ /* 0x000fe400078e0a05 */
[----:B------:R-:W-:Y:S02]  /*34d0*/  IMAD R202, R202, 0x8, R7 ;  /* 0x00000008caca7824 */ /* 0x000fe400078e0207 */
[----:B------:R-:W-:Y:S01]  /*34e0*/  HMMA.16816.F32 R20, R48, R52, R20 ;  /* 0x000000343014723c */ /* 0x000fe20000001814 */
[----:B------:R-:W-:-:S02]  /*34f0*/  IMAD.U32 R6, RZ, RZ, UR4 ;  /* 0x00000004ff067e24 */ /* 0x000fc4000f8e00ff */
[----:B------:R-:W-:Y:S01]  /*3500*/  @P0 IMAD.HI.U32 R7, R202, c[0x0][0x2c8], RZ ;  /* 0x0000b200ca070a27 */ /* 0x000fe200078e00ff */
[----:B------:R-:W-:-:S03]  /*3510*/  PLOP3.LUT P0, PT, PT, PT, UP1, 0x80, 0x0 ;  /* 0x000000000000781c */ /* 0x000fc60003f0f018 */
[----:B------:R-:W-:Y:S01]  /*3520*/  IMAD.MOV.U32 R2, RZ, RZ, R202 ;  /* 0x000000ffff027224 */ /* 0x000fe200078e00ca */
[----:B------:R-:W-:Y:S01]  /*3530*/  HMMA.16816.F32 R16, R48, R54, R16 ;  /* 0x000000363010723c */ /* 0x000fe20000001810 */
[----:B------:R-:W-:-:S05]  /*3540*/  IMAD.SHL.U32 R203, R5, 0x2, RZ ;  /* 0x0000000205cb7824 */ /* 0x000fca00078e00ff */
[----:B------:R-:W-:Y:S02]  /*3550*/  IADD3 R6, -R203, UR9, R6 ;  /* 0x00000009cb067c10 */ /* 0x000fe4000fffe106 */
[----:B--2---:R-:W-:Y:S01]  /*3560*/  HMMA.16816.F32 R56, R48, R8, R56 ;  /* 0x000000083038723c */ /* 0x004fe20000001838 */
[----:B------:R-:W-:Y:S02]  /*3570*/  @P0 SHF.R.U32.HI R2, RZ, c[0x0][0x2cc], R7 ;  /* 0x0000b300ff020a19 */ /* 0x000fe40000011607 */
[----:B------:R-:W-:-:S03]  /*3580*/  IADD3 R6, R6, -UR12, RZ ;  /* 0x8000000c06067c10 */ /* 0x000fc6000fffe0ff */
[----:B------:R-:W2:Y:S02]  /*3590*/  SHFL.IDX PT, R7, R2, RZ, 0x1c1f ;  /* 0x001c1fff02077589 */ /* 0x000ea400000e0000 */
[C---:B------:R-:W-:Y:S02]  /*35a0*/  HMMA.16816.F32 R72, R48.reuse, R10, R72 ;  /* 0x0000000a3048723c */ /* 0x040fe40000001848 */
[----:B------:R-:W3:Y:S06]  /*35b0*/  LDSM.16.M88.4 R8, [R0+0x10900] ;  /* 0x010900000008783b */ /* 0x000eec0000000200 */
[----:B------:R-:W-:Y:S01]  /*35c0*/  HMMA.16816.F32 R60, R48, R26, R60 ;  /* 0x0000001a303c723c */ /* 0x000fe2000000183c */
[----:B------:R-:W4:Y:S07]  /*35d0*/  LDSM.16.M88.4 R24, [R0+0x11100] ;  /* 0x011100000018783b */ /* 0x000f2e0000000200 */
[----:B-1----:R-:W-:Y:S01]  /*35e0*/  HMMA.16816.F32 R20, R12, R28, R20 ;  /* 0x0000001c0c14723c */ /* 0x002fe20000001814 */
[----:B--2---:R-:W-:-:S07]  /*35f0*/  IMAD.IADD R7, R6, 0x1, R7 ;  /* 0x0000000106077824 */ /* 0x004fce00078e0207 */
[----:B------:R-:W-:Y:S01]  /*3600*/  HMMA.16816.F32 R16, R12, R30, R16 ;  /* 0x0000001e0c10723c */ /* 0x000fe20000001810 */
[----:B------:R1:W-:Y:S01]  /*3610*/  LDSM.16.M88.4 R28, [R0+0x11900] ;  /* 0x01190000001c783b */ /* 0x0003e20000000200 */
[----:B------:R-:W-:-:S04]  /*3620*/  DEPBAR.LE SB0, 0x2 ;  /* 0x000080800000791a */ /* 0x000fc80000000000 */
[----:B------:R-:W-:Y:S02]  /*3630*/  BAR.SYNC.DEFER_BLOCKING 0x0 ;  /* 0x0000000000007b1d */ /* 0x000fe40000010000 */
[C---:B------:R-:W-:Y:S07]  /*3640*/  HMMA.16816.F32 R44, R36.reuse, R34, R44 ;  /* 0x00000022242c723c */ /* 0x040fee000000182c */
[----:B------:R-:W-:Y:S01]  /*3650*/  IADD3 R34, -R203, UR22, RZ ;  /* 0x00000016cb227c10 */ /* 0x000fe2000fffe1ff */
[----:B------:R-:W-:Y:S07]  /*3660*/  HMMA.16816.F32 R68, R36, R32, R68 ;  /* 0x000000202444723c */ /* 0x000fee0000001844 */
[----:B------:R-:W-:Y:S01]  /*3670*/  IMNMX R32, R34, R7, PT ;  /* 0x0000000722207217 */ /* 0x000fe20003800200 */
[----:B---3--:R-:W-:Y:S01]  /*3680*/  HMMA.16816.F32 R64, R12, R8, R64 ;  /* 0x000000080c40723c */ /* 0x008fe20000001840 */
[----:B------:R-:W2:Y:S02]  /*3690*/  SHFL.IDX PT, R9, R2, 0x1, 0x1c1f ;  /* 0x003c1f0002097f89 */ /* 0x000ea400000e0000 */
[----:B------:R-:W-:-:S02]  /*36a0*/  ISETP.GT.AND P0, PT, R32, RZ, PT ;  /* 0x000000ff2000720c */ /* 0x000fc40003f04270 */
[----:B------:R-:W-:Y:S02]  /*36b0*/  LDSM.16.MT88.4 R40, [R135+0x2100] ;  /* 0x002100008728783b */ /* 0x000fe40000004200 */
[----:B------:R-:W-:Y:S01]  /*36c0*/  FSEL R33, R20, -INF , P0 ;  /* 0xff80000014217808 */ /* 0x000fe20000000000 */
[----:B------:R-:W-:Y:S01]  /*36d0*/  HMMA.16816.F32 R60, R12, R10, R60 ;  /* 0x0000000a0c3c723c */ /* 0x000fe2000000183c */
[C---:B------:R-:W-:Y:S01]  /*36e0*/  ISETP.GT.AND P0, PT, R32.reuse, 0x1, PT ;  /* 0x000000012000780c */ /* 0x040fe20003f04270 */
[----:B------:R-:W-:Y:S03]  /*36f0*/  LDSM.16.MT88.4 R124, [R135+0x100] ;  /* 0x00010000877c783b */ /* 0x000fe60000004200 */
[----:B------:R-:W-:Y:S01]  /*3700*/  FSEL R8, R21, -INF , P0 ;  /* 0xff80000015087808 */ /* 0x000fe20000000000 */
[----:B------:R-:W-:Y:S01]  /*3710*/  LDSM.16.MT88.4 R104, [R171+0x100] ;  /* 0x00010000ab68783b */ /* 0x000fe20000004200 */
[----:B------:R-:W-:Y:S01]  /*3720*/  ISETP.GT.AND P0, PT, R32, 0x8, PT ;  /* 0x000000082000780c */ /* 0x000fe20003f04270 */
[----:B------:R-:W-:Y:S01]  /*3730*/  HMMA.16816.F32 R68, R48, R84, R68 ;  /* 0x000000543044723c */ /* 0x000fe20000001844 */
[----:B-1----:R-:W-:Y:S01]  /*3740*/  FMNMX.FTZ R0, R33, R8, !PT ;  /* 0x0000000821007209 */ /* 0x002fe20007810000 */
[----:B------:R-:W-:Y:S01]  /*3750*/  LDSM.16.MT88.4 R112, [R134+0x100] ;  /* 0x000100008670783b */ /* 0x000fe20000004200 */
[----:B------:R-:W-:-:S02]  /*3760*/  FSEL R35, R16, -INF , P0 ;  /* 0xff80000010237808 */ /* 0x000fc40000000000 */
[----:B------:R-:W-:Y:S01]  /*3770*/  ISETP.GT.AND P0, PT, R32, 0x9, PT ;  /* 0x000000092000780c */ /* 0x000fe20003f04270 */
[----:B------:R-:W-:Y:S01]  /*3780*/  LDSM.16.MT88.4 R120, [R4+0x100] ;  /* 0x000100000478783b */ /* 0x000fe20000004200 */
[----:B------:R-:W-:Y:S01]  /*3790*/  FMNMX.FTZ R0, R35, R0, !PT ;  /* 0x0000000023007209 */ /* 0x000fe20007810000 */
[----:B----4-:R-:W-:Y:S01]  /*37a0*/  HMMA.16816.F32 R56, R12, R24, R56 ;  /* 0x000000180c38723c */ /* 0x010fe20000001838 */
[----:B--2---:R-:W-:Y:S01]  /*37b0*/  IMAD.IADD R9, R6, 0x1, R9 ;  /* 0x0000000106097824 */ /* 0x004fe200078e0209 */
[----:B------:R-:W-:Y:S04]  /*37c0*/  LDSM.16.MT88.4 R80, [R171+0x4100] ;  /* 0x00410000ab50783b */ /* 0x000fe80000004200 */
[----:B------:R-:W-:Y:S01]  /*37d0*/  IMNMX R34, R34, R9, PT ;  /* 0x0000000922227217 */ /* 0x000fe20003800200 */
[----:B------:R-:W-:Y:S01]  /*37e0*/  LDSM.16.MT88.4 R88, [R134+0x4100] ;  /* 0x004100008658783b */ /* 0x000fe20000004200 */
[----:B------:R-:W-:Y:S01]  /*37f0*/  FSEL R25, R17, -INF , P0 ;  /* 0xff80000011197808 */ /* 0x000fe20000000000 */
[----:B------:R-:W-:Y:S01]  /*3800*/  HMMA.16816.F32 R44, R48, R86, R44 ;  /* 0x00000056302c723c */ /* 0x000fe2000000182c */
[----:B------:R-:W-:Y:S01]  /*3810*/  ISETP.GT.AND P0, PT, R32, 0x10, PT ;  /* 0x000000102000780c */ /* 0x000fe20003f04270 */
[----:B------:R-:W-:Y:S01]  /*3820*/  LDSM.16.MT88.4 R48, [R171+0x2100] ;  /* 0x00210000ab30783b */ /* 0x000fe20000004200 */
[----:B------:R-:W-:-:S02]  /*3830*/  FMNMX.FTZ R0, R25, R0, !PT ;  /* 0x0000000019007209 */ /* 0x000fc40007810000 */
[----:B------:R-:W-:Y:S01]  /*3840*/  FSEL R17, R64, -INF , P0 ;  /* 0xff80000040117808 */ /* 0x000fe20000000000 */
[----:B------:R-:W-:Y:S01]  /*3850*/  LDSM.16.MT88.4 R136, [R171+0x900] ;  /* 0x00090000ab88783b */ /* 0x000fe20000004200 */
[C---:B------:R-:W-:Y:S01]  /*3860*/  ISETP.GT.AND P0, PT, R32.reuse, 0x11, PT ;  /* 0x000000112000780c */ /* 0x040fe20003f04270 */
[C---:B------:R-:W-:Y:S01]  /*3870*/  HMMA.16816.F32 R72, R12.reuse, R26, R72 ;  /* 0x0000001a0c48723c */ /* 0x040fe20000001848 */
[----:B------:R-:W-:Y:S02]  /*3880*/  FMNMX.FTZ R0, R17, R0, !PT ;  /* 0x0000000011007209 */ /* 0x000fe40007810000 */
[----:B------:R-:W-:Y:S02]  /*3890*/  FSEL R21, R65, -INF , P0 ;  /* 0xff80000041157808 */ /* 0x000fe40000000000 */
[----:B------:R-:W-:Y:S02]  /*38a0*/  ISETP.GT.AND P0, PT, R32, 0x18, PT ;  /* 0x000000182000780c */ /* 0x000fe40003f04270 */
[----:B------:R-:W-:Y:S01]  /*38b0*/  FMNMX.FTZ R0, R21, R0, !PT ;  /* 0x0000000015007209 */ /* 0x000fe20007810000 */
[----:B------:R-:W-:Y:S01]  /*38c0*/  HMMA.16816.F32 R68, R12, R28, R68 ;  /* 0x0000001c0c44723c */ /* 0x000fe20000001844 */
[----:B------:R-:W-:-:S02]  /*38d0*/  FSEL R5, R60, -INF , P0 ;  /* 0xff8000003c057808 */ /* 0x000fc40000000000 */
[C---:B------:R-:W-:Y:S02]  /*38e0*/  ISETP.GT.AND P0, PT, R32.reuse, 0x19, PT ;  /* 0x000000192000780c */ /* 0x040fe40003f04270 */
[----:B------:R-:W-:Y:S02]  /*38f0*/  FMNMX.FTZ R0, R5, R0, !PT ;  /* 0x0000000005007209 */ /* 0x000fe40007810000 */
[----:B------:R-:W-:Y:S01]  /*3900*/  FSEL R7, R61, -INF , P0 ;  /* 0xff8000003d077808 */ /* 0x000fe20000000000 */
[----:B------:R-:W-:Y:S01]  /*3910*/  HMMA.16816.F32 R44, R12, R30, R44 ;  /* 0x0000001e0c2c723c */ /* 0x000fe2000000182c */
[----:B------:R-:W-:Y:S02]  /*3920*/  ISETP.GT.AND P0, PT, R32, 0x20, PT ;  /* 0x000000202000780c */ /* 0x000fe40003f04270 */
[----:B------:R-:W-:Y:S02]  /*3930*/  FMNMX.FTZ R0, R7, R0, !PT ;  /* 0x0000000007007209 */ /* 0x000fe40007810000 */
[----:B------:R-:W-:-:S02]  /*3940*/  FSEL R167, R56, -INF , P0 ;  /* 0xff80000038a77808 */ /* 0x000fc40000000000 */
[C---:B------:R-:W-:Y:S02]  /*3950*/  ISETP.GT.AND P0, PT, R32.reuse, 0x21, PT ;  /* 0x000000212000780c */ /* 0x040fe40003f04270 */
[----:B------:R-:W-:Y:S02]  /*3960*/  FMNMX.FTZ R0, R167, R0, !PT ;  /* 0x00000000a7007209 */ /* 0x000fe40007810000 */
[----:B------:R-:W-:Y:S02]  /*3970*/  FSEL R213, R57, -INF , P0 ;  /* 0xff80000039d57808 */ /* 0x000fe40000000000 */
        /* <DEDUP_REMOVED lines=15> */
[----:B------:R-:W-:Y:S02]  /*3a70*/  ISETP.GT.AND P0, PT, R32, 0x39, PT ;  /* 0x000000392000780c */ /* 0x000fe40003f04270 */
[----:B------:R-:W-:Y:S02]  /*3a80*/  FMNMX.FTZ R0, R189, R0, !PT ;  /* 0x00000000bd007209 */ /* 0x000fe40007810000 */
[----:B------:R-:W-:Y:S02]  /*3a90*/  FSEL R179, R45, -INF , P0 ;  /* 0xff8000002db37808 */ /* 0x000fe40000000000 */
[----:B------:R-:W-:Y:S02]  /*3aa0*/  ISETP.GT.AND P0, PT, R34, RZ, PT ;  /* 0x000000ff2200720c */ /* 0x000fe40003f04270 */
[----:B------:R-:W-:Y:S02]  /*3ab0*/  FMNMX.FTZ R0, R179, R0, !PT ;  /* 0x00000000b3007209 */ /* 0x000fe40007810000 */
[----:B------:R-:W-:-:S02]  /*3ac0*/  FSEL R22, R22, -INF , P0 ;  /* 0xff80000016167808 */ /* 0x000fc40000000000 */
[C---:B------:R-:W-:Y:S01]  /*3ad0*/  ISETP.GT.AND P0, PT, R34.reuse, 0x1, PT ;  /* 0x000000012200780c */ /* 0x040fe20003f04270 */
[----:B------:R-:W1:Y:S03]  /*3ae0*/  SHFL.BFLY PT, R29, R0, 0x2, 0x1f ;  /* 0x0c401f00001d7f89 */ /* 0x000e6600000e0000 */
        /* <DEDUP_REMOVED lines=13> */
[----:B------:R-:W-:Y:S01]  /*3bc0*/  ISETP.GT.AND P0, PT, R34, 0x18, PT ;  /* 0x000000182200780c */ /* 0x000fe20003f04270 */
[----:B------:R-:W-:Y:S01]  /*3bd0*/  LDSM.16.MT88.4 R64, [R163+0x2100] ;  /* 0x00210000a340783b */ /* 0x000fe20000004200 */
        /* <DEDUP_REMOVED lines=43> */
[--C-:B------:R-:W-:Y:S02]  /*3e90*/  FFMA.FTZ R156, R35, c[0x0][0x2d0], -R140.reuse ;  /* 0x0000b400239c7a23 */ /* 0x100fe4000001088c */
[--C-:B------:R-:W-:Y:S01]  /*3ea0*/  FFMA.FTZ R153, R25, c[0x0][0x2d0], -R140.reuse ;  /* 0x0000b40019997a23 */ /* 0x100fe2000001088c */
[----:B------:R-:W-:Y:S01]  /*3eb0*/  MUFU.EX2 R159, R159 ;  /* 0x0000009f009f7308 */ /* 0x000fe20000000800 */
[--C-:B------:R-:W-:Y:S01]  /*3ec0*/  FFMA.FTZ R151, R5, c[0x0][0x2d0], -R140.reuse ;  /* 0x0000b40005977a23 */ /* 0x100fe2000001088c */
[----:B------:R-:W-:Y:S01]  /*3ed0*/  LDSM.16.MT88.4 R32, [R134+0x900] ;  /* 0x000900008620783b */ /* 0x000fe20000004200 */
[----:B------:R-:W-:-:S02]  /*3ee0*/  FFMA.FTZ R148, R7, c[0x0][0x2d0], -R140 ;  /* 0x0000b40007947a23 */ /* 0x000fc4000001088c */
[--C-:B------:R-:W-:Y:S01]  /*3ef0*/  FFMA.FTZ R157, R17, c[0x0][0x2d0], -R140.reuse ;  /* 0x0000b400119d7a23 */ /* 0x100fe2000001088c */
[----:B------:R-:W2:Y:S01]  /*3f00*/  LDSM.16.MT88.4 R4, [R4+0x4100] ;  /* 0x004100000404783b */ /* 0x000ea20000004200 */
[--C-:B------:R-:W-:Y:S01]  /*3f10*/  FFMA.FTZ R152, R21, c[0x0][0x2d0], -R140.reuse ;  /* 0x0000b40015987a23 */ /* 0x100fe2000001088c */
[----:B------:R-:W3:Y:S01]  /*3f20*/  MUFU.EX2 R158, R158 ;  /* 0x0000009e009e7308 */ /* 0x000ee20000000800 */
        /* <DEDUP_REMOVED lines=9> */
[--C-:B------:R-:W-:Y:S01]  /*3fc0*/  FFMA.FTZ R174, R205, c[0x0][0x2d0], -R140.reuse ;  /* 0x0000b400cdae7a23 */ /* 0x100fe2000001088c */
[----:B------:R-:W-:Y:S01]  /*3fd0*/  FSEL R168, R168, RZ, P0 ;  /* 0x000000ffa8a87208 */ /* 0x000fe20000000000 */
[--C-:B------:R-:W-:Y:S01]  /*3fe0*/  FFMA.FTZ R197, R197, c[0x0][0x2d0], -R140.reuse ;  /* 0x0000b400c5c57a23 */ /* 0x100fe2000001088c */
[----:B------:R-:W-:Y:S01]  /*3ff0*/  PLOP3.LUT P0, PT, PT, PT, UP0, 0x40, 0x0 ;  /* 0x000000000000781c */ /* 0x000fe20003f0e808 */
[----:B------:R-:W-:Y:S01]  /*4000*/  FFMA.FTZ R176, R189, c[0x0][0x2d0], -R140 ;  /* 0x0000b400bdb07a23 */ /* 0x000fe2000001088c */
[----:B------:R-:W1:Y:S01]  /*4010*/  MUFU.EX2 R153, R153 ;  /* 0x0000009900997308 */ /* 0x000e620000000800 */
[--C-:B------:R-:W-:Y:S01]  /*4020*/  FFMA.FTZ R161, R22, c[0x0][0x2d0], -R168.reuse ;  /* 0x0000b40016a17a23 */ /* 0x100fe200000108a8 */
[----:B---3--:R-:W-:Y:S01]  /*4030*/  F2FP.PACK_AB R96, R158, R159 ;  /* 0x0000009f9e60723e */ /* 0x008fe200000000ff */
[--C-:B------:R-:W-:Y:S02]  /*4040*/  FFMA.FTZ R160, R27, c[0x0][0x2d0], -R168.reuse ;  /* 0x0000b4001ba07a23 */ /* 0x100fe400000108a8 */
[--C-:B------:R-:W-:Y:S01]  /*4050*/  FFMA.FTZ R162, R23, c[0x0][0x2d0], -R168.reuse ;  /* 0x0000b40017a27a23 */ /* 0x100fe200000108a8 */
[----:B------:R-:W-:Y:S01]  /*4060*/  LDSM.16.MT88.4 R24, [R171+0x2900] ;  /* 0x00290000ab18783b */ /* 0x000fe20000004200 */
[--C-:B------:R-:W-:Y:S01]  /*4070*/  FFMA.FTZ R155, R19, c[0x0][0x2d0], -R168.reuse ;  /* 0x0000b400139b7a23 */ /* 0x100fe200000108a8 */
[----:B------:R-:W-:Y:S01]  /*4080*/  MUFU.EX2 R161, R161 ;  /* 0x000000a100a17308 */ /* 0x000fe20000000800 */
[--C-:B------:R-:W-:Y:S01]  /*4090*/  FFMA.FTZ R150, R11, c[0x0][0x2d0], -R168.reuse ;  /* 0x0000b4000b967a23 */ /* 0x100fe200000108a8 */
[----:B------:R-:W-:Y:S01]  /*40a0*/  LDSM.16.MT88.4 R16, [R134+0x2900] ;  /* 0x002900008610783b */ /* 0x000fe20000004200 */
[----:B------:R-:W-:-:S02]  /*40b0*/  FFMA.FTZ R3, R9, c[0x0][0x2d0], -R168 ;  /* 0x0000b40009037a23 */ /* 0x000fc400000108a8 */
[--C-:B------:R-:W-:Y:S01]  /*40c0*/  FFMA.FTZ R154, R15, c[0x0][0x2d0], -R168.reuse ;  /* 0x0000b4000f9a7a23 */ /* 0x100fe200000108a8 */
[----:B------:R-:W3:Y:S01]  /*40d0*/  LDSM.16.MT88.4 R8, [R135+0x2900] ;  /* 0x002900008708783b */ /* 0x000ee20000004200 */
[--C-:B------:R-:W-:Y:S01]  /*40e0*/  FFMA.FTZ R149, R13, c[0x0][0x2d0], -R168.reuse ;  /* 0x0000b4000d957a23 */ /* 0x100fe200000108a8 */
[----:B------:R-:W4:Y:S01]  /*40f0*/  MUFU.EX2 R160, R160 ;  /* 0x000000a000a07308 */ /* 0x000f220000000800 */
[----:B-1----:R-:W-:Y:S01]  /*4100*/  F2FP.PACK_AB R98, R153, R156 ;  /* 0x0000009c9962723e */ /* 0x002fe200000000ff */
[----:B------:R-:W1:Y:S01]  /*4110*/  LDSM.16.MT88.4 R20, [R135+0x900] ;  /* 0x000900008714783b */ /* 0x000e620000004200 */
[--C-:B------:R-:W-:Y:S02]  /*4120*/  FFMA.FTZ R170, R209, c[0x0][0x2d0], -R168.reuse ;  /* 0x0000b400d1aa7a23 */ /* 0x100fe400000108a8 */
[--C-:B------:R-:W-:Y:S01]  /*4130*/  FFMA.FTZ R173, R173, c[0x0][0x2d0], -R168.reuse ;  /* 0x0000b400adad7a23 */ /* 0x100fe200000108a8 */
[----:B------:R-:W5:Y:S01]  /*4140*/  LDSM.16.MT88.4 R12, [R163+0x2900] ;  /* 0x00290000a30c783b */ /* 0x000f620000004200 */
[--C-:B------:R-:W-:Y:S01]  /*4150*/  FFMA.FTZ R172, R207, c[0x0][0x2d0], -R168.reuse ;  /* 0x0000b400cfac7a23 */ /* 0x100fe200000108a8 */
[----:B------:R-:W-:Y:S01]  /*4160*/  MUFU.EX2 R162, R162 ;  /* 0x000000a200a27308 */ /* 0x000fe20000000800 */
[----:B------:R-:W-:-:S02]  /*4170*/  FFMA.FTZ R175, R175, c[0x0][0x2d0], -R168 ;  /* 0x0000b400afaf7a23 */ /* 0x000fc400000108a8 */
[----:B------:R-:W-:Y:S02]  /*4180*/  FFMA.FTZ R179, R179, c[0x0][0x2d0], -R140 ;  /* 0x0000b400b3b37a23 */ /* 0x000fe4000001088c */
[--C-:B------:R-:W-:Y:S02]  /*4190*/  FFMA.FTZ R177, R177, c[0x0][0x2d0], -R168.reuse ;  /* 0x0000b400b1b17a23 */ /* 0x100fe400000108a8 */
[--C-:B------:R-:W-:Y:S01]  /*41a0*/  FFMA.FTZ R178, R143, c[0x0][0x2d0], -R168.reuse ;  /* 0x0000b4008fb27a23 */ /* 0x100fe200000108a8 */
[----:B------:R-:W2:Y:S01]  /*41b0*/  MUFU.EX2 R155, R155 ;  /* 0x0000009b009b7308 */ /* 0x000ea20000000800 */
[----:B----4-:R-:W-:Y:S01]  /*41c0*/  F2FP.PACK_AB R97, R160, R161 ;  /* 0x000000a1a061723e */ /* 0x010fe200000000ff */
[--C-:B------:R-:W-:Y:S02]  /*41d0*/  FFMA.FTZ R188, R141, c[0x0][0x2d0], -R168.reuse ;  /* 0x0000b4008dbc7a23 */ /* 0x100fe400000108a8 */
[----:B------:R-:W-:Y:S01]  /*41e0*/  FFMA.FTZ R169, R169, c[0x0][0x2d0], -R168 ;  /* 0x0000b400a9a97a23 */ /* 0x000fe200000108a8 */
[----:B------:R-:W-:Y:S01]  /*41f0*/  LDSM.16.MT88.4 R140, [R171+0x3900] ;  /* 0x00390000ab8c783b */ /* 0x000fe20000004200 */
[----:B------:R-:W-:-:S02]  /*4200*/  FADD.FTZ R159, R159, R158 ;  /* 0x0000009e9f9f7221 */ /* 0x000fc40000010000 */
[----:B------:R-:W-:Y:S01]  /*4210*/  MUFU.EX2 R157, R157 ;  /* 0x0000009d009d7308 */ /* 0x000fe20000000800 */
[----:B------:R-:W-:Y:S02]  /*4220*/  FADD.FTZ R161, R161, R160 ;  /* 0x000000a0a1a17221 */ /* 0x000fe40000010000 */
[----:B------:R-:W-:-:S04]  /*4230*/  FADD.FTZ R156, R156, R159 ;  /* 0x0000009f9c9c7221 */ /* 0x000fc80000010000 */
[----:B------:R-:W-:Y:S01]  /*4240*/  FADD.FTZ R156, R153, R156 ;  /* 0x0000009c999c7221 */ /* 0x000fe20000010000 */
[----:B--2---:R-:W-:Y:S01]  /*4250*/  F2FP.PACK_AB R99, R155, R162 ;  /* 0x000000a29b63723e */ /* 0x004fe200000000ff */
        /* <DEDUP_REMOVED lines=208> */
[----:B------:R-:W-:Y:S02]  /*4f60*/  IMAD.IADD R7, R9, 0x1, R6 ;  /* 0x0000000109077824 */ /* 0x000fe400078e0206 */
[----:B------:R-:W-:Y:S01]  /*4f70*/  IMAD.MOV.U32 R6, RZ, RZ, R8 ;  /* 0x000000ffff067224 */ /* 0x000fe200078e0008 */
[----:B------:R-:W-:Y:S01]  /*4f80*/  SEL R8, RZ, 0x10, P5 ;  /* 0x00000010ff087807 */ /* 0x000fe20002800000 */
[----:B------:R-:W-:-:S03]  /*4f90*/  IMAD.SHL.U32 R9, R200, 0x2, RZ ;  /* 0x00000002c8097824 */ /* 0x000fc600078e00ff */
[----:B------:R-:W-:-:S04]  /*4fa0*/  IADD3 R18, -R8, 0x10, RZ ;  /* 0x0000001008127810 */ /* 0x000fc80007ffe1ff */
[----:B------:R-:W-:Y:S02]  /*4fb0*/  LOP3.LUT R18, R18, 0xf, RZ, 0xc0, !PT ;  /* 0x0000000f12127812 */ /* 0x000fe400078ec0ff */
[----:B--2---:R-:W-:Y:S01]  /*4fc0*/  SHF.R.S32.HI R11, RZ, 0x1f, R192 ;  /* 0x0000001fff0b7819 */ /* 0x004fe200000114c0 */
[----:B------:R-:W-:Y:S01]  /*4fd0*/  IMAD.WIDE.U32 R4, R192, c[0x0][0x1f0], R6 ;  /* 0x00007c00c0047a25 */ /* 0x000fe200078e0006 */
[----:B------:R-:W-:-:S03]  /*4fe0*/  SHF.L.U64.HI R7, R199, 0x1, R132 ;  /* 0x00000001c7077819 */ /* 0x000fc60000010284 */
[----:B------:R-:W-:Y:S01]  /*4ff0*/  IMAD R11, R11, c[0x0][0x1f0], RZ ;  /* 0x00007c000b0b7a24 */ /* 0x000fe200078e02ff */
[----:B------:R-:W-:Y:S01]  /*5000*/  IADD3 R4, P0, R4, UR20, RZ ;  /* 0x0000001404047c10 */ /* 0x000fe2000ff1e0ff */
[----:B------:R-:W-:Y:S02]  /*5010*/  IMAD.SHL.U32 R6, R199, 0x2, RZ ;  /* 0x00000002c7067824 */ /* 0x000fe400078e00ff */
[----:B------:R-:W-:-:S05]  /*5020*/  IMAD R11, R192, c[0x0][0x1f4], R11 ;  /* 0x00007d00c00b7a24 */ /* 0x000fca00078e020b */
[----:B------:R-:W-:Y:S02]  /*5030*/  IADD3.X R11, R5, UR17, R11, P0, !PT ;  /* 0x00000011050b7c10 */ /* 0x000fe400087fe40b */
[C---:B------:R-:W-:Y:S02]  /*5040*/  LEA R12, P0, R4.reuse, c[0x0][0x1c8], 0x1 ;  /* 0x00007200040c7a11 */ /* 0x040fe400078008ff */
        /* <DEDUP_REMOVED lines=30> */
.L_x_1350:
[----:B------:R-:W-:Y:S01]  /*5230*/  ULDC.64 UR4, c[0x0][0x2c8] ;  /* 0x0000b20000047ab9 */ /* 0x000fe20000000a00 */
[----:B------:R-:W0:Y:S01]  /*5240*/  LDGDEPBAR ;  /* 0x00000000000079af */ /* 0x000e220000000000 */
[----:B------:R-:W-:-:S04]  /*5250*/  UIMAD.WIDE.U32 UR22, UR15, UR4, URZ ;  /* 0x000000040f1672a5 */ /* 0x000fc8000f8e003f */
[----:B------:R-:W-:Y:S02]  /*5260*/  @UP1 USHF.R.U32.HI UR15, URZ, UR5, UR23 ;  /* 0x000000053f0f1299 */ /* 0x000fe40008011617 */
[----:B------:R-:W-:Y:S02]  /*5270*/  UIADD3 UR23, UR13, -0x2, URZ ;  /* 0xfffffffe0d177890 */ /* 0x000fe4000fffe03f */
[----:B------:R-:W-:Y:S02]  /*5280*/  UIADD3 UR15, UR15, UR9, -UR12 ;  /* 0x000000090f0f7290 */ /* 0x000fe4000fffe80c */
[----:B------:R-:W-:Y:S02]  /*5290*/  UMOV UR13, URZ ;  /* 0x0000003f000d7c82 */ /* 0x000fe40008000000 */
[----:B------:R-:W-:Y:S02]  /*52a0*/  USHF.R.S32.HI UR4, URZ, 0x1f, UR15 ;  /* 0x0000001f3f047899 */ /* 0x000fe4000801140f */
[----:B------:R-:W-:-:S02]  /*52b0*/  UMOV UR5, 0x1 ;  /* 0x0000000100057882 */ /* 0x000fc40000000000 */
[----:B------:R-:W-:-:S04]  /*52c0*/  ULEA.HI UR4, UR4, UR15, URZ, 0x6 ;  /* 0x0000000f04047291 */ /* 0x000fc8000f8f303f */
[----:B------:R-:W-:-:S04]  /*52d0*/  USHF.R.S32.HI UR22, URZ, 0x6, UR4 ;  /* 0x000000063f167899 */ /* 0x000fc80008011404 */
[----:B------:R-:W-:-:S04]  /*52e0*/  UISETP.LT.AND UP0, UPT, URZ, UR22, UPT ;  /* 0x000000163f00728c */ /* 0x000fc8000bf01270 */
[----:B------:R-:W-:-:S04]  /*52f0*/  USEL UR22, URZ, UR22, !UP0 ;  /* 0x000000163f167287 */ /* 0x000fc8000c000000 */
[----:B------:R-:W-:-:S06]  /*5300*/  UISETP.GE.AND UP0, UPT, UR23, UR22, UPT ;  /* 0x000000161700728c */ /* 0x000fcc000bf06270 */
[----:B------:R-:W-:-:S13]  /*5310*/  PLOP3.LUT P0, PT, PT, PT, UP0, 0x40, 0x0 ;  /* 0x000000000000781c */ /* 0x000fda0003f0e808 */
[----:B------:R-:W-:Y:S05]  /*5320*/  @P0 BRA `(.L_x_1351) ;  /* 0x0000323000000947 */ /* 0x000fea0003800000 */
        /* <DEDUP_REMOVED lines=15> */
.L_x_1354:
[----:B------:R-:W-:Y:S04]  /*5420*/  DEPBAR.LE SB0, 0x2 ;  /* 0x000080800000791a */ /* 0x000fe80000000000 */
[----:B------:R-:W-:Y:S01]  /*5430*/  BAR.SYNC.DEFER_BLOCKING 0x0 ;  /* 0x0000000000007b1d */ /* 0x000fe20000010000 */
[----:B------:R-:W-:Y:S01]  /*5440*/  MOV R2, UR5 ;  /* 0x0000000500027c02 */ /* 0x000fe20008000f00 */
[----:B------:R-:W-:Y:S04]  /*5450*/  UISETP.GE.AND UP0, UPT, UR23, 0x1, UPT ;  /* 0x000000011700788c */ /* 0x000fe8000bf06270 */
[C---:B------:R-:W-:Y:S02]  /*5460*/  IMAD R189, R2.reuse, 0x6000, R186 ;  /* 0x0000600002bd7824 */ /* 0x040fe400078e02ba */
[----:B------:R-:W-:Y:S01]  /*5470*/  IMAD R0, R2, 0x6000, R185 ;  /* 0x0000600002007824 */ /* 0x000fe200078e02b9 */
[----:B------:R-:W-:Y:S02]  /*5480*/  PLOP3.LUT P0, PT, PT, PT, UP0, 0x80, 0x0 ;  /* 0x000000000000781c */ /* 0x000fe40003f0f008 */
[----:B------:R-:W-:Y:S02]  /*5490*/  IADD3 R2, R182, R189, RZ ;  /* 0x000000bdb6027210 */ /* 0x000fe40007ffe0ff */
[----:B------:R2:W3:Y:S04]  /*54a0*/  LDSM.16.M88.4 R140, [R0+0xc100] ;  /* 0x00c10000008c783b */ /* 0x0004e80000000200 */
[----:B-1----:R2:W1:Y:S04]  /*54b0*/  LDSM.16.M88.4 R144, [R0+0xc900] ;  /* 0x00c900000090783b */ /* 0x0024680000000200 */
[----:B------:R2:W4:Y:S04]  /*54c0*/  LDSM.16.M88.4 R148, [R0+0xd100] ;  /* 0x00d100000094783b */ /* 0x0005280000000200 */
[----:B------:R2:W1:Y:S04]  /*54d0*/  LDSM.16.M88.4 R152, [R0+0xd900] ;  /* 0x00d900000098783b */ /* 0x0004680000000200 */
[----:B------:R2:W1:Y:S04]  /*54e0*/  LDSM.16.M88.4 R136, [R187] ;  /* 0x00000000bb88783b */ /* 0x0004680000000200 */
[----:B------:R2:W1:Y:S04]  /*54f0*/  LDSM.16.M88.4 R156, [R183] ;  /* 0x00000000b79c783b */ /* 0x0004680000000200 */
[----:B------:R2:W1:Y:S04]  /*5500*/  LDSM.16.M88.4 R160, [R2] ;  /* 0x0000000002a0783b */ /* 0x0004680000000200 */
[----:B------:R2:W1:Y:S04]  /*5510*/  LDSM.16.M88.4 R164, [R2+0x800] ;  /* 0x0008000002a4783b */ /* 0x0004680000000200 */
[----:B------:R2:W1:Y:S04]  /*5520*/  LDSM.16.M88.4 R168, [R2+0x1000] ;  /* 0x0010000002a8783b */ /* 0x0004680000000200 */
[----:B------:R2:W1:Y:S01]  /*5530*/  LDSM.16.M88.4 R172, [R2+0x1800] ;  /* 0x0018000002ac783b */ /* 0x0004620000000200 */
[----:B------:R-:W-:-:S05]  /*5540*/  @!P0 BRA `(.L_x_1352) ;  /* 0x000002f000008947 */ /* 0x000fca0003800000 */
        /* <DEDUP_REMOVED lines=13> */
[----:B--2---:R-:W-:Y:S04]  /*5620*/  IADD3 R0, P0, R6, UR24, RZ ;  /* 0x0000001806007c10 */ /* 0x004fe8000ff1e0ff */
[----:B------:R-:W-:Y:S02]  /*5630*/  IADD3.X R7, R7, UR14, R4, P0, !PT ;  /* 0x0000000e07077c10 */ /* 0x000fe400087fe404 */
[C---:B------:R-:W-:Y:S04]  /*5640*/  LEA R13, P0, R0.reuse, c[0x0][0x1f8], 0x1 ;  /* 0x00007e00000d7a11 */ /* 0x040fe800078008ff */
[----:B------:R-:W-:Y:S01]  /*5650*/  LEA.HI.X R12, R0, c[0x0][0x1fc], R7, 0x1, P0 ;  /* 0x00007f00000c7a11 */ /* 0x000fe200000f0c07 */
[----:B------:R-:W2:Y:S01]  /*5660*/  SHFL.IDX PT, R6, R13, 0x1, 0x181f ;  /* 0x00381f000d067f89 */ /* 0x000ea200000e0000 */
[----:B------:R-:W-:Y:S03]  /*5670*/  IADD3 R7, -R201, 0x10, RZ ;  /* 0x00000010c9077810 */ /* 0x000fe60007ffe1ff */
[----:B------:R-:W5:Y:S01]  /*5680*/  SHFL.IDX PT, R0, R12, 0x1, 0x181f ;  /* 0x00381f000c007f89 */ /* 0x000f6200000e0000 */
[----:B------:R-:W-:Y:S03]  /*5690*/  LOP3.LUT R7, R7, 0xf, RZ, 0xc0, !PT ;  /* 0x0000000f07077812 */ /* 0x000fe600078ec0ff */
[----:B------:R-:W4:Y:S04]  /*56a0*/  SHFL.IDX PT, R5, R13, RZ, 0x181f ;  /* 0x00181fff0d057589 */ /* 0x000f2800000e0000 */
[----:B------:R3:W1:Y:S01]  /*56b0*/  SHFL.IDX PT, R4, R12, RZ, 0x181f ;  /* 0x00181fff0c047589 */ /* 0x00066200000e0000 */
[----:B--2---:R-:W-:Y:S04]  /*56c0*/  IADD3 R10, P1, P0, R11, R6, R210 ;  /* 0x000000060b0a7210 */ /* 0x004fe8000783e0d2 */
[----:B-----5:R-:W-:Y:S02]  /*56d0*/  IADD3.X R11, RZ, R0, R211, P1, P0 ;  /* 0x00000000ff0b7210 */ /* 0x020fe40000fe04d3 */
[----:B------:R-:W-:Y:S04]  /*56e0*/  IADD3 R8, P1, P0, R8, R6, R207 ;  /* 0x0000000608087210 */ /* 0x000fe8000783e0cf */
[----:B------:R-:W-:Y:S02]  /*56f0*/  IADD3.X R9, RZ, R0, R208, P1, P0 ;  /* 0x00000000ff097210 */ /* 0x000fe40000fe04d0 */
[----:B------:R-:W-:Y:S04]  /*5700*/  IADD3 R6, P1, P0, R7, R6, R204 ;  /* 0x0000000607067210 */ /* 0x000fe8000783e0cc */
[----:B------:R-:W-:Y:S01]  /*5710*/  IADD3.X R7, RZ, R0, R205, P1, P0 ;  /* 0x00000000ff077210 */ /* 0x000fe20000fe04cd */
[----:B------:R-:W-:Y:S01]  /*5720*/  IMAD.U32 R0, RZ, RZ, UR13 ;  /* 0x0000000dff007e24 */ /* 0x000fe2000f8e00ff */
[C---:B----4-:R-:W-:Y:S02]  /*5730*/  IADD3 R14, P1, R5.reuse, R210, RZ ;  /* 0x000000d2050e7210 */ /* 0x050fe40007f3e0ff */
[----:B---3--:R-:W-:Y:S03]  /*5740*/  IADD3 R12, P0, R5, R207, RZ ;  /* 0x000000cf050c7210 */ /* 0x008fe60007f1e0ff */
[C---:B-1----:R-:W-:Y:S01]  /*5750*/  IMAD.X R15, R4.reuse, 0x1, R211, P1 ;  /* 0x00000001040f7824 */ /* 0x042fe200008e06d3 */
[----:B------:R-:W-:Y:S01]  /*5760*/  ISETP.NE.U32.AND P1, PT, R209, RZ, PT ;  /* 0x000000ffd100720c */ /* 0x000fe20003f25070 */
[----:B------:R-:W-:Y:S01]  /*5770*/  IMAD.X R13, R4, 0x1, R208, P0 ;  /* 0x00000001040d7824 */ /* 0x000fe200000e06d0 */
[----:B------:R-:W-:Y:S01]  /*5780*/  IADD3 R16, P0, R5, R204, RZ ;  /* 0x000000cc05107210 */ /* 0x000fe20007f1e0ff */
[----:B------:R-:W-:Y:S04]  /*5790*/  IMAD R5, R0, 0x6000, R191 ;  /* 0x0000600000057824 */ /* 0x000fe800078e02bf */
[----:B------:R-:W-:Y:S01]  /*57a0*/  IMAD.X R17, R4, 0x1, R205, P0 ;  /* 0x0000000104117824 */ /* 0x000fe200000e06cd */
[----:B------:R1:W-:Y:S01]  /*57b0*/  LDGSTS.E.BYPASS.LTC128B.128 [R5], [R14.64], !P5 ;  /* 0x000000000e057fae */ /* 0x0003e2000e901d4a */
[----:B------:R-:W-:Y:S03]  /*57c0*/  ISETP.NE.U32.AND P0, PT, R201, RZ, PT ;  /* 0x000000ffc900720c */ /* 0x000fe60003f05070 */
[----:B------:R1:W-:Y:S04]  /*57d0*/  LDGSTS.E.BYPASS.LTC128B.128 [R5+0x2000], [R12.64], !P4 ;  /* 0x020000000c057fae */ /* 0x0003e8000e101d4a */
[----:B------:R1:W-:Y:S04]  /*57e0*/  LDGSTS.E.BYPASS.LTC128B.128 [R5+0x4000], [R16.64], !P6 ;  /* 0x0400000010057fae */ /* 0x0003e8000f101d4a */
[----:B------:R1:W-:Y:S01]  /*57f0*/  LDGSTS.E.BYPASS.LTC128B.128.ZFILL [R5+0x1000], [R10.64], P1 ;  /* 0x010000000a057fae */ /* 0x0003e20008941d4a */
[----:B------:R-:W-:Y:S11]  /*5800*/  ISETP.NE.U32.AND P1, PT, R206, RZ, PT ;  /* 0x000000ffce00720c */ /* 0x000ff60003f25070 */
[----:B------:R-:W-:Y:S02]  /*5810*/  @!UPT UIADD3 URZ, URZ, URZ, URZ ;  /* 0x0000003f3f3ff290 */ /* 0x000fe4000fffe03f */
[----:B------:R1:W-:Y:S04]  /*5820*/  LDGSTS.E.BYPASS.LTC128B.128.ZFILL [R5+0x3000], [R8.64], P1 ;  /* 0x0300000008057fae */ /* 0x0003e80008941d4a */
[----:B------:R1:W-:Y:S02]  /*5830*/  LDGSTS.E.BYPASS.LTC128B.128.ZFILL [R5+0x5000], [R6.64], P0 ;  /* 0x0500000006057fae */ /* 0x0003e40008141d4a */
.L_x_1352:
[C---:B-1-3--:R-:W-:Y:S01]  /*5840*/  HMMA.16816.F32 R4, R136.reuse, R140, RZ ;  /* 0x0000008c8804723c */ /* 0x04afe200000018ff */
[----:B------:R-:W-:Y:S01]  /*5850*/  LDSM.16.M88.4 R176, [R189+0x2000] ;  /* 0x00200000bdb0783b */ /* 0x000fe20000000200 */
[----:B------:R-:W-:Y:S01]  /*5860*/  UIMAD UR4, UR5, 0x6000, URZ ;  /* 0x00006000050478a4 */ /* 0x000fe2000f8e023f */
[----:B------:R-:W-:Y:S01]  /*5870*/  PLOP3.LUT P1, PT, PT, PT, UP1, 0x80, 0x0 ;  /* 0x000000000000781c */ /* 0x000fe20003f2f018 */
[----:B------:R-:W-:Y:S01]  /*5880*/  USHF.L.U32 UR15, UR23, 0x6, URZ ;  /* 0x00000006170f7899 */ /* 0x000fe2000800063f */
[CC--:B------:R-:W-:Y:S01]  /*5890*/  IADD3 R188, R133.reuse, R189.reuse, RZ ;  /* 0x000000bd85bc7210 */ /* 0x0c0fe20007ffe0ff */
[----:B------:R-:W-:Y:S01]  /*58a0*/  UISETP.GE.AND UP0, UPT, UR23, 0x2, UPT ;  /* 0x000000021700788c */ /* 0x000fe2000bf06270 */
[----:B--2---:R-:W-:Y:S01]  /*58b0*/  IADD3 R0, R133, R2, RZ ;  /* 0x0000000285007210 */ /* 0x004fe20007ffe0ff */
[C---:B------:R-:W-:Y:S01]  /*58c0*/  HMMA.16816.F32 R8, R136.reuse, R142, RZ ;  /* 0x0000008e8808723c */ /* 0x040fe200000018ff */
[----:B------:R-:W-:Y:S01]  /*58d0*/  LDSM.16.M88.4 R140, [R181] ;  /* 0x00000000b58c783b */ /* 0x000fe20000000200 */
[----:B------:R-:W-:Y:S01]  /*58e0*/  PLOP3.LUT P0, PT, PT, PT, UP1, 0x80, 0x0 ;  /* 0x000000000000781c */ /* 0x000fe20003f0f018 */
[----:B------:R-:W-:Y:S02]  /*58f0*/  UIADD3 UR26, UR13, 0x1, URZ ;  /* 0x000000010d1a7890 */ /* 0x000fe4000fffe03f */
[----:B------:R-:W-:Y:S03]  /*5900*/  UISETP.GE.AND UP2, UPT, UR13, 0x1, UPT ;  /* 0x000000010d00788c */ /* 0x000fe6000bf46270 */
[C---:B------:R-:W-:Y:S01]  /*5910*/  HMMA.16816.F32 R12, R136.reuse, R144, RZ ;  /* 0x00000090880c723c */ /* 0x040fe200000018ff */
[----:B------:R-:W0:Y:S01]  /*5920*/  LDGDEPBAR ;  /* 0x00000000000079af */ /* 0x000e220000000000 */
[----:B------:R-:W-:Y:S06]  /*5930*/  USEL UR13, UR26, URZ, !UP2 ;  /* 0x0000003f1a0d7287 */ /* 0x000fec000d000000 */
[C---:B------:R-:W-:Y:S01]  /*5940*/  HMMA.16816.F32 R16, R136.reuse, R146, RZ ;  /* 0x000000928810723c */ /* 0x040fe200000018ff */
[----:B------:R-:W1:Y:S07]  /*5950*/  LDSM.16.M88.4 R144, [R188] ;  /* 0x00000000bc90783b */ /* 0x000e6e0000000200 */
[C---:B----4-:R-:W-:Y:S08]  /*5960*/  HMMA.16816.F32 R20, R136.reuse, R148, RZ ;  /* 0x000000948814723c */ /* 0x050ff000000018ff */
[C---:B------:R-:W-:Y:S01]  /*5970*/  HMMA.16816.F32 R24, R136.reuse, R150, RZ ;  /* 0x000000968818723c */ /* 0x040fe200000018ff */
[----:B------:R-:W2:Y:S07]  /*5980*/  LDSM.16.M88.4 R148, [R188+0x800] ;  /* 0x00080000bc94783b */ /* 0x000eae0000000200 */
[C---:B------:R-:W-:Y:S08]  /*5990*/  HMMA.16816.F32 R28, R136.reuse, R152, RZ ;  /* 0x00000098881c723c */ /* 0x040ff000000018ff */
[----:B------:R-:W-:Y:S01]  /*59a0*/  HMMA.16816.F32 R32, R136, R154, RZ ;  /* 0x0000009a8820723c */ /* 0x000fe200000018ff */
[----:B------:R-:W3:Y:S07]  /*59b0*/  LDSM.16.M88.4 R136, [R188+0x1000] ;  /* 0x00100000bc88783b */ /* 0x000eee0000000200 */
[C---:B------:R-:W-:Y:S01]  /*59c0*/  HMMA.16816.F32 R4, R156.reuse, R160, R4 ;  /* 0x000000a09c04723c */ /* 0x040fe20000001804 */
[----:B------:R-:W4:Y:S07]  /*59d0*/  LDSM.16.M88.4 R152, [R188+0x1800] ;  /* 0x00180000bc98783b */ /* 0x000f2e0000000200 */
[C---:B------:R-:W-:Y:S01]  /*59e0*/  HMMA.16816.F32 R8, R156.reuse, R162, R8 ;  /* 0x000000a29c08723c */ /* 0x040fe20000001808 */
[----:B------:R-:W-:Y:S07]  /*59f0*/  LDSM.16.M88.4 R160, [R180] ;  /* 0x00000000b4a0783b */ /* 0x000fee0000000200 */
[C---:B------:R-:W-:Y:S08]  /*5a00*/  HMMA.16816.F32 R12, R156.reuse, R164, R12 ;  /* 0x000000a49c0c723c */ /* 0x040ff0000000180c */
[C---:B------:R-:W-:Y:S01]  /*5a10*/  HMMA.16816.F32 R16, R156.reuse, R166, R16 ;  /* 0x000000a69c10723c */ /* 0x040fe20000001810 */
[----:B------:R-:W5:Y:S07]  /*5a20*/  LDSM.16.M88.4 R164, [R0] ;  /* 0x0000000000a4783b */ /* 0x000f6e0000000200 */
[C---:B------:R-:W-:Y:S08]  /*5a30*/  HMMA.16816.F32 R20, R156.reuse, R168, R20 ;  /* 0x000000a89c14723c */ /* 0x040ff00000001814 */
[C---:B------:R-:W-:Y:S01]  /*5a40*/  HMMA.16816.F32 R24, R156.reuse, R170, R24 ;  /* 0x000000aa9c18723c */ /* 0x040fe20000001818 */
[----:B------:R-:W-:Y:S07]  /*5a50*/  LDSM.16.M88.4 R168, [R0+0x1800] ;  /* 0x0018000000a8783b */ /* 0x000fee0000000200 */
        /* <DEDUP_REMOVED lines=15> */
[----:B------:R-:W3:Y:S07]  /*5b50*/  LDSM.16.M88.4 R140, [R189+0x3000] ;  /* 0x00300000bd8c783b */ /* 0x000eee0000000200 */
[C---:B-----5:R-:W-:Y:S01]  /*5b60*/  HMMA.16816.F32 R4, R160.reuse, R164, R4 ;  /* 0x000000a4a004723c */ /* 0x060fe20000001804 */
[----:B------:R-:W-:Y:S07]  /*5b70*/  LDSM.16.M88.4 R152, [R2+0x2000] ;  /* 0x002000000298783b */ /* 0x000fee0000000200 */
[C---:B------:R-:W-:Y:S08]  /*5b80*/  HMMA.16816.F32 R8, R160.reuse, R166, R8 ;  /* 0x000000a6a008723c */ /* 0x040ff00000001808 */
[C---:B------:R-:W-:Y:S08]  /*5b90*/  HMMA.16816.F32 R12, R160.reuse, R156, R12 ;  /* 0x0000009ca00c723c */ /* 0x040ff0000000180c */
[C---:B------:R-:W-:Y:S08]  /*5ba0*/  HMMA.16816.F32 R16, R160.reuse, R158, R16 ;  /* 0x0000009ea010723c */ /* 0x040ff00000001810 */
[C---:B-1----:R-:W-:Y:S08]  /*5bb0*/  HMMA.16816.F32 R20, R160.reuse, R144, R20 ;  /* 0x00000090a014723c */ /* 0x042ff00000001814 */
[C---:B------:R-:W-:Y:S01]  /*5bc0*/  HMMA.16816.F32 R24, R160.reuse, R146, R24 ;  /* 0x00000092a018723c */ /* 0x040fe20000001818 */
[----:B------:R-:W1:Y:S07]  /*5bd0*/  LDSM.16.M88.4 R144, [R183+0x4000] ;  /* 0x00400000b790783b */ /* 0x000e6e0000000200 */
[C---:B------:R-:W-:Y:S08]  /*5be0*/  HMMA.16816.F32 R28, R160.reuse, R168, R28 ;  /* 0x000000a8a01c723c */ /* 0x040ff0000000181c */
[----:B------:R-:W-:Y:S01]  /*5bf0*/  HMMA.16816.F32 R32, R160, R170, R32 ;  /* 0x000000aaa020723c */ /* 0x000fe20000001820 */
[----:B------:R4:W-:Y:S07]  /*5c00*/  LDSM.16.M88.4 R168, [R2+0x4000] ;  /* 0x0040000002a8783b */ /* 0x0009ee0000000200 */
[C---:B------:R-:W-:Y:S07]  /*5c10*/  HMMA.16816.F32 R4, R172.reuse, R176, R4 ;  /* 0x000000b0ac04723c */ /* 0x040fee0000001804 */
[CC--:B------:R-:W-:Y:S01]  /*5c20*/  IADD3 R177, R182.reuse, R189.reuse, RZ ;  /* 0x000000bdb6b17210 */ /* 0x0c0fe20007ffe0ff */
[C---:B------:R-:W-:Y:S04]  /*5c30*/  HMMA.16816.F32 R8, R172.reuse, R178, R8 ;  /* 0x000000b2ac08723c */ /* 0x040fe80000001808 */
[----:B------:R-:W5:Y:S01]  /*5c40*/  LDSM.16.M88.4 R156, [R177+0x2800] ;  /* 0x00280000b19c783b */ /* 0x000f620000000200 */
[----:B------:R-:W-:Y:S03]  /*5c50*/  IADD3 R176, R182, R189, R133 ;  /* 0x000000bdb6b07210 */ /* 0x000fe60007ffe085 */
[C---:B--2---:R-:W-:Y:S04]  /*5c60*/  HMMA.16816.F32 R12, R172.reuse, R136, R12 ;  /* 0x00000088ac0c723c */ /* 0x044fe8000000180c */
[----:B------:R-:W2:Y:S01]  /*5c70*/  LDSM.16.M88.4 R160, [R177+0x3000] ;  /* 0x00300000b1a0783b */ /* 0x000ea20000000200 */
[----:B----4-:R-:W-:Y:S03]  /*5c80*/  @P1 IMAD.HI.U32 R2, R202, c[0x0][0x2c8], RZ ;  /* 0x0000b200ca021a27 */ /* 0x010fe600078e00ff */
[C---:B------:R-:W-:Y:S04]  /*5c90*/  HMMA.16816.F32 R16, R172.reuse, R138, R16 ;  /* 0x0000008aac10723c */ /* 0x040fe80000001810 */
[----:B------:R-:W4:Y:S04]  /*5ca0*/  LDSM.16.M88.4 R164, [R177+0x3800] ;  /* 0x00380000b1a4783b */ /* 0x000f280000000200 */
[C---:B---3--:R-:W-:Y:S04]  /*5cb0*/  HMMA.16816.F32 R20, R172.reuse, R140, R20 ;  /* 0x0000008cac14723c */ /* 0x048fe80000001814 */
[----:B------:R-:W-:Y:S04]  /*5cc0*/  LDSM.16.M88.4 R136, [R181+0x4000] ;  /* 0x00400000b588783b */ /* 0x000fe80000000200 */
[C---:B------:R-:W-:Y:S04]  /*5cd0*/  HMMA.16816.F32 R24, R172.reuse, R142, R24 ;  /* 0x0000008eac18723c */ /* 0x040fe80000001818 */
[----:B------:R-:W3:Y:S04]  /*5ce0*/  LDSM.16.M88.4 R140, [R188+0x2000] ;  /* 0x00200000bc8c783b */ /* 0x000ee80000000200 */
[C---:B------:R-:W-:Y:S08]  /*5cf0*/  HMMA.16816.F32 R28, R172.reuse, R148, R28 ;  /* 0x00000094ac1c723c */ /* 0x040ff0000000181c */
[----:B------:R-:W-:Y:S01]  /*5d00*/  HMMA.16816.F32 R32, R172, R150, R32 ;  /* 0x00000096ac20723c */ /* 0x000fe20000001820 */
[----:B------:R-:W3:Y:S07]  /*5d10*/  LDSM.16.M88.4 R148, [R188+0x2800] ;  /* 0x00280000bc94783b */ /* 0x000eee0000000200 */
[C---:B-1----:R-:W-:Y:S01]  /*5d20*/  HMMA.16816.F32 R4, R144.reuse, R152, R4 ;  /* 0x000000989004723c */ /* 0x042fe20000001804 */
[----:B------:R-:W-:Y:S07]  /*5d30*/  LDSM.16.M88.4 R172, [R177+0x4800] ;  /* 0x00480000b1ac783b */ /* 0x000fee0000000200 */
[C---:B------:R-:W-:Y:S01]  /*5d40*/  HMMA.16816.F32 R8, R144.reuse, R154, R8 ;  /* 0x0000009a9008723c */ /* 0x040fe20000001808 */
[----:B------:R-:W1:Y:S07]  /*5d50*/  LDSM.16.M88.4 R152, [R188+0x3000] ;  /* 0x00300000bc98783b */ /* 0x000e6e0000000200 */
[C---:B-----5:R-:W-:Y:S08]  /*5d60*/  HMMA.16816.F32 R12, R144.reuse, R156, R12 ;  /* 0x0000009c900c723c */ /* 0x060ff0000000180c */
[C---:B------:R-:W-:Y:S01]  /*5d70*/  HMMA.16816.F32 R16, R144.reuse, R158, R16 ;  /* 0x0000009e9010723c */ /* 0x040fe20000001810 */
[----:B------:R-:W-:Y:S07]  /*5d80*/  LDSM.16.M88.4 R156, [R180+0x4000] ;  /* 0x00400000b49c783b */ /* 0x000fee0000000200 */
[C---:B--2---:R-:W-:Y:S08]  /*5d90*/  HMMA.16816.F32 R20, R144.reuse, R160, R20 ;  /* 0x000000a09014723c */ /* 0x044ff00000001814 */
[C---:B------:R-:W-:Y:S01]  /*5da0*/  HMMA.16816.F32 R24, R144.reuse, R162, R24 ;  /* 0x000000a29018723c */ /* 0x040fe20000001818 */
[----:B------:R-:W-:Y:S07]  /*5db0*/  LDSM.16.M88.4 R160, [R0+0x2000] ;  /* 0x0020000000a0783b */ /* 0x000fee0000000200 */
[C---:B----4-:R-:W-:Y:S08]  /*5dc0*/  HMMA.16816.F32 R28, R144.reuse, R164, R28 ;  /* 0x000000a4901c723c */ /* 0x050ff0000000181c */
        /* <DEDUP_REMOVED lines=8> */
[----:B------:R-:W4:Y:S07]  /*5e50*/  LDSM.16.M88.4 R148, [R176+0x3800] ;  /* 0x00380000b094783b */ /* 0x000f2e0000000200 */
[C---:B-1----:R-:W-:Y:S08]  /*5e60*/  HMMA.16816.F32 R20, R136.reuse, R152, R20 ;  /* 0x000000988814723c */ /* 0x042ff00000001814 */
[C---:B------:R-:W-:Y:S01]  /*5e70*/  HMMA.16816.F32 R24, R136.reuse, R154, R24 ;  /* 0x0000009a8818723c */ /* 0x040fe20000001818 */
[----:B------:R-:W-:Y:S07]  /*5e80*/  LDSM.16.M88.4 R152, [R189+0x4800] ;  /* 0x00480000bd98783b */ /* 0x000fee0000000200 */
[C---:B--2---:R-:W-:Y:S08]  /*5e90*/  HMMA.16816.F32 R28, R136.reuse, R144, R28 ;  /* 0x00000090881c723c */ /* 0x044ff0000000181c */
[----:B------:R-:W-:Y:S01]  /*5ea0*/  HMMA.16816.F32 R32, R136, R146, R32 ;  /* 0x000000928820723c */ /* 0x000fe20000001820 */
[----:B------:R-:W-:Y:S07]  /*5eb0*/  LDSM.16.M88.4 R136, [R187+0x8000] ;  /* 0x00800000bb88783b */ /* 0x000fee0000000200 */
[C---:B------:R-:W-:Y:S01]  /*5ec0*/  HMMA.16816.F32 R4, R156.reuse, R160, R4 ;  /* 0x000000a09c04723c */ /* 0x040fe20000001804 */
[----:B------:R-:W1:Y:S07]  /*5ed0*/  LDSM.16.M88.4 R144, [R189+0x4000] ;  /* 0x00400000bd90783b */ /* 0x000e6e0000000200 */
[C---:B------:R-:W-:Y:S01]  /*5ee0*/  HMMA.16816.F32 R8, R156.reuse, R162, R8 ;  /* 0x000000a29c08723c */ /* 0x040fe20000001808 */
[----:B------:R-:W2:Y:S07]  /*5ef0*/  LDSM.16.M88.4 R160, [R189+0x5000] ;  /* 0x00500000bda0783b */ /* 0x000eae0000000200 */
[C---:B---3--:R-:W-:Y:S08]  /*5f00*/  HMMA.16816.F32 R12, R156.reuse, R140, R12 ;  /* 0x0000008c9c0c723c */ /* 0x048ff0000000180c */
[C---:B------:R-:W-:Y:S01]  /*5f10*/  HMMA.16816.F32 R16, R156.reuse, R142, R16 ;  /* 0x0000008e9c10723c */ /* 0x040fe20000001810 */
[----:B------:R-:W3:Y:S07]  /*5f20*/  LDSM.16.M88.4 R140, [R189+0x5800] ;  /* 0x00580000bd8c783b */ /* 0x000eee0000000200 */
[C---:B------:R-:W-:Y:S08]  /*5f30*/  HMMA.16816.F32 R20, R156.reuse, R164, R20 ;  /* 0x000000a49c14723c */ /* 0x040ff00000001814 */
[C---:B------:R-:W-:Y:S01]  /*5f40*/  HMMA.16816.F32 R24, R156.reuse, R166, R24 ;  /* 0x000000a69c18723c */ /* 0x040fe20000001818 */
[----:B------:R-:W5:Y:S07]  /*5f50*/  LDSM.16.M88.4 R164, [R183+0x8000] ;  /* 0x00800000b7a4783b */ /* 0x000f6e0000000200 */
        /* <DEDUP_REMOVED lines=9> */
[----:B------:R-:W1:Y:S07]  /*5ff0*/  LDSM.16.M88.4 R152, [R181+0x8000] ;  /* 0x00800000b598783b */ /* 0x000e6e0000000200 */
[C---:B--2---:R-:W-:Y:S08]  /*6000*/  HMMA.16816.F32 R20, R136.reuse, R160, R20 ;  /* 0x000000a08814723c */ /* 0x044ff00000001814 */
[C---:B------:R-:W-:Y:S01]  /*6010*/  HMMA.16816.F32 R24, R136.reuse, R162, R24 ;  /* 0x000000a28818723c */ /* 0x040fe20000001818 */
[----:B------:R-:W2:Y:S07]  /*6020*/  LDSM.16.M88.4 R160, [R188+0x4800] ;  /* 0x00480000bca0783b */ /* 0x000eae0000000200 */
[C---:B---3--:R-:W-:Y:S08]  /*6030*/  HMMA.16816.F32 R28, R136.reuse, R140, R28 ;  /* 0x0000008c881c723c */ /* 0x048ff0000000181c */
[----:B------:R-:W-:Y:S01]  /*6040*/  HMMA.16816.F32 R32, R136, R142, R32 ;  /* 0x0000008e8820723c */ /* 0x000fe20000001820 */
[----:B------:R-:W3:Y:S07]  /*6050*/  LDSM.16.M88.4 R136, [R188+0x5000] ;  /* 0x00500000bc88783b */ /* 0x000eee0000000200 */
[C---:B-----5:R-:W-:Y:S01]  /*6060*/  HMMA.16816.F32 R4, R164.reuse, R168, R4 ;  /* 0x000000a8a404723c */ /* 0x060fe20000001804 */
[----:B------:R-:W5:Y:S07]  /*6070*/  LDSM.16.M88.4 R140, [R188+0x5800] ;  /* 0x00580000bc8c783b */ /* 0x000f6e0000000200 */
[C---:B------:R-:W-:Y:S08]  /*6080*/  HMMA.16816.F32 R8, R164.reuse, R170, R8 ;  /* 0x000000aaa408723c */ /* 0x040ff00000001808 */
[C---:B------:R-:W-:Y:S08]  /*6090*/  HMMA.16816.F32 R12, R164.reuse, R172, R12 ;  /* 0x000000aca40c723c */ /* 0x040ff0000000180c */
[C---:B------:R-:W-:Y:S08]  /*60a0*/  HMMA.16816.F32 R16, R164.reuse, R174, R16 ;  /* 0x000000aea410723c */ /* 0x040ff00000001810 */
[C---:B----4-:R-:W-:Y:S08]  /*60b0*/  HMMA.16816.F32 R20, R164.reuse, R148, R20 ;  /* 0x00000094a414723c */ /* 0x050ff00000001814 */
[C---:B------:R-:W-:Y:S01]  /*60c0*/  HMMA.16816.F32 R24, R164.reuse, R150, R24 ;  /* 0x00000096a418723c */ /* 0x040fe20000001818 */
[----:B------:R4:W-:Y:S07]  /*60d0*/  LDSM.16.M88.4 R148, [R0+0x4000] ;  /* 0x004000000094783b */ /* 0x0009ee0000000200 */
[C---:B-1----:R-:W-:Y:S08]  /*60e0*/  HMMA.16816.F32 R28, R164.reuse, R144, R28 ;  /* 0x00000090a41c723c */ /* 0x042ff0000000181c */
[----:B------:R-:W-:Y:S01]  /*60f0*/  HMMA.16816.F32 R32, R164, R146, R32 ;  /* 0x00000092a420723c */ /* 0x000fe20000001820 */
[----:B------:R-:W1:Y:S07]  /*6100*/  LDSM.16.M88.4 R144, [R180+0x8000] ;  /* 0x00800000b490783b */ /* 0x000e6e0000000200 */
[C---:B------:R-:W-:Y:S05]  /*6110*/  HMMA.16816.F32 R4, R152.reuse, R156, R4 ;  /* 0x0000009c9804723c */ /* 0x040fea0000001804 */
[----:B----4-:R-:W-:Y:S02]  /*6120*/  MOV R0, R202 ;  /* 0x000000ca00007202 */ /* 0x010fe40000000f00 */
[----:B------:R-:W-:Y:S01]  /*6130*/  @P0 SHF.R.U32.HI R0, RZ, c[0x0][0x2cc], R2 ;  /* 0x0000b300ff000a19 */ /* 0x000fe20000011602 */
[C---:B------:R-:W-:Y:S01]  /*6140*/  HMMA.16816.F32 R8, R152.reuse, R158, R8 ;  /* 0x0000009e9808723c */ /* 0x040fe20000001808 */
[----:B------:R-:W-:Y:S03]  /*6150*/  MOV R156, UR15 ;  /* 0x0000000f009c7c02 */ /* 0x000fe60008000f00 */
[----:B------:R-:W4:Y:S01]  /*6160*/  SHFL.IDX PT, R2, R0, RZ, 0x1c1f ;  /* 0x001c1fff00027589 */ /* 0x000f2200000e0000 */
[----:B------:R-:W-:Y:S03]  /*6170*/  IADD3 R156, -R203, 0x1, -R156 ;  /* 0x00000001cb9c7810 */ /* 0x000fe60007ffe99c */
[C---:B--2---:R-:W-:Y:S08]  /*6180*/  HMMA.16816.F32 R12, R152.reuse, R160, R12 ;  /* 0x000000a0980c723c */ /* 0x044ff0000000180c */
[C---:B------:R-:W-:Y:S08]  /*6190*/  HMMA.16816.F32 R16, R152.reuse, R162, R16 ;  /* 0x000000a29810723c */ /* 0x040ff00000001810 */
[C---:B---3--:R-:W-:Y:S08]  /*61a0*/  HMMA.16816.F32 R20, R152.reuse, R136, R20 ;  /* 0x000000889814723c */ /* 0x048ff00000001814 */
[C---:B------:R-:W-:Y:S01]  /*61b0*/  HMMA.16816.F32 R24, R152.reuse, R138, R24 ;  /* 0x0000008a9818723c */ /* 0x040fe20000001818 */
[----:B------:R-:W2:Y:S07]  /*61c0*/  LDSM.16.M88.4 R136, [R176+0x4800] ;  /* 0x00480000b088783b */ /* 0x000eae0000000200 */
[C---:B-----5:R-:W-:Y:S08]  /*61d0*/  HMMA.16816.F32 R28, R152.reuse, R140, R28 ;  /* 0x0000008c981c723c */ /* 0x060ff0000000181c */
[----:B------:R-:W-:Y:S01]  /*61e0*/  HMMA.16816.F32 R32, R152, R142, R32 ;  /* 0x0000008e9820723c */ /* 0x000fe20000001820 */
[----:B------:R-:W-:Y:S06]  /*61f0*/  LDSM.16.M88.4 R140, [R176+0x5000] ;  /* 0x00500000b08c783b */ /* 0x000fec0000000200 */
[----:B------:R-:W-:Y:S01]  /*6200*/  MOV R155, UR12 ;  /* 0x0000000c009b7c02 */ /* 0x000fe20008000f00 */
[C---:B-1----:R-:W-:Y:S01]  /*6210*/  HMMA.16816.F32 R4, R144.reuse, R148, R4 ;  /* 0x000000949004723c */ /* 0x042fe20000001804 */
[----:B------:R-:W1:Y:S04]  /*6220*/  SHFL.IDX PT, R154, R0, 0x1, 0x1c1f ;  /* 0x003c1f00009a7f89 */ /* 0x000e6800000e0000 */
[----:B------:R-:W-:Y:S03]  /*6230*/  IADD3 R155, -R155, UR9, R156 ;  /* 0x000000099b9b7c10 */ /* 0x000fe6000fffe19c */
[C---:B------:R-:W-:Y:S01]  /*6240*/  HMMA.16816.F32 R8, R144.reuse, R150, R8 ;  /* 0x000000969008723c */ /* 0x040fe20000001808 */
[----:B------:R-:W3:Y:S01]  /*6250*/  LDSM.16.M88.4 R148, [R176+0x5800] ;  /* 0x00580000b094783b */ /* 0x000ee20000000200 */
[----:B------:R-:W-:Y:S04]  /*6260*/  DEPBAR.LE SB0, 0x2 ;  /* 0x000080800000791a */ /* 0x000fe80000000000 */
[C---:B----4-:R-:W-:Y:S02]  /*6270*/  IADD3 R2, R155.reuse, R2, RZ ;  /* 0x000000029b027210 */ /* 0x050fe40007ffe0ff */
[C---:B--2---:R-:W-:Y:S01]  /*6280*/  HMMA.16816.F32 R12, R144.reuse, R136, R12 ;  /* 0x00000088900c723c */ /* 0x044fe2000000180c */
[----:B------:R-:W-:Y:S04]  /*6290*/  BAR.SYNC.DEFER_BLOCKING 0x0 ;  /* 0x0000000000007b1d */ /* 0x000fe80000010000 */
[C---:B------:R-:W-:Y:S02]  /*62a0*/  ISETP.GT.AND P0, PT, R2.reuse, RZ, PT ;  /* 0x000000ff0200720c */ /* 0x040fe40003f04270 */
[----:B------:R-:W-:Y:S01]  /*62b0*/  ISETP.GT.AND P2, PT, R2, 0x1, PT ;  /* 0x000000010200780c */ /* 0x000fe20003f44270 */
[C---:B------:R-:W-:Y:S04]  /*62c0*/  HMMA.16816.F32 R16, R144.reuse, R138, R16 ;  /* 0x0000008a9010723c */ /* 0x040fe80000001810 */
[----:B-1----:R-:W-:Y:S02]  /*62d0*/  IADD3 R0, R155, R154, RZ ;  /* 0x0000009a9b007210 */ /* 0x002fe40007ffe0ff */
[----:B------:R-:W-:Y:S02]  /*62e0*/  FSEL R164, R4, -INF , P0 ;  /* 0xff80000004a47808 */ /* 0x000fe40000000000 */
[C---:B------:R-:W-:Y:S03]  /*62f0*/  HMMA.16816.F32 R20, R144.reuse, R140, R20 ;  /* 0x0000008c9014723c */ /* 0x040fe60000001814 */
[C---:B------:R-:W-:Y:S02]  /*6300*/  ISETP.GT.AND P0, PT, R0.reuse, 0x1, PT ;  /* 0x000000010000780c */ /* 0x040fe40003f04270 */
[----:B------:R-:W-:Y:S02]  /*6310*/  ISETP.GT.AND P1, PT, R0, RZ, PT ;  /* 0x000000ff0000720c */ /* 0x000fe40003f24270 */
[----:B------:R-:W-:Y:S01]  /*6320*/  FSEL R165, R7, -INF , P0 ;  /* 0xff80000007a57808 */ /* 0x000fe20000000000 */
[C---:B------:R-:W-:Y:S03]  /*6330*/  HMMA.16816.F32 R24, R144.reuse, R142, R24 ;  /* 0x0000008e9018723c */ /* 0x040fe60000001818 */
[----:B------:R-:W-:Y:S02]  /*6340*/  ISETP.GT.AND P0, PT, R2, 0x9, PT ;  /* 0x000000090200780c */ /* 0x000fe40003f04270 */
[----:B------:R-:W-:Y:S02]  /*6350*/  FSEL R167, R6, -INF , P1 ;  /* 0xff80000006a77808 */ /* 0x000fe40000800000 */
[----:B------:R-:W-:Y:S01]  /*6360*/  FSEL R166, R9, -INF , P0 ;  /* 0xff80000009a67808 */ /* 0x000fe20000000000 */
[C---:B---3--:R-:W-:Y:S03]  /*6370*/  HMMA.16816.F32 R28, R144.reuse, R148, R28 ;  /* 0x00000094901c723c */ /* 0x048fe6000000181c */
[----:B------:R-:W-:Y:S02]  /*6380*/  ISETP.GT.AND P0, PT, R0, 0x9, PT ;  /* 0x000000090000780c */ /* 0x000fe40003f04270 */
[----:B------:R-:W-:Y:S02]  /*6390*/  ISETP.GT.AND P1, PT, R2, 0x8, PT ;  /* 0x000000080200780c */ /* 0x000fe40003f24270 */
[----:B------:R-:W-:Y:S01]  /*63a0*/  FMNMX.FTZ R155, R164, R3, !PT ;  /* 0x00000003a49b7209 */ /* 0x000fe20007810000 */
[----:B------:R-:W-:Y:S04]  /*63b0*/  HMMA.16816.F32 R32, R144, R150, R32 ;  /* 0x000000969020723c */ /* 0x000fe80000001820 */
[----:B------:R-:W-:Y:S02]  /*63c0*/  FSEL R154, R5, -INF , P2 ;  /* 0xff800000059a7808 */ /* 0x000fe40001000000 */
[----:B------:R-:W-:Y:S02]  /*63d0*/  FSEL R175, R11, -INF , P0 ;  /* 0xff8000000baf7808 */ /* 0x000fe40000000000 */
[C---:B------:R-:W-:Y:S02]  /*63e0*/  ISETP.GT.AND P0, PT, R2.reuse, 0x11, PT ;  /* 0x000000110200780c */ /* 0x040fe40003f04270 */
[----:B------:R-:W-:Y:S02]  /*63f0*/  ISETP.GT.AND P2, PT, R2, 0x19, PT ;  /* 0x000000190200780c */ /* 0x000fe40003f44270 */
[----:B------:R-:W-:Y:S02]  /*6400*/  FSEL R168, R8, -INF , P1 ;  /* 0xff80000008a87808 */ /* 0x000fe40000800000 */
[----:B------:R-:W-:Y:S02]  /*6410*/  ISETP.GT.AND P1, PT, R0, 0x8, PT ;  /* 0x000000080000780c */ /* 0x000fe40003f24270 */
[----:B------:R-:W-:Y:S02]  /*6420*/  FMNMX.FTZ R155, R154, R155, !PT ;  /* 0x0000009b9a9b7209 */ /* 0x000fe40007810000 */
[----:B------:R-:W-:Y:S02]  /*6430*/  FSEL R176, R13, -INF , P0 ;  /* 0xff8000000db07808 */ /* 0x000fe40000000000 */
[----:B------:R-:W-:Y:S02]  /*6440*/  ISETP.GT.AND P0, PT, R0, 0x11, PT ;  /* 0x000000110000780c */ /* 0x000fe40003f04270 */
[----:B------:R-:W-:Y:S02]  /*6450*/  FSEL R225, R10, -INF , P1 ;  /* 0xff8000000ae17808 */ /* 0x000fe40000800000 */
[----:B------:R-:W-:Y:S02]  /*6460*/  ISETP.GT.AND P1, PT, R2, 0x10, PT ;  /* 0x000000100200780c */ /* 0x000fe40003f24270 */
[----:B------:R-:W-:Y:S02]  /*6470*/  FMNMX.FTZ R155, R168, R155, !PT ;  /* 0x0000009ba89b7209 */ /* 0x000fe40007810000 */
[----:B------:R-:W-:Y:S02]  /*6480*/  FSEL R177, R15, -INF , P0 ;  /* 0xff8000000fb17808 */ /* 0x000fe40000000000 */
[----:B------:R-:W-:Y:S02]  /*6490*/  ISETP.GT.AND P0, PT, R2, 0x18, PT ;  /* 0x000000180200780c */ /* 0x000fe40003f04270 */
[----:B------:R-:W-:Y:S02]  /*64a0*/  FMNMX.FTZ R156, R167, R132, !PT ;  /* 0x00000084a79c7209 */ /* 0x000fe40007810000 */
        /* <DEDUP_REMOVED lines=15> */
[----:B------:R-:W-:Y:S02]  /*65a0*/  FSEL R212, R17, -INF , P2 ;  /* 0xff80000011d47808 */ /* 0x000fe40001000000 */
[----:B------:R-:W-:Y:S02]  /*65b0*/  FMNMX.FTZ R155, R178, R155, !PT ;  /* 0x0000009bb29b7209 */ /* 0x000fe40007810000 */
[----:B------:R-:W-:Y:S02]  /*65c0*/  ISETP.GT.AND P1, PT, R0, 0x18, PT ;  /* 0x000000180000780c */ /* 0x000fe40003f24270 */
[----:B------:R-:W-:Y:S02]  /*65d0*/  FSEL R219, R23, -INF , P0 ;  /* 0xff80000017db7808 */ /* 0x000fe40000000000 */
[C---:B------:R-:W-:Y:S02]  /*65e0*/  ISETP.GT.AND P0, PT, R2.reuse, 0x28, PT ;  /* 0x000000280200780c */ /* 0x040fe40003f04270 */
[----:B------:R-:W-:Y:S02]  /*65f0*/  FMNMX.FTZ R156, R179, R156, !PT ;  /* 0x0000009cb39c7209 */ /* 0x000fe40007810000 */
        /* <DEDUP_REMOVED lines=8> */
[----:B------:R-:W-:Y:S02]  /*6680*/  FMNMX.FTZ R155, R220, R155, !PT ;  /* 0x0000009bdc9b7209 */ /* 0x000fe40007810000 */
        /* <DEDUP_REMOVED lines=27> */
[----:B------:R-:W-:Y:S02]  /*6840*/  FSEL R156, R33, -INF , P2 ;  /* 0xff800000219c7808 */ /* 0x000fe40001000000 */
[----:B------:R-:W-:Y:S02]  /*6850*/  FMNMX.FTZ R33, R158, R155, !PT ;  /* 0x0000009b9e217209 */ /* 0x000fe40007810000 */
[----:B------:R-:W-:Y:S02]  /*6860*/  FSEL R161, R31, -INF , P0 ;  /* 0xff8000001fa17808 */ /* 0x000fe40000000000 */
[----:B------:R-:W-:Y:S02]  /*6870*/  FMNMX.FTZ R32, R163, R32, !PT ;  /* 0x00000020a3207209 */ /* 0x000fe40007810000 */
[----:B------:R-:W-:Y:S02]  /*6880*/  ISETP.GT.AND P1, PT, R0, 0x38, PT ;  /* 0x000000380000780c */ /* 0x000fe40003f24270 */
[----:B------:R-:W-:Y:S02]  /*6890*/  FMNMX.FTZ R2, R156, R33, !PT ;  /* 0x000000219c027209 */ /* 0x000fe40007810000 */
[----:B------:R-:W-:Y:S02]  /*68a0*/  FSEL R157, R34, -INF , P1 ;  /* 0xff800000229d7808 */ /* 0x000fe40000800000 */
[----:B------:R-:W-:Y:S01]  /*68b0*/  FMNMX.FTZ R32, R161, R32, !PT ;  /* 0x00000020a1207209 */ /* 0x000fe20007810000 */
[----:B------:R-:W1:Y:S01]  /*68c0*/  SHFL.BFLY PT, R33, R2, 0x2, 0x1f ;  /* 0x0c401f0002217f89 */ /* 0x000e6200000e0000 */
[----:B------:R-:W-:Y:S02]  /*68d0*/  ISETP.GT.AND P0, PT, R0, 0x39, PT ;  /* 0x000000390000780c */ /* 0x000fe40003f04270 */
[----:B------:R-:W-:Y:S02]  /*68e0*/  FMNMX.FTZ R32, R157, R32, !PT ;  /* 0x000000209d207209 */ /* 0x000fe40007810000 */
[----:B------:R-:W-:Y:S02]  /*68f0*/  FSEL R155, R35, -INF , P0 ;  /* 0xff800000239b7808 */ /* 0x000fe40000000000 */
[----:B------:R-:W-:Y:S01]  /*6900*/  IADD3 R137, R135, UR4, RZ ;  /* 0x0000000487897c10 */ /* 0x000fe2000fffe0ff */
[----:B------:R-:W-:Y:S01]  /*6910*/  LDSM.16.MT88.4 R148, [R134+UR4+0x3900] ;  /* 0x003900048694783b */ /* 0x000fe20008004200 */
[----:B------:R-:W-:Y:S07]  /*6920*/  FMNMX.FTZ R34, R155, R32, !PT ;  /* 0x000000209b227209 */ /* 0x000fee0007810000 */
        /* <DEDUP_REMOVED lines=10> */
[----:B------:R-:W-:Y:S02]  /*69d0*/  FADD.FTZ R4, -R4, R3 ;  /* 0x0000000304047221 */ /* 0x000fe40000010100 */
[--C-:B------:R-:W-:Y:S01]  /*69e0*/  FFMA.FTZ R172, R154, c[0x0][0x2d0], -R159.reuse ;  /* 0x0000b4009aac7a23 */ /* 0x100fe2000001089f */
[----:B--2---:R-:W-:Y:S01]  /*69f0*/  FMNMX.FTZ R0, R33, R0, !PT ;  /* 0x0000000021007209 */ /* 0x004fe20007810000 */
[--C-:B------:R-:W-:Y:S01]  /*6a00*/  FFMA.FTZ R173, R164, c[0x0][0x2d0], -R159.reuse ;  /* 0x0000b400a4ad7a23 */ /* 0x100fe2000001089f */
[----:B------:R-:W1:Y:S01]  /*6a10*/  LDSM.16.MT88.4 R32, [R135+UR4+0x100] ;  /* 0x000100048720783b */ /* 0x000e620008004200 */
        /* <DEDUP_REMOVED lines=9> */
[----:B------:R-:W-:Y:S01]  /*6ab0*/  IADD3 R164, R184, R137, RZ ;  /* 0x00000089b8a47210 */ /* 0x000fe20007ffe0ff */
[----:B------:R-:W-:Y:S01]  /*6ac0*/  FADD.FTZ R3, -R5, R132 ;  /* 0x0000008405037221 */ /* 0x000fe20000010100 */
[----:B------:R-:W-:Y:S01]  /*6ad0*/  PLOP3.LUT P0, PT, PT, PT, UP0, 0x80, 0x0 ;  /* 0x000000000000781c */ /* 0x000fe20003f0f008 */
[--C-:B------:R-:W-:Y:S01]  /*6ae0*/  FFMA.FTZ R169, R167, c[0x0][0x2d0], -R154.reuse ;  /* 0x0000b400a7a97a23 */ /* 0x100fe2000001089a */
[----:B------:R-:W2:Y:S01]  /*6af0*/  MUFU.EX2 R173, R173 ;  /* 0x000000ad00ad7308 */ /* 0x000ea20000000800 */
[--C-:B------:R-:W-:Y:S01]  /*6b00*/  FFMA.FTZ R168, R165, c[0x0][0x2d0], -R154.reuse ;  /* 0x0000b400a5a87a23 */ /* 0x100fe2000001089a */
[----:B------:R-:W3:Y:S01]  /*6b10*/  LDSM.16.MT88.4 R140, [R164+0x100] ;  /* 0x00010000a48c783b */ /* 0x000ee20000004200 */
[--C-:B------:R-:W-:Y:S02]  /*6b20*/  FFMA.FTZ R167, R225, c[0x0][0x2d0], -R154.reuse ;  /* 0x0000b400e1a77a23 */ /* 0x100fe4000001089a */
[--C-:B------:R-:W-:Y:S02]  /*6b30*/  FFMA.FTZ R166, R175, c[0x0][0x2d0], -R154.reuse ;  /* 0x0000b400afa67a23 */ /* 0x100fe4000001089a */
[----:B------:R-:W-:Y:S02]  /*6b40*/  FMUL.FTZ R132, R4, c[0x0][0x2d0] ;  /* 0x0000b40004847a20 */ /* 0x000fe40000410000 */
[----:B------:R-:W-:Y:S01]  /*6b50*/  FMUL.FTZ R7, R3, c[0x0][0x2d0] ;  /* 0x0000b40003077a20 */ /* 0x000fe20000410000 */
[----:B------:R-:W-:Y:S01]  /*6b60*/  MUFU.EX2 R171, R171 ;  /* 0x000000ab00ab7308 */ /* 0x000fe20000000800 */
[----:B------:R-:W-:Y:S01]  /*6b70*/  LDSM.16.MT88.4 R144, [R164+0x3900] ;  /* 0x00390000a490783b */ /* 0x000fe20000004200 */
[--C-:B------:R-:W-:Y:S02]  /*6b80*/  FFMA.FTZ R224, R163, c[0x0][0x2d0], -R154.reuse ;  /* 0x0000b400a3e07a23 */ /* 0x100fe4000001089a */
[--C-:B------:R-:W-:Y:S02]  /*6b90*/  FFMA.FTZ R225, R161, c[0x0][0x2d0], -R154.reuse ;  /* 0x0000b400a1e17a23 */ /* 0x100fe4000001089a */
[--C-:B------:R-:W-:Y:S02]  /*6ba0*/  FFMA.FTZ R228, R157, c[0x0][0x2d0], -R154.reuse ;  /* 0x0000b4009de47a23 */ /* 0x100fe4000001089a */
[--C-:B------:R-:W-:Y:S02]  /*6bb0*/  FFMA.FTZ R174, R174, c[0x0][0x2d0], -R159.reuse ;  /* 0x0000b400aeae7a23 */ /* 0x100fe4000001089f */
[----:B------:R-:W4:Y:S01]  /*6bc0*/  MUFU.EX2 R132, R132 ;  /* 0x0000008400847308 */ /* 0x000f220000000800 */
[--C-:B------:R-:W-:Y:S02]  /*6bd0*/  FFMA.FTZ R175, R176, c[0x0][0x2d0], -R159.reuse ;  /* 0x0000b400b0af7a23 */ /* 0x100fe4000001089f */
[--C-:B------:R-:W-:Y:S01]  /*6be0*/  FFMA.FTZ R176, R179, c[0x0][0x2d0], -R154.reuse ;  /* 0x0000b400b3b07a23 */ /* 0x100fe2000001089a */
[----:B--2---:R-:W-:Y:S01]  /*6bf0*/  F2FP.PACK_AB R136, R172, R173 ;  /* 0x000000adac88723e */ /* 0x004fe200000000ff */
        /* <DEDUP_REMOVED lines=12> */
[C---:B----4-:R-:W-:Y:S02]  /*6cc0*/  FMUL.FTZ R4, R132.reuse, R128 ;  /* 0x0000008084047220 */ /* 0x050fe40000410000 */
[C---:B------:R-:W-:Y:S02]  /*6cd0*/  FMUL.FTZ R5, R132.reuse, R129 ;  /* 0x0000008184057220 */ /* 0x040fe40000410000 */
[C---:B------:R-:W-:Y:S01]  /*6ce0*/  FMUL.FTZ R8, R132.reuse, R124 ;  /* 0x0000007c84087220 */ /* 0x040fe20000410000 */
[----:B------:R-:W-:Y:S01]  /*6cf0*/  MUFU.EX2 R169, R169 ;  /* 0x000000a900a97308 */ /* 0x000fe20000000800 */
[C---:B------:R-:W-:Y:S02]  /*6d00*/  FMUL.FTZ R9, R132.reuse, R125 ;  /* 0x0000007d84097220 */ /* 0x040fe40000410000 */
[C---:B------:R-:W-:Y:S02]  /*6d10*/  FMUL.FTZ R12, R132.reuse, R100 ;  /* 0x00000064840c7220 */ /* 0x040fe40000410000 */
[C---:B--2---:R-:W-:Y:S02]  /*6d20*/  FMUL.FTZ R6, R3.reuse, R130 ;  /* 0x0000008203067220 */ /* 0x044fe40000410000 */
[C---:B------:R-:W-:Y:S02]  /*6d30*/  FMUL.FTZ R7, R3.reuse, R131 ;  /* 0x0000008303077220 */ /* 0x040fe40000410000 */
[C---:B------:R-:W-:Y:S01]  /*6d40*/  FMUL.FTZ R10, R3.reuse, R126 ;  /* 0x0000007e030a7220 */ /* 0x040fe20000410000 */
[----:B------:R-:W2:Y:S01]  /*6d50*/  MUFU.EX2 R168, R168 ;  /* 0x000000a800a87308 */ /* 0x000ea20000000800 */
[C---:B------:R-:W-:Y:S01]  /*6d60*/  FMUL.FTZ R11, R3.reuse, R127 ;  /* 0x0000007f030b7220 */ /* 0x040fe20000410000 */
[----:B------:R-:W-:Y:S01]  /*6d70*/  LDSM.16.MT88.4 R128, [R164+0x2900] ;  /* 0x00290000a480783b */ /* 0x000fe20000004200 */
[----:B------:R-:W-:Y:S01]  /*6d80*/  FMUL.FTZ R13, R132, R101 ;  /* 0x00000065840d7220 */ /* 0x000fe20000410000 */
[----:B-----5:R-:W-:Y:S01]  /*6d90*/  F2FP.PACK_AB R138, R170, R171 ;  /* 0x000000abaa8a723e */ /* 0x020fe200000000ff */
[C---:B------:R-:W-:Y:S02]  /*6da0*/  FMUL.FTZ R14, R3.reuse, R102 ;  /* 0x00000066030e7220 */ /* 0x040fe40000410000 */
[C---:B------:R-:W-:Y:S02]  /*6db0*/  FMUL.FTZ R15, R3.reuse, R103 ;  /* 0x00000067030f7220 */ /* 0x040fe40000410000 */
[C---:B------:R-:W-:Y:S01]  /*6dc0*/  FMUL.FTZ R16, R132.reuse, R104 ;  /* 0x0000006884107220 */ /* 0x040fe20000410000 */
[----:B------:R-:W-:Y:S01]  /*6dd0*/  MUFU.EX2 R167, R167 ;  /* 0x000000a700a77308 */ /* 0x000fe20000000800 */
[----:B------:R-:W4:Y:S01]  /*6de0*/  LDSM.16.MT88.4 R124, [R134+UR4+0x100] ;  /* 0x00010004867c783b */ /* 0x000f220008004200 */
[C---:B------:R-:W-:Y:S02]  /*6df0*/  FMUL.FTZ R17, R132.reuse, R105 ;  /* 0x0000006984117220 */ /* 0x040fe40000410000 */
[C---:B------:R-:W-:Y:S02]  /*6e00*/  FMUL.FTZ R18, R3.reuse, R106 ;  /* 0x0000006a03127220 */ /* 0x040fe40000410000 */
[C---:B------:R-:W-:Y:S02]  /*6e10*/  FMUL.FTZ R19, R3.reuse, R107 ;  /* 0x0000006b03137220 */ /* 0x040fe40000410000 */
[C---:B------:R-:W-:Y:S01]  /*6e20*/  FMUL.FTZ R20, R132.reuse, R108 ;  /* 0x0000006c84147220 */ /* 0x040fe20000410000 */
[----:B------:R-:W-:Y:S01]  /*6e30*/  LDSM.16.MT88.4 R104, [R135+UR4+0x2100] ;  /* 0x002100048768783b */ /* 0x000fe20008004200 */
[----:B------:R-:W5:Y:S01]  /*6e40*/  MUFU.EX2 R166, R166 ;  /* 0x000000a600a67308 */ /* 0x000f620000000800 */
[----:B------:R-:W-:Y:S02]  /*6e50*/  FMUL.FTZ R21, R132, R109 ;  /* 0x0000006d84157220 */ /* 0x000fe40000410000 */
[C---:B------:R-:W-:Y:S01]  /*6e60*/  FMUL.FTZ R22, R3.reuse, R110 ;  /* 0x0000006e03167220 */ /* 0x040fe20000410000 */
[----:B--2---:R-:W-:Y:S01]  /*6e70*/  F2FP.PACK_AB R137, R168, R169 ;  /* 0x000000a9a889723e */ /* 0x004fe200000000ff */
[C---:B------:R-:W-:Y:S02]  /*6e80*/  FMUL.FTZ R23, R3.reuse, R111 ;  /* 0x0000006f03177220 */ /* 0x040fe40000410000 */
[----:B------:R-:W-:Y:S01]  /*6e90*/  LDSM.16.MT88.4 R108, [R164+0x2100] ;  /* 0x00210000a46c783b */ /* 0x000fe20000004200 */
[C---:B------:R-:W-:Y:S02]  /*6ea0*/  FMUL.FTZ R24, R132.reuse, R112 ;  /* 0x0000007084187220 */ /* 0x040fe40000410000 */
[C---:B------:R-:W-:Y:S01]  /*6eb0*/  FMUL.FTZ R25, R132.reuse, R113 ;  /* 0x0000007184197220 */ /* 0x040fe20000410000 */
[----:B------:R-:W-:Y:S01]  /*6ec0*/  MUFU.EX2 R174, R174 ;  /* 0x000000ae00ae7308 */ /* 0x000fe20000000800 */
[C---:B------:R-:W-:Y:S02]  /*6ed0*/  FMUL.FTZ R26, R3.reuse, R114 ;  /* 0x00000072031a7220 */ /* 0x040fe40000410000 */
[C---:B------:R-:W-:Y:S02]  /*6ee0*/  FMUL.FTZ R27, R3.reuse, R115 ;  /* 0x00000073031b7220 */ /* 0x040fe40000410000 */
[----:B------:R-:W-:Y:S01]  /*6ef0*/  LDSM.16.MT88.4 R112, [R135+UR4+0x900] ;  /* 0x000900048770783b */ /* 0x000fe20008004200 */
[C---:B------:R-:W-:Y:S02]  /*6f00*/  FMUL.FTZ R28, R132.reuse, R116 ;  /* 0x00000074841c7220 */ /* 0x040fe40000410000 */
[----:B------:R-:W-:Y:S02]  /*6f10*/  FMUL.FTZ R29, R132, R117 ;  /* 0x00000075841d7220 */ /* 0x000fe40000410000 */
[C---:B------:R-:W-:Y:S01]  /*6f20*/  FMUL.FTZ R30, R3.reuse, R118 ;  /* 0x00000076031e7220 */ /* 0x040fe20000410000 */
[----:B------:R-:W2:Y:S01]  /*6f30*/  MUFU.EX2 R175, R175 ;  /* 0x000000af00af7308 */ /* 0x000ea20000000800 */
[C---:B------:R-:W-:Y:S01]  /*6f40*/  FMUL.FTZ R31, R3.reuse, R119 ;  /* 0x00000077031f7220 */ /* 0x040fe20000410000 */
[----:B-----5:R-:W-:Y:S01]  /*6f50*/  F2FP.PACK_AB R139, R166, R167 ;  /* 0x000000a7a68b723e */ /* 0x020fe200000000ff */
[----:B------:R-:W-:Y:S01]  /*6f60*/  LDSM.16.MT88.4 R116, [R134+UR4+0x900] ;  /* 0x000900048674783b */ /* 0x000fe20008004200 */
[C---:B------:R-:W-:Y:S02]  /*6f70*/  FMUL.FTZ R36, R132.reuse, R36 ;  /* 0x0000002484247220 */ /* 0x040fe40000410000 */
[----:B------:R-:W-:Y:S02]  /*6f80*/  FMUL.FTZ R37, R132, R37 ;  /* 0x0000002584257220 */ /* 0x000fe40000410000 */
[C---:B------:R-:W-:Y:S01]  /*6f90*/  FMUL.FTZ R38, R3.reuse, R38 ;  /* 0x0000002603267220 */ /* 0x040fe20000410000 */
[C---:B-1----:R-:W-:Y:S01]  /*6fa0*/  HMMA.16816.F32 R4, R136.reuse, R32, R4 ;  /* 0x000000208804723c */ /* 0x042fe20000001804 */
[----:B------:R-:W-:Y:S04]  /*6fb0*/  MUFU.EX2 R176, R176 ;  /* 0x000000b000b07308 */ /* 0x000fe80000000800 */
[C---:B------:R-:W-:Y:S02]  /*6fc0*/  FMUL.FTZ R39, R3.reuse, R39 ;  /* 0x0000002703277220 */ /* 0x040fe40000410000 */
[----:B------:R-:W-:Y:S01]  /*6fd0*/  IADD3 R33, R134, UR4, RZ ;  /* 0x0000000486217c10 */ /* 0x000fe2000fffe0ff */
[C---:B------:R-:W-:Y:S03]  /*6fe0*/  HMMA.16816.F32 R8, R136.reuse, R34, R8 ;  /* 0x000000228808723c */ /* 0x040fe60000001808 */
[----:B------:R-:W1:Y:S01]  /*6ff0*/  MUFU.EX2 R177, R177 ;  /* 0x000000b100b17308 */ /* 0x000e620000000800 */
[----:B------:R-:W-:Y:S01]  /*7000*/  IADD3 R165, R184, R33, RZ ;  /* 0x00000021b8a57210 */ /* 0x000fe20007ffe0ff */
[C---:B------:R-:W-:Y:S02]  /*7010*/  FMUL.FTZ R32, R132.reuse, R120 ;  /* 0x0000007884207220 */ /* 0x040fe40000410000 */
[C---:B------:R-:W-:Y:S01]  /*7020*/  FMUL.FTZ R33, R132.reuse, R121 ;  /* 0x0000007984217220 */ /* 0x040fe20000410000 */
[C---:B---3--:R-:W-:Y:S01]  /*7030*/  HMMA.16816.F32 R12, R136.reuse, R140, R12 ;  /* 0x0000008c880c723c */ /* 0x048fe2000000180c */
[----:B------:R-:W3:Y:S03]  /*7040*/  LDSM.16.MT88.4 R100, [R165+0x100] ;  /* 0x00010000a564783b */ /* 0x000ee60000004200 */
[C---:B------:R-:W-:Y:S01]  /*7050*/  FMUL.FTZ R34, R3.reuse, R122 ;  /* 0x0000007a03227220 */ /* 0x040fe20000410000 */
[----:B------:R-:W-:Y:S01]  /*7060*/  MUFU.EX2 R178, R178 ;  /* 0x000000b200b27308 */ /* 0x000fe20000000800 */
[C---:B------:R-:W-:Y:S02]  /*7070*/  FMUL.FTZ R35, R3.reuse, R123 ;  /* 0x0000007b03237220 */ /* 0x040fe40000410000 */
[C---:B------:R-:W-:Y:S01]  /*7080*/  HMMA.16816.F32 R16, R136.reuse, R142, R16 ;  /* 0x0000008e8810723c */ /* 0x040fe20000001810 */
[----:B------:R-:W-:Y:S03]  /*7090*/  LDSM.16.MT88.4 R120, [R165+0x900] ;  /* 0x00090000a578783b */ /* 0x000fe60000004200 */
[C---:B------:R-:W-:Y:S02]  /*70a0*/  FMUL.FTZ R40, R132.reuse, R40 ;  /* 0x0000002884287220 */ /* 0x040fe40000410000 */
[C---:B------:R-:W-:Y:S01]  /*70b0*/  FMUL.FTZ R41, R132.reuse, R41 ;  /* 0x0000002984297220 */ /* 0x040fe20000410000 */
[----:B------:R-:W5:Y:S01]  /*70c0*/  MUFU.EX2 R179, R179 ;  /* 0x000000b300b37308 */ /* 0x000f620000000800 */
[C---:B----4-:R-:W-:Y:S01]  /*70d0*/  HMMA.16816.F32 R20, R136.reuse, R124, R20 ;  /* 0x0000007c8814723c */ /* 0x050fe20000001814 */
[----:B------:R-:W-:Y:S03]  /*70e0*/  LDSM.16.MT88.4 R140, [R134+UR4+0x2900] ;  /* 0x00290004868c783b */ /* 0x000fe60008004200 */
[C---:B------:R-:W-:Y:S02]  /*70f0*/  FMUL.FTZ R42, R3.reuse, R42 ;  /* 0x0000002a032a7220 */ /* 0x040fe40000410000 */
[C---:B------:R-:W-:Y:S02]  /*7100*/  FMUL.FTZ R43, R3.reuse, R43 ;  /* 0x0000002b032b7220 */ /* 0x040fe40000410000 */
[C---:B------:R-:W-:Y:S01]  /*7110*/  HMMA.16816.F32 R24, R136.reuse, R126, R24 ;  /* 0x0000007e8818723c */ /* 0x040fe20000001818 */
[----:B------:R-:W-:Y:S01]  /*7120*/  LDSM.16.MT88.4 R124, [R135+UR4+0x2900] ;  /* 0x00290004877c783b */ /* 0x000fe20008004200 */
[----:B------:R-:W-:Y:S02]  /*7130*/  MUFU.EX2 R212, R212 ;  /* 0x000000d400d47308 */ /* 0x000fe40000000800 */
[C---:B------:R-:W-:Y:S02]  /*7140*/  FMUL.FTZ R44, R132.reuse, R44 ;  /* 0x0000002c842c7220 */ /* 0x040fe40000410000 */
[C---:B------:R-:W-:Y:S02]  /*7150*/  FMUL.FTZ R45, R132.reuse, R45 ;  /* 0x0000002d842d7220 */ /* 0x040fe40000410000 */
[C---:B------:R-:W-:Y:S04]  /*7160*/  FMUL.FTZ R46, R3.reuse, R46 ;  /* 0x0000002e032e7220 */ /* 0x040fe80000410000 */
[C---:B------:R-:W-:Y:S01]  /*7170*/  FMUL.FTZ R47, R3.reuse, R47 ;  /* 0x0000002f032f7220 */ /* 0x040fe20000410000 */
[----:B------:R-:W4:Y:S01]  /*7180*/  MUFU.EX2 R213, R213 ;  /* 0x000000d500d57308 */ /* 0x000f220000000800 */
[C---:B------:R-:W-:Y:S02]  /*7190*/  FMUL.FTZ R48, R132.reuse, R48 ;  /* 0x0000003084307220 */ /* 0x040fe40000410000 */
[C---:B------:R-:W-:Y:S01]  /*71a0*/  FMUL.FTZ R49, R132.reuse, R49 ;  /* 0x0000003184317220 */ /* 0x040fe20000410000 */
[C---:B---3--:R-:W-:Y:S03]  /*71b0*/  HMMA.16816.F32 R28, R136.reuse, R100, R28 ;  /* 0x00000064881c723c */ /* 0x048fe6000000181c */
[C---:B------:R-:W-:Y:S02]  /*71c0*/  FMUL.FTZ R50, R3.reuse, R50 ;  /* 0x0000003203327220 */ /* 0x040fe40000410000 */
[C---:B------:R-:W-:Y:S01]  /*71d0*/  FMUL.FTZ R51, R3.reuse, R51 ;  /* 0x0000003303337220 */ /* 0x040fe20000410000 */
[----:B------:R-:W-:Y:S01]  /*71e0*/  MUFU.EX2 R220, R220 ;  /* 0x000000dc00dc7308 */ /* 0x000fe20000000800 */
[C---:B------:R-:W-:Y:S01]  /*71f0*/  FMUL.FTZ R52, R132.reuse, R52 ;  /* 0x0000003484347220 */ /* 0x040fe20000410000 */
[C---:B------:R-:W-:Y:S01]  /*7200*/  HMMA.16816.F32 R32, R136.reuse, R102, R32 ;  /* 0x000000668820723c */ /* 0x040fe20000001820 */
[----:B------:R-:W3:Y:S03]  /*7210*/  LDSM.16.MT88.4 R100, [R134+UR4+0x2100] ;  /* 0x002100048664783b */ /* 0x000ee60008004200 */
[C---:B------:R-:W-:Y:S02]  /*7220*/  FMUL.FTZ R53, R132.reuse, R53 ;  /* 0x0000003584357220 */ /* 0x040fe40000410000 */
[C---:B------:R-:W-:Y:S02]  /*7230*/  FMUL.FTZ R54, R3.reuse, R54 ;  /* 0x0000003603367220 */ /* 0x040fe40000410000 */
[C---:B------:R-:W-:Y:S01]  /*7240*/  HMMA.16816.F32 R36, R136.reuse, R104, R36 ;  /* 0x000000688824723c */ /* 0x040fe20000001824 */
[----:B------:R-:W-:Y:S03]  /*7250*/  MUFU.EX2 R223, R223 ;  /* 0x000000df00df7308 */ /* 0x000fe60000000800 */
[C---:B------:R-:W-:Y:S02]  /*7260*/  FMUL.FTZ R55, R3.reuse, R55 ;  /* 0x0000003703377220 */ /* 0x040fe40000410000 */
[C---:B------:R-:W-:Y:S02]  /*7270*/  FMUL.FTZ R56, R132.reuse, R56 ;  /* 0x0000003884387220 */ /* 0x040fe40000410000 */
[C---:B------:R-:W-:Y:S01]  /*7280*/  HMMA.16816.F32 R40, R136.reuse, R106, R40 ;  /* 0x0000006a8828723c */ /* 0x040fe20000001828 */
[----:B------:R-:W1:Y:S02]  /*7290*/  LDSM.16.MT88.4 R104, [R165+0x2100] ;  /* 0x00210000a568783b */ /* 0x000e640000004200 */
[----:B------:R-:W-:Y:S01]  /*72a0*/  MUFU.EX2 R218, R218 ;  /* 0x000000da00da7308 */ /* 0x000fe20000000800 */
[C---:B------:R-:W-:Y:S02]  /*72b0*/  FMUL.FTZ R57, R132.reuse, R57 ;  /* 0x0000003984397220 */ /* 0x040fe40000410000 */
[C---:B------:R-:W-:Y:S02]  /*72c0*/  FMUL.FTZ R58, R3.reuse, R58 ;  /* 0x0000003a033a7220 */ /* 0x040fe40000410000 */
[C---:B------:R-:W-:Y:S04]  /*72d0*/  HMMA.16816.F32 R44, R136.reuse, R108, R44 ;  /* 0x0000006c882c723c */ /* 0x040fe8000000182c */
[C---:B------:R-:W-:Y:S01]  /*72e0*/  FMUL.FTZ R59, R3.reuse, R59 ;  /* 0x0000003b033b7220 */ /* 0x040fe20000410000 */
[----:B------:R-:W-:Y:S01]  /*72f0*/  MUFU.EX2 R219, R219 ;  /* 0x000000db00db7308 */ /* 0x000fe20000000800 */
[C---:B------:R-:W-:Y:S02]  /*7300*/  FMUL.FTZ R60, R132.reuse, R60 ;  /* 0x0000003c843c7220 */ /* 0x040fe40000410000 */
[C---:B------:R-:W-:Y:S01]  /*7310*/  HMMA.16816.F32 R48, R136.reuse, R110, R48 ;  /* 0x0000006e8830723c */ /* 0x040fe20000001830 */
[----:B------:R-:W2:Y:S03]  /*7320*/  LDSM.16.MT88.4 R108, [R135+UR4+0x4100] ;  /* 0x00410004876c783b */ /* 0x000ea60008004200 */
        /* <DEDUP_REMOVED lines=21> */
[----:B------:R-:W1:Y:S01]  /*7480*/  MUFU.EX2 R225, R225 ;  /* 0x000000e100e17308 */ /* 0x000e620000000800 */
[C---:B------:R-:W-:Y:S03]  /*7490*/  FMUL.FTZ R73, R132.reuse, R73 ;  /* 0x0000004984497220 */ /* 0x040fe60000410000 */
[C---:B--2---:R-:W-:Y:S03]  /*74a0*/  HMMA.16816.F32 R68, R136.reuse, R108, R68 ;  /* 0x0000006c8844723c */ /* 0x044fe60000001844 */
[C---:B------:R-:W-:Y:S02]  /*74b0*/  FMUL.FTZ R74, R3.reuse, R74 ;  /* 0x0000004a034a7220 */ /* 0x040fe40000410000 */
[C---:B------:R-:W-:Y:S01]  /*74c0*/  FMUL.FTZ R75, R3.reuse, R75 ;  /* 0x0000004b034b7220 */ /* 0x040fe20000410000 */
[----:B------:R-:W-:Y:S01]  /*74d0*/  MUFU.EX2 R226, R226 ;  /* 0x000000e200e27308 */ /* 0x000fe20000000800 */
[C---:B------:R-:W-:Y:S02]  /*74e0*/  FMUL.FTZ R84, R132.reuse, R84 ;  /* 0x0000005484547220 */ /* 0x040fe40000410000 */
[C---:B------:R-:W-:Y:S03]  /*74f0*/  FMUL.FTZ R85, R132.reuse, R85 ;  /* 0x0000005584557220 */ /* 0x040fe60000410000 */
[C---:B------:R-:W-:Y:S01]  /*7500*/  HMMA.16816.F32 R72, R136.reuse, R110, R72 ;  /* 0x0000006e8848723c */ /* 0x040fe20000001848 */
[----:B------:R-:W2:Y:S02]  /*7510*/  LDSM.16.MT88.4 R108, [R165+0x4100] ;  /* 0x00410000a56c783b */ /* 0x000ea40000004200 */
[C---:B------:R-:W-:Y:S01]  /*7520*/  FMUL.FTZ R76, R132.reuse, R76 ;  /* 0x0000004c844c7220 */ /* 0x040fe20000410000 */
[----:B------:R-:W-:Y:S01]  /*7530*/  MUFU.EX2 R228, R228 ;  /* 0x000000e400e47308 */ /* 0x000fe20000000800 */
[C---:B------:R-:W-:Y:S02]  /*7540*/  FMUL.FTZ R77, R132.reuse, R77 ;  /* 0x0000004d844d7220 */ /* 0x040fe40000410000 */
[C---:B------:R-:W-:Y:S02]  /*7550*/  FMUL.FTZ R78, R3.reuse, R78 ;  /* 0x0000004e034e7220 */ /* 0x040fe40000410000 */
[C---:B------:R-:W-:Y:S03]  /*7560*/  FMUL.FTZ R79, R3.reuse, R79 ;  /* 0x0000004f034f7220 */ /* 0x040fe60000410000 */
[C---:B------:R-:W-:Y:S02]  /*7570*/  FMUL.FTZ R86, R3.reuse, R86 ;  /* 0x0000005603567220 */ /* 0x040fe40000410000 */
[C---:B------:R-:W-:Y:S02]  /*7580*/  FMUL.FTZ R87, R3.reuse, R87 ;  /* 0x0000005703577220 */ /* 0x040fe40000410000 */
[C---:B---3--:R-:W-:Y:S03]  /*7590*/  HMMA.16816.F32 R76, R136.reuse, R100, R76 ;  /* 0x00000064884c723c */ /* 0x048fe6000000184c */
[C---:B------:R-:W-:Y:S02]  /*75a0*/  FMUL.FTZ R80, R132.reuse, R80 ;  /* 0x0000005084507220 */ /* 0x040fe40000410000 */
[C---:B------:R-:W-:Y:S02]  /*75b0*/  FMUL.FTZ R81, R132.reuse, R81 ;  /* 0x0000005184517220 */ /* 0x040fe40000410000 */
[----:B------:R-:W-:Y:S01]  /*75c0*/  FMUL.FTZ R82, R3, R82 ;  /* 0x0000005203527220 */ /* 0x000fe20000410000 */
[----:B------:R-:W-:Y:S01]  /*75d0*/  F2FP.PACK_AB R100, R175, R174 ;  /* 0x000000aeaf64723e */ /* 0x000fe200000000ff */
[----:B------:R-:W-:Y:S03]  /*75e0*/  FMUL.FTZ R83, R3, R83 ;  /* 0x0000005303537220 */ /* 0x000fe60000410000 */
[C---:B------:R-:W-:Y:S01]  /*75f0*/  FMUL.FTZ R88, R132.reuse, R88 ;  /* 0x0000005884587220 */ /* 0x040fe20000410000 */
[----:B------:R-:W-:Y:S01]  /*7600*/  F2FP.PACK_AB R101, R177, R176 ;  /* 0x000000b0b165723e */ /* 0x000fe200000000ff */
[C---:B------:R-:W-:Y:S02]  /*7610*/  FMUL.FTZ R89, R132.reuse, R89 ;  /* 0x0000005984597220 */ /* 0x040fe40000410000 */
[C---:B------:R-:W-:Y:S03]  /*7620*/  HMMA.16816.F32 R80, R136.reuse, R102, R80 ;  /* 0x000000668850723c */ /* 0x040fe60000001850 */
[C---:B------:R-:W-:Y:S02]  /*7630*/  FMUL.FTZ R90, R3.reuse, R90 ;  /* 0x0000005a035a7220 */ /* 0x040fe40000410000 */
[----:B------:R-:W-:Y:S02]  /*7640*/  FMUL.FTZ R91, R3, R91 ;  /* 0x0000005b035b7220 */ /* 0x000fe40000410000 */
[C---:B------:R-:W-:Y:S01]  /*7650*/  FMUL.FTZ R92, R132.reuse, R92 ;  /* 0x0000005c845c7220 */ /* 0x040fe20000410000 */
[C---:B-1----:R-:W-:Y:S04]  /*7660*/  HMMA.16816.F32 R84, R136.reuse, R104, R84 ;  /* 0x000000688854723c */ /* 0x042fe80000001854 */
[C---:B------:R-:W-:Y:S01]  /*7670*/  FMUL.FTZ R93, R132.reuse, R93 ;  /* 0x0000005d845d7220 */ /* 0x040fe20000410000 */
[----:B-----5:R-:W-:Y:S01]  /*7680*/  F2FP.PACK_AB R102, R179, R178 ;  /* 0x000000b2b366723e */ /* 0x020fe200000000ff */
[----:B------:R-:W-:Y:S01]  /*7690*/  FMUL.FTZ R94, R3, R94 ;  /* 0x0000005e035e7220 */ /* 0x000fe20000410000 */
[----:B----4-:R-:W-:Y:S01]  /*76a0*/  F2FP.PACK_AB R103, R213, R212 ;  /* 0x000000d4d567723e */ /* 0x010fe200000000ff */
[C---:B------:R-:W-:Y:S01]  /*76b0*/  HMMA.16816.F32 R88, R136.reuse, R106, R88 ;  /* 0x0000006a8858723c */ /* 0x040fe20000001858 */
[----:B------:R-:W1:Y:S03]  /*76c0*/  LDSM.16.MT88.4 R104, [R164+0x900] ;  /* 0x00090000a468783b */ /* 0x000e660000004200 */
[C---:B------:R-:W-:Y:S02]  /*76d0*/  FMUL.FTZ R95, R3.reuse, R95 ;  /* 0x0000005f035f7220 */ /* 0x040fe40000410000 */
[C---:B------:R-:W-:Y:S02]  /*76e0*/  FMUL.FTZ R96, R132.reuse, R96 ;  /* 0x0000006084607220 */ /* 0x040fe40000410000 */
[----:B------:R-:W-:Y:S03]  /*76f0*/  FMUL.FTZ R97, R132, R97 ;  /* 0x0000006184617220 */ /* 0x000fe60000410000 */
[C---:B--2---:R-:W-:Y:S03]  /*7700*/  HMMA.16816.F32 R92, R136.reuse, R108, R92 ;  /* 0x0000006c885c723c */ /* 0x044fe6000000185c */
[C---:B------:R-:W-:Y:S02]  /*7710*/  FMUL.FTZ R98, R3.reuse, R98 ;  /* 0x0000006203627220 */ /* 0x040fe40000410000 */
[----:B------:R-:W-:Y:S02]  /*7720*/  FMUL.FTZ R99, R3, R99 ;  /* 0x0000006303637220 */ /* 0x000fe40000410000 */
[--C-:B------:R-:W-:Y:S02]  /*7730*/  FFMA.FTZ R221, R214, c[0x0][0x2d0], -R159.reuse ;  /* 0x0000b400d6dd7a23 */ /* 0x100fe4000001089f */
[--C-:B------:R-:W-:Y:S03]  /*7740*/  FFMA.FTZ R214, R217, c[0x0][0x2d0], -R154.reuse ;  /* 0x0000b400d9d67a23 */ /* 0x100fe6000001089a */
[----:B------:R-:W-:Y:S01]  /*7750*/  HMMA.16816.F32 R96, R136, R110, R96 ;  /* 0x0000006e8860723c */ /* 0x000fe20000001860 */
[----:B------:R-:W2:Y:S01]  /*7760*/  LDSM.16.MT88.4 R108, [R165+0x2900] ;  /* 0x00290000a56c783b */ /* 0x000ea20000004200 */
[----:B------:R-:W-:Y:S01]  /*7770*/  MUFU.EX2 R221, R221 ;  /* 0x000000dd00dd7308 */ /* 0x000fe20000000800 */
[--C-:B------:R-:W-:Y:S02]  /*7780*/  FFMA.FTZ R217, R162, c[0x0][0x2d0], -R159.reuse ;  /* 0x0000b400a2d97a23 */ /* 0x100fe4000001089f */
[----:B------:R-:W-:Y:S02]  /*7790*/  FFMA.FTZ R159, R156, c[0x0][0x2d0], -R159 ;  /* 0x0000b4009c9f7a23 */ /* 0x000fe4000001089f */
[--C-:B------:R-:W-:Y:S01]  /*77a0*/  FFMA.FTZ R215, R215, c[0x0][0x2d0], -R154.reuse ;  /* 0x0000b400d7d77a23 */ /* 0x100fe2000001089a */
[C---:B------:R-:W-:Y:S01]  /*77b0*/  HMMA.16816.F32 R4, R100.reuse, R112, R4 ;  /* 0x000000706404723c */ /* 0x040fe20000001804 */
[----:B------:R-:W-:Y:S03]  /*77c0*/  LDSM.16.MT88.4 R160, [R164+0x5900] ;  /* 0x00590000a4a0783b */ /* 0x000fe60000004200 */
[----:B------:R-:W3:Y:S01]  /*77d0*/  MUFU.EX2 R227, R159 ;  /* 0x0000009f00e37308 */ /* 0x000ee20000000800 */
[----:B------:R-:W-:Y:S01]  /*77e0*/  FFMA.FTZ R154, R155, c[0x0][0x2d0], -R154 ;  /* 0x0000b4009b9a7a23 */ /* 0x000fe2000001089a */
[----:B------:R-:W-:Y:S01]  /*77f0*/  F2FP.PACK_AB R137, R225, R224 ;  /* 0x000000e0e189723e */ /* 0x000fe200000000ff */
[----:B------:R-:W-:Y:S01]  /*7800*/  FFMA.FTZ R173, R132, R197, R173 ;  /* 0x000000c584ad7223 */ /* 0x000fe200000100ad */
[C---:B------:R-:W-:Y:S01]  /*7810*/  HMMA.16816.F32 R8, R100.reuse, R114, R8 ;  /* 0x000000726408723c */ /* 0x040fe20000001808 */
[----:B------:R-:W-:Y:S03]  /*7820*/  LDSM.16.MT88.4 R112, [R164+0x4900] ;  /* 0x00490000a470783b */ /* 0x000fe60000004200 */
[----:B------:R-:W-:Y:S02]  /*7830*/  FFMA.FTZ R169, R3, R196, R169 ;  /* 0x000000c403a97223 */ /* 0x000fe400000100a9 */
[----:B------:R-:W4:Y:S01]  /*7840*/  MUFU.EX2 R229, R154 ;  /* 0x0000009a00e57308 */ /* 0x000f220000000800 */
[----:B------:R-:W-:Y:S01]  /*7850*/  FADD.FTZ R172, R172, R173 ;  /* 0x000000adacac7221 */ /* 0x000fe20000010000 */
[C---:B-1----:R-:W-:Y:S04]  /*7860*/  HMMA.16816.F32 R12, R100.reuse, R104, R12 ;  /* 0x00000068640c723c */ /* 0x042fe8000000180c */
[----:B------:R-:W-:Y:S02]  /*7870*/  FADD.FTZ R168, R168, R169 ;  /* 0x000000a9a8a87221 */ /* 0x000fe40000010000 */
[----:B------:R-:W-:Y:S02]  /*7880*/  FADD.FTZ R3, R171, R172 ;  /* 0x000000acab037221 */ /* 0x000fe40000010000 */
[C---:B------:R-:W-:Y:S01]  /*7890*/  HMMA.16816.F32 R16, R100.reuse, R106, R16 ;  /* 0x0000006a6410723c */ /* 0x040fe20000001810 */
[----:B------:R-:W1:Y:S01]  /*78a0*/  LDSM.16.MT88.4 R104, [R135+UR4+0x4900] ;  /* 0x004900048768783b */ /* 0x000e620008004200 */
[----:B------:R-:W-:Y:S02]  /*78b0*/  MUFU.EX2 R214, R214 ;  /* 0x000000d600d67308 */ /* 0x000fe40000000800 */
[----:B---3--:R-:W-:Y:S01]  /*78c0*/  F2FP.PACK_AB R138, R227, R226 ;  /* 0x000000e2e38a723e */ /* 0x008fe200000000ff */
[----:B------:R-:W-:Y:S03]  /*78d0*/  FADD.FTZ R3, R170, R3 ;  /* 0x00000003aa037221 */ /* 0x000fe60000010000 */
[C---:B------:R-:W-:Y:S01]  /*78e0*/  HMMA.16816.F32 R20, R100.reuse, R116, R20 ;  /* 0x000000746414723c */ /* 0x040fe20000001814 */
[----:B------:R-:W-:Y:S03]  /*78f0*/  LDSM.16.MT88.4 R156, [R135+UR4+0x5900] ;  /* 0x00590004879c783b */ /* 0x000fe60008004200 */
[----:B------:R-:W-:Y:S01]  /*7900*/  MUFU.EX2 R215, R215 ;  /* 0x000000d700d77308 */ /* 0x000fe20000000800 */
[----:B------:R-:W-:Y:S01]  /*7910*/  FADD.FTZ R174, R174, R3 ;  /* 0x00000003aeae7221 */ /* 0x000fe20000010000 */
[----:B----4-:R-:W-:Y:S02]  /*7920*/  F2FP.PACK_AB R139, R229, R228 ;  /* 0x000000e4e58b723e */ /* 0x010fe400000000ff */
[C---:B------:R-:W-:Y:S01]  /*7930*/  HMMA.16816.F32 R24, R100.reuse, R118, R24 ;  /* 0x000000766418723c */ /* 0x040fe20000001818 */
[----:B------:R-:W-:Y:S03]  /*7940*/  LDSM.16.MT88.4 R116, [R165+0x4900] ;  /* 0x00490000a574783b */ /* 0x000fe60000004200 */
[----:B------:R-:W-:Y:S02]  /*7950*/  FADD.FTZ R175, R175, R174 ;  /* 0x000000aeafaf7221 */ /* 0x000fe40000010000 */
[----:B------:R-:W3:Y:S02]  /*7960*/  MUFU.EX2 R217, R217 ;  /* 0x000000d900d97308 */ /* 0x000ee40000000800 */
[C---:B------:R-:W-:Y:S01]  /*7970*/  HMMA.16816.F32 R28, R100.reuse, R120, R28 ;  /* 0x00000078641c723c */ /* 0x040fe2000000181c */
[----:B------:R-:W-:Y:S03]  /*7980*/  LDSM.16.MT88.4 R152, [R165+0x3900] ;  /* 0x00390000a598783b */ /* 0x000fe60000004200 */
[----:B------:R-:W-:Y:S04]  /*7990*/  FADD.FTZ R178, R178, R175 ;  /* 0x000000afb2b27221 */ /* 0x000fe80000010000 */
[C---:B------:R-:W-:Y:S01]  /*79a0*/  HMMA.16816.F32 R32, R100.reuse, R122, R32 ;  /* 0x0000007a6420723c */ /* 0x040fe20000001820 */
[----:B------:R-:W-:Y:S03]  /*79b0*/  LDSM.16.MT88.4 R120, [R164+0x1100] ;  /* 0x00110000a478783b */ /* 0x000fe60000004200 */
[----:B------:R-:W-:Y:S04]  /*79c0*/  FADD.FTZ R179, R179, R178 ;  /* 0x000000b2b3b37221 */ /* 0x000fe80000010000 */
[C---:B------:R-:W-:Y:S04]  /*79d0*/  HMMA.16816.F32 R36, R100.reuse, R124, R36 ;  /* 0x0000007c6424723c */ /* 0x040fe80000001824 */
[----:B---3--:R-:W-:Y:S04]  /*79e0*/  F2FP.PACK_AB R136, R222, R217 ;  /* 0x000000d9de88723e */ /* 0x008fe800000000ff */
        /* <DEDUP_REMOVED lines=10> */
[C---:B-1----:R-:W-:Y:S08]  /*7a90*/  HMMA.16816.F32 R68, R100.reuse, R104, R68 ;  /* 0x000000686444723c */ /* 0x042ff00000001844 */
[C---:B------:R-:W-:Y:S01]  /*7aa0*/  HMMA.16816.F32 R72, R100.reuse, R106, R72 ;  /* 0x0000006a6448723c */ /* 0x040fe20000001848 */
[----:B------:R-:W1:Y:S07]  /*7ab0*/  LDSM.16.MT88.4 R104, [R135+UR4+0x1100] ;  /* 0x001100048768783b */ /* 0x000e6e0008004200 */
[C---:B------:R-:W-:Y:S08]  /*7ac0*/  HMMA.16816.F32 R76, R100.reuse, R112, R76 ;  /* 0x00000070644c723c */ /* 0x040ff0000000184c */
[C---:B------:R-:W-:Y:S01]  /*7ad0*/  HMMA.16816.F32 R80, R100.reuse, R114, R80 ;  /* 0x000000726450723c */ /* 0x040fe20000001850 */
[----:B------:R-:W3:Y:S07]  /*7ae0*/  LDSM.16.MT88.4 R112, [R134+UR4+0x1100] ;  /* 0x001100048670783b */ /* 0x000eee0008004200 */
[C---:B--2---:R-:W-:Y:S08]  /*7af0*/  HMMA.16816.F32 R84, R100.reuse, R108, R84 ;  /* 0x0000006c6454723c */ /* 0x044ff00000001854 */
[C---:B------:R-:W-:Y:S01]  /*7b00*/  HMMA.16816.F32 R88, R100.reuse, R110, R88 ;  /* 0x0000006e6458723c */ /* 0x040fe20000001858 */
[----:B------:R-:W2:Y:S07]  /*7b10*/  LDSM.16.MT88.4 R108, [R135+UR4+0x3100] ;  /* 0x00310004876c783b */ /* 0x000eae0008004200 */
[C---:B------:R-:W-:Y:S08]  /*7b20*/  HMMA.16816.F32 R92, R100.reuse, R116, R92 ;  /* 0x00000074645c723c */ /* 0x040ff0000000185c */
[----:B------:R-:W-:Y:S01]  /*7b30*/  HMMA.16816.F32 R96, R100, R118, R96 ;  /* 0x000000766460723c */ /* 0x000fe20000001860 */
[----:B------:R-:W4:Y:S06]  /*7b40*/  LDSM.16.MT88.4 R116, [R164+0x3100] ;  /* 0x00310000a474783b */ /* 0x000f2c0000004200 */
[----:B------:R-:W-:Y:S01]  /*7b50*/  F2FP.PACK_AB R100, R223, R220 ;  /* 0x000000dcdf64723e */ /* 0x000fe200000000ff */
[----:B------:R-:W-:Y:S01]  /*7b60*/  FADD.FTZ R220, R220, R179 ;  /* 0x000000b3dcdc7221 */ /* 0x000fe20000010000 */
[----:B------:R-:W-:Y:S03]  /*7b70*/  F2FP.PACK_AB R101, R219, R218 ;  /* 0x000000dadb65723e */ /* 0x000fe600000000ff */
[----:B------:R-:W-:Y:S01]  /*7b80*/  F2FP.PACK_AB R102, R221, R216 ;  /* 0x000000d8dd66723e */ /* 0x000fe200000000ff */
[----:B------:R-:W-:Y:S01]  /*7b90*/  FADD.FTZ R223, R223, R220 ;  /* 0x000000dcdfdf7221 */ /* 0x000fe20000010000 */
[----:B------:R-:W-:Y:S07]  /*7ba0*/  F2FP.PACK_AB R103, R215, R214 ;  /* 0x000000d6d767723e */ /* 0x000fee00000000ff */
[C---:B-1----:R-:W-:Y:S08]  /*7bb0*/  HMMA.16816.F32 R4, R100.reuse, R104, R4 ;  /* 0x000000686404723c */ /* 0x042ff00000001804 */
[C---:B------:R-:W-:Y:S01]  /*7bc0*/  HMMA.16816.F32 R8, R100.reuse, R106, R8 ;  /* 0x0000006a6408723c */ /* 0x040fe20000001808 */
[----:B------:R-:W1:Y:S07]  /*7bd0*/  LDSM.16.MT88.4 R104, [R134+UR4+0x3100] ;  /* 0x003100048668783b */ /* 0x000e6e0008004200 */
[C---:B------:R-:W-:Y:S08]  /*7be0*/  HMMA.16816.F32 R12, R100.reuse, R120, R12 ;  /* 0x00000078640c723c */ /* 0x040ff0000000180c */
[C---:B------:R-:W-:Y:S01]  /*7bf0*/  HMMA.16816.F32 R16, R100.reuse, R122, R16 ;  /* 0x0000007a6410723c */ /* 0x040fe20000001810 */
[----:B------:R-:W-:Y:S07]  /*7c00*/  LDSM.16.MT88.4 R120, [R165+0x1900] ;  /* 0x00190000a578783b */ /* 0x000fee0000004200 */
[C---:B---3--:R-:W-:Y:S08]  /*7c10*/  HMMA.16816.F32 R20, R100.reuse, R112, R20 ;  /* 0x000000706414723c */ /* 0x048ff00000001814 */
        /* <DEDUP_REMOVED lines=8> */
[C---:B----4-:R-:W-:Y:S08]  /*7ca0*/  HMMA.16816.F32 R44, R100.reuse, R116, R44 ;  /* 0x00000074642c723c */ /* 0x050ff0000000182c */
        /* <DEDUP_REMOVED lines=18> */
[C---:B------:R-:W-:Y:S08]  /*7dd0*/  HMMA.16816.F32 R128, R136.reuse, R124, R4 ;  /* 0x0000007c8880723c */ /* 0x040ff00000001804 */
[C---:B------:R-:W-:Y:S08]  /*7de0*/  HMMA.16816.F32 R124, R136.reuse, R126, R8 ;  /* 0x0000007e887c723c */ /* 0x040ff00000001808 */
[C---:B--2---:R-:W-:Y:S08]  /*7df0*/  HMMA.16816.F32 R100, R136.reuse, R108, R12 ;  /* 0x0000006c8864723c */ /* 0x044ff0000000180c */
[C---:B------:R-:W-:Y:S08]  /*7e00*/  HMMA.16816.F32 R104, R136.reuse, R110, R16 ;  /* 0x0000006e8868723c */ /* 0x040ff00000001810 */
[C---:B----4-:R-:W-:Y:S08]  /*7e10*/  HMMA.16816.F32 R108, R136.reuse, R116, R20 ;  /* 0x00000074886c723c */ /* 0x050ff00000001814 */
[C---:B------:R-:W-:Y:S08]  /*7e20*/  HMMA.16816.F32 R112, R136.reuse, R118, R24 ;  /* 0x000000768870723c */ /* 0x040ff00000001818 */
[C---:B------:R-:W-:Y:S08]  /*7e30*/  HMMA.16816.F32 R116, R136.reuse, R120, R28 ;  /* 0x000000788874723c */ /* 0x040ff0000000181c */
[C---:B------:R-:W-:Y:S01]  /*7e40*/  HMMA.16816.F32 R120, R136.reuse, R122, R32 ;  /* 0x0000007a8878723c */ /* 0x040fe20000001820 */
[----:B------:R-:W1:Y:S07]  /*7e50*/  LDSM.16.MT88.4 R32, [R134+UR4+0x5900] ;  /* 0x005900048620783b */ /* 0x000e6e0008004200 */
[C---:B------:R-:W-:Y:S08]  /*7e60*/  HMMA.16816.F32 R36, R136.reuse, R140, R36 ;  /* 0x0000008c8824723c */ /* 0x040ff00000001824 */
[C---:B------:R-:W-:Y:S01]  /*7e70*/  HMMA.16816.F32 R40, R136.reuse, R142, R40 ;  /* 0x0000008e8828723c */ /* 0x040fe20000001828 */
[----:B------:R-:W2:Y:S07]  /*7e80*/  LDSM.16.MT88.4 R140, [R165+0x5900] ;  /* 0x00590000a58c783b */ /* 0x000eae0000004200 */
[C---:B------:R-:W-:Y:S08]  /*7e90*/  HMMA.16816.F32 R44, R136.reuse, R144, R44 ;  /* 0x00000090882c723c */ /* 0x040ff0000000182c */
[C---:B------:R-:W-:Y:S08]  /*7ea0*/  HMMA.16816.F32 R48, R136.reuse, R146, R48 ;  /* 0x000000928830723c */ /* 0x040ff00000001830 */
[C---:B------:R-:W-:Y:S08]  /*7eb0*/  HMMA.16816.F32 R52, R136.reuse, R148, R52 ;  /* 0x000000948834723c */ /* 0x040ff00000001834 */
[C---:B------:R-:W-:Y:S08]  /*7ec0*/  HMMA.16816.F32 R56, R136.reuse, R150, R56 ;  /* 0x000000968838723c */ /* 0x040ff00000001838 */
[C---:B------:R-:W-:Y:S08]  /*7ed0*/  HMMA.16816.F32 R60, R136.reuse, R152, R60 ;  /* 0x00000098883c723c */ /* 0x040ff0000000183c */
[C---:B------:R-:W-:Y:S07]  /*7ee0*/  HMMA.16816.F32 R64, R136.reuse, R154, R64 ;  /* 0x0000009a8840723c */ /* 0x040fee0000001840 */
        /* <DEDUP_REMOVED lines=10> */
[----:B------:R-:W-:Y:S03]  /*7f90*/  FADD.FTZ R213, R213, R212 ;  /* 0x000000d4d5d57221 */ /* 0x000fe60000010000 */
[----:B------:R-:W-:Y:S01]  /*7fa0*/  FADD.FTZ R32, R216, R223 ;  /* 0x000000dfd8207221 */ /* 0x000fe20000010000 */
[C---:B------:R-:W-:Y:S04]  /*7fb0*/  HMMA.16816.F32 R88, R136.reuse, R34, R88 ;  /* 0x000000228858723c */ /* 0x040fe80000001858 */
[----:B------:R-:W-:Y:S02]  /*7fc0*/  FADD.FTZ R218, R218, R213 ;  /* 0x000000d5dada7221 */ /* 0x000fe40000010000 */
[----:B------:R-:W-:Y:S02]  /*7fd0*/  FADD.FTZ R32, R221, R32 ;  /* 0x00000020dd207221 */ /* 0x000fe40000010000 */
[----:B------:R-:W-:Y:S01]  /*7fe0*/  FADD.FTZ R219, R219, R218 ;  /* 0x000000dadbdb7221 */ /* 0x000fe20000010000 */
[C---:B--2---:R-:W-:Y:S03]  /*7ff0*/  HMMA.16816.F32 R92, R136.reuse, R140, R92 ;  /* 0x0000008c885c723c */ /* 0x044fe6000000185c */
[----:B------:R-:W-:Y:S02]  /*8000*/  FADD.FTZ R214, R214, R219 ;  /* 0x000000dbd6d67221 */ /* 0x000fe40000010000 */
[----:B------:R-:W-:Y:S02]  /*8010*/  FADD.FTZ R217, R217, R32 ;  /* 0x00000020d9d97221 */ /* 0x000fe40000010000 */
[----:B------:R-:W-:Y:S01]  /*8020*/  FADD.FTZ R215, R215, R214 ;  /* 0x000000d6d7d77221 */ /* 0x000fe20000010000 */
[----:B------:R-:W-:Y:S04]  /*8030*/  HMMA.16816.F32 R96, R136, R142, R96 ;  /* 0x0000008e8860723c */ /* 0x000fe80000001860 */
[----:B------:R-:W-:Y:S02]  /*8040*/  FADD.FTZ R224, R224, R215 ;  /* 0x000000d7e0e07221 */ /* 0x000fe40000010000 */
[----:B------:R-:W-:Y:S02]  /*8050*/  FADD.FTZ R217, R222, R217 ;  /* 0x000000d9ded97221 */ /* 0x000fe40000010000 */
[----:B------:R-:W-:Y:S04]  /*8060*/  FADD.FTZ R225, R225, R224 ;  /* 0x000000e0e1e17221 */ /* 0x000fe80000010000 */
[----:B------:R-:W-:Y:S02]  /*8070*/  FADD.FTZ R226, R226, R217 ;  /* 0x000000d9e2e27221 */ /* 0x000fe40000010000 */
[----:B------:R-:W-:Y:S02]  /*8080*/  FADD.FTZ R196, R228, R225 ;  /* 0x000000e1e4c47221 */ /* 0x000fe40000010000 */
[----:B------:R-:W-:Y:S02]  /*8090*/  FADD.FTZ R197, R227, R226 ;  /* 0x000000e2e3c57221 */ /* 0x000fe40000010000 */
[----:B------:R-:W-:Y:S01]  /*80a0*/  FADD.FTZ R196, R229, R196 ;  /* 0x000000c4e5c47221 */ /* 0x000fe20000010000 */
[----:B------:R-:W-:-:S05]  /*80b0*/  @!P0 BRA `(.L_x_1353) ;  /* 0x000003f000008947 */ /* 0x000fca0003800000 */
[----:B------:R-:W-:Y:S01]  /*80c0*/  ISETP.NE.AND P2, PT, R190, 0x1, PT ;  /* 0x00000001be00780c */ /* 0x000fe20003f45270 */
[----:B------:R-:W-:Y:S01]  /*80d0*/  IMAD.U32 R4, RZ, RZ, UR7 ;  /* 0x00000007ff047e24 */ /* 0x000fe2000f8e00ff */
[----:B------:R-:W-:Y:S01]  /*80e0*/  IADD3 R11, -R209, 0x10, RZ ;  /* 0x00000010d10b7810 */ /* 0x000fe20007ffe1ff */
[----:B------:R-:W-:Y:S03]  /*80f0*/  IMAD.MOV.U32 R192, RZ, RZ, RZ ;  /* 0x000000ffffc07224 */ /* 0x000fe600078e00ff */
[----:B------:R-:W-:Y:S02]  /*8100*/  IADD3 R193, R195, UR15, R4 ;  /* 0x0000000fc3c17c10 */ /* 0x000fe4000fffe004 */
[----:B------:R-:W-:Y:S02]  /*8110*/  LOP3.LUT R11, R11, 0xf, RZ, 0xc0, !PT ;  /* 0x0000000f0b0b7812 */ /* 0x000fe400078ec0ff */
[----:B------:R-:W-:Y:S05]  /*8120*/  IADD3 R193, R193, -0x80, RZ ;  /* 0xffffff80c1c17810 */ /* 0x000fea0007ffe0ff */
        /* <DEDUP_REMOVED lines=23> */
[----:B------:R-:W-:Y:S02]  /*82a0*/  LEA R13, P0, R5, c[0x0][0x1c8], 0x1 ;  /* 0x00007200050d7a11 */ /* 0x000fe400078008ff */
[----:B------:R-:W-:Y:S02]  /*82b0*/  IADD3 R7, -R201, 0x10, RZ ;  /* 0x00000010c9077810 */ /* 0x000fe40007ffe1ff */
[----:B------:R-:W-:Y:S01]  /*82c0*/  LEA.HI.X R3, R5, c[0x0][0x1cc], R4, 0x1, P0 ;  /* 0x0000730005037a11 */ /* 0x000fe200000f0c04 */
[----:B------:R-:W1:Y:S01]  /*82d0*/  SHFL.IDX PT, R6, R13, 0x1, 0x181f ;  /* 0x00381f000d067f89 */ /* 0x000e6200000e0000 */
[----:B------:R-:W-:Y:S03]  /*82e0*/  LOP3.LUT R7, R7, 0xf, RZ, 0xc0, !PT ;  /* 0x0000000f07077812 */ /* 0x000fe600078ec0ff */
[----:B------:R-:W2:Y:S04]  /*82f0*/  SHFL.IDX PT, R12, R3, 0x1, 0x181f ;  /* 0x00381f00030c7f89 */ /* 0x000ea800000e0000 */
[----:B------:R3:W-:Y:S04]  /*8300*/  SHFL.IDX PT, R4, R3, RZ, 0x181f ;  /* 0x00181fff03047589 */ /* 0x0007e800000e0000 */
[----:B------:R-:W4:Y:S01]  /*8310*/  SHFL.IDX PT, R5, R13, RZ, 0x181f ;  /* 0x00181fff0d057589 */ /* 0x000f2200000e0000 */
[----:B-1----:R-:W-:Y:S04]  /*8320*/  IADD3 R10, P1, P0, R11, R6, R210 ;  /* 0x000000060b0a7210 */ /* 0x002fe8000783e0d2 */
[----:B--2---:R-:W-:Y:S02]  /*8330*/  IADD3.X R11, RZ, R12, R211, P1, P0 ;  /* 0x0000000cff0b7210 */ /* 0x004fe40000fe04d3 */
[----:B------:R-:W-:Y:S01]  /*8340*/  IADD3 R8, P1, P0, R8, R6, R207 ;  /* 0x0000000608087210 */ /* 0x000fe2000783e0cf */
[----:B---3--:R-:W-:Y:S03]  /*8350*/  IMAD.U32 R3, RZ, RZ, UR13 ;  /* 0x0000000dff037e24 */ /* 0x008fe6000f8e00ff */
[----:B------:R-:W-:Y:S01]  /*8360*/  IADD3.X R9, RZ, R12, R208, P1, P0 ;  /* 0x0000000cff097210 */ /* 0x000fe20000fe04d0 */
[----:B------:R-:W-:Y:S01]  /*8370*/  IMAD R3, R3, 0x3000, R194 ;  /* 0x0000300003037824 */ /* 0x000fe200078e02c2 */
[----:B------:R-:W-:Y:S04]  /*8380*/  IADD3 R6, P1, P0, R7, R6, R204 ;  /* 0x0000000607067210 */ /* 0x000fe8000783e0cc */
[----:B------:R-:W-:Y:S02]  /*8390*/  IADD3.X R7, RZ, R12, R205, P1, P0 ;  /* 0x0000000cff077210 */ /* 0x000fe40000fe04cd */
[C---:B----4-:R-:W-:Y:S02]  /*83a0*/  IADD3 R14, P1, R5.reuse, R210, RZ ;  /* 0x000000d2050e7210 */ /* 0x050fe40007f3e0ff */
[----:B------:R-:W-:Y:S03]  /*83b0*/  IADD3 R12, P0, R5, R207, RZ ;  /* 0x000000cf050c7210 */ /* 0x000fe60007f1e0ff */
[C---:B------:R-:W-:Y:S01]  /*83c0*/  IMAD.X R15, R4.reuse, 0x1, R211, P1 ;  /* 0x00000001040f7824 */ /* 0x040fe200008e06d3 */
[----:B------:R-:W-:Y:S01]  /*83d0*/  ISETP.NE.U32.AND P1, PT, R209, RZ, PT ;  /* 0x000000ffd100720c */ /* 0x000fe20003f25070 */
[C---:B------:R-:W-:Y:S01]  /*83e0*/  IMAD.X R13, R4.reuse, 0x1, R208, P0 ;  /* 0x00000001040d7824 */ /* 0x040fe200000e06d0 */
[----:B------:R-:W-:Y:S01]  /*83f0*/  IADD3 R16, P0, R5, R204, RZ ;  /* 0x000000cc05107210 */ /* 0x000fe20007f1e0ff */
[----:B------:R-:W-:Y:S04]  /*8400*/  IMAD.SHL.U32 R5, R3, 0x2, RZ ;  /* 0x0000000203057824 */ /* 0x000fe800078e00ff */
[----:B------:R-:W-:Y:S01]  /*8410*/  IMAD.X R17, R4, 0x1, R205, P0 ;  /* 0x0000000104117824 */ /* 0x000fe200000e06cd */
[----:B------:R1:W-:Y:S01]  /*8420*/  LDGSTS.E.BYPASS.LTC128B.128 [R5+0xc100], [R14.64], !P5 ;  /* 0x0c1000000e057fae */ /* 0x0003e2000e901d4a */
        /* <DEDUP_REMOVED lines=8> */
.L_x_1353:
[----:B------:R-:W-:Y:S01]  /*84b0*/  UISETP.GT.AND UP0, UPT, UR23, UR22, UPT ;  /* 0x000000161700728c */ /* 0x000fe2000bf04270 */
[----:B------:R-:W0:Y:S01]  /*84c0*/  LDGDEPBAR ;  /* 0x00000000000079af */ /* 0x000e220000000000 */
[----:B------:R-:W-:Y:S01]  /*84d0*/  UIADD3 UR4, UR5, 0x1, URZ ;  /* 0x0000000105047890 */ /* 0x000fe2000fffe03f */
[----:B------:R-:W-:Y:S01]  /*84e0*/  IMAD.MOV.U32 R132, RZ, RZ, R0 ;  /* 0x000000ffff847224 */ /* 0x000fe200078e0000 */
[----:B------:R-:W-:Y:S01]  /*84f0*/  UISETP.GE.AND UP2, UPT, UR5, 0x1, UPT ;  /* 0x000000010500788c */ /* 0x000fe2000bf46270 */
[----:B------:R-:W-:Y:S01]  /*8500*/  MOV R3, R2 ;  /* 0x0000000200037202 */ /* 0x000fe20000000f00 */
[----:B------:R-:W-:Y:S01]  /*8510*/  UIADD3 UR23, UR23, -0x1, URZ ;  /* 0xffffffff17177890 */ /* 0x000fe2000fffe03f */
[----:B------:R-:W-:Y:S01]  /*8520*/  PLOP3.LUT P0, PT, PT, PT, UP0, 0x80, 0x0 ;  /* 0x000000000000781c */ /* 0x000fe20003f0f008 */
[----:B------:R-:W-:Y:S11]  /*8530*/  USEL UR5, UR4, URZ, !UP2 ;  /* 0x0000003f04057287 */ /* 0x000ff6000d000000 */
[----:B------:R-:W-:Y:S01]  /*8540*/  @!UPT UIADD3 URZ, URZ, URZ, URZ ;  /* 0x0000003f3f3ff290 */ /* 0x000fe2000fffe03f */
[----:B------:R-:W-:-:S05]  /*8550*/  @P0 BRA `(.L_x_1354) ;  /* 0xffffcec000000947 */ /* 0x000fca000383ffff */
.L_x_1351:
[----:B------:R-:W-:-:S13]  /*8560*/  ISETP.LE.AND P0, PT, RZ, UR23, PT ;  /* 0x00000017ff007c0c */ /* 0x000fda000bf03270 */
[----:B------:R-:W-:Y:S05]  /*8570*/  @!P0 BRA `(.L_x_1355) ;  /* 0x00002bb000008947 */ /* 0x000fea0003800000 */
[----:B------:R-:W2:Y:S01]  /*8580*/  S2R R3, SR_TID.X ;  /* 0x0000000000037919 */ /* 0x000ea20000002100 */
[----:B-1----:R-:W-:Y:S01]  /*8590*/  SHF.R.S32.HI R5, RZ, 0x1f, R200 ;  /* 0x0000001fff057819 */ /* 0x002fe200000114c8 */
[----:B------:R-:W-:Y:S02]  /*85a0*/  IMAD.MOV.U32 R186, RZ, RZ, 0x40 ;  /* 0x00000040ffba7424 */ /* 0x000fe400078e00ff */
[C---:B------:R-:W-:Y:S01]  /*85b0*/  IMAD.SHL.U32 R201, R200.reuse, 0x2, RZ ;  /* 0x00000002c8c97824 */ /* 0x040fe200078e00ff */
[----:B------:R-:W-:Y:S01]  /*85c0*/  SHF.L.U64.HI R188, R200, 0x1, R5 ;  /* 0x00000001c8bc7819 */ /* 0x000fe20000010205 */
[----:B------:R-:W-:Y:S01]  /*85d0*/  IMAD.SHL.U32 R202, R199, 0x2, RZ ;  /* 0x00000002c7ca7824 */ /* 0x000fe200078e00ff */
[----:B------:R-:W-:Y:S01]  /*85e0*/  SHF.R.S32.HI R5, RZ, 0x1f, R198 ;  /* 0x0000001fff057819 */ /* 0x000fe200000114c6 */
[----:B------:R-:W-:Y:S01]  /*85f0*/  IMAD.MOV.U32 R133, RZ, RZ, R2 ;  /* 0x000000ffff857224 */ /* 0x000fe200078e0002 */
[----:B--2---:R-:W-:-:S04]  /*8600*/  SHF.R.S32.HI R4, RZ, 0x1f, R3 ;  /* 0x0000001fff047819 */ /* 0x004fc80000011403 */
[----:B------:R-:W-:-:S04]  /*8610*/  LEA.HI R4, R4, R3, RZ, 0x3 ;  /* 0x0000000304047211 */ /* 0x000fc800078f18ff */
[----:B------:R-:W-:-:S05]  /*8620*/  LOP3.LUT R4, R4, 0xfffffff8, RZ, 0xc0, !PT ;  /* 0xfffffff804047812 */ /* 0x000fca00078ec0ff */
[----:B------:R-:W-:Y:S02]  /*8630*/  IMAD.IADD R4, R3, 0x1, -R4 ;  /* 0x0000000103047824 */ /* 0x000fe400078e0a04 */
[----:B------:R-:W-:Y:S01]  /*8640*/  IMAD.MOV.U32 R3, RZ, RZ, R0 ;  /* 0x000000ffff037224 */ /* 0x000fe200078e0000 */
[----:B------:R-:W-:Y:S02]  /*8650*/  SHF.R.S32.HI R0, RZ, 0x1f, R199 ;  /* 0x0000001fff007819 */ /* 0x000fe400000114c7 */
[----:B------:R-:W-:Y:S02]  /*8660*/  LOP3.LUT P0, RZ, R4, 0x4, RZ, 0xc0, !PT ;  /* 0x0000000404ff7812 */ /* 0x000fe4000780c0ff */
[----:B------:R-:W-:Y:S02]  /*8670*/  SHF.L.U64.HI R200, R199, 0x1, R0 ;  /* 0x00000001c7c87819 */ /* 0x000fe40000010200 */
[C---:B------:R-:W-:Y:S01]  /*8680*/  SHF.L.U64.HI R199, R198.reuse, 0x1, R5 ;  /* 0x00000001c6c77819 */ /* 0x040fe20000010205 */
[----:B------:R-:W-:Y:S01]  /*8690*/  IMAD.SHL.U32 R198, R198, 0x2, RZ ;  /* 0x00000002c6c67824 */ /* 0x000fe200078e00ff */
[----:B------:R-:W-:-:S02]  /*86a0*/  SEL R186, R186, 0xffffffc0, !P0 ;  /* 0xffffffc0baba7807 */ /* 0x000fc40004000000 */
.L_x_1358:
[----:B------:R-:W-:Y:S04]  /*86b0*/  DEPBAR.LE SB0, 0x2 ;  /* 0x000080800000791a */ /* 0x000fe80000000000 */
[----:B------:R-:W-:Y:S01]  /*86c0*/  BAR.SYNC.DEFER_BLOCKING 0x0 ;  /* 0x0000000000007b1d */ /* 0x000fe20000010000 */
[----:B------:R-:W-:Y:S01]  /*86d0*/  UIMAD UR4, UR5, 0x6000, URZ ;  /* 0x00006000050478a4 */ /* 0x000fe2000f8e023f */
[----:B------:R-:W-:Y:S05]  /*86e0*/  ISETP.NE.AND P0, PT, RZ, UR23, PT ;  /* 0x00000017ff007c0c */ /* 0x000fea000bf05270 */
        /* <DEDUP_REMOVED lines=27> */
[----:B------:R-:W-:Y:S03]  /*88a0*/  IMAD.U32 R0, RZ, RZ, UR13 ;  /* 0x0000000dff007e24 */ /* 0x000fe6000f8e00ff */
[----:B------:R-:W4:Y:S01]  /*88b0*/  SHFL.IDX PT, R9, R6, RZ, 0x181f ;  /* 0x00181fff06097589 */ /* 0x000f2200000e0000 */
[----:B------:R-:W-:Y:S03]  /*88c0*/  IMAD R2, R0, 0x6000, R191 ;  /* 0x0000600000027824 */ /* 0x000fe600078e02bf */
[----:B------:R-:W3:Y:S04]  /*88d0*/  SHFL.IDX PT, R11, R4, RZ, 0x181f ;  /* 0x00181fff040b7589 */ /* 0x000ee800000e0000 */
[----:B------:R2:W1:Y:S01]  /*88e0*/  SHFL.IDX PT, R7, R4, 0x1, 0x181f ;  /* 0x00381f0004077f89 */ /* 0x00046200000e0000 */
[-C--:B-----5:R-:W-:Y:S02]  /*88f0*/  IADD3 R10, P2, R5, R201.reuse, RZ ;  /* 0x000000c9050a7210 */ /* 0x0a0fe40007f5e0ff */
[C---:B----4-:R-:W-:Y:S02]  /*8900*/  IADD3 R12, P0, R9.reuse, R201, RZ ;  /* 0x000000c9090c7210 */ /* 0x050fe40007f1e0ff */
[----:B------:R-:W-:Y:S02]  /*8910*/  IADD3 R8, P1, R9, R202, RZ ;  /* 0x000000ca09087210 */ /* 0x000fe40007f3e0ff */
[----:B---3--:R-:W-:Y:S02]  /*8920*/  IADD3.X R13, R11, R188, RZ, P0, !PT ;  /* 0x000000bc0b0d7210 */ /* 0x008fe400007fe4ff */
[----:B------:R-:W-:Y:S01]  /*8930*/  IADD3 R14, P0, R9, R198, RZ ;  /* 0x000000c6090e7210 */ /* 0x000fe20007f1e0ff */
[--C-:B------:R-:W-:Y:S01]  /*8940*/  IMAD.X R9, R11, 0x1, R200.reuse, P1 ;  /* 0x000000010b097824 */ /* 0x100fe200008e06c8 */
[----:B--2---:R-:W-:Y:S01]  /*8950*/  IADD3 R4, P1, R5, R202, RZ ;  /* 0x000000ca05047210 */ /* 0x004fe20007f3e0ff */
[----:B------:R2:W-:Y:S02]  /*8960*/  LDGSTS.E.BYPASS.LTC128B.128 [R2], [R12.64], !P5 ;  /* 0x000000000c027fae */ /* 0x0005e4000e901d4a */
[----:B------:R-:W-:Y:S01]  /*8970*/  IMAD.X R15, R11, 0x1, R199, P0 ;  /* 0x000000010b0f7824 */ /* 0x000fe200000e06c7 */
[----:B-1----:R-:W-:Y:S01]  /*8980*/  IADD3.X R11, R7, R188, RZ, P2, !PT ;  /* 0x000000bc070b7210 */ /* 0x002fe200017fe4ff */
[----:B------:R2:W-:Y:S01]  /*8990*/  LDGSTS.E.BYPASS.LTC128B.128 [R2+0x2000], [R8.64], !P4 ;  /* 0x0200000008027fae */ /* 0x0005e2000e101d4a */
[----:B------:R-:W-:Y:S01]  /*89a0*/  IADD3 R6, P0, R5, R198, RZ ;  /* 0x000000c605067210 */ /* 0x000fe20007f1e0ff */
[C---:B------:R-:W-:Y:S02]  /*89b0*/  IMAD.X R5, R7.reuse, 0x1, R200, P1 ;  /* 0x0000000107057824 */ /* 0x040fe400008e06c8 */
[----:B------:R2:W-:Y:S01]  /*89c0*/  LDGSTS.E.BYPASS.LTC128B.128 [R2+0x4000], [R14.64], !P6 ;  /* 0x040000000e027fae */ /* 0x0005e2000f101d4a */
[----:B------:R-:W-:Y:S03]  /*89d0*/  IADD3.X R7, R7, R199, RZ, P0, !PT ;  /* 0x000000c707077210 */ /* 0x000fe600007fe4ff */
[----:B------:R2:W-:Y:S04]  /*89e0*/  LDGSTS.E.BYPASS.LTC128B.128 [R2+0x1000], [R10.64], !P5 ;  /* 0x010000000a027fae */ /* 0x0005e8000e901d4a */
[----:B------:R2:W-:Y:S04]  /*89f0*/  LDGSTS.E.BYPASS.LTC128B.128 [R2+0x3000], [R4.64], !P4 ;  /* 0x0300000004027fae */ /* 0x0005e8000e101d4a */
[----:B------:R2:W-:Y:S02]  /*8a00*/  LDGSTS.E.BYPASS.LTC128B.128 [R2+0x5000], [R6.64], !P6 ;  /* 0x0500000006027fae */ /* 0x0005e4000f101d4a */
.L_x_1356:
[C---:B--23--:R-:W-:Y:S01]  /*8a10*/  HMMA.16816.F32 R4, R136.reuse, R140, RZ ;  /* 0x0000008c8804723c */ /* 0x04cfe200000018ff */
[----:B------:R-:W-:Y:S01]  /*8a20*/  LDSM.16.M88.4 R172, [R187+0x4000] ;  /* 0x00400000bbac783b */ /* 0x000fe20000000200 */
[----:B------:R-:W-:Y:S02]  /*8a30*/  UISETP.GE.AND UP0, UPT, UR23, 0x2, UPT ;  /* 0x000000021700788c */ /* 0x000fe4000bf06270 */
[C---:B------:R-:W-:Y:S01]  /*8a40*/  IADD3 R0, R186.reuse, R29, RZ ;  /* 0x0000001dba007210 */ /* 0x040fe20007ffe0ff */
[----:B------:R-:W-:Y:S01]  /*8a50*/  UIADD3 UR9, UR13, 0x1, URZ ;  /* 0x000000010d097890 */ /* 0x000fe2000fffe03f */
[C---:B------:R-:W-:Y:S01]  /*8a60*/  IADD3 R2, R186.reuse, R189, RZ ;  /* 0x000000bdba027210 */ /* 0x040fe20007ffe0ff */
[----:B------:R-:W-:Y:S01]  /*8a70*/  UISETP.GE.AND UP1, UPT, UR13, 0x1, UPT ;  /* 0x000000010d00788c */ /* 0x000fe2000bf26270 */
[C---:B------:R-:W-:Y:S01]  /*8a80*/  HMMA.16816.F32 R8, R136.reuse, R142, RZ ;  /* 0x0000008e8808723c */ /* 0x040fe200000018ff */
[----:B------:R-:W-:Y:S01]  /*8a90*/  LDSM.16.M88.4 R140, [R181] ;  /* 0x00000000b58c783b */ /* 0x000fe20000000200 */
[----:B------:R-:W-:Y:S01]  /*8aa0*/  PLOP3.LUT P0, PT, PT, PT, UP0, 0x80, 0x0 ;  /* 0x000000000000781c */ /* 0x000fe20003f0f008 */
[----:B------:R-:W-:Y:S05]  /*8ab0*/  USEL UR13, UR9, URZ, !UP1 ;  /* 0x0000003f090d7287 */ /* 0x000fea000c800000 */
[C---:B----4-:R-:W-:Y:S01]  /*8ac0*/  HMMA.16816.F32 R12, R136.reuse, R16, RZ ;  /* 0x00000010880c723c */ /* 0x050fe200000018ff */
[----:B------:R-:W2:Y:S07]  /*8ad0*/  LDSM.16.M88.4 R164, [R0+0xc100] ;  /* 0x00c1000000a4783b */ /* 0x000eae0000000200 */
[C---:B------:R-:W-:Y:S01]  /*8ae0*/  HMMA.16816.F32 R16, R136.reuse, R18, RZ ;  /* 0x000000128810723c */ /* 0x040fe200000018ff */
[----:B------:R-:W-:Y:S07]  /*8af0*/  LDSM.16.M88.4 R168, [R2+0xd900] ;  /* 0x00d9000002a8783b */ /* 0x000fee0000000200 */
[C---:B-1----:R-:W-:Y:S01]  /*8b00*/  HMMA.16816.F32 R20, R136.reuse, R24, RZ ;  /* 0x000000188814723c */ /* 0x042fe200000018ff */
[----:B------:R-:W-:Y:S07]  /*8b10*/  LDSM.16.M88.4 R176, [R185+UR4+0xe100] ;  /* 0x00e10004b9b0783b */ /* 0x000fee0008000200 */
[C---:B------:R-:W-:Y:S01]  /*8b20*/  HMMA.16816.F32 R24, R136.reuse, R26, RZ ;  /* 0x0000001a8818723c */ /* 0x040fe200000018ff */
[----:B------:R-:W0:Y:S07]  /*8b30*/  LDGDEPBAR ;  /* 0x00000000000079af */ /* 0x000e2e0000000000 */
        /* <DEDUP_REMOVED lines=11> */
[----:B------:R-:W-:Y:S07]  /*8bf0*/  LDSM.16.M88.4 R156, [R2+0xc100] ;  /* 0x00c10000029c783b */ /* 0x000fee0000000200 */
[C---:B------:R-:W-:Y:S08]  /*8c00*/  HMMA.16816.F32 R28, R144.reuse, R160, R28 ;  /* 0x000000a0901c723c */ /* 0x040ff0000000181c */
[----:B------:R-:W-:Y:S01]  /*8c10*/  HMMA.16816.F32 R32, R144, R162, R32 ;  /* 0x000000a29020723c */ /* 0x000fe20000001820 */
[----:B------:R-:W4:Y:S07]  /*8c20*/  LDSM.16.M88.4 R144, [R0+0xd900] ;  /* 0x00d900000090783b */ /* 0x000f2e0000000200 */
[C---:B--2---:R-:W-:Y:S01]  /*8c30*/  HMMA.16816.F32 R4, R140.reuse, R164, R4 ;  /* 0x000000a48c04723c */ /* 0x044fe20000001804 */
[----:B------:R-:W2:Y:S07]  /*8c40*/  LDSM.16.M88.4 R160, [R2+0xc900] ;  /* 0x00c9000002a0783b */ /* 0x000eae0000000200 */
[C---:B------:R-:W-:Y:S01]  /*8c50*/  HMMA.16816.F32 R8, R140.reuse, R166, R8 ;  /* 0x000000a68c08723c */ /* 0x040fe20000001808 */
[----:B------:R-:W5:Y:S07]  /*8c60*/  LDSM.16.M88.4 R164, [R2+0xd100] ;  /* 0x00d1000002a4783b */ /* 0x000f6e0000000200 */
[C---:B-1----:R-:W-:Y:S08]  /*8c70*/  HMMA.16816.F32 R12, R140.reuse, R136, R12 ;  /* 0x000000888c0c723c */ /* 0x042ff0000000180c */
[C---:B------:R-:W-:Y:S01]  /*8c80*/  HMMA.16816.F32 R16, R140.reuse, R138, R16 ;  /* 0x0000008a8c10723c */ /* 0x040fe20000001810 */
[----:B------:R-:W1:Y:S07]  /*8c90*/  LDSM.16.M88.4 R136, [R185+UR4+0xe900] ;  /* 0x00e90004b988783b */ /* 0x000e6e0008000200 */
[C---:B---3--:R-:W-:Y:S08]  /*8ca0*/  HMMA.16816.F32 R20, R140.reuse, R148, R20 ;  /* 0x000000948c14723c */ /* 0x048ff00000001814 */
[C---:B------:R-:W-:Y:S01]  /*8cb0*/  HMMA.16816.F32 R24, R140.reuse, R150, R24 ;  /* 0x000000968c18723c */ /* 0x040fe20000001818 */
[----:B------:R-:W-:Y:S07]  /*8cc0*/  LDSM.16.M88.4 R148, [R183+0x4000] ;  /* 0x00400000b794783b */ /* 0x000fee0000000200 */
[C---:B----4-:R-:W-:Y:S08]  /*8cd0*/  HMMA.16816.F32 R28, R140.reuse, R144, R28 ;  /* 0x000000908c1c723c */ /* 0x050ff0000000181c */
[----:B------:R-:W-:Y:S01]  /*8ce0*/  HMMA.16816.F32 R32, R140, R146, R32 ;  /* 0x000000928c20723c */ /* 0x000fe20000001820 */
[----:B------:R-:W3:Y:S07]  /*8cf0*/  LDSM.16.M88.4 R140, [R185+UR4+0xf100] ;  /* 0x00f10004b98c783b */ /* 0x000eee0008000200 */
[C---:B------:R-:W-:Y:S01]  /*8d00*/  HMMA.16816.F32 R4, R152.reuse, R156, R4 ;  /* 0x0000009c9804723c */ /* 0x040fe20000001804 */
[----:B------:R-:W4:Y:S07]  /*8d10*/  LDSM.16.M88.4 R144, [R185+UR4+0xf900] ;  /* 0x00f90004b990783b */ /* 0x000f2e0008000200 */
[C---:B------:R-:W-:Y:S01]  /*8d20*/  HMMA.16816.F32 R8, R152.reuse, R158, R8 ;  /* 0x0000009e9808723c */ /* 0x040fe20000001808 */
[----:B------:R-:W-:Y:S07]  /*8d30*/  LDSM.16.M88.4 R156, [R189+0xe900] ;  /* 0x00e90000bd9c783b */ /* 0x000fee0000000200 */
[C---:B--2---:R-:W-:Y:S08]  /*8d40*/  HMMA.16816.F32 R12, R152.reuse, R160, R12 ;  /* 0x000000a0980c723c */ /* 0x044ff0000000180c */
[C---:B------:R-:W-:Y:S01]  /*8d50*/  HMMA.16816.F32 R16, R152.reuse, R162, R16 ;  /* 0x000000a29810723c */ /* 0x040fe20000001810 */
[----:B------:R-:W-:Y:S07]  /*8d60*/  LDSM.16.M88.4 R160, [R189+0xf100] ;  /* 0x00f10000bda0783b */ /* 0x000fee0000000200 */
[C---:B-----5:R-:W-:Y:S08]  /*8d70*/  HMMA.16816.F32 R20, R152.reuse, R164, R20 ;  /* 0x000000a49814723c */ /* 0x060ff00000001814 */
[C---:B------:R-:W-:Y:S01]  /*8d80*/  HMMA.16816.F32 R24, R152.reuse, R166, R24 ;  /* 0x000000a69818723c */ /* 0x040fe20000001818 */
[----:B------:R-:W-:Y:S07]  /*8d90*/  LDSM.16.M88.4 R164, [R0+0xe100] ;  /* 0x00e1000000a4783b */ /* 0x000fee0000000200 */
[C---:B------:R-:W-:Y:S08]  /*8da0*/  HMMA.16816.F32 R28, R152.reuse, R168, R28 ;  /* 0x000000a8981c723c */ /* 0x040ff0000000181c */
[----:B------:R-:W-:Y:S01]  /*8db0*/  HMMA.16816.F32 R32, R152, R170, R32 ;  /* 0x000000aa9820723c */ /* 0x000fe20000001820 */
[----:B------:R-:W2:Y:S07]  /*8dc0*/  LDSM.16.M88.4 R152, [R189+0xe100] ;  /* 0x00e10000bd98783b */ /* 0x000eae0000000200 */
[C---:B------:R-:W-:Y:S01]  /*8dd0*/  HMMA.16816.F32 R4, R172.reuse, R176, R4 ;  /* 0x000000b0ac04723c */ /* 0x040fe20000001804 */
[----:B------:R-:W-:Y:S07]  /*8de0*/  LDSM.16.M88.4 R168, [R189+0x10100] ;  /* 0x01010000bda8783b */ /* 0x000fee0000000200 */
[C---:B------:R-:W-:Y:S08]  /*8df0*/  HMMA.16816.F32 R8, R172.reuse, R178, R8 ;  /* 0x000000b2ac08723c */ /* 0x040ff00000001808 */
[C---:B-1----:R-:W-:Y:S08]  /*8e00*/  HMMA.16816.F32 R12, R172.reuse, R136, R12 ;  /* 0x00000088ac0c723c */ /* 0x042ff0000000180c */
[C---:B------:R-:W-:Y:S01]  /*8e10*/  HMMA.16816.F32 R16, R172.reuse, R138, R16 ;  /* 0x0000008aac10723c */ /* 0x040fe20000001810 */
[----:B------:R-:W1:Y:S07]  /*8e20*/  LDSM.16.M88.4 R136, [R189+0xf900] ;  /* 0x00f90000bd88783b */ /* 0x000e6e0000000200 */
[C---:B---3--:R-:W-:Y:S08]  /*8e30*/  HMMA.16816.F32 R20, R172.reuse, R140, R20 ;  /* 0x0000008cac14723c */ /* 0x048ff00000001814 */
[C---:B------:R-:W-:Y:S01]  /*8e40*/  HMMA.16816.F32 R24, R172.reuse, R142, R24 ;  /* 0x0000008eac18723c */ /* 0x040fe20000001818 */
[----:B------:R-:W3:Y:S07]  /*8e50*/  LDSM.16.M88.4 R140, [R181+0x4000] ;  /* 0x00400000b58c783b */ /* 0x000eee0000000200 */
[C---:B----4-:R-:W-:Y:S08]  /*8e60*/  HMMA.16816.F32 R28, R172.reuse, R144, R28 ;  /* 0x00000090ac1c723c */ /* 0x050ff0000000181c */
        /* <DEDUP_REMOVED lines=9> */
[C---:B------:R-:W-:Y:S07]  /*8f00*/  HMMA.16816.F32 R20, R148.reuse, R160, R20 ;  /* 0x000000a09414723c */ /* 0x040fee0000001814 */
[----:B------:R-:W-:Y:S01]  /*8f10*/  IADD3 R161, R186, UR4, R185 ;  /* 0x00000004baa17c10 */ /* 0x000fe2000fffe0b9 */
[C---:B------:R-:W-:Y:S04]  /*8f20*/  HMMA.16816.F32 R24, R148.reuse, R162, R24 ;  /* 0x000000a29418723c */ /* 0x040fe80000001818 */
[----:B------:R-:W-:Y:S04]  /*8f30*/  IADD3 R132, R182, R161, RZ ;  /* 0x000000a1b6847210 */ /* 0x000fe80007ffe0ff */
[C---:B-1----:R-:W-:Y:S01]  /*8f40*/  HMMA.16816.F32 R28, R148.reuse, R136, R28 ;  /* 0x00000088941c723c */ /* 0x042fe2000000181c */
[----:B------:R-:W-:Y:S07]  /*8f50*/  LDSM.16.M88.4 R160, [R132+0xe900] ;  /* 0x00e9000084a0783b */ /* 0x000fee0000000200 */
[----:B------:R-:W-:Y:S01]  /*8f60*/  HMMA.16816.F32 R32, R148, R138, R32 ;  /* 0x0000008a9420723c */ /* 0x000fe20000001820 */
[----:B------:R-:W1:Y:S07]  /*8f70*/  LDSM.16.M88.4 R136, [R0+0xf900] ;  /* 0x00f900000088783b */ /* 0x000e6e0000000200 */
[C---:B---3--:R-:W-:Y:S01]  /*8f80*/  HMMA.16816.F32 R4, R140.reuse, R164, R4 ;  /* 0x000000a48c04723c */ /* 0x048fe20000001804 */
[----:B------:R-:W3:Y:S07]  /*8f90*/  LDSM.16.M88.4 R148, [R180+0x4000] ;  /* 0x00400000b494783b */ /* 0x000eee0000000200 */
[C---:B------:R-:W-:Y:S01]  /*8fa0*/  HMMA.16816.F32 R8, R140.reuse, R166, R8 ;  /* 0x000000a68c08723c */ /* 0x040fe20000001808 */
[----:B------:R-:W-:Y:S07]  /*8fb0*/  LDSM.16.M88.4 R164, [R185+UR4+0x11100] ;  /* 0x01110004b9a4783b */ /* 0x000fee0008000200 */
[C---:B----4-:R-:W-:Y:S08]  /*8fc0*/  HMMA.16816.F32 R12, R140.reuse, R144, R12 ;  /* 0x000000908c0c723c */ /* 0x050ff0000000180c */
[C---:B------:R-:W-:Y:S01]  /*8fd0*/  HMMA.16816.F32 R16, R140.reuse, R146, R16 ;  /* 0x000000928c10723c */ /* 0x040fe20000001810 */
[----:B------:R-:W4:Y:S07]  /*8fe0*/  LDSM.16.M88.4 R144, [R132+0xf100] ;  /* 0x00f100008490783b */ /* 0x000f2e0000000200 */
[C---:B--2---:R-:W-:Y:S08]  /*8ff0*/  HMMA.16816.F32 R20, R140.reuse, R152, R20 ;  /* 0x000000988c14723c */ /* 0x044ff00000001814 */
[C---:B------:R-:W-:Y:S01]  /*9000*/  HMMA.16816.F32 R24, R140.reuse, R154, R24 ;  /* 0x0000009a8c18723c */ /* 0x040fe20000001818 */
[----:B------:R-:W2:Y:S07]  /*9010*/  LDSM.16.M88.4 R152, [R132+0xf900] ;  /* 0x00f900008498783b */ /* 0x000eae0000000200 */
[C---:B-1----:R-:W-:Y:S08]  /*9020*/  HMMA.16816.F32 R28, R140.reuse, R136, R28 ;  /* 0x000000888c1c723c */ /* 0x042ff0000000181c */
[----:B------:R-:W-:Y:S01]  /*9030*/  HMMA.16816.F32 R32, R140, R138, R32 ;  /* 0x0000008a8c20723c */ /* 0x000fe20000001820 */
[----:B------:R-:W-:Y:S07]  /*9040*/  LDSM.16.M88.4 R136, [R187+0x8000] ;  /* 0x00800000bb88783b */ /* 0x000fee0000000200 */
[C---:B---3--:R-:W-:Y:S01]  /*9050*/  HMMA.16816.F32 R4, R148.reuse, R156, R4 ;  /* 0x0000009c9404723c */ /* 0x048fe20000001804 */
[----:B------:R-:W1:Y:S07]  /*9060*/  LDSM.16.M88.4 R140, [R185+UR4+0x10100] ;  /* 0x01010004b98c783b */ /* 0x000e6e0008000200 */
[C---:B------:R-:W-:Y:S01]  /*9070*/  HMMA.16816.F32 R8, R148.reuse, R158, R8 ;  /* 0x0000009e9408723c */ /* 0x040fe20000001808 */
[----:B------:R-:W3:Y:S07]  /*9080*/  LDSM.16.M88.4 R156, [R185+UR4+0x10900] ;  /* 0x01090004b99c783b */ /* 0x000eee0008000200 */
[C---:B------:R-:W-:Y:S08]  /*9090*/  HMMA.16816.F32 R12, R148.reuse, R160, R12 ;  /* 0x000000a0940c723c */ /* 0x040ff0000000180c */
[C---:B------:R-:W-:Y:S01]  /*90a0*/  HMMA.16816.F32 R16, R148.reuse, R162, R16 ;  /* 0x000000a29410723c */ /* 0x040fe20000001810 */
[----:B------:R-:W5:Y:S07]  /*90b0*/  LDSM.16.M88.4 R160, [R185+UR4+0x11900] ;  /* 0x01190004b9a0783b */ /* 0x000f6e0008000200 */
[C---:B----4-:R-:W-:Y:S08]  /*90c0*/  HMMA.16816.F32 R20, R148.reuse, R144, R20 ;  /* 0x000000909414723c */ /* 0x050ff00000001814 */
[C---:B------:R-:W-:Y:S01]  /*90d0*/  HMMA.16816.F32 R24, R148.reuse, R146, R24 ;  /* 0x000000929418723c */ /* 0x040fe20000001818 */
[----:B------:R-:W4:Y:S07]  /*90e0*/  LDSM.16.M88.4 R144, [R183+0x8000] ;  /* 0x00800000b790783b */ /* 0x000f2e0000000200 */
[C---:B--2---:R-:W-:Y:S08]  /*90f0*/  HMMA.16816.F32 R28, R148.reuse, R152, R28 ;  /* 0x00000098941c723c */ /* 0x044ff0000000181c */
        /* <DEDUP_REMOVED lines=8> */
[----:B------:R-:W-:Y:S07]  /*9180*/  LDSM.16.M88.4 R156, [R181+0x8000] ;  /* 0x00800000b59c783b */ /* 0x000fee0000000200 */
[C---:B------:R-:W-:Y:S08]  /*9190*/  HMMA.16816.F32 R20, R136.reuse, R164, R20 ;  /* 0x000000a48814723c */ /* 0x040ff00000001814 */
[C---:B------:R-:W-:Y:S01]  /*91a0*/  HMMA.16816.F32 R24, R136.reuse, R166, R24 ;  /* 0x000000a68818723c */ /* 0x040fe20000001818 */
[----:B------:R-:W3:Y:S07]  /*91b0*/  LDSM.16.M88.4 R164, [R0+0x10100] ;  /* 0x0101000000a4783b */ /* 0x000eee0000000200 */
[C---:B-----5:R-:W-:Y:S08]  /*91c0*/  HMMA.16816.F32 R28, R136.reuse, R160, R28 ;  /* 0x000000a0881c723c */ /* 0x060ff0000000181c */
[----:B------:R-:W-:Y:S01]  /*91d0*/  HMMA.16816.F32 R32, R136, R162, R32 ;  /* 0x000000a28820723c */ /* 0x000fe20000001820 */
[----:B------:R-:W5:Y:S07]  /*91e0*/  LDSM.16.M88.4 R136, [R0+0x10900] ;  /* 0x010900000088783b */ /* 0x000f6e0000000200 */
[C---:B----4-:R-:W-:Y:S01]  /*91f0*/  HMMA.16816.F32 R4, R144.reuse, R168, R4 ;  /* 0x000000a89004723c */ /* 0x050fe20000001804 */
[----:B------:R-:W4:Y:S07]  /*9200*/  LDSM.16.M88.4 R160, [R0+0x11100] ;  /* 0x0111000000a0783b */ /* 0x000f2e0000000200 */
        /* <DEDUP_REMOVED lines=10> */
[----:B------:R-:W-:Y:S07]  /*92b0*/  LDSM.16.M88.4 R144, [R132+0x11900] ;  /* 0x011900008490783b */ /* 0x000fee0000000200 */
[C---:B---3--:R-:W-:Y:S08]  /*92c0*/  HMMA.16816.F32 R4, R156.reuse, R164, R4 ;  /* 0x000000a49c04723c */ /* 0x048ff00000001804 */
[C---:B------:R-:W-:Y:S08]  /*92d0*/  HMMA.16816.F32 R8, R156.reuse, R166, R8 ;  /* 0x000000a69c08723c */ /* 0x040ff00000001808 */
[C---:B-----5:R-:W-:Y:S08]  /*92e0*/  HMMA.16816.F32 R12, R156.reuse, R136, R12 ;  /* 0x000000889c0c723c */ /* 0x060ff0000000180c */
[C---:B------:R-:W-:Y:S01]  /*92f0*/  HMMA.16816.F32 R16, R156.reuse, R138, R16 ;  /* 0x0000008a9c10723c */ /* 0x040fe20000001810 */
[----:B------:R-:W3:Y:S01]  /*9300*/  LDSM.16.M88.4 R136, [R132+0x11100] ;  /* 0x011100008488783b */ /* 0x000ee20000000200 */
[----:B------:R-:W-:Y:S06]  /*9310*/  DEPBAR.LE SB0, 0x2 ;  /* 0x000080800000791a */ /* 0x000fec0000000000 */
[C---:B----4-:R-:W-:Y:S01]  /*9320*/  HMMA.16816.F32 R20, R156.reuse, R160, R20 ;  /* 0x000000a09c14723c */ /* 0x050fe20000001814 */
[----:B------:R-:W-:Y:S07]  /*9330*/  BAR.SYNC.DEFER_BLOCKING 0x0 ;  /* 0x0000000000007b1d */ /* 0x000fee0000010000 */
[C---:B------:R-:W-:Y:S08]  /*9340*/  HMMA.16816.F32 R24, R156.reuse, R162, R24 ;  /* 0x000000a29c18723c */ /* 0x040ff00000001818 */
[C---:B--2---:R-:W-:Y:S08]  /*9350*/  HMMA.16816.F32 R28, R156.reuse, R148, R28 ;  /* 0x000000949c1c723c */ /* 0x044ff0000000181c */
[----:B------:R-:W-:Y:S08]  /*9360*/  HMMA.16816.F32 R32, R156, R150, R32 ;  /* 0x000000969c20723c */ /* 0x000ff00000001820 */
[C---:B------:R-:W-:Y:S01]  /*9370*/  HMMA.16816.F32 R4, R168.reuse, R172, R4 ;  /* 0x000000aca804723c */ /* 0x040fe20000001804 */
[----:B------:R-:W-:Y:S07]  /*9380*/  LDSM.16.MT88.4 R152, [R134+UR4+0x2900] ;  /* 0x002900048698783b */ /* 0x000fee0008004200 */
[C---:B------:R-:W-:Y:S08]  /*9390*/  HMMA.16816.F32 R8, R168.reuse, R174, R8 ;  /* 0x000000aea808723c */ /* 0x040ff00000001808 */
[C---:B-1----:R-:W-:Y:S08]  /*93a0*/  HMMA.16816.F32 R12, R168.reuse, R140, R12 ;  /* 0x0000008ca80c723c */ /* 0x042ff0000000180c */
[C---:B------:R-:W-:Y:S04]  /*93b0*/  HMMA.16816.F32 R16, R168.reuse, R142, R16 ;  /* 0x0000008ea810723c */ /* 0x040fe80000001810 */
[----:B------:R-:W-:Y:S02]  /*93c0*/  FMNMX.FTZ R0, R4, R133, !PT ;  /* 0x0000008504007209 */ /* 0x000fe40007810000 */
[----:B------:R-:W-:Y:S02]  /*93d0*/  FMNMX.FTZ R2, R6, R3, !PT ;  /* 0x0000000306027209 */ /* 0x000fe40007810000 */
[C---:B---3--:R-:W-:Y:S04]  /*93e0*/  HMMA.16816.F32 R20, R168.reuse, R136, R20 ;  /* 0x00000088a814723c */ /* 0x048fe80000001814 */
[----:B------:R-:W-:Y:S02]  /*93f0*/  FMNMX.FTZ R143, R5, R0, !PT ;  /* 0x00000000058f7209 */ /* 0x000fe40007810000 */
[----:B------:R-:W-:Y:S02]  /*9400*/  FMNMX.FTZ R149, R7, R2, !PT ;  /* 0x0000000207957209 */ /* 0x000fe40007810000 */
[C---:B------:R-:W-:Y:S01]  /*9410*/  HMMA.16816.F32 R24, R168.reuse, R138, R24 ;  /* 0x0000008aa818723c */ /* 0x040fe20000001818 */
[----:B------:R-:W-:Y:S03]  /*9420*/  LDSM.16.MT88.4 R136, [R135+UR4+0x100] ;  /* 0x000100048788783b */ /* 0x000fe60008004200 */
[----:B------:R-:W-:Y:S02]  /*9430*/  FMNMX.FTZ R0, R8, R143, !PT ;  /* 0x0000008f08007209 */ /* 0x000fe40007810000 */
[----:B------:R-:W-:Y:S02]  /*9440*/  FMNMX.FTZ R2, R10, R149, !PT ;  /* 0x000000950a027209 */ /* 0x000fe40007810000 */
[C---:B------:R-:W-:Y:S04]  /*9450*/  HMMA.16816.F32 R28, R168.reuse, R144, R28 ;  /* 0x00000090a81c723c */ /* 0x040fe8000000181c */
        /* <DEDUP_REMOVED lines=74> */
[C---:B------:R-:W-:Y:S02]  /*9900*/  FMUL.FTZ R103, R3.reuse, R103 ;  /* 0x0000006703677220 */ /* 0x040fe40000410000 */
[----:B------:R-:W4:Y:S01]  /*9910*/  MUFU.EX2 R160, R160 ;  /* 0x000000a000a07308 */ /* 0x000f220000000800 */
[C---:B------:R-:W-:Y:S02]  /*9920*/  FMUL.FTZ R104, R132.reuse, R104 ;  /* 0x0000006884687220 */ /* 0x040fe40000410000 */
[----:B------:R-:W-:Y:S01]  /*9930*/  FMUL.FTZ R105, R132, R105 ;  /* 0x0000006984697220 */ /* 0x000fe20000410000 */
        /* <DEDUP_REMOVED lines=37> */
[----:B------:R-:W-:Y:S02]  /*9b90*/  FMUL.FTZ R121, R132, R121 ;  /* 0x0000007984797220 */ /* 0x000fe40000410000 */
[C---:B------:R-:W-:Y:S01]  /*9ba0*/  FMUL.FTZ R122, R3.reuse, R122 ;  /* 0x0000007a037a7220 */ /* 0x040fe20000410000 */
        /* <DEDUP_REMOVED lines=111> */
[----:B------:R-:W-:Y:S03]  /*a2a0*/  FMUL.FTZ R97, R132, R97 ;  /* 0x0000006184617220 */ /* 0x000fe60000410000 */
[C---:B------:R-:W-:Y:S03]  /*a2b0*/  HMMA.16816.F32 R92, R128.reuse, R12, R92 ;  /* 0x0000000c805c723c */ /* 0x040fe6000000185c */
[C---:B------:R-:W-:Y:S02]  /*a2c0*/  FMUL.FTZ R98, R3.reuse, R98 ;  /* 0x0000006203627220 */ /* 0x040fe40000410000 */
[C---:B------:R-:W-:Y:S02]  /*a2d0*/  FMUL.FTZ R99, R3.reuse, R99 ;  /* 0x0000006303637220 */ /* 0x040fe40000410000 */
[----:B-1----:R-:W-:Y:S01]  /*a2e0*/  F2FP.PACK_AB R12, R168, R167 ;  /* 0x000000a7a80c723e */ /* 0x002fe200000000ff */
[----:B------:R-:W-:Y:S01]  /*a2f0*/  FFMA.FTZ R157, R132, R197, R157 ;  /* 0x000000c5849d7223 */ /* 0x000fe2000001009d */
[----:B----4-:R-:W-:Y:S03]  /*a300*/  F2FP.PACK_AB R13, R170, R169 ;  /* 0x000000a9aa0d723e */ /* 0x010fe600000000ff */
[----:B------:R-:W-:Y:S01]  /*a310*/  HMMA.16816.F32 R96, R128, R14, R96 ;  /* 0x0000000e8060723c */ /* 0x000fe20000001860 */
[----:B------:R-:W-:Y:S02]  /*a320*/  LDSM.16.MT88.4 R128, [R133+0x4900] ;  /* 0x004900008580783b */ /* 0x000fe40000004200 */
[----:B------:R-:W-:Y:S02]  /*a330*/  FFMA.FTZ R161, R3, R196, R161 ;  /* 0x000000c403a17223 */ /* 0x000fe400000100a1 */
[----:B------:R-:W-:Y:S02]  /*a340*/  FADD.FTZ R158, R158, R157 ;  /* 0x0000009d9e9e7221 */ /* 0x000fe40000010000 */
[----:B------:R-:W-:Y:S01]  /*a350*/  F2FP.PACK_AB R14, R172, R171 ;  /* 0x000000abac0e723e */ /* 0x000fe200000000ff */
        /* <DEDUP_REMOVED lines=16> */
[----:B------:R-:W-:Y:S04]  /*a460*/  FADD.FTZ R3, R171, R168 ;  /* 0x000000a8ab037221 */ /* 0x000fe80000010000 */
[C---:B---3--:R-:W-:Y:S04]  /*a470*/  HMMA.16816.F32 R108, R12.reuse, R136, R108 ;  /* 0x000000880c6c723c */ /* 0x048fe8000000186c */
[----:B------:R-:W-:Y:S04]  /*a480*/  FADD.FTZ R3, R172, R3 ;  /* 0x00000003ac037221 */ /* 0x000fe80000010000 */
        /* <DEDUP_REMOVED lines=55> */
[----:B---3--:R-:W-:Y:S07]  /*a800*/  F2FP.PACK_AB R15, R155, R154 ;  /* 0x0000009a9b0f723e */ /* 0x008fee00000000ff */
[C---:B--2---:R-:W-:Y:S08]  /*a810*/  HMMA.16816.F32 R4, R12.reuse, R16, R4 ;  /* 0x000000100c04723c */ /* 0x044ff00000001804 */
        /* <DEDUP_REMOVED lines=36> */
[----:B------:R-:W-:Y:S02]  /*aa60*/  F2FP.PACK_AB R14, R166, R179 ;  /* 0x000000b3a60e723e */ /* 0x000fe400000000ff */
[----:B------:R-:W-:Y:S07]  /*aa70*/  F2FP.PACK_AB R15, R204, R189 ;  /* 0x000000bdcc0f723e */ /* 0x000fee00000000ff */
[C---:B----4-:R-:W-:Y:S08]  /*aa80*/  HMMA.16816.F32 R128, R12.reuse, R124, R4 ;  /* 0x0000007c0c80723c */ /* 0x050ff00000001804 */
        /* <DEDUP_REMOVED lines=31> */
[----:B------:R-:W-:Y:S01]  /*ac80*/  FADD.FTZ R10, R154, R151 ;  /* 0x000000979a0a7221 */ /* 0x000fe20000010000 */
[C---:B------:R-:W-:Y:S03]  /*ac90*/  HMMA.16816.F32 R92, R12.reuse, R20, R92 ;  /* 0x000000140c5c723c */ /* 0x040fe6000000185c */
        /* <DEDUP_REMOVED lines=8> */
[----:B------:R-:W-:Y:S01]  /*ad20*/  FADD.FTZ R196, R204, R189 ;  /* 0x000000bdccc47221 */ /* 0x000fe20000010000 */
[----:B------:R-:W-:-:S05]  /*ad30*/  @!P0 BRA `(.L_x_1357) ;  /* 0x0000035000008947 */ /* 0x000fca0003800000 */
[----:B------:R-:W-:Y:S01]  /*ad40*/  ULEA UR4, UR23, UR7, 0x6 ;  /* 0x0000000717047291 */ /* 0x000fe2000f8e303f */
[----:B------:R-:W-:Y:S01]  /*ad50*/  ISETP.NE.AND P1, PT, R190, 0x1, PT ;  /* 0x00000001be00780c */ /* 0x000fe20003f25270 */
[----:B------:R-:W-:Y:S02]  /*ad60*/  IMAD.MOV.U32 R192, RZ, RZ, RZ ;  /* 0x000000ffffc07224 */ /* 0x000fe400078e00ff */
[----:B------:R-:W-:Y:S02]  /*ad70*/  IMAD.U32 R15, RZ, RZ, UR13 ;  /* 0x0000000dff0f7e24 */ /* 0x000fe4000f8e00ff */
        /* <DEDUP_REMOVED lines=15> */
[----:B-1----:R-:W-:Y:S05]  /*ae70*/  IMAD.WIDE.U32 R4, R193, c[0x0][0x1e0], RZ ;  /* 0x00007800c1047a25 */ /* 0x002fea00078e00ff */
[----:B------:R-:W-:Y:S02]  /*ae80*/  IADD3 R5, R5, R3, RZ ;  /* 0x0000000305057210 */ /* 0x000fe40007ffe0ff */
        /* <DEDUP_REMOVED lines=9> */
[----:B------:R-:W-:Y:S03]  /*af20*/  IMAD R4, R15, 0x3000, R194 ;  /* 0x000030000f047824 */ /* 0x000fe600078e02c2 */
[----:B------:R-:W2:Y:S01]  /*af30*/  SHFL.IDX PT, R11, R6, RZ, 0x181f ;  /* 0x00181fff060b7589 */ /* 0x000ea200000e0000 */
[----:B------:R-:W-:Y:S03]  /*af40*/  IMAD.SHL.U32 R3, R4, 0x2, RZ ;  /* 0x0000000204037824 */ /* 0x000fe600078e00ff */
[----:B------:R-:W3:Y:S04]  /*af50*/  SHFL.IDX PT, R5, R16, 0x1, 0x181f ;  /* 0x00381f0010057f89 */ /* 0x000ee800000e0000 */
[----:B------:R4:W5:Y:S01]  /*af60*/  SHFL.IDX PT, R7, R6, 0x1, 0x181f ;  /* 0x00381f0006077f89 */ /* 0x00096200000e0000 */
[CC--:B-1----:R-:W-:Y:S02]  /*af70*/  IADD3 R12, P0, R9.reuse, R201.reuse, RZ ;  /* 0x000000c9090c7210 */ /* 0x0c2fe40007f1e0ff */
[----:B------:R-:W-:Y:S03]  /*af80*/  IADD3 R8, P1, R9, R202, RZ ;  /* 0x000000ca09087210 */ /* 0x000fe60007f3e0ff */
[--C-:B--2---:R-:W-:Y:S01]  /*af90*/  IMAD.X R13, R11, 0x1, R188.reuse, P0 ;  /* 0x000000010b0d7824 */ /* 0x104fe200000e06bc */
[----:B------:R-:W-:Y:S02]  /*afa0*/  IADD3 R14, P0, R9, R198, RZ ;  /* 0x000000c6090e7210 */ /* 0x000fe40007f1e0ff */
[----:B------:R-:W-:Y:S02]  /*afb0*/  IADD3.X R9, R11, R200, RZ, P1, !PT ;  /* 0x000000c80b097210 */ /* 0x000fe40000ffe4ff */
[----:B------:R1:W-:Y:S01]  /*afc0*/  LDGSTS.E.BYPASS.LTC128B.128 [R3+0xc100], [R12.64], !P5 ;  /* 0x0c1000000c037fae */ /* 0x0003e2000e901d4a */
[----:B---3--:R-:W-:Y:S01]  /*afd0*/  IADD3 R10, P2, R5, R201, RZ ;  /* 0x000000c9050a7210 */ /* 0x008fe20007f5e0ff */
[--C-:B------:R-:W-:Y:S01]  /*afe0*/  IMAD.X R15, R11, 0x1, R199.reuse, P0 ;  /* 0x000000010b0f7824 */ /* 0x100fe200000e06c7 */
[C---:B------:R-:W-:Y:S01]  /*aff0*/  IADD3 R4, P1, R5.reuse, R202, RZ ;  /* 0x000000ca05047210 */ /* 0x040fe20007f3e0ff */
[----:B------:R1:W-:Y:S01]  /*b000*/  LDGSTS.E.BYPASS.LTC128B.128 [R3+0xe100], [R8.64], !P4 ;  /* 0x0e10000008037fae */ /* 0x0003e2000e101d4a */
[----:B----4-:R-:W-:Y:S01]  /*b010*/  IADD3 R6, P0, R5, R198, RZ ;  /* 0x000000c605067210 */ /* 0x010fe20007f1e0ff */
[C---:B-----5:R-:W-:Y:S01]  /*b020*/  IMAD.X R11, R7.reuse, 0x1, R188, P2 ;  /* 0x00000001070b7824 */ /* 0x060fe200010e06bc */
[C---:B------:R-:W-:Y:S01]  /*b030*/  IADD3.X R5, R7.reuse, R200, RZ, P1, !PT ;  /* 0x000000c807057210 */ /* 0x040fe20000ffe4ff */
[----:B------:R1:W-:Y:S02]  /*b040*/  LDGSTS.E.BYPASS.LTC128B.128 [R3+0x10100], [R14.64], !P6 ;  /* 0x101000000e037fae */ /* 0x0003e4000f101d4a */
[----:B------:R-:W-:Y:S02]  /*b050*/  IMAD.X R7, R7, 0x1, R199, P0 ;  /* 0x0000000107077824 */ /* 0x000fe400000e06c7 */
[----:B------:R1:W-:Y:S04]  /*b060*/  LDGSTS.E.BYPASS.LTC128B.128 [R3+0xd100], [R10.64], !P5 ;  /* 0x0d1000000a037fae */ /* 0x0003e8000e901d4a */
[----:B------:R1:W-:Y:S04]  /*b070*/  LDGSTS.E.BYPASS.LTC128B.128 [R3+0xf100], [R4.64], !P4 ;  /* 0x0f10000004037fae */ /* 0x0003e8000e101d4a */
[----:B------:R1:W-:Y:S02]  /*b080*/  LDGSTS.E.BYPASS.LTC128B.128 [R3+0x11100], [R6.64], !P6 ;  /* 0x1110000006037fae */ /* 0x0003e4000f101d4a */
.L_x_1357:
[----:B------:R-:W-:Y:S01]  /*b090*/  UIADD3 UR4, UR23, -0x1, URZ ;  /* 0xffffffff17047890 */ /* 0x000fe2000fffe03f */
[----:B------:R-:W0:Y:S01]  /*b0a0*/  LDGDEPBAR ;  /* 0x00000000000079af */ /* 0x000e220000000000 */
[----:B------:R-:W-:Y:S01]  /*b0b0*/  UIADD3 UR9, UR5, 0x1, URZ ;  /* 0x0000000105097890 */ /* 0x000fe2000fffe03f */
[----:B------:R-:W-:Y:S01]  /*b0c0*/  ISETP.LT.AND P0, PT, RZ, UR23, PT ;  /* 0x00000017ff007c0c */ /* 0x000fe2000bf01270 */
[----:B------:R-:W-:Y:S01]  /*b0d0*/  UISETP.GE.AND UP0, UPT, UR5, 0x1, UPT ;  /* 0x000000010500788c */ /* 0x000fe2000bf06270 */
[----:B-1----:R-:W-:Y:S01]  /*b0e0*/  IMAD.MOV.U32 R3, RZ, RZ, R0 ;  /* 0x000000ffff037224 */ /* 0x002fe200078e0000 */
[----:B------:R-:W-:Y:S01]  /*b0f0*/  MOV R133, R2 ;  /* 0x0000000200857202 */ /* 0x000fe20000000f00 */
[----:B------:R-:W-:Y:S02]  /*b100*/  UMOV UR23, UR4 ;  /* 0x0000000400177c82 */ /* 0x000fe40008000000 */
[----:B------:R-:W-:Y:S07]  /*b110*/  USEL UR5, UR9, URZ, !UP0 ;  /* 0x0000003f09057287 */ /* 0x000fee000c000000 */
[----:B------:R-:W-:-:S05]  /*b120*/  @P0 BRA `(.L_x_1358) ;  /* 0xffffd58000000947 */ /* 0x000fca000383ffff */
.L_x_1355:
        /* <DEDUP_REMOVED lines=122> */
.L_x_1341:
        /* <DEDUP_REMOVED lines=152> */
[----:B---3--:R-:W-:-:S05]  /*c250*/  IMAD.U32 R15, RZ, RZ, UR5 ;  /* 0x00000005ff0f7e24 */ /* 0x008fca000f8e00ff */
[----:B------:R1:W5:Y:S01]  /*c260*/  @P1 LDG.E R5, [R14.64] ;  /* 0x0000000a0e051981 */ /* 0x000362000c1e1900 */
[----:B------:R-:W-:Y:S02]  /*c270*/  UMOV UR20, URZ ;  /* 0x0000003f00147c82 */ /* 0x000fe40008000000 */
[----:B------:R-:W-:Y:S01]  /*c280*/  UMOV UR21, URZ ;  /* 0x0000003f00157c82 */ /* 0x000fe20008000000 */
[----:B----4-:R-:W2:Y:S02]  /*c290*/  @P0 R2UR UR5, R6 ;  /* 0x00000000060503c2 */ /* 0x010ea400000e0000 */
        /* <DEDUP_REMOVED lines=8> */
.L_x_1360:
[----:B-1----:R-:W-:Y:S01]  /*c320*/  SHF.R.S32.HI R9, RZ, 0x1f, R2 ;  /* 0x0000001fff097819 */ /* 0x002fe20000011402 */
[----:B------:R-:W1:Y:S01]  /*c330*/  S2R R57, SR_CTAID.X ;  /* 0x0000000000397919 */ /* 0x000e620000002500 */
[----:B------:R-:W-:Y:S01]  /*c340*/  LOP3.LUT R13, R4, 0xffffffe0, RZ, 0xc0, !PT ;  /* 0xffffffe0040d7812 */ /* 0x000fe200078ec0ff */
[----:B------:R-:W-:Y:S01]  /*c350*/  IMAD.MOV.U32 R6, RZ, RZ, c[0x0][0x4e8] ;  /* 0x00013a00ff067624 */ /* 0x000fe200078e00ff */
[----:B------:R-:W-:Y:S01]  /*c360*/  LEA.HI R9, R9, R2, RZ, 0x3 ;  /* 0x0000000209097211 */ /* 0x000fe200078f18ff */
[----:B------:R-:W-:Y:S01]  /*c370*/  UMOV UR14, UR20 ;  /* 0x00000014000e7c82 */ /* 0x000fe20008000000 */
[----:B------:R-:W-:Y:S01]  /*c380*/  BSSY B0, `(.L_x_1361) ;  /* 0x000008c000007945 */ /* 0x000fe20003800000 */
[----:B------:R-:W-:Y:S01]  /*c390*/  IMAD.IADD R4, R0, 0x1, -R13 ;  /* 0x0000000100047824 */ /* 0x000fe200078e0a0d */
[----:B------:R-:W-:Y:S01]  /*c3a0*/  LOP3.LUT R9, R9, 0xffffff8, RZ, 0xc0, !PT ;  /* 0x0ffffff809097812 */ /* 0x000fe200078ec0ff */
[----:B------:R-:W-:Y:S01]  /*c3b0*/  UMOV UR15, UR21 ;  /* 0x00000015000f7c82 */ /* 0x000fe20008000000 */
[----:B------:R-:W-:Y:S01]  /*c3c0*/  ISETP.NE.AND P1, PT, R6, 0x1, PT ;  /* 0x000000010600780c */ /* 0x000fe20003f25270 */
[----:B------:R-:W-:Y:S01]  /*c3d0*/  ULDC.64 UR12, c[0x0][0x490] ;  /* 0x00012400000c7ab9 */ /* 0x000fe20000000a00 */
[----:B------:R-:W-:Y:S01]  /*c3e0*/  LEA.HI R6, R11, R11, RZ, 0x1 ;  /* 0x0000000b0b067211 */ /* 0x000fe200078f08ff */
[----:B------:R-:W-:Y:S01]  /*c3f0*/  IMAD.IADD R2, R2, 0x1, -R9 ;  /* 0x0000000102027824 */ /* 0x000fe200078e0a09 */
[----:B------:R-:W-:Y:S01]  /*c400*/  SHF.R.S32.HI R9, RZ, 0x1f, R4 ;  /* 0x0000001fff097819 */ /* 0x000fe20000011404 */
[----:B------:R-:W-:Y:S01]  /*c410*/  UIMAD.WIDE.U32 UR14, UR6, UR12, UR14 ;  /* 0x0000000c060e72a5 */ /* 0x000fe2000f8e000e */
[----:B------:R-:W-:Y:S01]  /*c420*/  LOP3.LUT R6, R6, 0x1ffffffe, RZ, 0xc0, !PT ;  /* 0x1ffffffe06067812 */ /* 0x000fe200078ec0ff */
[----:B------:R-:W-:Y:S01]  /*c430*/  UIMAD UR12, UR7, UR12, URZ ;  /* 0x0000000c070c72a4 */ /* 0x000fe2000f8e023f */
[----:B------:R-:W-:Y:S01]  /*c440*/  LEA.HI R9, R9, R4, RZ, 0x2 ;  /* 0x0000000409097211 */ /* 0x000fe200078f10ff */
[----:B------:R-:W-:Y:S01]  /*c450*/  ULDC.64 UR4, c[0x0][0x3a0] ;  /* 0x0000e80000047ab9 */ /* 0x000fe20000000a00 */
        /* <DEDUP_REMOVED lines=11> */
[----:B------:R-:W-:Y:S01]  /*c510*/  USEL UR17, UR8, URZ, !UP1 ;  /* 0x0000003f08117287 */ /* 0x000fe2000c800000 */
[----:B------:R-:W-:Y:S01]  /*c520*/  IMAD.SHL.U32 R3, R3, 0x8, RZ ;  /* 0x0000000803037824 */ /* 0x000fe200078e00ff */
[----:B------:R-:W-:Y:S02]  /*c530*/  UIMAD.WIDE.U32 UR18, UR20, UR4, URZ ;  /* 0x00000004141272a5 */ /* 0x000fe4000f8e003f */
[----:B-1----:R-:W-:Y:S01]  /*c540*/  LEA R6, R57, R6, 0x7 ;  /* 0x0000000639067211 */ /* 0x002fe200078e38ff */
[----:B------:R-:W-:Y:S02]  /*c550*/  ULDC.64 UR8, c[0x0][0x498] ;  /* 0x0001260000087ab9 */ /* 0x000fe40000000a00 */
[----:B------:R-:W-:Y:S02]  /*c560*/  UIMAD UR16, UR20, UR5, UR16 ;  /* 0x00000005141072a4 */ /* 0x000fe4000f8e0210 */
        /* <DEDUP_REMOVED lines=26> */
[----:B------:R-:W-:Y:S01]  /*c710*/  LOP3.LUT R11, R11, 0x1c0, RZ, 0xc0, !PT ;  /* 0x000001c00b0b7812 */ /* 0x000fe200078ec0ff */
[----:B------:R-:W-:-:S02]  /*c720*/  ULDC.64 UR6, c[0x0][0x3f0] ;  /* 0x0000fc0000067ab9 */ /* 0x000fc40000000a00 */
[----:B------:R-:W-:Y:S01]  /*c730*/  IMAD R13, R57, 0x80, R0 ;  /* 0x00000080390d7824 */ /* 0x000fe200078e0200 */
[----:B------:R-:W-:Y:S01]  /*c740*/  LEA R16, P0, R14, c[0x0][0x450], 0x2 ;  /* 0x000114000e107a11 */ /* 0x000fe200078010ff */
[----:B------:R-:W-:Y:S01]  /*c750*/  IMAD R17, R6, c[0x0][0x48c], R17 ;  /* 0x0001230006117a24 */ /* 0x000fe200078e0211 */
[----:B------:R-:W-:Y:S01]  /*c760*/  UIMAD UR12, UR12, UR6, URZ ;  /* 0x000000060c0c72a4 */ /* 0x000fe2000f8e023f */
[----:B------:R-:W-:Y:S01]  /*c770*/  @P1 IMAD.HI.U32 R10, R13, c[0x0][0x4ec], RZ ;  /* 0x00013b000d0a1a27 */ /* 0x000fe200078e00ff */
[----:B------:R-:W-:Y:S01]  /*c780*/  UIADD3 UR19, UR19, UR5, URZ ;  /* 0x0000000513137290 */ /* 0x000fe2000fffe03f */
[----:B------:R-:W-:Y:S01]  /*c790*/  SHF.R.U32.HI R6, RZ, 0x3, R11 ;  /* 0x00000003ff067819 */ /* 0x000fe2000001160b */
[----:B------:R-:W-:Y:S01]  /*c7a0*/  UIMAD UR7, UR17, UR7, UR12 ;  /* 0x00000007110772a4 */ /* 0x000fe2000f8e020c */
[----:B------:R-:W-:Y:S01]  /*c7b0*/  IMAD.IADD R12, R15, 0x1, R17 ;  /* 0x000000010f0c7824 */ /* 0x000fe200078e0211 */
[----:B------:R-:W-:Y:S01]  /*c7c0*/  UIMAD.WIDE.U32 UR18, UR17, UR6, UR18 ;  /* 0x00000006111272a5 */ /* 0x000fe2000f8e0012 */
[----:B------:R-:W-:Y:S01]  /*c7d0*/  IMAD.SHL.U32 R0, R9, 0x8, RZ ;  /* 0x0000000809007824 */ /* 0x000fe200078e00ff */
[----:B------:R-:W-:Y:S01]  /*c7e0*/  SHFL.IDX PT, R50, R16, RZ, 0x1c1f ;  /* 0x001c1fff10327589 */ /* 0x000fe200000e0000 */
[----:B------:R-:W-:Y:S01]  /*c7f0*/  IMAD.MOV.U32 R9, RZ, RZ, R13 ;  /* 0x000000ffff097224 */ /* 0x000fe200078e000d */
[----:B------:R-:W-:Y:S01]  /*c800*/  @P1 SHF.R.U32.HI R9, RZ, c[0x0][0x4f0], R10 ;  /* 0x00013c00ff091a19 */ /* 0x000fe2000001160a */
[----:B------:R-:W-:Y:S01]  /*c810*/  UIADD3 UR7, UR19, UR7, URZ ;  /* 0x0000000713077290 */ /* 0x000fe2000fffe03f */
[----:B------:R-:W-:Y:S01]  /*c820*/  LEA.HI.X R12, R14, c[0x0][0x454], R12, 0x2, P0 ;  /* 0x000115000e0c7a11 */ /* 0x000fe200000f140c */
[----:B------:R-:W-:Y:S01]  /*c830*/  SHFL.IDX PT, R48, R16, 0x1, 0x1c1f ;  /* 0x003c1f0010307f89 */ /* 0x000fe200000e0000 */
        /* <DEDUP_REMOVED lines=23> */
[----:B------:R-:W-:Y:S01]  /*c9b0*/  IMAD R9, R9, c[0x0][0x3d8], RZ ;  /* 0x0000f60009097a24 */ /* 0x000fe200078e02ff */
[----:B-1----:R1:W-:Y:S03]  /*c9c0*/  @!P1 ST.E [R50.64], R7 ;  /* 0x0000000732009985 */ /* 0x0023e6000c10190a */
        /* <DEDUP_REMOVED lines=39> */
.L_x_1362:
[----:B--2---:R-:W-:Y:S05]  /*cc40*/  BSYNC B0 ;  /* 0x0000000000007941 */ /* 0x004fea0003800000 */
.L_x_1361:
        /* <DEDUP_REMOVED lines=23> */
.L_x_1364:
[----:B------:R-:W-:Y:S05]  /*cdc0*/  BSYNC B0 ;  /* 0x0000000000007941 */ /* 0x000fea0003800000 */
.L_x_1363:
        /* <DEDUP_REMOVED lines=23> */
.L_x_1366:
[----:B------:R-:W-:Y:S05]  /*cf40*/  BSYNC B0 ;  /* 0x0000000000007941 */ /* 0x000fea0003800000 */
.L_x_1365:
        /* <DEDUP_REMOVED lines=24> */
.L_x_1359:
        /* <DEDUP_REMOVED lines=31> */
.L_x_1367:
        /* <DEDUP_REMOVED lines=24> */
[----:B------:R-:W-:-:S04]  /*d440*/  UIMAD UR14, UR8, UR4, URZ ;  /* 0x00000004080e72a4 */ /* 0x000fc8000f8e023f */
[----:B------:R-:W-:Y:S01]  /*d450*/  @P0 SHF.R.U32.HI R8, RZ, c[0x0][0x4f0], R0 ;  /* 0x00013c00ff080a19 */ /* 0x000fe20000011600 */
[----:B------:R-:W-:-:S03]  /*d460*/  UIMAD UR5, UR9, UR5, UR14 ;  /* 0x00000005090572a4 */ /* 0x000fc6000f8e020e */
[----:B------:R-:W-:Y:S01]  /*d470*/  IADD3 R4, -R8, RZ, RZ ;  /* 0x000000ff08047210 */ /* 0x000fe20007ffe1ff */
[----:B------:R-:W-:Y:S02]  /*d480*/  UMOV UR14, UR16 ;  /* 0x00000010000e7c82 */ /* 0x000fe40008000000 */
[----:B------:R-:W-:Y:S01]  /*d490*/  UIMAD.WIDE.U32 UR14, UR9, UR4, UR14 ;  /* 0x00000004090e72a5 */ /* 0x000fe2000f8e000e */
[----:B------:R-:W-:Y:S02]  /*d4a0*/  IMAD.U32 R0, RZ, RZ, UR5 ;  /* 0x00000005ff007e24 */ /* 0x000fe4000f8e00ff */
[----:B------:R-:W-:Y:S01]  /*d4b0*/  IMAD R4, R4, c[0x0][0x4e8], R5 ;  /* 0x00013a0004047a24 */ /* 0x000fe200078e0205 */
[----:B------:R-:W-:Y:S02]  /*d4c0*/  SHF.R.S32.HI R5, RZ, 0x1f, R8 ;  /* 0x0000001fff057819 */ /* 0x000fe40000011408 */
[----:B------:R-:W-:Y:S02]  /*d4d0*/  IADD3 R8, P0, R8, UR14, RZ ;  /* 0x0000000e08087c10 */ /* 0x000fe4000ff1e0ff */
[----:B------:R-:W-:-:S02]  /*d4e0*/  SHF.R.S32.HI R2, RZ, 0x1f, R4 ;  /* 0x0000001fff027819 */ /* 0x000fc40000011404 */
        /* <DEDUP_REMOVED lines=9> */
.L_x_1369:
[----:B------:R-:W-:Y:S05]  /*d580*/  BSYNC B0 ;  /* 0x0000000000007941 */ /* 0x000fea0003800000 */
.L_x_1368:
        /* <DEDUP_REMOVED lines=70> */
.L_x_1371:
[----:B------:R-:W-:Y:S05]  /*d9f0*/  BSYNC B0 ;  /* 0x0000000000007941 */ /* 0x000fea0003800000 */
.L_x_1370:
        /* <DEDUP_REMOVED lines=21> */
.L_x_1373:
[----:B------:R-:W-:Y:S05]  /*db50*/  BSYNC B0 ;  /* 0x0000000000007941 */ /* 0x000fea0003800000 */
.L_x_1372:
        /* <DEDUP_REMOVED lines=21> */
.L_x_1375:
[----:B------:R-:W-:Y:S05]  /*dcb0*/  BSYNC B0 ;  /* 0x0000000000007941 */ /* 0x000fea0003800000 */
.L_x_1374:
        /* <DEDUP_REMOVED lines=22> */
.L_x_1376:
        /* <DEDUP_REMOVED lines=14> */
.L_x_1514:


//--------------------- .text._ZN7cutlass13device_kernelIN5flash19enable_sm80_to_sm89INS1_16FlashAttnFwdSm80INS1_25CollectiveMainloopFwdSm80ILi8ELi2ELb0EN4cute5tupleIJNS5_1CILi128EEENS7_ILi64EEENS7_ILi192EEEEEELi192ENS_6half_tEfNS_4arch4Sm80ELb1ELb0ELb0ELb1ELb1ELb1ELb1ELb0EEENS1_21CollectiveEpilogueFwdINS6_IJS8_SA_S9_EEENS6_IJNS7_ILi1EEESI_SI_EEESC_SE_Li256ELb1ELb1ELb0ELb0EEENS1_19SingleTileSchedulerILb1ELb0ELb1ELi128EEEEEEEEEvNT_6ParamsE --------------------------
	.section	.text._ZN7cutlass13device_kernelIN5flash19enable_sm80_to_sm89INS1_16FlashAttnFwdSm80INS1_25CollectiveMainloopFwdSm80ILi8ELi2ELb0EN4cute5tupleIJNS5_1CILi128EEENS7_ILi64EEENS7_ILi192EEEEEELi192ENS_6half_tEfNS_4arch4Sm80ELb1ELb0ELb0ELb1ELb1ELb1ELb1ELb0EEENS1_21CollectiveEpilogueFwdINS6_IJS8_SA_S9_EEENS6_IJNS7_ILi1EEESI_SI_EEESC_SE_Li256ELb1ELb1ELb0ELb0EEENS1_19SingleTileSchedulerILb1ELb0ELb1ELi128EEEEEEEEEvNT_6ParamsE,"ax",@progbits
	.sectioninfo	@"SHI_REGISTERS=235"
	.align	128
.text._ZN7cutlass13device_kernelIN5flash19enable_sm80_to_sm89INS1_16FlashAttnFwdSm80INS1_25CollectiveMainloopFwdSm80ILi8ELi2ELb0EN4cute5tupleIJNS5_1CILi128EEENS7_ILi64EEENS7_ILi192EEEEEELi192ENS_6half_tEfNS_4arch4Sm80ELb1ELb0ELb0ELb1ELb1ELb1ELb1ELb0EEENS1_21CollectiveEpilogueFwdINS6_IJS8_SA_S9_EEENS6_IJNS7_ILi1EEESI_SI_EEESC_SE_Li256ELb1ELb1ELb0ELb0EEENS1_19SingleTileSchedulerILb1ELb0ELb1ELi128EEEEEEEEEvNT_6ParamsE:
        .type           _ZN7cutlass13device_kernelIN5flash19enable_sm80_to_sm89INS1_16FlashAttnFwdSm80INS1_25CollectiveMainloopFwdSm80ILi8ELi2ELb0EN4cute5tupleIJNS5_1CILi128EEENS7_ILi64EEENS7_ILi192EEEEEELi192ENS_6half_tEfNS_4arch4Sm80ELb1ELb0ELb0ELb1ELb1ELb1ELb1ELb0EEENS1_21CollectiveEpilogueFwdINS6_IJS8_SA_S9_EEENS6_IJNS7_ILi1EEESI_SI_EEESC_SE_Li256ELb1ELb1ELb0ELb0EEENS1_19SingleTileSchedulerILb1ELb0ELb1ELi128EEEEEEEEEvNT_6ParamsE,@function
        .size           _ZN7cutlass13device_kernelIN5flash19enable_sm80_to_sm89INS1_16FlashAttnFwdSm80INS1_25CollectiveMainloopFwdSm80ILi8ELi2ELb0EN4cute5tupleIJNS5_1CILi128EEENS7_ILi64EEENS7_ILi192EEEEEELi192ENS_6half_tEfNS_4arch4Sm80ELb1ELb0ELb0ELb1ELb1ELb1ELb1ELb0EEENS1_21CollectiveEpilogueFwdINS6_IJS8_SA_S9_EEENS6_IJNS7_ILi1EEESI_SI_EEESC_SE_Li256ELb1ELb1ELb0ELb0EEENS1_19SingleTileSchedulerILb1ELb0ELb1ELi128EEEEEEEEEvNT_6ParamsE,(.L_x_1515 - _ZN7cutlass13device_kernelIN5flash19enable_sm80_to_sm89INS1_16FlashAttnFwdSm80INS1_25CollectiveMainloopFwdSm80ILi8ELi2ELb0EN4cute5tupleIJNS5_1CILi128EEENS7_ILi64EEENS7_ILi192EEEEEELi192ENS_6half_tEfNS_4arch4Sm80ELb1ELb0ELb0ELb1ELb1ELb1ELb1ELb0EEENS1_21CollectiveEpilogueFwdINS6_IJS8_SA_S9_EEENS6_IJNS7_ILi1EEESI_SI_EEESC_SE_Li256ELb1ELb1ELb0ELb0EEENS1_19SingleTileSchedulerILb1ELb0ELb1ELi128EEEEEEEEEvNT_6ParamsE)
        .other          _ZN7cutlass13device_kernelIN5flash19enable_sm80_to_sm89INS1_16FlashAttnFwdSm80INS1_25CollectiveMainloopFwdSm80ILi8ELi2ELb0EN4cute5tupleIJNS5_1CILi128EEENS7_ILi64EEENS7_ILi192EEEEEELi192ENS_6half_tEfNS_4arch4Sm80ELb1ELb0ELb0ELb1ELb1ELb1ELb1ELb0EEENS1_21CollectiveEpilogueFwdINS6_IJS8_SA_S9_EEENS6_IJNS7_ILi1EEESI_SI_EEESC_SE_Li256ELb1ELb1ELb0ELb0EEENS1_19SingleTileSchedulerILb1ELb0ELb1ELi128EEEEEEEEEvNT_6ParamsE,@"STO_CUDA_ENTRY STV_DEFAULT"
_ZN7cutlass13device_kernelIN5flash19enable_sm80_to_sm89INS1_16FlashAttnFwdSm80INS1_25CollectiveMainloopFwdSm80ILi8ELi2ELb0EN4cute5tupleIJNS5_1CILi128EEENS7_ILi64EEENS7_ILi192EEEEEELi192ENS_6half_tEfNS_4arch4Sm80ELb1ELb0ELb0ELb1ELb1ELb1ELb1ELb0EEENS1_21CollectiveEpilogueFwdINS6_IJS8_SA_S9_EEENS6_IJNS7_ILi1EEESI_SI_EEESC_SE_Li256ELb1ELb1ELb0ELb0EEENS1_19SingleTileSchedulerILb1ELb0ELb1ELi128EEEEEEEEEvNT_6ParamsE:
[----:B------:R-:W-:Y:S02]  /*0000*/  MOV R1, c[0x0][0x28] ;  /* 0x00000a0000017a02 */ /* 0x000fe40000000f00 */
[----:B------:R-:W1:Y:S01]  /*0010*/  S2R R82, SR_TID.X ;  /* 0x0000000000527919 */ /* 0x000e620000002100 */
[----:B------:R-:W-:Y:S01]  /*0020*/  MOV R4, 0x4 ;  /* 0x0000000400047802 */ /* 0x000fe20000000f00 */
[----:B------:R-:W2:Y:S01]  /*0030*/  S2UR UR4, SR_CTAID.X ;  /* 0x00000000000479c3 */ /* 0x000ea20000002500 */
[----:B------:R-:W-:Y:S01]  /*0040*/  ULDC.64 UR10, c[0x0][0x118] ;  /* 0x00004600000a7ab9 */ /* 0x000fe20000000a00 */
[----:B------:R-:W3:Y:S01]  /*0050*/  S2R R191, SR_CTAID.Z ;  /* 0x0000000000bf7919 */ /* 0x000ee20000002700 */
[----:B-1----:R-:W-:Y:S01]  /*0060*/  SHF.R.U32.HI R0, RZ, 0x5, R82 ;  /* 0x00000005ff007819 */ /* 0x002fe20000011652 */
[----:B---3--:R-:W-:-:S05]  /*0070*/  IMAD.WIDE R2, R191, R4, c[0x0][0x568] ;  /* 0x00015a00bf027625 */ /* 0x008fca00078e0204 */
[----:B------:R-:W1:Y:S02]  /*0080*/  SHFL.IDX PT, R0, R0, RZ, 0x1f ;  /* 0x00001fff00007589 */ /* 0x000e6400000e0000 */
[----:B-1----:R-:W-:-:S13]  /*0090*/  ISETP.NE.AND P0, PT, R0, RZ, PT ;  /* 0x000000ff0000720c */ /* 0x002fda0003f05270 */
[----:B--2---:R-:W-:Y:S05]  /*00a0*/  @!P0 BRA `(.L_x_1377) ;  /* 0x0000014000008947 */ /* 0x004fea0003800000 */
[----:B------:R-:W-:-:S04]  /*00b0*/  ISETP.NE.U32.AND P0, PT, RZ, c[0x0][0x568], PT ;  /* 0x00015a00ff007a0c */ /* 0x000fc80003f05070 */
[----:B------:R-:W-:-:S13]  /*00c0*/  ISETP.NE.AND.EX P0, PT, RZ, c[0x0][0x56c], PT, P0 ;  /* 0x00015b00ff007a0c */ /* 0x000fda0003f05300 */
[----:B------:R-:W-:Y:S05]  /*00d0*/  @!P0 BRA `(.L_x_1378) ;  /* 0x0000002000008947 */ /* 0x000fea0003800000 */
[----:B------:R1:W5:Y:S01]  /*00e0*/  LDG.E R0, [R2.64] ;  /* 0x0000000a02007981 */ /* 0x000362000c1e1900 */
[----:B------:R-:W-:Y:S05]  /*00f0*/  BRA `(.L_x_1379) ;  /* 0x0000009000007947 */ /* 0x000fea0003800000 */
.L_x_1378:
        /* <DEDUP_REMOVED lines=8> */
.L_x_1380:
[----:B------:R-:W-:-:S04]  /*0180*/  MOV R0, c[0x0][0x54c] ;  /* 0x0001530000007a02 */ /* 0x000fc80000000f00 */
.L_x_1379:
[----:B------:R-:W-:Y:S01]  /*0190*/  USHF.L.U32 UR4, UR4, 0x7, URZ ;  /* 0x0000000704047899 */ /* 0x000fe2000800063f */
[----:B-----5:R-:W-:-:S05]  /*01a0*/  IMAD R0, R0, c[0x0][0x548], RZ ;  /* 0x0001520000007a24 */ /* 0x020fca00078e02ff */
[----:B------:R-:W-:-:S04]  /*01b0*/  MOV R5, UR4 ;  /* 0x0000000400057c02 */ /* 0x000fc80008000f00 */
[----:B------:R-:W-:-:S04]  /*01c0*/  ISETP.GE.AND P0, PT, R5, R0, PT ;  /* 0x000000000500720c */ /* 0x000fc80003f06270 */
[----:B------:R-:W-:Y:S01]  /*01d0*/  SEL R191, R191, 0xffffffff, !P0 ;  /* 0xffffffffbfbf7807 */ /* 0x000fe20004000000 */
[----:B------:R-:W-:Y:S05]  /*01e0*/  BRA `(.L_x_1381) ;  /* 0x0000013000007947 */ /* 0x000fea0003800000 */
.L_x_1377:
[----:B------:R-:W-:-:S04]  /*01f0*/  ISETP.NE.U32.AND P0, PT, RZ, c[0x0][0x568], PT ;  /* 0x00015a00ff007a0c */ /* 0x000fc80003f05070 */
[----:B------:R-:W-:-:S13]  /*0200*/  ISETP.NE.AND.EX P0, PT, RZ, c[0x0][0x56c], PT, P0 ;  /* 0x00015b00ff007a0c */ /* 0x000fda0003f05300 */
[----:B------:R-:W-:Y:S05]  /*0210*/  @!P0 BRA `(.L_x_1382) ;  /* 0x0000002000008947 */ /* 0x000fea0003800000 */
[----:B------:R1:W5:Y:S01]  /*0220*/  LDG.E R0, [R2.64] ;  /* 0x0000000a02007981 */ /* 0x000362000c1e1900 */
[----:B------:R-:W-:Y:S05]  /*0230*/  BRA `(.L_x_1383) ;  /* 0x0000009000007947 */ /* 0x000fea0003800000 */
.L_x_1382:
        /* <DEDUP_REMOVED lines=8> */
.L_x_1384:
[----:B------:R-:W-:-:S04]  /*02c0*/  MOV R0, c[0x0][0x54c] ;  /* 0x0001530000007a02 */ /* 0x000fc80000000f00 */
.L_x_1383:
[----:B------:R-:W-:Y:S01]  /*02d0*/  USHF.L.U32 UR4, UR4, 0x7, URZ ;  /* 0x0000000704047899 */ /* 0x000fe2000800063f */
[----:B-----5:R-:W-:-:S05]  /*02e0*/  IMAD R0, R0, c[0x0][0x548], RZ ;  /* 0x0001520000007a24 */ /* 0x020fca00078e02ff */
[----:B------:R-:W-:-:S04]  /*02f0*/  MOV R5, UR4 ;  /* 0x0000000400057c02 */ /* 0x000fc80008000f00 */
[----:B------:R-:W-:-:S04]  /*0300*/  ISETP.GE.AND P0, PT, R5, R0, PT ;  /* 0x000000000500720c */ /* 0x000fc80003f06270 */
[----:B------:R-:W-:-:S04]  /*0310*/  SEL R191, R191, 0xffffffff, !P0 ;  /* 0xffffffffbfbf7807 */ /* 0x000fc80004000000 */
.L_x_1381:
[----:B------:R-:W-:-:S13]  /*0320*/  ISETP.GE.AND P0, PT, R191, RZ, PT ;  /* 0x000000ffbf00720c */ /* 0x000fda0003f06270 */
[----:B------:R-:W-:Y:S05]  /*0330*/  @!P0 EXIT ;  /* 0x000000000000894d */ /* 0x000fea0003800000 */
[----:B------:R-:W-:Y:S02]  /*0340*/  ISETP.NE.U32.AND P0, PT, RZ, c[0x0][0x370], PT ;  /* 0x0000dc00ff007a0c */ /* 0x000fe40003f05070 */
[----:B------:R-:W-:Y:S02]  /*0350*/  ISETP.NE.U32.AND P2, PT, RZ, c[0x0][0x360], PT ;  /* 0x0000d800ff007a0c */ /* 0x000fe40003f45070 */
[----:B------:R-:W-:Y:S02]  /*0360*/  ISETP.NE.AND.EX P1, PT, RZ, c[0x0][0x374], PT, P0 ;  /* 0x0000dd00ff007a0c */ /* 0x000fe40003f25300 */
[----:B------:R-:W-:Y:S02]  /*0370*/  ISETP.NE.AND.EX P0, PT, RZ, c[0x0][0x364], PT, P2 ;  /* 0x0000d900ff007a0c */ /* 0x000fe40003f05320 */
[----:B------:R-:W-:Y:S02]  /*0380*/  ISETP.NE.U32.AND P2, PT, RZ, c[0x0][0x348], PT ;  /* 0x0000d200ff007a0c */ /* 0x000fe40003f45070 */
[----:B------:R-:W-:-:S02]  /*0390*/  ISETP.NE.U32.AND P3, PT, RZ, c[0x0][0x350], PT ;  /* 0x0000d400ff007a0c */ /* 0x000fc40003f65070 */
[----:B------:R-:W-:Y:S02]  /*03a0*/  ISETP.NE.U32.AND P4, PT, RZ, c[0x0][0x358], PT ;  /* 0x0000d600ff007a0c */ /* 0x000fe40003f85070 */
[----:B------:R-:W-:Y:S02]  /*03b0*/  ISETP.NE.AND.EX P2, PT, RZ, c[0x0][0x34c], PT, P2 ;  /* 0x0000d300ff007a0c */ /* 0x000fe40003f45320 */
[----:B------:R-:W-:Y:S01]  /*03c0*/  ISETP.NE.AND.EX P3, PT, RZ, c[0x0][0x354], PT, P3 ;  /* 0x0000d500ff007a0c */ /* 0x000fe20003f65330 */
[----:B------:R-:W-:Y:S01]  /*03d0*/  @P1 IMAD.WIDE R8, R191, R4, c[0x0][0x370] ;  /* 0x0000dc00bf081625 */ /* 0x000fe200078e0204 */
[----:B------:R-:W-:-:S03]  /*03e0*/  ISETP.NE.AND.EX P4, PT, RZ, c[0x0][0x35c], PT, P4 ;  /* 0x0000d700ff007a0c */ /* 0x000fc60003f85340 */
[CC--:B------:R-:W-:Y:S01]  /*03f0*/  @P0 IMAD.WIDE R6, R191.reuse, R4.reuse, c[0x0][0x360] ;  /* 0x0000d800bf060625 */ /* 0x0c0fe200078e0204 */
[----:B-1----:R1:W2:Y:S03]  /*0400*/  @P1 LDG.E R3, [R8.64] ;  /* 0x0000000a08031981 */ /* 0x0022a6000c1e1900 */
[----:B------:R-:W-:Y:S01]  /*0410*/  IMAD.MOV.U32 R85, RZ, RZ, RZ ;  /* 0x000000ffff557224 */ /* 0x000fe200078e00ff */
[----:B------:R3:W4:Y:S01]  /*0420*/  @P0 LDG.E R0, [R6.64] ;  /* 0x0000000a06000981 */ /* 0x000722000c1e1900 */
[----:B------:R-:W-:Y:S02]  /*0430*/  IMAD.MOV.U32 R93, RZ, RZ, RZ ;  /* 0x000000ffff5d7224 */ /* 0x000fe400078e00ff */
[----:B------:R-:W-:Y:S02]  /*0440*/  IMAD.MOV.U32 R2, RZ, RZ, RZ ;  /* 0x000000ffff027224 */ /* 0x000fe400078e00ff */
[----:B------:R-:W-:-:S05]  /*0450*/  IMAD.WIDE R10, R191, R4, c[0x0][0x348] ;  /* 0x0000d200bf0a7625 */ /* 0x000fca00078e0204 */
[----:B------:R2:W5:Y:S01]  /*0460*/  @P2 LDG.E R85, [R10.64] ;  /* 0x0000000a0a552981 */ /* 0x000562000c1e1900 */
[----:B-1----:R-:W-:-:S04]  /*0470*/  IMAD.WIDE R8, R191, R4, c[0x0][0x350] ;  /* 0x0000d400bf087625 */ /* 0x002fc800078e0204 */
[----:B---3--:R-:W-:Y:S01]  /*0480*/  IMAD.WIDE R6, R191, R4, c[0x0][0x358] ;  /* 0x0000d600bf067625 */ /* 0x008fe200078e0204 */
[----:B------:R1:W5:Y:S04]  /*0490*/  @P3 LDG.E R93, [R8.64] ;  /* 0x0000000a085d3981 */ /* 0x000368000c1e1900 */
[----:B------:R1:W5:Y:S04]  /*04a0*/  @P4 LDG.E R2, [R6.64] ;  /* 0x0000000a06024981 */ /* 0x000368000c1e1900 */
[----:B------:R-:W3:Y:S01]  /*04b0*/  S2R R190, SR_CTAID.Y ;  /* 0x0000000000be7919 */ /* 0x000ee20000002600 */
[----:B------:R-:W-:-:S02]  /*04c0*/  UMOV UR8, URZ ;  /* 0x0000003f00087c82 */ /* 0x000fc40008000000 */
[----:B------:R-:W-:Y:S02]  /*04d0*/  ULDC UR12, c[0x0][0x168] ;  /* 0x00005a00000c7ab9 */ /* 0x000fe40000000800 */
[----:B------:R-:W-:Y:S02]  /*04e0*/  ULDC UR4, c[0x0][0x2ac] ;  /* 0x0000ab0000047ab9 */ /* 0x000fe40000000800 */
[----:B------:R-:W-:Y:S02]  /*04f0*/  ULDC UR17, c[0x0][0x1d0] ;  /* 0x0000740000117ab9 */ /* 0x000fe40000000800 */
[----:B------:R-:W-:Y:S01]  /*0500*/  UIMAD UR17, UR4, UR17, URZ ;  /* 0x00000011041172a4 */ /* 0x000fe2000f8e023f */
[----:B------:R-:W-:Y:S01]  /*0510*/  IMAD.MOV.U32 R86, RZ, RZ, c[0x0][0x228] ;  /* 0x00008a00ff567624 */ /* 0x000fe200078e00ff */
[----:B---3--:R-:W-:Y:S01]  /*0520*/  SHF.R.S32.HI R83, RZ, 0x1f, R190 ;  /* 0x0000001fff537819 */ /* 0x008fe200000114be */
[----:B--2---:R1:W2:Y:S08]  /*0530*/  @P1 R2UR UR8, R3 ;  /* 0x00000000030813c2 */ /* 0x0042b000000e0000 */
[----:B----4-:R1:W3:Y:S01]  /*0540*/  @P0 R2UR UR12, R0 ;  /* 0x00000000000c03c2 */ /* 0x0102e200000e0000 */
[----:B------:R-:W-:Y:S05]  /*0550*/  @P0 BRA `(.L_x_1385) ;  /* 0x0000006000000947 */ /* 0x000fea0003800000 */
[----:B------:R-:W-:Y:S05]  /*0560*/  @!P2 BRA `(.L_x_1385) ;  /* 0x000000500000a947 */ /* 0x000fea0003800000 */
[----:B-1----:R-:W4:Y:S04]  /*0570*/  LDG.E R3, [R10.64] ;  /* 0x0000000a0a037981 */ /* 0x002f28000c1e1900 */
[----:B---3--:R-:W3:Y:S01]  /*0580*/  LDG.E R0, [R10.64+0x4] ;  /* 0x0000040a0a007981 */ /* 0x008ee2000c1e1900 */
[----:B----4-:R-:W1:Y:S08]  /*0590*/  R2UR UR12, R3 ;  /* 0x00000000030c73c2 */ /* 0x010e7000000e0000 */
[----:B---3--:R-:W1:Y:S02]  /*05a0*/  R2UR UR4, R0 ;  /* 0x00000000000473c2 */ /* 0x008e6400000e0000 */
[----:B-1----:R-:W-:-:S06]  /*05b0*/  UIADD3 UR12, -UR12, UR4, URZ ;  /* 0x000000040c0c7290 */ /* 0x002fcc000fffe13f */
.L_x_1385:
[----:B------:R-:W-:-:S04]  /*05c0*/  ISETP.NE.U32.AND P0, PT, RZ, c[0x0][0x368], PT ;  /* 0x0000da00ff007a0c */ /* 0x000fc80003f05070 */
[----:B------:R-:W-:-:S13]  /*05d0*/  ISETP.NE.AND.EX P0, PT, RZ, c[0x0][0x36c], PT, P0 ;  /* 0x0000db00ff007a0c */ /* 0x000fda0003f05300 */
[----:B------:R-:W-:Y:S05]  /*05e0*/  @!P0 BRA `(.L_x_1386) ;  /* 0x0000004000008947 */ /* 0x000fea0003800000 */
[----:B-1----:R-:W-:-:S05]  /*05f0*/  IMAD.WIDE R8, R191, R4, c[0x0][0x368] ;  /* 0x0000da00bf087625 */ /* 0x002fca00078e0204 */
[----:B------:R-:W4:Y:S02]  /*0600*/  LDG.E R0, [R8.64] ;  /* 0x0000000a08007981 */ /* 0x000f24000c1e1900 */
[----:B----4-:R1:W4:Y:S02]  /*0610*/  R2UR UR17, R0 ;  /* 0x00000000001173c2 */ /* 0x01032400000e0000 */
[----:B-1--4-:R-:W-:Y:S05]  /*0620*/  BRA `(.L_x_1387) ;  /* 0x0000006000007947 */ /* 0x012fea0003800000 */
.L_x_1386:
[----:B------:R-:W-:Y:S05]  /*0630*/  @!P3 BRA `(.L_x_1387) ;  /* 0x000000500000b947 */ /* 0x000fea0003800000 */
[----:B-1----:R-:W4:Y:S04]  /*0640*/  LDG.E R0, [R8.64] ;  /* 0x0000000a08007981 */ /* 0x002f28000c1e1900 */
[----:B---3--:R-:W3:Y:S01]  /*0650*/  LDG.E R3, [R8.64+0x4] ;  /* 0x0000040a08037981 */ /* 0x008ee2000c1e1900 */
[----:B----4-:R-:W1:Y:S08]  /*0660*/  R2UR UR17, R0 ;  /* 0x00000000001173c2 */ /* 0x010e7000000e0000 */
[----:B---3--:R-:W1:Y:S02]  /*0670*/  R2UR UR4, R3 ;  /* 0x00000000030473c2 */ /* 0x008e6400000e0000 */
[----:B-1----:R-:W-:-:S06]  /*0680*/  UIADD3 UR17, -UR17, UR4, URZ ;  /* 0x0000000411117290 */ /* 0x002fcc000fffe13f */
.L_x_1387:
[----:B-1----:R-:W4:Y:S04]  /*0690*/  @P4 LDG.E R0, [R6.64] ;  /* 0x0000000a06004981 */ /* 0x002f28000c1e1900 */
[----:B------:R-:W4:Y:S01]  /*06a0*/  @P4 LDG.E R9, [R6.64+0x4] ;  /* 0x0000040a06094981 */ /* 0x000f22000c1e1900 */
[----:B------:R-:W-:-:S04]  /*06b0*/  ISETP.NE.U32.AND P1, PT, RZ, c[0x0][0x378], PT ;  /* 0x0000de00ff007a0c */ /* 0x000fc80003f25070 */
[----:B------:R-:W-:-:S13]  /*06c0*/  ISETP.NE.AND.EX P1, PT, RZ, c[0x0][0x37c], PT, P1 ;  /* 0x0000df00ff007a0c */ /* 0x000fda0003f25310 */
[----:B------:R-:W-:-:S05]  /*06d0*/  @P1 IMAD.WIDE R10, R191, R4, c[0x0][0x378] ;  /* 0x0000de00bf0a1625 */ /* 0x000fca00078e0204 */
[----:B---3--:R1:W3:Y:S01]  /*06e0*/  @P1 LDG.E R3, [R10.64] ;  /* 0x0000000a0a031981 */ /* 0x0082e2000c1e1900 */
[----:B------:R-:W2:Y:S01]  /*06f0*/  R2UR UR13, R5 ;  /* 0x00000000050d73c2 */ /* 0x000ea200000e0000 */
[----:B------:R-:W-:Y:S02]  /*0700*/  ULDC UR4, c[0x0][0x2c4] ;  /* 0x0000b10000047ab9 */ /* 0x000fe40000000800 */
[----:B------:R-:W-:Y:S02]  /*0710*/  UISETP.NE.AND UP2, UPT, UR4, 0x1, UPT ;  /* 0x000000010400788c */ /* 0x000fe4000bf45270 */
[----:B--2---:R-:W-:Y:S02]  /*0720*/  UIADD3 UR6, -UR8, UR17, URZ ;  /* 0x0000001108067290 */ /* 0x004fe4000fffe13f */
[----:B------:R-:W-:-:S07]  /*0730*/  ULDC.64 UR4, c[0x0][0x2c8] ;  /* 0x0000b20000047ab9 */ /* 0x000fce0000000a00 */
[----:B------:R-:W-:Y:S01]  /*0740*/  @UP2 UIADD3 UR18, UR13, 0x7f, URZ ;  /* 0x0000007f0d122890 */ /* 0x000fe2000fffe03f */
[----:B-1----:R-:W-:-:S03]  /*0750*/  IMAD R11, RZ, RZ, -UR6 ;  /* 0x80000006ff0b7e24 */ /* 0x002fc6000f8e02ff */
[----:B------:R-:W-:Y:S02]  /*0760*/  UIMAD.WIDE.U32 UR18, UR18, UR4, URZ ;  /* 0x00000004121272a5 */ /* 0x000fe4000f8e003f */
[----:B------:R-:W-:Y:S01]  /*0770*/  IMNMX R11, RZ, R11, !PT ;  /* 0x0000000bff0b7217 */ /* 0x000fe20007800200 */
[----:B----4-:R-:W-:Y:S01]  /*0780*/  @P4 IMAD.IADD R86, R9, 0x1, -R0 ;  /* 0x0000000109564824 */ /* 0x010fe200078e0a00 */
[----:B------:R-:W-:-:S03]  /*0790*/  IADD3 R0, R5, 0x7f, RZ ;  /* 0x0000007f05007810 */ /* 0x000fc60007ffe0ff */
[----:B------:R-:W1:Y:S08]  /*07a0*/  R2UR UR9, R86 ;  /* 0x00000000560973c2 */ /* 0x000e7000000e0000 */
[----:B------:R2:W4:Y:S02]  /*07b0*/  R2UR UR7, R0 ;  /* 0x00000000000773c2 */ /* 0x00052400000e0000 */
[----:B----4-:R-:W-:-:S02]  /*07c0*/  @UP2 USHF.R.U32.HI UR7, URZ, UR5, UR19 ;  /* 0x000000053f072299 */ /* 0x010fc40008011613 */
[----:B-1----:R-:W-:-:S04]  /*07d0*/  UIADD3 UR9, UR6, UR9, URZ ;  /* 0x0000000906097290 */ /* 0x002fc8000fffe03f */
[----:B------:R-:W-:Y:S02]  /*07e0*/  UIADD3 UR15, UR9, 0x40, -UR12 ;  /* 0x00000040090f7890 */ /* 0x000fe4000fffe80c */
[----:B------:R-:W-:Y:S02]  /*07f0*/  UIADD3 UR4, UR9, 0x3f, URZ ;  /* 0x0000003f09047890 */ /* 0x000fe4000fffe03f */
[----:B------:R-:W-:Y:S02]  /*0800*/  UIADD3 UR7, UR15, UR7, URZ ;  /* 0x000000070f077290 */ /* 0x000fe4000fffe03f */
[----:B------:R-:W-:Y:S02]  /*0810*/  USHF.R.S32.HI UR14, URZ, 0x1f, UR4 ;  /* 0x0000001f3f0e7899 */ /* 0x000fe40008011404 */
[----:B------:R-:W-:Y:S02]  /*0820*/  USHF.R.S32.HI UR5, URZ, 0x1f, UR7 ;  /* 0x0000001f3f057899 */ /* 0x000fe40008011407 */
[----:B------:R-:W-:-:S02]  /*0830*/  ULEA.HI UR14, UR14, UR4, URZ, 0x6 ;  /* 0x000000040e0e7291 */ /* 0x000fc4000f8f303f */
[----:B------:R-:W-:Y:S02]  /*0840*/  ULEA.HI UR5, UR5, UR7, URZ, 0x6 ;  /* 0x0000000705057291 */ /* 0x000fe4000f8f303f */
[----:B------:R-:W-:Y:S02]  /*0850*/  USHF.R.S32.HI UR16, URZ, 0x6, UR14 ;  /* 0x000000063f107899 */ /* 0x000fe4000801140e */
[----:B------:R-:W-:Y:S02]  /*0860*/  USHF.R.S32.HI UR5, URZ, 0x6, UR5 ;  /* 0x000000063f057899 */ /* 0x000fe40008011405 */
[----:B------:R-:W-:Y:S02]  /*0870*/  UMOV UR14, UR17 ;  /* 0x00000011000e7c82 */ /* 0x000fe40008000000 */
[----:B------:R-:W-:Y:S02]  /*0880*/  UISETP.LT.AND UP0, UPT, UR16, UR5, UPT ;  /* 0x000000051000728c */ /* 0x000fe4000bf01270 */
[----:B---3--:R1:W3:Y:S02]  /*0890*/  @P1 R2UR UR14, R3 ;  /* 0x00000000030e13c2 */ /* 0x0082e400000e0000 */
[----:B------:R-:W-:-:S04]  /*08a0*/  USEL UR4, UR16, UR5, UP0 ;  /* 0x0000000510047287 */ /* 0x000fc80008000000 */
[----:B------:R-:W-:-:S06]  /*08b0*/  ULEA UR4, UR4, -UR6, 0x6 ;  /* 0x8000000604047291 */ /* 0x000fcc000f8e303f */
[----:B--2---:R-:W-:-:S04]  /*08c0*/  IMNMX R0, R86, UR4, PT ;  /* 0x0000000456007c17 */ /* 0x004fc8000b800200 */
[----:B------:R-:W-:Y:S02]  /*08d0*/  ISETP.GT.AND P0, PT, R0, R11, PT ;  /* 0x0000000b0000720c */ /* 0x000fe40003f04270 */
[----:B------:R-:W-:-:S11]  /*08e0*/  SHF.R.U32.HI R11, RZ, 0x6, R11 ;  /* 0x00000006ff0b7819 */ /* 0x000fd6000001160b */
[----:B------:R-:W-:Y:S01]  /*08f0*/  @P0 IADD3 R5, R0, 0x3f, RZ ;  /* 0x0000003f00050810 */ /* 0x000fe20007ffe0ff */
[----:B------:R-:W-:-:S03]  /*0900*/  IMAD.MOV.U32 R0, RZ, RZ, R11 ;  /* 0x000000ffff007224 */ /* 0x000fc600078e000b */
[----:B------:R-:W-:-:S04]  /*0910*/  @P0 SHF.R.S32.HI R6, RZ, 0x1f, R5 ;  /* 0x0000001fff060819 */ /* 0x000fc80000011405 */
[----:B------:R-:W-:-:S04]  /*0920*/  @P0 LEA.HI R6, R6, R5, RZ, 0x6 ;  /* 0x0000000506060211 */ /* 0x000fc800078f30ff */
[----:B------:R-:W-:-:S04]  /*0930*/  @P0 SHF.R.S32.HI R0, RZ, 0x6, R6 ;  /* 0x00000006ff000819 */ /* 0x000fc80000011406 */
[----:B------:R-:W-:-:S13]  /*0940*/  ISETP.GT.AND P0, PT, R0, R11, PT ;  /* 0x0000000b0000720c */ /* 0x000fda0003f04270 */
[----:B------:R-:W-:Y:S05]  /*0950*/  @!P0 BRA `(.L_x_1388) ;  /* 0x00005ae000008947 */ /* 0x000fea0003800000 */
[----:B-1-3--:R-:W-:Y:S02]  /*0960*/  ISETP.NE.U32.AND P3, PT, RZ, c[0x0][0x340], PT ;  /* 0x0000d000ff007a0c */ /* 0x00afe40003f65070 */
[----:B------:R-:W-:Y:S02]  /*0970*/  SHF.R.S32.HI R15, RZ, 0x1f, R82 ;  /* 0x0000001fff0f7819 */ /* 0x000fe40000011452 */
[----:B-----5:R-:W-:Y:S01]  /*0980*/  SHF.R.S32.HI R20, RZ, 0x1f, R2 ;  /* 0x0000001fff147819 */ /* 0x020fe20000011402 */
[----:B------:R-:W-:Y:S01]  /*0990*/  IMAD.MOV.U32 R96, RZ, RZ, c[0x0][0x238] ;  /* 0x00008e00ff607624 */ /* 0x000fe200078e00ff */
[----:B------:R-:W-:Y:S01]  /*09a0*/  ISETP.NE.AND.EX P3, PT, RZ, c[0x0][0x344], PT, P3 ;  /* 0x0000d100ff007a0c */ /* 0x000fe20003f65330 */
[----:B------:R-:W-:Y:S01]  /*09b0*/  IMAD.MOV.U32 R99, RZ, RZ, 0x6 ;  /* 0x00000006ff637424 */ /* 0x000fe200078e00ff */
[----:B------:R-:W-:Y:S02]  /*09c0*/  IADD3 R18, R0, -0x1, RZ ;  /* 0xffffffff00127810 */ /* 0x000fe40007ffe0ff */
[----:B------:R-:W-:-:S02]  /*09d0*/  SEL R148, R191, RZ, !P4 ;  /* 0x000000ffbf947207 */ /* 0x000fc40006000000 */
[----:B------:R-:W-:Y:S01]  /*09e0*/  LOP3.LUT R84, R84, 0xfffffffe, RZ, 0xc0, !PT ;  /* 0xfffffffe54547812 */ /* 0x000fe200078ec0ff */
[----:B------:R-:W-:Y:S02]  /*09f0*/  IMAD.U32 R158, RZ, RZ, UR14 ;  /* 0x0000000eff9e7e24 */ /* 0x000fe4000f8e00ff */
[----:B------:R-:W-:Y:S02]  /*0a00*/  IMAD.U32 R152, RZ, RZ, UR14 ;  /* 0x0000000eff987e24 */ /* 0x000fe4000f8e00ff */
[----:B------:R-:W-:Y:S01]  /*0a10*/  IMAD.U32 R154, RZ, RZ, UR14 ;  /* 0x0000000eff9a7e24 */ /* 0x000fe2000f8e00ff */
[----:B------:R-:W-:Y:S01]  /*0a20*/  USHF.R.S32.HI UR18, URZ, 0x1f, UR14 ;  /* 0x0000001f3f127899 */ /* 0x000fe2000801140e */
[----:B------:R-:W-:Y:S01]  /*0a30*/  @P3 IMAD.WIDE R160, R191, R4, c[0x0][0x340] ;  /* 0x0000d000bfa03625 */ /* 0x000fe200078e0204 */
[----:B------:R-:W-:Y:S02]  /*0a40*/  ULDC.64 UR6, c[0x0][0x290] ;  /* 0x0000a40000067ab9 */ /* 0x000fe40000000a00 */
[----:B------:R-:W-:-:S02]  /*0a50*/  UIMAD UR6, UR18, UR6, URZ ;  /* 0x00000006120672a4 */ /* 0x000fc4000f8e023f */
[----:B------:R-:W-:Y:S01]  /*0a60*/  ULDC.64 UR4, c[0x0][0x280] ;  /* 0x0000a00000047ab9 */ /* 0x000fe20000000a00 */
[----:B------:R-:W2:Y:S01]  /*0a70*/  @P3 LDG.E R160, [R160.64] ;  /* 0x0000000aa0a03981 */ /* 0x000ea2000c1e1900 */
[----:B------:R-:W-:Y:S01]  /*0a80*/  LEA.HI R5, R15, R82, RZ, 0x3 ;  /* 0x000000520f057211 */ /* 0x000fe200078f18ff */
[----:B------:R-:W-:Y:S01]  /*0a90*/  IMAD.MOV.U32 R4, RZ, RZ, c[0x0][0x258] ;  /* 0x00009600ff047624 */ /* 0x000fe200078e00ff */
[----:B------:R-:W-:Y:S01]  /*0aa0*/  ISETP.GT.AND P0, PT, R18, R11, PT ;  /* 0x0000000b1200720c */ /* 0x000fe20003f04270 */
[----:B------:R-:W-:Y:S01]  /*0ab0*/  IMAD.SHL.U32 R89, R96, 0x40, RZ ;  /* 0x0000004060597824 */ /* 0x000fe200078e00ff */
[----:B------:R-:W-:Y:S01]  /*0ac0*/  SHF.R.S32.HI R3, RZ, 0x3, R5 ;  /* 0x00000003ff037819 */ /* 0x000fe20000011405 */
[----:B------:R-:W-:Y:S01]  /*0ad0*/  IMAD.SHL.U32 R90, R4, 0x40, RZ ;  /* 0x00000040045a7824 */ /* 0x000fe200078e00ff */
[----:B------:R-:W-:Y:S01]  /*0ae0*/  LOP3.LUT R5, R5, 0x1ffffff8, RZ, 0xc0, !PT ;  /* 0x1ffffff805057812 */ /* 0x000fe200078ec0ff */
[----:B------:R-:W-:Y:S01]  /*0af0*/  IMAD.SHL.U32 R103, R96, 0x20, RZ ;  /* 0x0000002060677824 */ /* 0x000fe200078e00ff */
[C---:B------:R-:W-:Y:S01]  /*0b00*/  IADD3 R13, P1, R3.reuse, R2, RZ ;  /* 0x00000002030d7210 */ /* 0x040fe20007f3e0ff */
[----:B------:R-:W-:Y:S01]  /*0b10*/  IMAD.IADD R9, R86, 0x1, -R3 ;  /* 0x0000000156097824 */ /* 0x000fe200078e0a03 */
[-C--:B------:R-:W-:Y:S01]  /*0b20*/  SHF.L.U64.HI R87, R96, R99.reuse, c[0x0][0x23c] ;  /* 0x00008f0060577619 */ /* 0x080fe20000010263 */
[----:B------:R-:W-:Y:S01]  /*0b30*/  IMAD.IADD R5, R82, 0x1, -R5 ;  /* 0x0000000152057824 */ /* 0x000fe200078e0a05 */
[----:B------:R-:W-:Y:S01]  /*0b40*/  LEA.HI.X.SX32 R20, R3, R20, 0x1, P1 ;  /* 0x0000001403147211 */ /* 0x000fe200008f0eff */
[----:B------:R-:W-:Y:S01]  /*0b50*/  IMAD R2, R18, -0x40, R9 ;  /* 0xffffffc012027824 */ /* 0x000fe200078e0209 */
[----:B------:R-:W-:Y:S01]  /*0b60*/  SHF.L.U64.HI R88, R4, R99, c[0x0][0x25c] ;  /* 0x0000970004587619 */ /* 0x000fe20000010263 */
[----:B------:R-:W-:Y:S01]  /*0b70*/  IMAD.SHL.U32 R22, R5, 0x8, RZ ;  /* 0x0000000805167824 */ /* 0x000fe200078e00ff */
[----:B------:R-:W-:Y:S01]  /*0b80*/  SHF.R.S32.HI R7, RZ, 0x1f, R18 ;  /* 0x0000001fff077819 */ /* 0x000fe20000011412 */
[----:B------:R-:W-:Y:S01]  /*0b90*/  IMAD R16, R20, c[0x0][0x238], RZ ;  /* 0x00008e0014107a24 */ /* 0x000fe200078e02ff */
[----:B------:R-:W-:Y:S01]  /*0ba0*/  ISETP.GE.AND P2, PT, R2, 0x1, PT ;  /* 0x000000010200780c */ /* 0x000fe20003f46270 */
[----:B------:R-:W-:Y:S01]  /*0bb0*/  IMAD R20, R20, c[0x0][0x258], RZ ;  /* 0x0000960014147a24 */ /* 0x000fe200078e02ff */
[----:B------:R-:W-:Y:S01]  /*0bc0*/  SHF.R.S32.HI R23, RZ, 0x1f, R22 ;  /* 0x0000001fff177819 */ /* 0x000fe20000011416 */
[C---:B------:R-:W-:Y:S01]  /*0bd0*/  IMAD R16, R13.reuse, c[0x0][0x23c], R16 ;  /* 0x00008f000d107a24 */ /* 0x040fe200078e0210 */
[----:B------:R-:W-:Y:S01]  /*0be0*/  ISETP.GE.AND P1, PT, R2, 0x21, PT ;  /* 0x000000210200780c */ /* 0x000fe20003f26270 */
[C---:B------:R-:W-:Y:S01]  /*0bf0*/  IMAD R20, R13.reuse, c[0x0][0x25c], R20 ;  /* 0x000097000d147a24 */ /* 0x040fe200078e0214 */
[----:B------:R-:W-:Y:S01]  /*0c00*/  IADD3 R2, R22, 0x40, RZ ;  /* 0x0000004016027810 */ /* 0x000fe20007ffe0ff */
[--C-:B------:R-:W-:Y:S01]  /*0c10*/  IMAD.WIDE.U32 R24, R13, c[0x0][0x238], R22.reuse ;  /* 0x00008e000d187a25 */ /* 0x100fe200078e0016 */
[----:B------:R-:W-:Y:S01]  /*0c20*/  UIMAD UR4, UR18, UR4, URZ ;  /* 0x00000004120472a4 */ /* 0x000fe2000f8e023f */
[----:B------:R-:W-:Y:S01]  /*0c30*/  IADD3 R93, R93, UR17, RZ ;  /* 0x000000115d5d7c10 */ /* 0x000fe2000fffe0ff */
[----:B------:R-:W-:Y:S01]  /*0c40*/  UIMAD UR6, UR14, UR7, UR6 ;  /* 0x000000070e0672a4 */ /* 0x000fe2000f8e0206 */
[----:B------:R-:W-:Y:S01]  /*0c50*/  IMAD.WIDE.U32 R12, R13, c[0x0][0x258], R22 ;  /* 0x000096000d0c7a25 */ /* 0x000fe200078e0016 */
[----:B------:R-:W-:Y:S01]  /*0c60*/  ISETP.GE.AND P6, PT, R2, c[0x0][0x1d4], PT ;  /* 0x0000750002007a0c */ /* 0x000fe20003fc6270 */
[----:B------:R-:W-:Y:S01]  /*0c70*/  UIMAD UR4, UR14, UR5, UR4 ;  /* 0x000000050e0472a4 */ /* 0x000fe2000f8e0204 */
[----:B------:R-:W-:Y:S01]  /*0c80*/  LEA.HI R2, R15, R82, RZ, 0x2 ;  /* 0x000000520f027211 */ /* 0x000fe200078f10ff */
[----:B------:R-:W-:-:S02]  /*0c90*/  IMAD.IADD R21, R13, 0x1, R20 ;  /* 0x000000010d157824 */ /* 0x000fc400078e0214 */
[----:B------:R-:W-:Y:S01]  /*0ca0*/  IMAD.SHL.U32 R3, R3, 0x40, RZ ;  /* 0x0000004003037824 */ /* 0x000fe200078e00ff */
[----:B------:R-:W-:Y:S01]  /*0cb0*/  LOP3.LUT R13, R2, 0xfffffffc, RZ, 0xc0, !PT ;  /* 0xfffffffc020d7812 */ /* 0x000fe200078ec0ff */
[----:B------:R-:W-:Y:S01]  /*0cc0*/  IMAD.IADD R17, R25, 0x1, R16 ;  /* 0x0000000119117824 */ /* 0x000fe200078e0210 */
[----:B------:R-:W-:Y:S01]  /*0cd0*/  SHF.R.S32.HI R91, RZ, 0x2, R2 ;  /* 0x00000002ff5b7819 */ /* 0x000fe20000011402 */
[----:B------:R-:W-:Y:S01]  /*0ce0*/  IMAD.MOV.U32 R20, RZ, RZ, R12 ;  /* 0x000000ffff147224 */ /* 0x000fe200078e000c */
[----:B------:R-:W-:Y:S01]  /*0cf0*/  SHF.R.S32.HI R12, RZ, 0x1f, R191 ;  /* 0x0000001fff0c7819 */ /* 0x000fe200000114bf */
[----:B------:R-:W-:Y:S01]  /*0d00*/  IMAD.MOV.U32 R16, RZ, RZ, R24 ;  /* 0x000000ffff107224 */ /* 0x000fe200078e0018 */
[----:B------:R-:W-:Y:S01]  /*0d10*/  LOP3.LUT R3, R3, 0x1c0, RZ, 0xc0, !PT ;  /* 0x000001c003037812 */ /* 0x000fe200078ec0ff */
[----:B------:R-:W-:Y:S01]  /*0d20*/  IMAD R9, R83, c[0x0][0x240], RZ ;  /* 0x0000900053097a24 */ /* 0x000fe200078e02ff */
[----:B------:R-:W-:Y:S01]  /*0d30*/  SEL R167, R12, RZ, !P4 ;  /* 0x000000ff0ca77207 */ /* 0x000fe20006000000 */
[-C--:B------:R-:W-:Y:S01]  /*0d40*/  IMAD R8, R87, R18.reuse, RZ ;  /* 0x0000001257087224 */ /* 0x080fe200078e02ff */
[----:B------:R-:W-:Y:S01]  /*0d50*/  LOP3.LUT R10, R3, 0x38, R22, 0xf8, !PT ;  /* 0x00000038030a7812 */ /* 0x000fe200078ef816 */
[----:B------:R-:W-:Y:S01]  /*0d60*/  IMAD R6, R88, R18, RZ ;  /* 0x0000001258067224 */ /* 0x000fe200078e02ff */
[----:B------:R-:W-:Y:S01]  /*0d70*/  SHF.R.U32.HI R3, RZ, 0x3, R3 ;  /* 0x00000003ff037819 */ /* 0x000fe20000011603 */
[----:B------:R-:W-:Y:S01]  /*0d80*/  IMAD R150, R190, c[0x0][0x244], R9 ;  /* 0x00009100be967a24 */ /* 0x000fe200078e0209 */
[----:B------:R-:W-:Y:S01]  /*0d90*/  IADD3 R9, R22, 0x80, RZ ;  /* 0x0000008016097810 */ /* 0x000fe20007ffe0ff */
[----:B------:R-:W-:Y:S01]  /*0da0*/  IMAD.WIDE.U32 R16, R190, c[0x0][0x240], R16 ;  /* 0x00009000be107a25 */ /* 0x000fe200078e0010 */
[----:B------:R-:W-:-:S02]  /*0db0*/  LOP3.LUT R3, R10, R3, RZ, 0x3c, !PT ;  /* 0x000000030a037212 */ /* 0x000fc400078e3cff */
[----:B------:R-:W-:Y:S01]  /*0dc0*/  LEA.HI R10, R15, R82, RZ, 0x6 ;  /* 0x000000520f0a7211 */ /* 0x000fe200078f30ff */
[C---:B------:R-:W-:Y:S01]  /*0dd0*/  IMAD R8, R7.reuse, R89, R8 ;  /* 0x0000005907087224 */ /* 0x040fe200078e0208 */
[----:B------:R-:W-:Y:S01]  /*0de0*/  ISETP.GE.AND P4, PT, R22, c[0x0][0x1d4], PT ;  /* 0x0000750016007a0c */ /* 0x000fe20003f86270 */
[----:B------:R-:W-:Y:S01]  /*0df0*/  IMAD R7, R7, R90, R6 ;  /* 0x0000005a07077224 */ /* 0x000fe200078e0206 */
[----:B------:R-:W-:Y:S01]  /*0e00*/  @P0 IADD3 R6, R0, -0x2, RZ ;  /* 0xfffffffe00060810 */ /* 0x000fe20007ffe0ff */
[----:B------:R-:W-:Y:S01]  /*0e10*/  IMAD.IADD R151, R17, 0x1, R150 ;  /* 0x0000000111977824 */ /* 0x000fe200078e0296 */
[----:B------:R-:W-:Y:S01]  /*0e20*/  ISETP.GE.AND P5, PT, R9, c[0x0][0x1d4], PT ;  /* 0x0000750009007a0c */ /* 0x000fe20003fa6270 */
[----:B------:R-:W-:Y:S01]  /*0e30*/  IMAD.MOV.U32 R150, RZ, RZ, R16 ;  /* 0x000000ffff967224 */ /* 0x000fe200078e0010 */
[----:B------:R-:W-:Y:S01]  /*0e40*/  @P0 SHF.R.S32.HI R5, RZ, 0x1f, R6 ;  /* 0x0000001fff050819 */ /* 0x000fe20000011406 */
[----:B------:R-:W-:Y:S01]  /*0e50*/  IMAD R169, R167, c[0x0][0x248], RZ ;  /* 0x00009200a7a97a24 */ /* 0x000fe200078e02ff */
[----:B------:R-:W-:Y:S01]  /*0e60*/  SHF.R.S32.HI R26, RZ, 0x1f, R91 ;  /* 0x0000001fff1a7819 */ /* 0x000fe2000001145b */
[----:B------:R-:W-:Y:S01]  /*0e70*/  @P0 IMAD R0, R87, R6, RZ ;  /* 0x0000000657000224 */ /* 0x000fe200078e02ff */
[----:B------:R-:W-:Y:S01]  /*0e80*/  LEA.HI R15, R15, R82, RZ, 0x5 ;  /* 0x000000520f0f7211 */ /* 0x000fe200078f28ff */
[----:B------:R-:W-:-:S02]  /*0e90*/  IMAD R169, R148, c[0x0][0x24c], R169 ;  /* 0x0000930094a97a24 */ /* 0x000fc400078e02a9 */
[----:B------:R-:W-:Y:S01]  /*0ea0*/  IMAD.WIDE.U32 R150, R148, c[0x0][0x248], R150 ;  /* 0x0000920094967a25 */ /* 0x000fe200078e0096 */
[----:B------:R-:W-:-:S03]  /*0eb0*/  @P4 LOP3.LUT R84, R84, 0x1, RZ, 0xfc, !PT ;  /* 0x0000000154544812 */ /* 0x000fc600078efcff */
[----:B------:R-:W-:Y:S01]  /*0ec0*/  @P0 IMAD R0, R5, R89, R0 ;  /* 0x0000005905000224 */ /* 0x000fe200078e0200 */
[----:B------:R-:W-:Y:S01]  /*0ed0*/  LOP3.LUT R84, R84, 0xfffffffb, RZ, 0xc0, !PT ;  /* 0xfffffffb54547812 */ /* 0x000fe200078ec0ff */
[----:B------:R-:W-:Y:S02]  /*0ee0*/  IMAD R5, R83, c[0x0][0x260], RZ ;  /* 0x0000980053057a24 */ /* 0x000fe400078e02ff */
[----:B------:R-:W-:Y:S02]  /*0ef0*/  IMAD.IADD R169, R151, 0x1, R169 ;  /* 0x0000000197a97824 */ /* 0x000fe400078e02a9 */
[----:B------:R-:W-:Y:S02]  /*0f00*/  IMAD.MOV.U32 R168, RZ, RZ, R150 ;  /* 0x000000ffffa87224 */ /* 0x000fe400078e0096 */
[----:B------:R-:W-:Y:S02]  /*0f10*/  IMAD.SHL.U32 R10, R10, 0x8, RZ ;  /* 0x000000080a0a7824 */ /* 0x000fe400078e00ff */
[----:B------:R-:W-:-:S02]  /*0f20*/  IMAD.IADD R118, R82, 0x1, -R13 ;  /* 0x0000000152767824 */ /* 0x000fc400078e0a0d */
[C---:B------:R-:W-:Y:S01]  /*0f30*/  IMAD R5, R190.reuse, c[0x0][0x264], R5 ;  /* 0x00009900be057a24 */ /* 0x040fe200078e0205 */
[----:B------:R-:W-:Y:S01]  /*0f40*/  LOP3.LUT R10, R3, 0xfffffe00, R10, 0xf8, !PT ;  /* 0xfffffe00030a7812 */ /* 0x000fe200078ef80a */
[----:B------:R-:W-:-:S04]  /*0f50*/  IMAD.WIDE.U32 R20, R190, c[0x0][0x260], R20 ;  /* 0x00009800be147a25 */ /* 0x000fc800078e0014 */
[----:B------:R-:W-:Y:S02]  /*0f60*/  IMAD.IADD R21, R21, 0x1, R5 ;  /* 0x0000000115157824 */ /* 0x000fe400078e0205 */
[----:B------:R-:W-:Y:S02]  /*0f70*/  IMAD.MOV.U32 R5, RZ, RZ, 0x5 ;  /* 0x00000005ff057424 */ /* 0x000fe400078e00ff */
[----:B------:R-:W-:Y:S02]  /*0f80*/  IMAD R167, R167, c[0x0][0x268], RZ ;  /* 0x00009a00a7a77a24 */ /* 0x000fe400078e02ff */
[----:B------:R-:W-:Y:S01]  /*0f90*/  @P2 IMAD.SHL.U32 R9, R10, 0x2, RZ ;  /* 0x000000020a092824 */ /* 0x000fe200078e00ff */
[-C--:B------:R-:W-:Y:S01]  /*0fa0*/  SHF.L.U64.HI R96, R96, R5.reuse, c[0x0][0x23c] ;  /* 0x00008f0060607619 */ /* 0x080fe20000010205 */
[----:B------:R-:W-:Y:S01]  /*0fb0*/  IMAD R167, R148, c[0x0][0x26c], R167 ;  /* 0x00009b0094a77a24 */ /* 0x000fe200078e02a7 */
[----:B------:R-:W-:Y:S01]  /*0fc0*/  SHF.L.U64.HI R98, R4, R5, c[0x0][0x25c] ;  /* 0x0000970004627619 */ /* 0x000fe20000010205 */
[----:B------:R-:W-:-:S04]  /*0fd0*/  IMAD.WIDE.U32 R148, R148, c[0x0][0x268], R20 ;  /* 0x00009a0094947a25 */ /* 0x000fc800078e0014 */
[----:B------:R-:W-:Y:S02]  /*0fe0*/  IMAD.IADD R167, R149, 0x1, R167 ;  /* 0x0000000195a77824 */ /* 0x000fe400078e02a7 */
[----:B------:R-:W-:Y:S02]  /*0ff0*/  IMAD.MOV.U32 R166, RZ, RZ, R148 ;  /* 0x000000ffffa67224 */ /* 0x000fe400078e0094 */
[----:B------:R-:W-:Y:S02]  /*1000*/  IMAD.SHL.U32 R24, R118, 0x8, RZ ;  /* 0x0000000876187824 */ /* 0x000fe400078e00ff */
[----:B------:R-:W-:-:S03]  /*1010*/  IMAD.WIDE.U32 R20, R18, R90, R166 ;  /* 0x0000005a12147225 */ /* 0x000fc600078e00a6 */
[----:B------:R-:W-:Y:S01]  /*1020*/  SHF.R.S32.HI R25, RZ, 0x1f, R24 ;  /* 0x0000001fff197819 */ /* 0x000fe20000011418 */
[----:B------:R-:W-:Y:S01]  /*1030*/  IMAD.SHL.U32 R22, R118, 0x4, RZ ;  /* 0x0000000476167824 */ /* 0x000fe200078e00ff */
[----:B------:R-:W-:Y:S01]  /*1040*/  IADD3 R121, R24, 0xa0, RZ ;  /* 0x000000a018797810 */ /* 0x000fe20007ffe0ff */
[----:B------:R-:W-:Y:S01]  /*1050*/  IMAD R28, R26, c[0x0][0x290], RZ ;  /* 0x0000a4001a1c7a24 */ /* 0x000fe200078e02ff */
[----:B------:R-:W-:Y:S01]  /*1060*/  IADD3 R123, R24, 0x60, RZ ;  /* 0x00000060187b7810 */ /* 0x000fe20007ffe0ff */
[----:B------:R-:W-:Y:S01]  /*1070*/  IMAD R26, R26, c[0x0][0x280], RZ ;  /* 0x0000a0001a1a7a24 */ /* 0x000fe200078e02ff */
[----:B------:R-:W-:Y:S01]  /*1080*/  SHF.R.S32.HI R23, RZ, 0x1f, R22 ;  /* 0x0000001fff177819 */ /* 0x000fe20000011416 */
[C---:B------:R-:W-:Y:S01]  /*1090*/  IMAD.WIDE.U32 R30, R91.reuse, c[0x0][0x280], R24 ;  /* 0x0000a0005b1e7a25 */ /* 0x040fe200078e0018 */
[----:B------:R-:W-:Y:S02]  /*10a0*/  IADD3 R19, R22, 0x40, RZ ;  /* 0x0000004016137810 */ /* 0x000fe40007ffe0ff */
[----:B------:R-:W-:Y:S01]  /*10b0*/  IADD3 R122, R24, 0x80, RZ ;  /* 0x00000080187a7810 */ /* 0x000fe20007ffe0ff */
[----:B------:R-:W-:Y:S01]  /*10c0*/  IMAD R26, R91, c[0x0][0x284], R26 ;  /* 0x0000a1005b1a7a24 */ /* 0x000fe200078e021a */
[----:B------:R-:W-:Y:S01]  /*10d0*/  IADD3 R14, R22, 0x50, RZ ;  /* 0x00000050160e7810 */ /* 0x000fe20007ffe0ff */
[----:B------:R-:W-:Y:S01]  /*10e0*/  IMAD.SHL.U32 R105, R4, 0x20, RZ ;  /* 0x0000002004697824 */ /* 0x000fe200078e00ff */
[----:B------:R-:W-:Y:S01]  /*10f0*/  SHF.R.S32.HI R111, RZ, 0x1f, R122 ;  /* 0x0000001fff6f7819 */ /* 0x000fe2000001147a */
[----:B------:R-:W-:-:S02]  /*1100*/  IMAD.IADD R31, R31, 0x1, R26 ;  /* 0x000000011f1f7824 */ /* 0x000fc400078e021a */
[----:B------:R-:W-:Y:S01]  /*1110*/  IMAD R28, R91, c[0x0][0x294], R28 ;  /* 0x0000a5005b1c7a24 */ /* 0x000fe200078e021c */
[----:B------:R-:W-:Y:S01]  /*1120*/  LEA.HI R111, R111, R122, RZ, 0x3 ;  /* 0x0000007a6f6f7211 */ /* 0x000fe200078f18ff */
[----:B------:R-:W-:-:S03]  /*1130*/  IMAD.WIDE.U32 R16, R91, c[0x0][0x290], R24 ;  /* 0x0000a4005b107a25 */ /* 0x000fc600078e0018 */
[----:B------:R-:W-:Y:S01]  /*1140*/  LOP3.LUT R111, R111, 0xfffffff8, RZ, 0xc0, !PT ;  /* 0xfffffff86f6f7812 */ /* 0x000fe200078ec0ff */
[----:B------:R-:W-:Y:S02]  /*1150*/  IMAD.IADD R17, R17, 0x1, R28 ;  /* 0x0000000111117824 */ /* 0x000fe400078e021c */
[----:B------:R-:W-:Y:S01]  /*1160*/  IMAD.WIDE.U32 R38, R91, c[0x0][0x290], R22 ;  /* 0x0000a4005b267a25 */ /* 0x000fe200078e0016 */
[----:B------:R-:W-:-:S03]  /*1170*/  SHF.R.S32.HI R104, RZ, 0x1f, R111 ;  /* 0x0000001fff687819 */ /* 0x000fc6000001146f */
[----:B------:R-:W-:-:S04]  /*1180*/  IMAD.WIDE.U32 R158, R158, c[0x0][0x290], R16 ;  /* 0x0000a4009e9e7a25 */ /* 0x000fc800078e0010 */
[----:B------:R-:W-:Y:S01]  /*1190*/  IMAD.IADD R29, R28, 0x1, R39 ;  /* 0x000000011c1d7824 */ /* 0x000fe200078e0227 */
[----:B------:R-:W-:Y:S01]  /*11a0*/  IADD3 R128, R159, UR6, RZ ;  /* 0x000000069f807c10 */ /* 0x000fe2000fffe0ff */
[----:B------:R-:W-:Y:S02]  /*11b0*/  IMAD.MOV.U32 R28, RZ, RZ, R38 ;  /* 0x000000ffff1c7224 */ /* 0x000fe400078e0026 */
[----:B------:R-:W-:Y:S02]  /*11c0*/  IMAD.IADD R16, R22, 0x1, R19 ;  /* 0x0000000116107824 */ /* 0x000fe400078e0213 */
[----:B------:R-:W-:-:S04]  /*11d0*/  IMAD.WIDE.U32 R154, R154, c[0x0][0x290], R28 ;  /* 0x0000a4009a9a7a25 */ /* 0x000fc800078e001c */
[----:B------:R-:W-:Y:S01]  /*11e0*/  IMAD.SHL.U32 R15, R15, 0x10, RZ ;  /* 0x000000100f0f7824 */ /* 0x000fe200078e00ff */
[----:B------:R-:W-:Y:S01]  /*11f0*/  IADD3 R126, R155, UR6, RZ ;  /* 0x000000069b7e7c10 */ /* 0x000fe2000fffe0ff */
[----:B------:R-:W-:Y:S02]  /*1200*/  IMAD.MOV.U32 R129, RZ, RZ, 0x1 ;  /* 0x00000001ff817424 */ /* 0x000fe400078e00ff */
[----:B------:R-:W-:Y:S01]  /*1210*/  IMAD.WIDE.U32 R164, R190, c[0x0][0x210], RZ ;  /* 0x00008400bea47a25 */ /* 0x000fe200078e00ff */
[----:B------:R-:W-:-:S03]  /*1220*/  LOP3.LUT R15, R15, 0xfffffe00, RZ, 0xc0, !PT ;  /* 0xfffffe000f0f7812 */ /* 0x000fc600078ec0ff */
[----:B------:R-:W-:Y:S02]  /*1230*/  IMAD.MOV.U32 R124, RZ, RZ, c[0x0][0x27c] ;  /* 0x00009f00ff7c7624 */ /* 0x000fe400078e00ff */
[----:B------:R-:W-:-:S04]  /*1240*/  IMAD.WIDE.U32 R162, R190, c[0x0][0x1e8], RZ ;  /* 0x00007a00bea27a25 */ /* 0x000fc800078e00ff */
[----:B------:R-:W-:Y:S02]  /*1250*/  IMAD.U32 R156, RZ, RZ, UR14 ;  /* 0x0000000eff9c7e24 */ /* 0x000fe4000f8e00ff */
[----:B------:R-:W-:Y:S02]  /*1260*/  IMAD.MOV.U32 R107, RZ, RZ, c[0x0][0x27c] ;  /* 0x00009f00ff6b7624 */ /* 0x000fe400078e00ff */
[----:B------:R-:W-:-:S04]  /*1270*/  IMAD.WIDE.U32 R156, R156, c[0x0][0x280], R30 ;  /* 0x0000a0009c9c7a25 */ /* 0x000fc800078e001e */
[----:B------:R-:W-:Y:S01]  /*1280*/  IMAD.MOV.U32 R53, RZ, RZ, RZ ;  /* 0x000000ffff357224 */ /* 0x000fe200078e00ff */
[----:B------:R-:W-:Y:S01]  /*1290*/  IADD3 R127, R157, UR4, RZ ;  /* 0x000000049d7f7c10 */ /* 0x000fe2000fffe0ff */
[----:B------:R-:W-:Y:S02]  /*12a0*/  IMAD.MOV.U32 R67, RZ, RZ, 0x1 ;  /* 0x00000001ff437424 */ /* 0x000fe400078e00ff */
[----:B------:R-:W-:Y:S02]  /*12b0*/  IMAD.SHL.U32 R107, R107, 0x2, RZ ;  /* 0x000000026b6b7824 */ /* 0x000fe400078e00ff */
[----:B------:R-:W-:Y:S01]  /*12c0*/  IMAD R118, R118, 0x40, R91 ;  /* 0x0000004076767824 */ /* 0x000fe200078e025b */
[----:B--2---:R-:W-:Y:S01]  /*12d0*/  @P3 SHF.R.S32.HI R161, RZ, 0x1f, R160 ;  /* 0x0000001fffa13819 */ /* 0x004fe200000114a0 */
[----:B------:R-:W-:Y:S02]  /*12e0*/  @!P3 IMAD.MOV.U32 R161, RZ, RZ, R12 ;  /* 0x000000ffffa1b224 */ /* 0x000fe400078e000c */
[----:B------:R-:W-:-:S04]  /*12f0*/  IMAD.WIDE.U32 R12, R18, R89, R168 ;  /* 0x00000059120c7225 */ /* 0x000fc800078e00a8 */
[----:B------:R-:W-:Y:S01]  /*1300*/  @!P3 IMAD.MOV.U32 R160, RZ, RZ, R191 ;  /* 0x000000ffffa0b224 */ /* 0x000fe200078e00bf */
[----:B------:R-:W-:Y:S01]  /*1310*/  @P2 LEA R32, P3, R12, c[0x0][0x220], 0x1 ;  /* 0x000088000c202a11 */ /* 0x000fe200078608ff */
[----:B------:R-:W-:-:S05]  /*1320*/  IMAD.IADD R3, R13, 0x1, R8 ;  /* 0x000000010d037824 */ /* 0x000fca00078e0208 */
[----:B------:R-:W-:Y:S02]  /*1330*/  @P2 LEA.HI.X R33, R12, c[0x0][0x224], R3, 0x1, P3 ;  /* 0x000089000c212a11 */ /* 0x000fe400018f0c03 */
[----:B------:R-:W-:Y:S01]  /*1340*/  @P1 IADD3 R8, P3, R103, R12, RZ ;  /* 0x0000000c67081210 */ /* 0x000fe20007f7e0ff */
[----:B------:R-:W-:Y:S02]  /*1350*/  IMAD.WIDE.U32 R12, R91, c[0x0][0x280], R22 ;  /* 0x0000a0005b0c7a25 */ /* 0x000fe400078e0016 */
[----:B------:R-:W-:Y:S01]  /*1360*/  @!PT LDS RZ, [RZ] ;  /* 0x00000000fffff984 */ /* 0x000fe20000000800 */
[----:B------:R-:W-:Y:S01]  /*1370*/  @!PT LDS RZ, [RZ] ;  /* 0x00000000fffff984 */ /* 0x000fe20000000800 */
[----:B------:R-:W-:Y:S01]  /*1380*/  @!PT LDS RZ, [RZ] ;  /* 0x00000000fffff984 */ /* 0x000fe20000000800 */
[----:B------:R1:W-:Y:S02]  /*1390*/  @P2 LDGSTS.E.BYPASS.LTC128B.128 [R9+0xc100], [R32.64], !P4 ;  /* 0x0c10000020092fae */ /* 0x0003e4000e101d4a */
[----:B------:R-:W-:Y:S01]  /*13a0*/  @P1 IMAD.X R3, R96, 0x1, R3, P3 ;  /* 0x0000000160031824 */ /* 0x000fe200018e0603 */
[----:B------:R-:W-:Y:S01]  /*13b0*/  @P1 LEA R36, P3, R8, c[0x0][0x220], 0x1 ;  /* 0x0000880008241a11 */ /* 0x000fe200078608ff */
[----:B------:R1:W-:Y:S01]  /*13c0*/  @P2 LDGSTS.E.BYPASS.LTC128B.128 [R9+0xe100], [R32.64+0x80], !P6 ;  /* 0x0e10008020092fae */ /* 0x0003e2000f101d4a */
[----:B------:R-:W-:-:S02]  /*13d0*/  IMAD.IADD R27, R26, 0x1, R13 ;  /* 0x000000011a1b7824 */ /* 0x000fc400078e020d */
[----:B------:R-:W-:Y:S01]  /*13e0*/  @P1 LEA.HI.X R37, R8, c[0x0][0x224], R3, 0x1, P3 ;  /* 0x0000890008251a11 */ /* 0x000fe200018f0c03 */
[----:B------:R-:W-:Y:S01]  /*13f0*/  @P1 IMAD.SHL.U32 R8, R10, 0x2, RZ ;  /* 0x000000020a081824 */ /* 0x000fe200078e00ff */
[----:B------:R1:W-:Y:S01]  /*1400*/  @P2 LDGSTS.E.BYPASS.LTC128B.128 [R9+0x10100], [R32.64+0x100], !P5 ;  /* 0x1010010020092fae */ /* 0x0003e2000e901d4a */
[----:B------:R-:W-:Y:S01]  /*1410*/  IMAD.IADD R3, R21, 0x1, R7 ;  /* 0x0000000115037824 */ /* 0x000fe200078e0207 */
[C---:B------:R-:W-:Y:S01]  /*1420*/  @P2 LEA R34, P3, R20.reuse, c[0x0][0x250], 0x1 ;  /* 0x0000940014222a11 */ /* 0x040fe200078608ff */
[----:B------:R-:W-:Y:S01]  /*1430*/  IMAD.MOV.U32 R26, RZ, RZ, R12 ;  /* 0x000000ffff1a7224 */ /* 0x000fe200078e000c */
[----:B------:R2:W-:Y:S02]  /*1440*/  @P1 LDGSTS.E.BYPASS.LTC128B.128 [R8+0xd100], [R36.64], !P4 ;  /* 0x0d10000024081fae */ /* 0x0005e4000e101d4a */
[----:B------:R-:W-:Y:S01]  /*1450*/  @P2 LEA.HI.X R35, R20, c[0x0][0x254], R3, 0x1, P3 ;  /* 0x0000950014232a11 */ /* 0x000fe200018f0c03 */
[----:B------:R-:W-:Y:S01]  /*1460*/  IMAD.WIDE.U32 R152, R152, c[0x0][0x280], R26 ;  /* 0x0000a00098987a25 */ /* 0x000fe200078e001a */
[----:B------:R2:W-:Y:S01]  /*1470*/  @P1 LDGSTS.E.BYPASS.LTC128B.128 [R8+0xf100], [R36.64+0x80], !P6 ;  /* 0x0f10008024081fae */ /* 0x0005e2000f101d4a */
[----:B------:R-:W-:-:S02]  /*1480*/  ISETP.GE.AND P3, PT, R24, c[0x0][0x27c], PT ;  /* 0x00009f0018007a0c */ /* 0x000fc40003f66270 */
[----:B------:R-:W-:Y:S01]  /*1490*/  @P0 IMAD.WIDE.U32 R26, R6, R89, R168 ;  /* 0x00000059061a0225 */ /* 0x000fe200078e00a8 */
[----:B------:R2:W-:Y:S01]  /*14a0*/  @P1 LDGSTS.E.BYPASS.LTC128B.128 [R8+0x11100], [R36.64+0x100], !P5 ;  /* 0x1110010024081fae */ /* 0x0005e2000e901d4a */
[----:B------:R-:W-:Y:S02]  /*14b0*/  SEL R7, RZ, c[0x0][0x27c], !P3 ;  /* 0x00009f00ff077a07 */ /* 0x000fe40005800000 */
[----:B------:R-:W-:Y:S01]  /*14c0*/  @P0 IMAD.IADD R0, R27, 0x1, R0 ;  /* 0x000000011b000824 */ /* 0x000fe200078e0200 */
[----:B------:R-:W0:Y:S01]  /*14d0*/  LDGDEPBAR ;  /* 0x00000000000079af */ /* 0x000e220000000000 */
[----:B------:R-:W-:Y:S01]  /*14e0*/  SHF.R.S32.HI R6, RZ, 0x1f, R2 ;  /* 0x0000001fff067819 */ /* 0x000fe20000011402 */
[----:B------:R-:W-:Y:S01]  /*14f0*/  IMAD.IADD R12, R24, 0x1, R7 ;  /* 0x00000001180c7824 */ /* 0x000fe200078e0207 */
[----:B------:R-:W-:Y:S01]  /*1500*/  IADD3 R125, R153, UR4, RZ ;  /* 0x00000004997d7c10 */ /* 0x000fe2000fffe0ff */
[----:B------:R-:W-:Y:S01]  /*1510*/  @P2 IMAD.SHL.U32 R7, R10, 0x2, RZ ;  /* 0x000000020a072824 */ /* 0x000fe200078e00ff */
[----:B------:R-:W-:Y:S01]  /*1520*/  BAR.SYNC.DEFER_BLOCKING 0x0 ;  /* 0x0000000000007b1d */ /* 0x000fe20000010000 */
[----:B------:R-:W-:-:S02]  /*1530*/  @P3 LOP3.LUT R84, R84, 0x4, RZ, 0xfc, !PT ;  /* 0x0000000454543812 */ /* 0x000fc400078efcff */
[----:B------:R-:W-:Y:S02]  /*1540*/  SHF.R.S32.HI R5, RZ, 0x1f, R12 ;  /* 0x0000001fff057819 */ /* 0x000fe4000001140c */
[----:B------:R-:W-:Y:S01]  /*1550*/  LEA.HI R6, R6, R91, RZ, 0x3 ;  /* 0x0000005b06067211 */ /* 0x000fe200078f18ff */
[----:B------:R-:W-:Y:S01]  /*1560*/  ULDC.U8 UR4, c[0x0][0x298] ;  /* 0x0000a60000047ab9 */ /* 0x000fe20000000000 */
[CC--:B------:R-:W-:Y:S02]  /*1570*/  LEA.HI R4, R5.reuse, R12.reuse, RZ, 0x3 ;  /* 0x0000000c05047211 */ /* 0x0c0fe400078f18ff */
[----:B------:R-:W-:Y:S02]  /*1580*/  LEA.HI R5, R5, R12, RZ, 0x6 ;  /* 0x0000000c05057211 */ /* 0x000fe400078f30ff */
[----:B------:R-:W-:Y:S02]  /*1590*/  LOP3.LUT R6, R6, 0xfffffff8, RZ, 0xc0, !PT ;  /* 0xfffffff806067812 */ /* 0x000fe400078ec0ff */
[----:B------:R-:W-:Y:S01]  /*15a0*/  LOP3.LUT R84, R84, 0xfffffffd, RZ, 0xc0, !PT ;  /* 0xfffffffd54547812 */ /* 0x000fe200078ec0ff */
[----:B------:R-:W-:Y:S01]  /*15b0*/  IMAD.SHL.U32 R5, R5, 0x40, RZ ;  /* 0x0000004005057824 */ /* 0x000fe200078e00ff */
[----:B------:R-:W-:Y:S01]  /*15c0*/  LOP3.LUT R131, R4, 0xfffffff8, RZ, 0xc0, !PT ;  /* 0xfffffff804837812 */ /* 0x000fe200078ec0ff */
[----:B------:R-:W-:Y:S01]  /*15d0*/  IMAD.IADD R120, R91, 0x1, -R6 ;  /* 0x000000015b787824 */ /* 0x000fe200078e0a06 */
[----:B------:R-:W-:Y:S01]  /*15e0*/  SHF.R.S32.HI R115, RZ, 0x3, R4 ;  /* 0x00000003ff737819 */ /* 0x000fe20000011404 */
[----:B------:R-:W-:Y:S01]  /*15f0*/  IMAD.MOV.U32 R6, RZ, RZ, c[0x0][0x290] ;  /* 0x0000a400ff067624 */ /* 0x000fe200078e00ff */
[----:B------:R-:W-:Y:S01]  /*1600*/  LOP3.LUT R5, R5, 0xfffff000, RZ, 0xc0, !PT ;  /* 0xfffff00005057812 */ /* 0x000fe200078ec0ff */
[----:B------:R-:W-:Y:S01]  /*1610*/  IMAD.SHL.U32 R119, R120, 0x40, RZ ;  /* 0x0000004078777824 */ /* 0x000fe200078e00ff */
[----:B------:R-:W-:Y:S01]  /*1620*/  SHF.R.S32.HI R130, RZ, 0x1f, R131 ;  /* 0x0000001fff827819 */ /* 0x000fe20000011483 */
[C---:B------:R-:W-:Y:S01]  /*1630*/  IMAD.SHL.U32 R97, R6.reuse, 0x40, RZ ;  /* 0x0000004006617824 */ /* 0x040fe200078e00ff */
[----:B------:R-:W-:Y:S01]  /*1640*/  SHF.L.U64.HI R95, R6, R99, c[0x0][0x294] ;  /* 0x0000a500065f7619 */ /* 0x000fe20000010263 */
[----:B------:R-:W-:Y:S01]  /*1650*/  @!PT LDS RZ, [RZ] ;  /* 0x00000000fffff984 */ /* 0x000fe20000000800 */
[----:B------:R-:W-:Y:S01]  /*1660*/  @!PT LDS RZ, [RZ] ;  /* 0x00000000fffff984 */ /* 0x000fe20000000800 */
[----:B------:R-:W-:Y:S01]  /*1670*/  @!PT LDS RZ, [RZ] ;  /* 0x00000000fffff984 */ /* 0x000fe20000000800 */
[----:B------:R3:W-:Y:S01]  /*1680*/  @P2 LDGSTS.E.BYPASS.LTC128B.128 [R7+0x100], [R34.64], !P4 ;  /* 0x0010000022072fae */ /* 0x0007e2000e101d4a */
[----:B------:R-:W-:-:S02]  /*1690*/  LOP3.LUT R119, R119, 0x1c0, RZ, 0xc0, !PT ;  /* 0x000001c077777812 */ /* 0x000fc400078ec0ff */
[----:B------:R-:W-:Y:S01]  /*16a0*/  SHF.R.S32.HI R6, RZ, 0x1f, R123 ;  /* 0x0000001fff067819 */ /* 0x000fe2000001147b */
[----:B------:R3:W-:Y:S01]  /*16b0*/  @P2 LDGSTS.E.BYPASS.LTC128B.128 [R7+0x2100], [R34.64+0x80], !P6 ;  /* 0x0210008022072fae */ /* 0x0007e2000f101d4a */
[----:B------:R-:W-:Y:S02]  /*16c0*/  SHF.R.U32.HI R108, RZ, 0x3, R119 ;  /* 0x00000003ff6c7819 */ /* 0x000fe40000011677 */
[----:B------:R-:W-:Y:S01]  /*16d0*/  LEA.HI R113, R6, R123, RZ, 0x3 ;  /* 0x0000007b06717211 */ /* 0x000fe200078f18ff */
[----:B------:R3:W-:Y:S01]  /*16e0*/  @P2 LDGSTS.E.BYPASS.LTC128B.128 [R7+0x4100], [R34.64+0x100], !P5 ;  /* 0x0410010022072fae */ /* 0x0007e2000e901d4a */
[----:B--2---:R-:W-:Y:S02]  /*16f0*/  @P1 IADD3 R8, P2, R105, R20, RZ ;  /* 0x0000001469081210 */ /* 0x004fe40007f5e0ff */
[----:B------:R-:W-:Y:S02]  /*1700*/  IADD3 R20, R22, 0x20, RZ ;  /* 0x0000002016147810 */ /* 0x000fe40007ffe0ff */
[----:B------:R-:W-:Y:S01]  /*1710*/  LOP3.LUT R113, R113, 0xfffffff8, RZ, 0xc0, !PT ;  /* 0xfffffff871717812 */ /* 0x000fe200078ec0ff */
[----:B------:R-:W-:Y:S01]  /*1720*/  @P1 IMAD.X R3, R98, 0x1, R3, P2 ;  /* 0x0000000162031824 */ /* 0x000fe200010e0603 */
[----:B------:R-:W-:Y:S01]  /*1730*/  @P1 LEA R12, P2, R8, c[0x0][0x250], 0x1 ;  /* 0x00009400080c1a11 */ /* 0x000fe200078408ff */
[----:B------:R-:W-:Y:S01]  /*1740*/  IMAD.IADD R17, R22, 0x1, R20 ;  /* 0x0000000116117824 */ /* 0x000fe200078e0214 */
[C---:B------:R-:W-:Y:S01]  /*1750*/  SHF.L.U64.HI R130, R131.reuse, 0x1, R130 ;  /* 0x0000000183827819 */ /* 0x040fe20000010282 */
[----:B------:R-:W-:Y:S01]  /*1760*/  IMAD.SHL.U32 R131, R131, 0x2, RZ ;  /* 0x0000000283837824 */ /* 0x000fe200078e00ff */
[----:B------:R-:W-:-:S02]  /*1770*/  @P1 LEA.HI.X R13, R8, c[0x0][0x254], R3, 0x1, P2 ;  /* 0x00009500080d1a11 */ /* 0x000fc400010f0c03 */
[----:B------:R-:W-:Y:S02]  /*1780*/  ISETP.GE.AND P3, PT, R17, c[0x0][0x27c], PT ;  /* 0x00009f0011007a0c */ /* 0x000fe40003f66270 */
[----:B------:R-:W-:Y:S02]  /*1790*/  SHF.R.S32.HI R106, RZ, 0x1f, R113 ;  /* 0x0000001fff6a7819 */ /* 0x000fe40000011471 */
[----:B------:R-:W-:-:S05]  /*17a0*/  SEL R8, RZ, c[0x0][0x27c], !P3 ;  /* 0x00009f00ff087a07 */ /* 0x000fca0005800000 */
[----:B------:R-:W-:-:S04]  /*17b0*/  IMAD.IADD R8, R8, 0x1, R17 ;  /* 0x0000000108087824 */ /* 0x000fc800078e0211 */
[----:B------:R-:W-:Y:S01]  /*17c0*/  @P3 LOP3.LUT R84, R84, 0x2, RZ, 0xfc, !PT ;  /* 0x0000000254543812 */ /* 0x000fe200078efcff */
[----:B---3--:R-:W-:Y:S01]  /*17d0*/  @P1 IMAD.SHL.U32 R7, R10, 0x2, RZ ;  /* 0x000000020a071824 */ /* 0x008fe200078e00ff */
[----:B------:R-:W-:Y:S02]  /*17e0*/  SHF.R.S32.HI R3, RZ, 0x1f, R8 ;  /* 0x0000001fff037819 */ /* 0x000fe40000011408 */
[----:B------:R-:W-:Y:S02]  /*17f0*/  LOP3.LUT R84, R84, 0xffffffef, RZ, 0xc0, !PT ;  /* 0xffffffef54547812 */ /* 0x000fe400078ec0ff */
[----:B------:R2:W-:Y:S01]  /*1800*/  @P1 LDGSTS.E.BYPASS.LTC128B.128 [R7+0x1100], [R12.64], !P4 ;  /* 0x011000000c071fae */ /* 0x0005e2000e101d4a */
[CC--:B------:R-:W-:Y:S02]  /*1810*/  LEA.HI R2, R3.reuse, R8.reuse, RZ, 0x3 ;  /* 0x0000000803027211 */ /* 0x0c0fe400078f18ff */
[----:B------:R-:W-:Y:S01]  /*1820*/  LEA.HI R3, R3, R8, RZ, 0x6 ;  /* 0x0000000803037211 */ /* 0x000fe200078f30ff */
[----:B------:R2:W-:Y:S01]  /*1830*/  @P1 LDGSTS.E.BYPASS.LTC128B.128 [R7+0x3100], [R12.64+0x80], !P6 ;  /* 0x031000800c071fae */ /* 0x0005e2000f101d4a */
[----:B------:R-:W-:-:S02]  /*1840*/  LOP3.LUT R133, R2, 0xfffffff8, RZ, 0xc0, !PT ;  /* 0xfffffff802857812 */ /* 0x000fc400078ec0ff */
[----:B------:R-:W-:Y:S01]  /*1850*/  SHF.R.S32.HI R139, RZ, 0x3, R2 ;  /* 0x00000003ff8b7819 */ /* 0x000fe20000011402 */
[----:B------:R2:W-:Y:S01]  /*1860*/  @P1 LDGSTS.E.BYPASS.LTC128B.128 [R7+0x5100], [R12.64+0x100], !P5 ;  /* 0x051001000c071fae */ /* 0x0005e2000e901d4a */
[C---:B------:R-:W-:Y:S01]  /*1870*/  @P0 LEA R28, P1, R26.reuse, c[0x0][0x220], 0x1 ;  /* 0x000088001a1c0a11 */ /* 0x040fe200078208ff */
[----:B------:R-:W-:Y:S01]  /*1880*/  IMAD.SHL.U32 R3, R3, 0x40, RZ ;  /* 0x0000004003037824 */ /* 0x000fe200078e00ff */
[----:B------:R-:W-:Y:S01]  /*1890*/  SHF.R.S32.HI R132, RZ, 0x1f, R133 ;  /* 0x0000001fff847819 */ /* 0x000fe20000011485 */
[----:B------:R-:W0:Y:S01]  /*18a0*/  LDGDEPBAR ;  /* 0x00000000000079af */ /* 0x000e220000000000 */
[----:B------:R-:W-:Y:S01]  /*18b0*/  @P0 LEA.HI.X R29, R26, c[0x0][0x224], R0, 0x1, P1 ;  /* 0x000089001a1d0a11 */ /* 0x000fe200008f0c00 */
[----:B------:R-:W-:Y:S01]  /*18c0*/  @P0 IMAD.SHL.U32 R0, R10, 0x2, RZ ;  /* 0x000000020a000824 */ /* 0x000fe200078e00ff */
[----:B------:R-:W-:Y:S02]  /*18d0*/  @P0 LEA R8, P1, R103, R28, 0x1 ;  /* 0x0000001c67080211 */ /* 0x000fe400078208ff */
[----:B------:R-:W-:-:S02]  /*18e0*/  LOP3.LUT R3, R3, 0xfffff000, RZ, 0xc0, !PT ;  /* 0xfffff00003037812 */ /* 0x000fc400078ec0ff */
[----:B-1----:R-:W-:Y:S01]  /*18f0*/  @P0 LEA.HI.X R9, R103, R29, R96, 0x1, P1 ;  /* 0x0000001d67090211 */ /* 0x002fe200008f0c60 */
[----:B------:R1:W-:Y:S01]  /*1900*/  @P0 LDGSTS.E.BYPASS.LTC128B.128 [R0+0x12100], [R28.64], !P4 ;  /* 0x121000001c000fae */ /* 0x0003e2000e101d4a */
[----:B------:R-:W-:Y:S02]  /*1910*/  LOP3.LUT P1, RZ, R120, 0x4, RZ, 0xc0, !PT ;  /* 0x0000000478ff7812 */ /* 0x000fe4000782c0ff */
[C---:B------:R-:W-:Y:S01]  /*1920*/  SHF.L.U64.HI R132, R133.reuse, 0x1, R132 ;  /* 0x0000000185847819 */ /* 0x040fe20000010284 */
[----:B------:R1:W-:Y:S01]  /*1930*/  @P0 LDGSTS.E.BYPASS.LTC128B.128 [R0+0x14100], [R28.64+0x80], !P6 ;  /* 0x141000801c000fae */ /* 0x0003e2000f101d4a */
[----:B------:R-:W-:-:S03]  /*1940*/  IMAD.SHL.U32 R133, R133, 0x2, RZ ;  /* 0x0000000285857824 */ /* 0x000fc600078e00ff */
[----:B------:R1:W-:Y:S04]  /*1950*/  @P0 LDGSTS.E.BYPASS.LTC128B.128 [R0+0x16100], [R28.64+0x100], !P5 ;  /* 0x161001001c000fae */ /* 0x0003e8000e901d4a */
[----:B------:R1:W-:Y:S02]  /*1960*/  @P0 LDGSTS.E.BYPASS.LTC128B.128 [R0+0x13100], [R8.64], !P4 ;  /* 0x1310000008000fae */ /* 0x0003e4000e101d4a */
[----:B------:R-:W-:Y:S02]  /*1970*/  @P1 LOP3.LUT R84, R84, 0x10, RZ, 0xfc, !PT ;  /* 0x0000001054541812 */ /* 0x000fe400078efcff */
[----:B------:R1:W-:Y:S01]  /*1980*/  @P0 LDGSTS.E.BYPASS.LTC128B.128 [R0+0x15100], [R8.64+0x80], !P6 ;  /* 0x1510008008000fae */ /* 0x0003e2000f101d4a */
[----:B------:R-:W-:Y:S02]  /*1990*/  ISETP.NE.AND P1, PT, R129, c[0x0][0x2b8], PT ;  /* 0x0000ae0081007a0c */ /* 0x000fe40003f25270 */
[----:B------:R-:W-:Y:S01]  /*19a0*/  LOP3.LUT R84, R84, 0xfffffff7, RZ, 0xc0, !PT ;  /* 0xfffffff754547812 */ /* 0x000fe200078ec0ff */
[----:B------:R1:W-:Y:S01]  /*19b0*/  @P0 LDGSTS.E.BYPASS.LTC128B.128 [R0+0x17100], [R8.64+0x100], !P5 ;  /* 0x1710010008000fae */ /* 0x0003e2000e901d4a */
[----:B------:R-:W-:-:S02]  /*19c0*/  ISETP.GE.AND P0, PT, R16, c[0x0][0x27c], PT ;  /* 0x00009f0010007a0c */ /* 0x000fc40003f06270 */
[C---:B--2---:R-:W-:Y:S01]  /*19d0*/  IADD3 R13, R22.reuse, 0x30, RZ ;  /* 0x00000030160d7810 */ /* 0x044fe20007ffe0ff */
[----:B------:R-:W0:Y:S01]  /*19e0*/  LDGDEPBAR ;  /* 0x00000000000079af */ /* 0x000e220000000000 */
[----:B------:R-:W-:Y:S02]  /*19f0*/  SEL R7, RZ, c[0x0][0x27c], !P0 ;  /* 0x00009f00ff077a07 */ /* 0x000fe40004000000 */
[----:B------:R-:W-:-:S03]  /*1a00*/  IADD3 R12, R22, 0x10, RZ ;  /* 0x00000010160c7810 */ /* 0x000fc60007ffe0ff */
[----:B------:R-:W-:-:S04]  /*1a10*/  IMAD.IADD R7, R7, 0x1, R16 ;  /* 0x0000000107077824 */ /* 0x000fc800078e0210 */
[----:B------:R-:W-:Y:S02]  /*1a20*/  @P0 LOP3.LUT R84, R84, 0x8, RZ, 0xfc, !PT ;  /* 0x0000000854540812 */ /* 0x000fe400078efcff */
[----:B------:R-:W-:Y:S02]  /*1a30*/  ISETP.GE.AND P0, PT, R124, 0x1, PT ;  /* 0x000000017c00780c */ /* 0x000fe40003f06270 */
[----:B------:R-:W-:-:S04]  /*1a40*/  LOP3.LUT R84, R84, 0xffffffbf, RZ, 0xc0, !PT ;  /* 0xffffffbf54547812 */ /* 0x000fc800078ec0ff */
[----:B------:R-:W-:-:S04]  /*1a50*/  LOP3.LUT R84, R84, 0xffffffdf, RZ, 0xc0, !PT ;  /* 0xffffffdf54547812 */ /* 0x000fc800078ec0ff */
[----:B------:R-:W-:Y:S02]  /*1a60*/  @P1 LOP3.LUT R84, R84, 0x20, RZ, 0xfc, !PT ;  /* 0x0000002054541812 */ /* 0x000fe400078efcff */
[----:B-1----:R-:W-:Y:S02]  /*1a70*/  SHF.R.S32.HI R0, RZ, 0x1f, R7 ;  /* 0x0000001fff007819 */ /* 0x002fe40000011407 */
[----:B------:R-:W-:Y:S02]  /*1a80*/  LOP3.LUT R9, R119, 0x38, R4, 0xf8, !PT ;  /* 0x0000003877097812 */ /* 0x000fe400078ef804 */
[CC--:B------:R-:W-:Y:S02]  /*1a90*/  LEA.HI R138, R0.reuse, R7.reuse, RZ, 0x3 ;  /* 0x00000007008a7211 */ /* 0x0c0fe400078f18ff */
[----:B------:R-:W-:Y:S02]  /*1aa0*/  LEA.HI R0, R0, R7, RZ, 0x6 ;  /* 0x0000000700007211 */ /* 0x000fe400078f30ff */
[----:B------:R-:W-:-:S02]  /*1ab0*/  LOP3.LUT R114, R9, R108, RZ, 0x3c, !PT ;  /* 0x0000006c09727212 */ /* 0x000fc400078e3cff */
[C---:B------:R-:W-:Y:S01]  /*1ac0*/  LOP3.LUT R7, R119.reuse, 0x38, R2, 0xf8, !PT ;  /* 0x0000003877077812 */ /* 0x040fe200078ef802 */
[----:B------:R-:W-:Y:S01]  /*1ad0*/  IMAD.SHL.U32 R0, R0, 0x40, RZ ;  /* 0x0000004000007824 */ /* 0x000fe200078e00ff */
[----:B------:R-:W-:Y:S02]  /*1ae0*/  IADD3 R114, R114, R5, R15 ;  /* 0x0000000572727210 */ /* 0x000fe40007ffe00f */
[----:B------:R-:W-:Y:S02]  /*1af0*/  LOP3.LUT R5, R119, 0x38, R138, 0xf8, !PT ;  /* 0x0000003877057812 */ /* 0x000fe400078ef88a */
[----:B------:R-:W-:Y:S02]  /*1b00*/  LOP3.LUT R0, R0, 0xfffff000, RZ, 0xc0, !PT ;  /* 0xfffff00000007812 */ /* 0x000fe400078ec0ff */
[-C--:B------:R-:W-:Y:S01]  /*1b10*/  LOP3.LUT R110, R5, R108.reuse, RZ, 0x3c, !PT ;  /* 0x0000006c056e7212 */ /* 0x080fe200078e3cff */
[----:B------:R-:W-:Y:S01]  /*1b20*/  IMAD R5, R83, c[0x0][0x210], RZ ;  /* 0x0000840053057a24 */ /* 0x000fe200078e02ff */
[----:B------:R-:W-:-:S02]  /*1b30*/  LOP3.LUT R112, R7, R108, RZ, 0x3c, !PT ;  /* 0x0000006c07707212 */ /* 0x000fc400078e3cff */
[--C-:B------:R-:W-:Y:S01]  /*1b40*/  IADD3 R110, R110, R0, R15.reuse ;  /* 0x000000006e6e7210 */ /* 0x100fe20007ffe00f */
[----:B------:R-:W-:Y:S01]  /*1b50*/  IMAD.MOV.U32 R0, RZ, RZ, c[0x0][0x280] ;  /* 0x0000a000ff007624 */ /* 0x000fe200078e00ff */
[----:B------:R-:W-:Y:S01]  /*1b60*/  IADD3 R112, R112, R3, R15 ;  /* 0x0000000370707210 */ /* 0x000fe20007ffe00f */
[----:B------:R-:W-:Y:S01]  /*1b70*/  IMAD R5, R190, c[0x0][0x214], R5 ;  /* 0x00008500be057a24 */ /* 0x000fe200078e0205 */
[----:B------:R-:W-:Y:S01]  /*1b80*/  LOP3.LUT R135, R138, 0xfffffff8, RZ, 0xc0, !PT ;  /* 0xfffffff88a877812 */ /* 0x000fe200078ec0ff */
[----:B------:R-:W-:Y:S01]  /*1b90*/  IMAD R3, R83, c[0x0][0x1e8], RZ ;  /* 0x00007a0053037a24 */ /* 0x000fe200078e02ff */
[C---:B------:R-:W-:Y:S01]  /*1ba0*/  SHF.L.U64.HI R99, R0.reuse, R99, c[0x0][0x284] ;  /* 0x0000a10000637619 */ /* 0x040fe20000010263 */
[----:B------:R-:W-:Y:S01]  /*1bb0*/  IMAD.SHL.U32 R101, R0, 0x40, RZ ;  /* 0x0000004000657824 */ /* 0x000fe200078e00ff */
[----:B------:R-:W-:Y:S01]  /*1bc0*/  SHF.R.S32.HI R0, RZ, 0x1f, R121 ;  /* 0x0000001fff007819 */ /* 0x000fe20000011479 */
[----:B------:R-:W-:Y:S01]  /*1bd0*/  IMAD.IADD R94, R165, 0x1, R5 ;  /* 0x00000001a55e7824 */ /* 0x000fe200078e0205 */
[----:B------:R-:W-:Y:S01]  /*1be0*/  SHF.R.S32.HI R5, RZ, 0x1f, R16 ;  /* 0x0000001fff057819 */ /* 0x000fe20000011410 */
[----:B------:R-:W-:Y:S01]  /*1bf0*/  IMAD R3, R190, c[0x0][0x1ec], R3 ;  /* 0x00007b00be037a24 */ /* 0x000fe200078e0203 */
[----:B------:R-:W-:-:S02]  /*1c00*/  LEA.HI R109, R0, R121, RZ, 0x3 ;  /* 0x00000079006d7211 */ /* 0x000fc400078f18ff */
[----:B------:R-:W-:Y:S01]  /*1c10*/  SHF.R.S32.HI R0, RZ, 0x1f, R17 ;  /* 0x0000001fff007819 */ /* 0x000fe20000011411 */
[----:B------:R-:W-:Y:S01]  /*1c20*/  IMAD.IADD R100, R163, 0x1, R3 ;  /* 0x00000001a3647824 */ /* 0x000fe200078e0203 */
[----:B------:R-:W-:Y:S01]  /*1c30*/  LEA.HI R116, R5, R16, RZ, 0x3 ;  /* 0x0000001005747211 */ /* 0x000fe200078f18ff */
[----:B------:R-:W-:Y:S01]  /*1c40*/  IMAD R3, R161, c[0x0][0x2b0], RZ ;  /* 0x0000ac00a1037a24 */ /* 0x000fe200078e02ff */
[----:B------:R-:W-:Y:S02]  /*1c50*/  LOP3.LUT R5, R119, 0x18, R24, 0xf8, !PT ;  /* 0x0000001877057812 */ /* 0x000fe400078ef818 */
[----:B------:R-:W-:Y:S01]  /*1c60*/  LEA.HI R117, R0, R17, RZ, 0x3 ;  /* 0x0000001100757211 */ /* 0x000fe200078f18ff */
[C---:B------:R-:W-:Y:S01]  /*1c70*/  IMAD R3, R160.reuse, c[0x0][0x2b4], R3 ;  /* 0x0000ad00a0037a24 */ /* 0x040fe200078e0203 */
[----:B------:R-:W-:Y:S01]  /*1c80*/  LOP3.LUT R0, R5, R108, RZ, 0x3c, !PT ;  /* 0x0000006c05007212 */ /* 0x000fe200078e3cff */
[----:B------:R-:W-:Y:S01]  /*1c90*/  IMAD.WIDE.U32 R160, R160, c[0x0][0x2b0], RZ ;  /* 0x0000ac00a0a07a25 */ /* 0x000fe200078e00ff */
[----:B------:R-:W-:-:S02]  /*1ca0*/  SHF.R.S32.HI R134, RZ, 0x1f, R135 ;  /* 0x0000001fff867819 */ /* 0x000fc40000011487 */
[----:B------:R-:W-:Y:S01]  /*1cb0*/  LOP3.LUT R109, R109, 0xfffffff8, RZ, 0xc0, !PT ;  /* 0xfffffff86d6d7812 */ /* 0x000fe200078ec0ff */
[----:B------:R-:W-:Y:S01]  /*1cc0*/  IMAD.IADD R92, R161, 0x1, R3 ;  /* 0x00000001a15c7824 */ /* 0x000fe200078e0203 */
[----:B------:R-:W-:Y:S01]  /*1cd0*/  LOP3.LUT R117, R117, 0xfffffff8, RZ, 0xc0, !PT ;  /* 0xfffffff875757812 */ /* 0x000fe200078ec0ff */
[----:B------:R-:W-:Y:S01]  /*1ce0*/  IMAD.IADD R0, R0, 0x1, R15 ;  /* 0x0000000100007824 */ /* 0x000fe200078e020f */
[----:B------:R-:W-:Y:S02]  /*1cf0*/  LOP3.LUT R116, R116, 0xfffffff8, RZ, 0xc0, !PT ;  /* 0xfffffff874747812 */ /* 0x000fe400078ec0ff */
[C---:B------:R-:W-:Y:S01]  /*1d00*/  SHF.L.U64.HI R134, R135.reuse, 0x1, R134 ;  /* 0x0000000187867819 */ /* 0x040fe20000010286 */
[----:B------:R-:W-:Y:S01]  /*1d10*/  IMAD.SHL.U32 R135, R135, 0x2, RZ ;  /* 0x0000000287877824 */ /* 0x000fe200078e00ff */
[----:B------:R-:W-:Y:S02]  /*1d20*/  SHF.R.S32.HI R102, RZ, 0x1f, R109 ;  /* 0x0000001fff667819 */ /* 0x000fe4000001146d */
[----:B------:R-:W-:-:S02]  /*1d30*/  SHF.R.S32.HI R136, RZ, 0x1f, R117 ;  /* 0x0000001fff887819 */ /* 0x000fc40000011475 */
[----:B------:R-:W-:Y:S02]  /*1d40*/  SHF.R.S32.HI R137, RZ, 0x1f, R116 ;  /* 0x0000001fff897819 */ /* 0x000fe40000011474 */
[----:B------:R-:W-:Y:S02]  /*1d50*/  SHF.R.S32.HI R138, RZ, 0x3, R138 ;  /* 0x00000003ff8a7819 */ /* 0x000fe4000001148a */
[----:B------:R-:W-:Y:S02]  /*1d60*/  @P0 LOP3.LUT R84, R84, 0x40, RZ, 0xfc, !PT ;  /* 0x0000004054540812 */ /* 0x000fe400078efcff */
.L_x_1413:
[----:B------:R-:W-:Y:S01]  /*1d70*/  ISETP.NE.AND P1, PT, R129, c[0x0][0x2b8], PT ;  /* 0x0000ae0081007a0c */ /* 0x000fe20003f25270 */
[----:B-1----:R-:W-:Y:S01]  /*1d80*/  IMAD.SHL.U32 R7, R18, 0x40, RZ ;  /* 0x0000004012077824 */ /* 0x002fe200078e00ff */
        /* <DEDUP_REMOVED lines=17> */
[C---:B------:R-:W-:Y:S04]  /*1ea0*/  @!P0 IADD3 R5, P1, R3.reuse, R160, RZ ;  /* 0x000000a003058210 */ /* 0x040fe80007f3e0ff */
        /* <DEDUP_REMOVED lines=10> */
[----:B-----5:R-:W-:Y:S02]  /*1f50*/  SHF.R.S32.HI R145, RZ, 0x1f, R141 ;  /* 0x0000001fff917819 */ /* 0x020fe4000001148d */
[----:B------:R-:W-:Y:S01]  /*1f60*/  IADD3 R142, -R7, R86, RZ ;  /* 0x00000056078e7210 */ /* 0x000fe20007ffe1ff */
        /* <DEDUP_REMOVED lines=81> */
.L_x_1393:
[----:B------:R-:W-:Y:S05]  /*2480*/  BSYNC B0 ;  /* 0x0000000000007941 */ /* 0x000fea0003800000 */
.L_x_1392:
        /* <DEDUP_REMOVED lines=93> */
.L_x_1396:
[----:B------:R-:W-:Y:S05]  /*2a60*/  BSYNC B0 ;  /* 0x0000000000007941 */ /* 0x000fea0003800000 */
.L_x_1395:
        /* <DEDUP_REMOVED lines=58> */
.L_x_1398:
[----:B------:R-:W-:Y:S05]  /*2e10*/  BSYNC B0 ;  /* 0x0000000000007941 */ /* 0x000fea0003800000 */
.L_x_1397:
        /* <DEDUP_REMOVED lines=58> */
.L_x_1400:
[----:B------:R-:W-:Y:S05]  /*31c0*/  BSYNC B0 ;  /* 0x0000000000007941 */ /* 0x000fea0003800000 */
.L_x_1399:
        /* <DEDUP_REMOVED lines=58> */
.L_x_1402:
[----:B------:R-:W-:Y:S05]  /*3570*/  BSYNC B0 ;  /* 0x0000000000007941 */ /* 0x000fea0003800000 */
.L_x_1401:
        /* <DEDUP_REMOVED lines=58> */
.L_x_1404:
[----:B------:R-:W-:Y:S05]  /*3920*/  BSYNC B0 ;  /* 0x0000000000007941 */ /* 0x000fea0003800000 */
.L_x_1403:
        /* <DEDUP_REMOVED lines=58> */
.L_x_1391:
        /* <DEDUP_REMOVED lines=47> */
.L_x_1406:
[----:B------:R-:W-:Y:S05]  /*3fc0*/  BSYNC B0 ;  /* 0x0000000000007941 */ /* 0x000fea0003800000 */
.L_x_1405:
[----:B------:R2:W3:Y:S04]  /*3fd0*/  SHFL.IDX PT, R171, R4, RZ, 0x1c1f ;  /* 0x001c1fff04ab7589 */ /* 0x0004e800000e0000 */
[----:B------:R2:W4:Y:S01]  /*3fe0*/  SHFL.IDX PT, R170, R66, RZ, 0x1c1f ;  /* 0x001c1fff42aa7589 */ /* 0x00052200000e0000 */
[----:B------:R-:W-:-:S05]  /*3ff0*/  @P1 BRA `(.L_x_1394) ;  /* 0x00001d2000001947 */ /* 0x000fca0003800000 */
[----:B------:R-:W-:Y:S01]  /*4000*/  ISETP.GE.AND P0, PT, R24, c[0x0][0x1d4], PT ;  /* 0x0000750018007a0c */ /* 0x000fe20003f06270 */
[----:B-----5:R-:W-:Y:S01]  /*4010*/  IMAD.MOV.U32 R9, RZ, RZ, R70 ;  /* 0x000000ffff097224 */ /* 0x020fe200078e0046 */
[----:B------:R-:W-:Y:S01]  /*4020*/  MOV R6, R69 ;  /* 0x0000004500067202 */ /* 0x000fe20000000f00 */
[----:B------:R-:W-:Y:S01]  /*4030*/  IMAD.MOV.U32 R8, RZ, RZ, R71 ;  /* 0x000000ffff087224 */ /* 0x000fe200078e0047 */
[----:B--2---:R-:W-:Y:S01]  /*4040*/  MOV R4, R31 ;  /* 0x0000001f00047202 */ /* 0x004fe20000000f00 */
[----:B------:R-:W-:Y:S01]  /*4050*/  IMAD.MOV.U32 R7, RZ, RZ, R68 ;  /* 0x000000ffff077224 */ /* 0x000fe200078e0044 */
[----:B------:R-:W-:Y:S01]  /*4060*/  IADD3 R172, -R107, c[0x0][0x1d4], RZ ;  /* 0x000075006bac7a10 */ /* 0x000fe20007ffe1ff */
[----:B------:R-:W-:Y:S01]  /*4070*/  IMAD.MOV.U32 R5, RZ, RZ, R30 ;  /* 0x000000ffff057224 */ /* 0x000fe200078e001e */
[----:B------:R-:W-:Y:S01]  /*4080*/  PRMT R64, R9, 0x5410, R8 ;  /* 0x0000541009407816 */ /* 0x000fe20000000008 */
[----:B-1----:R-:W-:Y:S01]  /*4090*/  IMAD.MOV.U32 R3, RZ, RZ, R28 ;  /* 0x000000ffff037224 */ /* 0x002fe200078e001c */
        /* <DEDUP_REMOVED lines=149> */
.L_x_1408:
[----:B------:R-:W-:Y:S05]  /*49f0*/  BSYNC B0 ;  /* 0x0000000000007941 */ /* 0x000fea0003800000 */
.L_x_1407:
        /* <DEDUP_REMOVED lines=11> */
[----:B-1----:R-:W-:Y:S01]  /*4ab0*/  LEA.HI.SX32 R76, R58, R139, 0x1c ;  /* 0x0000008b3a4c7211 */ /* 0x002fe200078fe2ff */
        /* <DEDUP_REMOVED lines=114> */
.L_x_1410:
[----:B------:R-:W-:Y:S05]  /*51e0*/  BSYNC B0 ;  /* 0x0000000000007941 */ /* 0x000fea0003800000 */
.L_x_1409:
        /* <DEDUP_REMOVED lines=10> */
[----:B------:R-:W-:Y:S04]  /*5290*/  LEA.HI.SX32 R52, R51, R138, 0x1c ;  /* 0x0000008a33347211 */ /* 0x000fe800078fe2ff */
[----:B-1----:R-:W-:Y:S01]  /*52a0*/  SHF.R.S32.HI R61, RZ, 0x1f, R52 ;  /* 0x0000001fff3d7819 */ /* 0x002fe20000011434 */
        /* <DEDUP_REMOVED lines=117> */
.L_x_1390:
        /* <DEDUP_REMOVED lines=50> */
.L_x_1394:
[----:B------:R-:W-:Y:S05]  /*5d20*/  BSYNC B1 ;  /* 0x0000000000017941 */ /* 0x000fea0003800000 */
.L_x_1389:
[----:B------:R-:W-:Y:S01]  /*5d30*/  ISETP.GT.AND P0, PT, R18, R11, PT ;  /* 0x0000000b1200720c */ /* 0x000fe20003f04270 */
[----:B------:R-:W-:Y:S01]  /*5d40*/  BSSY B0, `(.L_x_1411) ;  /* 0x000004d000007945 */ /* 0x000fe20003800000 */
[C---:B------:R-:W-:Y:S02]  /*5d50*/  ISETP.GE.AND P1, PT, R67.reuse, 0x1, PT ;  /* 0x000000014300780c */ /* 0x040fe40003f26270 */
[C---:B-12---:R-:W-:Y:S02]  /*5d60*/  IADD3 R3, R67.reuse, 0x1, RZ ;  /* 0x0000000143037810 */ /* 0x046fe40007ffe0ff */
        /* <DEDUP_REMOVED lines=27> */
[----:B------:R-:W-:Y:S04]  /*5f20*/  IADD3 R4, P1, R164, R8, RZ ;  /* 0x00000008a4047210 */ /* 0x000fe80007f3e0ff */
[----:B------:R-:W-:Y:S02]  /*5f30*/  IADD3.X R3, R94, R9, R3, P1, !PT ;  /* 0x000000095e037210 */ /* 0x000fe40000ffe403 */
        /* <DEDUP_REMOVED lines=45> */
.L_x_1412:
[----:B-12-4-:R-:W-:Y:S05]  /*6210*/  BSYNC B0 ;  /* 0x0000000000007941 */ /* 0x016fea0003800000 */
.L_x_1411:
        /* <DEDUP_REMOVED lines=34> */
.L_x_1388:
[----:B-1-3--:R-:W-:Y:S01]  /*6440*/  UIADD3 UR6, UR13, 0x7f, URZ ;  /* 0x0000007f0d067890 */ /* 0x00afe2000fffe03f */
[----:B------:R-:W-:Y:S01]  /*6450*/  PLOP3.LUT P2, PT, PT, PT, PT, 0x80, 0x0 ;  /* 0x000000000000781c */ /* 0x000fe20003f4f070 */
[----:B------:R-:W-:Y:S01]  /*6460*/  ULDC.64 UR4, c[0x0][0x2c8] ;  /* 0x0000b20000047ab9 */ /* 0x000fe20000000a00 */
[----:B------:R-:W-:Y:S01]  /*6470*/  CS2R R98, SRZ ;  /* 0x0000000000627805 */ /* 0x000fe2000001ff00 */
[----:B------:R-:W-:Y:S01]  /*6480*/  UIMAD.WIDE.U32 UR18, UR6, UR4, URZ ;  /* 0x00000004061272a5 */ /* 0x000fe2000f8e003f */
[----:B------:R-:W-:Y:S01]  /*6490*/  IMAD.MOV.U32 R5, RZ, RZ, RZ ;  /* 0x000000ffff057224 */ /* 0x000fe200078e00ff */
[----:B------:R-:W-:Y:S01]  /*64a0*/  CS2R R94, SRZ ;  /* 0x00000000005e7805 */ /* 0x000fe2000001ff00 */
[----:B------:R-:W-:Y:S01]  /*64b0*/  IMAD.MOV.U32 R96, RZ, RZ, RZ ;  /* 0x000000ffff607224 */ /* 0x000fe200078e00ff */
[----:B------:R-:W-:Y:S01]  /*64c0*/  @UP2 USHF.R.U32.HI UR6, URZ, UR5, UR19 ;  /* 0x000000053f062299 */ /* 0x000fe20008011613 */
[----:B-----5:R-:W-:Y:S01]  /*64d0*/  CS2R R92, SRZ ;  /* 0x00000000005c7805 */ /* 0x020fe2000001ff00 */
[----:B------:R-:W-:Y:S01]  /*64e0*/  CS2R R90, SRZ ;  /* 0x00000000005a7805 */ /* 0x000fe2000001ff00 */
[----:B------:R-:W-:Y:S01]  /*64f0*/  CS2R R88, SRZ ;  /* 0x0000000000587805 */ /* 0x000fe2000001ff00 */
[----:B------:R-:W-:Y:S01]  /*6500*/  UIADD3 UR6, UR15, UR6, URZ ;  /* 0x000000060f067290 */ /* 0x000fe2000fffe03f */
[----:B------:R-:W-:Y:S01]  /*6510*/  CS2R R86, SRZ ;  /* 0x0000000000567805 */ /* 0x000fe2000001ff00 */
[----:B------:R-:W-:Y:S01]  /*6520*/  CS2R R8, SRZ ;  /* 0x0000000000087805 */ /* 0x000fe2000001ff00 */
[----:B------:R-:W-:Y:S01]  /*6530*/  MOV R7, RZ ;  /* 0x000000ff00077202 */ /* 0x000fe20000000f00 */
[----:B------:R-:W-:Y:S01]  /*6540*/  USHF.R.S32.HI UR4, URZ, 0x1f, UR6 ;  /* 0x0000001f3f047899 */ /* 0x000fe20008011406 */
[----:B------:R-:W-:Y:S01]  /*6550*/  CS2R R10, SRZ ;  /* 0x00000000000a7805 */ /* 0x000fe2000001ff00 */
[----:B------:R-:W-:Y:S01]  /*6560*/  CS2R R80, SRZ ;  /* 0x0000000000507805 */ /* 0x000fe2000001ff00 */
[----:B------:R-:W-:Y:S01]  /*6570*/  CS2R R78, SRZ ;  /* 0x00000000004e7805 */ /* 0x000fe2000001ff00 */
[----:B------:R-:W-:Y:S01]  /*6580*/  ULEA.HI UR4, UR4, UR6, URZ, 0x6 ;  /* 0x0000000604047291 */ /* 0x000fe2000f8f303f */
[----:B------:R-:W-:Y:S01]  /*6590*/  CS2R R76, SRZ ;  /* 0x00000000004c7805 */ /* 0x000fe2000001ff00 */
[----:B------:R-:W-:Y:S01]  /*65a0*/  CS2R R74, SRZ ;  /* 0x00000000004a7805 */ /* 0x000fe2000001ff00 */
        /* <DEDUP_REMOVED lines=48> */
[----:B------:R-:W-:Y:S01]  /*68b0*/  IMAD.WIDE.U32 R16, R85, c[0x0][0x178], RZ ;  /* 0x00005e0055107a25 */ /* 0x000fe200078e00ff */
[----:B------:R-:W-:Y:S01]  /*68c0*/  SHF.R.S32.HI R0, RZ, 0x1f, R85 ;  /* 0x0000001fff007819 */ /* 0x000fe20000011455 */
[----:B------:R-:W-:Y:S01]  /*68d0*/  ULDC UR19, c[0x0][0x2c4] ;  /* 0x0000b10000137ab9 */ /* 0x000fe20000000800 */
[-C--:B------:R-:W-:Y:S01]  /*68e0*/  LEA.HI R2, R7, R82.reuse, RZ, 0x3 ;  /* 0x0000005207027211 */ /* 0x080fe200078f18ff */
[----:B------:R-:W-:Y:S01]  /*68f0*/  UIMAD UR19, UR12, UR19, URZ ;  /* 0x000000130c1372a4 */ /* 0x000fe2000f8e023f */
[----:B------:R-:W-:Y:S01]  /*6900*/  PLOP3.LUT P1, PT, PT, PT, UP2, 0x80, 0x0 ;  /* 0x000000000000781c */ /* 0x000fe20003f2f028 */
[----:B------:R-:W-:Y:S01]  /*6910*/  IMAD R0, R0, c[0x0][0x178], RZ ;  /* 0x00005e0000007a24 */ /* 0x000fe200078e02ff */
[----:B------:R-:W-:Y:S01]  /*6920*/  LOP3.LUT R3, R2, 0xfffffff8, RZ, 0xc0, !PT ;  /* 0xfffffff802037812 */ /* 0x000fe200078ec0ff */
[----:B------:R-:W-:Y:S01]  /*6930*/  BSSY B0, `(.L_x_1415) ;  /* 0x0000070000007945 */ /* 0x000fe20003800000 */
[----:B------:R-:W-:Y:S01]  /*6940*/  SHF.R.S32.HI R11, RZ, 0x3, R2 ;  /* 0x00000003ff0b7819 */ /* 0x000fe20000011402 */
[----:B------:R-:W-:Y:S01]  /*6950*/  IMAD R85, R85, c[0x0][0x17c], R0 ;  /* 0x00005f0055557a24 */ /* 0x000fe200078e0200 */
[----:B------:R-:W-:Y:S01]  /*6960*/  PLOP3.LUT P0, PT, PT, PT, UP2, 0x80, 0x0 ;  /* 0x000000000000781c */ /* 0x000fe20003f0f028 */
[----:B------:R-:W-:Y:S01]  /*6970*/  IMAD.IADD R132, R82, 0x1, -R3 ;  /* 0x0000000152847824 */ /* 0x000fe200078e0a03 */
[----:B------:R-:W-:Y:S01]  /*6980*/  ISETP.NE.U32.AND P2, PT, RZ, c[0x0][0x348], PT ;  /* 0x0000d200ff007a0c */ /* 0x000fe20003f45070 */
[----:B------:R-:W-:Y:S01]  /*6990*/  IMAD.IADD R17, R17, 0x1, R85 ;  /* 0x0000000111117824 */ /* 0x000fe200078e0255 */
[----:B------:R-:W-:Y:S01]  /*69a0*/  SHF.R.S32.HI R13, RZ, 0x1f, R191 ;  /* 0x0000001fff0d7819 */ /* 0x000fe200000114bf */
[----:B------:R-:W-:Y:S01]  /*69b0*/  IMAD R200, R132, 0x20, R11 ;  /* 0x0000002084c87824 */ /* 0x000fe200078e020b */
[----:B------:R-:W-:Y:S01]  /*69c0*/  ISETP.NE.AND.EX P2, PT, RZ, c[0x0][0x34c], PT, P2 ;  /* 0x0000d300ff007a0c */ /* 0x000fe20003f45320 */
[----:B------:R-:W-:Y:S01]  /*69d0*/  IMAD R3, R83, c[0x0][0x1b8], RZ ;  /* 0x00006e0053037a24 */ /* 0x000fe200078e02ff */
[----:B------:R-:W-:Y:S01]  /*69e0*/  LEA.HI R9, R7, R82, RZ, 0x4 ;  /* 0x0000005207097211 */ /* 0x000fe200078f20ff */
[----:B------:R-:W-:Y:S01]  /*69f0*/  IMAD.WIDE.U32 R16, R190, c[0x0][0x1b8], R16 ;  /* 0x00006e00be107a25 */ /* 0x000fe200078e0010 */
[----:B------:R-:W-:-:S02]  /*6a00*/  IADD3 R4, R200, UR13, RZ ;  /* 0x0000000dc8047c10 */ /* 0x000fc4000fffe0ff */
[----:B------:R-:W-:Y:S01]  /*6a10*/  SEL R13, R13, RZ, !P2 ;  /* 0x000000ff0d0d7207 */ /* 0x000fe20005000000 */
[----:B------:R-:W-:Y:S01]  /*6a20*/  IMAD R3, R190, c[0x0][0x1bc], R3 ;  /* 0x00006f00be037a24 */ /* 0x000fe200078e0203 */
[----:B------:R-:W-:Y:S01]  /*6a30*/  SEL R14, R191, RZ, !P2 ;  /* 0x000000ffbf0e7207 */ /* 0x000fe20005000000 */
[----:B------:R-:W-:Y:S01]  /*6a40*/  @P1 IMAD.HI.U32 R0, R4, c[0x0][0x2c8], RZ ;  /* 0x0000b20004001a27 */ /* 0x000fe200078e00ff */
[----:B------:R-:W-:Y:S02]  /*6a50*/  SHF.R.S32.HI R6, RZ, 0x4, R9 ;  /* 0x00000004ff067819 */ /* 0x000fe40000011409 */
[----:B------:R-:W-:Y:S01]  /*6a60*/  LOP3.LUT R84, R84, 0xfffffffb, RZ, 0xc0, !PT ;  /* 0xfffffffb54547812 */ /* 0x000fe200078ec0ff */
[----:B------:R-:W-:Y:S01]  /*6a70*/  IMAD.MOV.U32 R12, RZ, RZ, R4 ;  /* 0x000000ffff0c7224 */ /* 0x000fe200078e0004 */
[----:B------:R-:W-:Y:S01]  /*6a80*/  @P0 SHF.R.U32.HI R12, RZ, c[0x0][0x2cc], R0 ;  /* 0x0000b300ff0c0a19 */ /* 0x000fe20000011600 */
[----:B------:R-:W-:Y:S01]  /*6a90*/  IMAD R13, R13, c[0x0][0x1c0], RZ ;  /* 0x000070000d0d7a24 */ /* 0x000fe200078e02ff */
[----:B------:R-:W-:Y:S01]  /*6aa0*/  LEA.HI R0, R9, R6, RZ, 0x1 ;  /* 0x0000000609007211 */ /* 0x000fe200078f08ff */
[----:B------:R-:W-:Y:S01]  /*6ab0*/  IMAD.IADD R17, R17, 0x1, R3 ;  /* 0x0000000111117824 */ /* 0x000fe200078e0203 */
[----:B------:R-:W-:Y:S01]  /*6ac0*/  SHF.R.S32.HI R3, RZ, 0x1f, R12 ;  /* 0x0000001fff037819 */ /* 0x000fe2000001140c */
[C---:B------:R-:W-:Y:S01]  /*6ad0*/  IMAD R13, R14.reuse, c[0x0][0x1c4], R13 ;  /* 0x000071000e0d7a24 */ /* 0x040fe200078e020d */
[----:B------:R-:W-:Y:S01]  /*6ae0*/  LOP3.LUT R9, R9, 0xfffffff0, RZ, 0xc0, !PT ;  /* 0xfffffff009097812 */ /* 0x000fe200078ec0ff */
[----:B------:R-:W-:Y:S01]  /*6af0*/  IMAD.WIDE.U32 R14, R14, c[0x0][0x1c0], R16 ;  /* 0x000070000e0e7a25 */ /* 0x000fe200078e0010 */
[----:B------:R-:W-:-:S02]  /*6b00*/  LOP3.LUT R0, R0, 0xfffffffe, RZ, 0xc0, !PT ;  /* 0xfffffffe00007812 */ /* 0x000fc400078ec0ff */
[C---:B------:R-:W-:Y:S01]  /*6b10*/  LOP3.LUT P0, RZ, R132.reuse, 0x2, RZ, 0xc0, !PT ;  /* 0x0000000284ff7812 */ /* 0x040fe2000780c0ff */
[----:B------:R-:W-:Y:S01]  /*6b20*/  IMAD R3, R3, c[0x0][0x1b0], RZ ;  /* 0x00006c0003037a24 */ /* 0x000fe200078e02ff */
[----:B------:R-:W-:Y:S01]  /*6b30*/  LEA.HI R199, R7, R82, RZ, 0x6 ;  /* 0x0000005207c77211 */ /* 0x000fe200078f30ff */
[----:B------:R-:W-:Y:S01]  /*6b40*/  IMAD.MOV R5, RZ, RZ, -R12 ;  /* 0x000000ffff057224 */ /* 0x000fe200078e0a0c */
[----:B------:R-:W-:Y:S01]  /*6b50*/  LOP3.LUT P1, RZ, R132, 0x4, RZ, 0xc0, !PT ;  /* 0x0000000484ff7812 */ /* 0x000fe2000782c0ff */
[----:B------:R-:W-:Y:S02]  /*6b60*/  IMAD.IADD R15, R15, 0x1, R13 ;  /* 0x000000010f0f7824 */ /* 0x000fe400078e020d */
[----:B------:R-:W-:Y:S02]  /*6b70*/  IMAD R3, R12, c[0x0][0x1b4], R3 ;  /* 0x00006d000c037a24 */ /* 0x000fe400078e0203 */
[----:B------:R-:W-:Y:S02]  /*6b80*/  IMAD R4, R5, c[0x0][0x2c4], R4 ;  /* 0x0000b10005047a24 */ /* 0x000fe400078e0204 */
[----:B------:R-:W-:-:S02]  /*6b90*/  IMAD.IADD R9, R82, 0x1, -R9 ;  /* 0x0000000152097824 */ /* 0x000fc400078e0a09 */
[----:B------:R-:W-:Y:S01]  /*6ba0*/  IMAD.WIDE.U32 R12, R12, c[0x0][0x1b0], R14 ;  /* 0x00006c000c0c7a25 */ /* 0x000fe200078e000e */
[----:B------:R-:W-:-:S03]  /*6bb0*/  @P0 LOP3.LUT R84, R84, 0x4, RZ, 0xfc, !PT ;  /* 0x0000000454540812 */ /* 0x000fc600078efcff */
[----:B------:R-:W-:Y:S01]  /*6bc0*/  IMAD.IADD R0, R6, 0x1, -R0 ;  /* 0x0000000106007824 */ /* 0x000fe200078e0a00 */
[----:B------:R-:W-:Y:S01]  /*6bd0*/  SHF.R.S32.HI R6, RZ, 0x1f, R9 ;  /* 0x0000001fff067819 */ /* 0x000fe20000011409 */
[----:B------:R-:W-:Y:S01]  /*6be0*/  IMAD.IADD R13, R13, 0x1, R3 ;  /* 0x000000010d0d7824 */ /* 0x000fe200078e0203 */
[----:B------:R-:W-:Y:S01]  /*6bf0*/  SHF.R.S32.HI R3, RZ, 0x1f, R4 ;  /* 0x0000001fff037819 */ /* 0x000fe20000011404 */
[----:B------:R-:W-:Y:S01]  /*6c00*/  IMAD.SHL.U32 R5, R132, 0x40, RZ ;  /* 0x0000004084057824 */ /* 0x000fe200078e00ff */
[----:B------:R-:W-:Y:S01]  /*6c10*/  LEA.HI R15, R6, R9, RZ, 0x3 ;  /* 0x00000009060f7211 */ /* 0x000fe200078f18ff */
[----:B------:R-:W-:-:S03]  /*6c20*/  IMAD.WIDE.U32 R12, R4, c[0x0][0x1a8], R12 ;  /* 0x00006a00040c7a25 */ /* 0x000fc600078e000c */
[----:B------:R-:W-:Y:S01]  /*6c30*/  LOP3.LUT R6, R15, 0xfffffff8, RZ, 0xc0, !PT ;  /* 0xfffffff80f067812 */ /* 0x000fe200078ec0ff */
[----:B------:R-:W-:Y:S01]  /*6c40*/  IMAD R3, R3, c[0x0][0x1a8], RZ ;  /* 0x00006a0003037a24 */ /* 0x000fe200078e02ff */
[----:B------:R-:W-:Y:S01]  /*6c50*/  LOP3.LUT R5, R5, 0x1c0, RZ, 0xc0, !PT ;  /* 0x000001c005057812 */ /* 0x000fe200078ec0ff */
[----:B------:R-:W-:Y:S01]  /*6c60*/  IMAD.SHL.U32 R17, R11, 0x40, RZ ;  /* 0x000000400b117824 */ /* 0x000fe200078e00ff */
[----:B------:R-:W-:Y:S01]  /*6c70*/  LEA R14, P0, R12, c[0x0][0x160], 0x1 ;  /* 0x000058000c0e7a11 */ /* 0x000fe200078008ff */
[----:B------:R-:W-:Y:S01]  /*6c80*/  IMAD R3, R4, c[0x0][0x1ac], R3 ;  /* 0x00006b0004037a24 */ /* 0x000fe200078e0203 */
[----:B------:R-:W-:Y:S01]  /*6c90*/  LOP3.LUT R2, R5, 0x8, R2, 0xf8, !PT ;  /* 0x0000000805027812 */ /* 0x000fe200078ef802 */
[----:B------:R-:W-:Y:S01]  /*6ca0*/  IMAD.IADD R6, R9, 0x1, -R6 ;  /* 0x0000000109067824 */ /* 0x000fe200078e0a06 */
[----:B------:R-:W-:Y:S01]  /*6cb0*/  SHF.R.U32.HI R5, RZ, 0x3, R5 ;  /* 0x00000003ff057819 */ /* 0x000fe20000011605 */
[----:B------:R-:W-:Y:S01]  /*6cc0*/  IMAD.IADD R3, R13, 0x1, R3 ;  /* 0x000000010d037824 */ /* 0x000fe200078e0203 */
[----:B------:R-:W-:Y:S01]  /*6cd0*/  LOP3.LUT R17, R17, 0x1c0, RZ, 0xc0, !PT ;  /* 0x000001c011117812 */ /* 0x000fe200078ec0ff */
[----:B------:R-:W-:Y:S01]  /*6ce0*/  IMAD.SHL.U32 R8, R6, 0x40, RZ ;  /* 0x0000004006087824 */ /* 0x000fe200078e00ff */
[----:B------:R-:W-:Y:S01]  /*6cf0*/  LOP3.LUT R5, R2, R5, RZ, 0x3c, !PT ;  /* 0x0000000502057212 */ /* 0x000fe200078e3cff */
[----:B------:R-:W-:Y:S01]  /*6d00*/  IMAD.SHL.U32 R2, R0, 0x8, RZ ;  /* 0x0000000800027824 */ /* 0x000fe200078e00ff */
[----:B------:R-:W-:Y:S01]  /*6d10*/  LEA.HI.X R13, R12, c[0x0][0x164], R3, 0x1, P0 ;  /* 0x000059000c0d7a11 */ /* 0x000fe200000f0c03 */
[----:B------:R-:W-:Y:S01]  /*6d20*/  IMAD.SHL.U32 R212, R132, 0x8, RZ ;  /* 0x0000000884d47824 */ /* 0x000fe200078e00ff */
[----:B------:R-:W-:Y:S01]  /*6d30*/  IADD3 R12, R11, UR13, RZ ;  /* 0x0000000d0b0c7c10 */ /* 0x000fe2000fffe0ff */
[----:B------:R-:W-:Y:S01]  /*6d40*/  IMAD.SHL.U32 R15, R15, 0x40, RZ ;  /* 0x000000400f0f7824 */ /* 0x000fe200078e00ff */
[----:B------:R-:W-:Y:S01]  /*6d50*/  LOP3.LUT R9, R8, 0x1c0, RZ, 0xc0, !PT ;  /* 0x000001c008097812 */ /* 0x000fe200078ec0ff */
[----:B------:R-:W-:Y:S01]  /*6d60*/  IMAD.SHL.U32 R199, R199, 0x8, RZ ;  /* 0x00000008c7c77824 */ /* 0x000fe200078e00ff */
[C---:B------:R-:W-:Y:S01]  /*6d70*/  LOP3.LUT P5, RZ, R6.reuse, 0x4, RZ, 0xc0, !PT ;  /* 0x0000000406ff7812 */ /* 0x040fe200078ac0ff */
[----:B------:R-:W-:Y:S01]  /*6d80*/  IMAD.MOV.U32 R3, RZ, RZ, 0x20 ;  /* 0x00000020ff037424 */ /* 0x000fe200078e00ff */
[----:B------:R-:W-:Y:S01]  /*6d90*/  LOP3.LUT P4, RZ, R6, 0x2, RZ, 0xc0, !PT ;  /* 0x0000000206ff7812 */ /* 0x000fe2000788c0ff */
[----:B------:R1:W2:Y:S01]  /*6da0*/  SHFL.IDX PT, R18, R14, RZ, 0x181f ;  /* 0x00181fff0e127589 */ /* 0x0002a200000e0000 */
[----:B------:R-:W-:Y:S01]  /*6db0*/  ISETP.GE.AND P0, PT, R12, UR19, PT ;  /* 0x000000130c007c0c */ /* 0x000fe2000bf06270 */
[----:B------:R-:W-:Y:S01]  /*6dc0*/  IMAD R5, R0, 0x200, R5 ;  /* 0x0000020000057824 */ /* 0x000fe200078e0205 */
[----:B------:R-:W-:Y:S01]  /*6dd0*/  LEA.HI R6, R7, R82, RZ, 0x5 ;  /* 0x0000005207067211 */ /* 0x000fe200078f28ff */
[----:B------:R1:W3:Y:S01]  /*6de0*/  SHFL.IDX PT, R19, R13, RZ, 0x181f ;  /* 0x00181fff0d137589 */ /* 0x0002e200000e0000 */
[----:B------:R-:W-:-:S02]  /*6df0*/  LOP3.LUT R2, R9, 0x8, R2, 0xf8, !PT ;  /* 0x0000000809027812 */ /* 0x000fc400078ef802 */
[----:B------:R-:W-:Y:S02]  /*6e00*/  SHF.R.U32.HI R10, RZ, 0x3, R17 ;  /* 0x00000003ff0a7819 */ /* 0x000fe40000011611 */
[----:B------:R-:W-:Y:S02]  /*6e10*/  SHF.R.U32.HI R9, RZ, 0x3, R9 ;  /* 0x00000003ff097819 */ /* 0x000fe40000011609 */
[----:B------:R-:W-:Y:S02]  /*6e20*/  LOP3.LUT R17, R17, 0x38, R212, 0xf8, !PT ;  /* 0x0000003811117812 */ /* 0x000fe400078ef8d4 */
[----:B------:R-:W-:Y:S02]  /*6e30*/  SHF.R.S32.HI R80, RZ, 0x5, R6 ;  /* 0x00000005ff507819 */ /* 0x000fe40000011406 */
[----:B------:R-:W-:Y:S02]  /*6e40*/  LOP3.LUT R15, R15, 0xfffffe00, RZ, 0xc0, !PT ;  /* 0xfffffe000f0f7812 */ /* 0x000fe400078ec0ff */
[----:B------:R-:W-:Y:S01]  /*6e50*/  LOP3.LUT R4, R2, R9, RZ, 0x3c, !PT ;  /* 0x0000000902047212 */ /* 0x000fe200078e3cff */
[----:B------:R-:W-:Y:S01]  /*6e60*/  IMAD.MOV.U32 R2, RZ, RZ, 0x10 ;  /* 0x00000010ff027424 */ /* 0x000fe200078e00ff */
[----:B------:R-:W-:Y:S01]  /*6e70*/  LOP3.LUT R10, R17, R10, RZ, 0x3c, !PT ;  /* 0x0000000a110a7212 */ /* 0x000fe200078e3cff */
[----:B------:R-:W-:Y:S01]  /*6e80*/  IMAD R17, R80, 0x400, R15 ;  /* 0x0000040050117824 */ /* 0x000fe200078e020f */
[----:B------:R-:W-:-:S02]  /*6e90*/  IADD3 R9, R212, 0x40, RZ ;  /* 0x00000040d4097810 */ /* 0x000fc40007ffe0ff */
[----:B------:R-:W-:Y:S01]  /*6ea0*/  IADD3 R8, R212, 0x80, RZ ;  /* 0x00000080d4087810 */ /* 0x000fe20007ffe0ff */
[----:B------:R-:W-:Y:S01]  /*6eb0*/  IMAD.IADD R0, R17, 0x1, R4 ;  /* 0x0000000111007824 */ /* 0x000fe200078e0204 */
[----:B------:R-:W-:Y:S02]  /*6ec0*/  SEL R2, R2, 0xfffffff0, !P4 ;  /* 0xfffffff002027807 */ /* 0x000fe40006000000 */
[----:B------:R-:W-:Y:S02]  /*6ed0*/  ISETP.GE.AND P2, PT, R212, c[0x0][0x198], PT ;  /* 0x00006600d4007a0c */ /* 0x000fe40003f46270 */
[----:B------:R-:W-:Y:S02]  /*6ee0*/  ISETP.GE.AND P4, PT, R8, c[0x0][0x198], PT ;  /* 0x0000660008007a0c */ /* 0x000fe40003f86270 */
[----:B------:R-:W-:Y:S02]  /*6ef0*/  LOP3.LUT R199, R10, 0xfffffe00, R199, 0xf8, !PT ;  /* 0xfffffe000ac77812 */ /* 0x000fe400078ef8c7 */
[----:B------:R-:W-:-:S02]  /*6f00*/  LOP3.LUT R4, R4, R15, RZ, 0xfc, !PT ;  /* 0x0000000f04047212 */ /* 0x000fc400078efcff */
[----:B------:R-:W-:Y:S01]  /*6f10*/  SEL R3, R3, 0xffffffe0, !P5 ;  /* 0xffffffe003037807 */ /* 0x000fe20006800000 */
[----:B------:R-:W-:Y:S01]  /*6f20*/  @!P3 IMAD.MOV.U32 R204, RZ, RZ, R191 ;  /* 0x000000ffffccb224 */ /* 0x000fe200078e00bf */
[----:B------:R-:W-:Y:S01]  /*6f30*/  ISETP.GE.AND P3, PT, R9, c[0x0][0x198], PT ;  /* 0x0000660009007a0c */ /* 0x000fe20003f66270 */
[----:B------:R-:W-:Y:S07]  /*6f40*/  @P0 BRA `(.L_x_1416) ;  /* 0x000000e000000947 */ /* 0x000fee0003800000 */
[----:B-123--:R-:W-:Y:S01]  /*6f50*/  SHF.R.S32.HI R10, RZ, 0x1f, R9 ;  /* 0x0000001fff0a7819 */ /* 0x00efe20000011409 */
        /* <DEDUP_REMOVED lines=13> */
.L_x_1416:
[----:B-123--:R-:W-:Y:S05]  /*7030*/  BSYNC B0 ;  /* 0x0000000000007941 */ /* 0x00efea0003800000 */
.L_x_1415:
        /* <DEDUP_REMOVED lines=20> */
.L_x_1418:
[----:B------:R-:W-:Y:S05]  /*7180*/  BSYNC B0 ;  /* 0x0000000000007941 */ /* 0x000fea0003800000 */
.L_x_1417:
        /* <DEDUP_REMOVED lines=20> */
.L_x_1420:
[----:B------:R-:W-:Y:S05]  /*72d0*/  BSYNC B0 ;  /* 0x0000000000007941 */ /* 0x000fea0003800000 */
.L_x_1419:
[----:B---3--:R-:W-:Y:S01]  /*72e0*/  SHFL.IDX PT, R16, R14, 0x3, 0x181f ;  /* 0x00781f000e107f89 */ /* 0x008fe200000e0000 */
[----:B------:R-:W-:Y:S01]  /*72f0*/  IADD3 R12, R12, 0x60, RZ ;  /* 0x000000600c0c7810 */ /* 0x000fe20007ffe0ff */
[----:B------:R-:W-:Y:S01]  /*7300*/  IMAD.U32 R15, RZ, RZ, UR15 ;  /* 0x0000000fff0f7e24 */ /* 0x000fe2000f8e00ff */
[----:B------:R-:W-:Y:S01]  /*7310*/  SHF.R.S32.HI R208, RZ, 0x1f, R9 ;  /* 0x0000001fffd07819 */ /* 0x000fe20000011409 */
[----:B------:R-:W3:Y:S01]  /*7320*/  SHFL.IDX PT, R17, R13, 0x3, 0x181f ;  /* 0x00781f000d117f89 */ /* 0x000ee200000e0000 */
[----:B------:R-:W-:Y:S01]  /*7330*/  ISETP.GE.AND P0, PT, R12, UR19, PT ;  /* 0x000000130c007c0c */ /* 0x000fe2000bf06270 */
[----:B------:R-:W-:Y:S01]  /*7340*/  IMAD.MOV.U32 R195, RZ, RZ, c[0x0][0x2b8] ;  /* 0x0000ae00ffc37624 */ /* 0x000fe200078e00ff */
[----:B------:R-:W-:Y:S01]  /*7350*/  SHF.R.S32.HI R207, RZ, 0x1f, R8 ;  /* 0x0000001fffcf7819 */ /* 0x000fe20000011408 */
[----:B------:R-:W-:Y:S01]  /*7360*/  IMAD R198, R15, 0x40, R200 ;  /* 0x000000400fc67824 */ /* 0x000fe200078e02c8 */
[----:B------:R-:W-:Y:S01]  /*7370*/  LEA.HI R208, R208, R9, RZ, 0x3 ;  /* 0x00000009d0d07211 */ /* 0x000fe200078f18ff */
[----:B------:R-:W-:Y:S01]  /*7380*/  IMAD.SHL.U32 R48, R199, 0x2, RZ ;  /* 0x00000002c7307824 */ /* 0x000fe200078e00ff */
[----:B------:R-:W-:Y:S01]  /*7390*/  LEA.HI R207, R207, R8, RZ, 0x3 ;  /* 0x00000008cfcf7211 */ /* 0x000fe200078f18ff */
[----:B------:R-:W-:Y:S01]  /*73a0*/  IMAD.MOV.U32 R197, RZ, RZ, RZ ;  /* 0x000000ffffc57224 */ /* 0x000fe200078e00ff */
[----:B------:R-:W-:-:S02]  /*73b0*/  LOP3.LUT R208, R208, 0xfffffff8, RZ, 0xc0, !PT ;  /* 0xfffffff8d0d07812 */ /* 0x000fc400078ec0ff */
[----:B------:R-:W-:Y:S02]  /*73c0*/  ISETP.NE.AND P5, PT, R195, 0x1, PT ;  /* 0x00000001c300780c */ /* 0x000fe40003fa5270 */
[----:B------:R-:W-:Y:S02]  /*73d0*/  LOP3.LUT R207, R207, 0xfffffff8, RZ, 0xc0, !PT ;  /* 0xfffffff8cfcf7812 */ /* 0x000fe400078ec0ff */
[----:B------:R-:W-:Y:S02]  /*73e0*/  IADD3 R198, R198, -0x40, RZ ;  /* 0xffffffc0c6c67810 */ /* 0x000fe40007ffe0ff */
[----:B-----5:R-:W-:Y:S02]  /*73f0*/  SHF.R.S32.HI R15, RZ, 0x1f, R204 ;  /* 0x0000001fff0f7819 */ /* 0x020fe400000114cc */
[----:B------:R-:W-:Y:S02]  /*7400*/  LOP3.LUT R84, R84, 0xfffffffd, RZ, 0xc0, !PT ;  /* 0xfffffffd54547812 */ /* 0x000fe400078ec0ff */
[----:B------:R-:W-:Y:S01]  /*7410*/  P2R R10, PR, RZ, 0x2 ;  /* 0x00000002ff0a7803 */ /* 0x000fe20000000000 */
[----:B------:R-:W-:-:S02]  /*7420*/  IMAD R15, R15, c[0x0][0x2b0], RZ ;  /* 0x0000ac000f0f7a24 */ /* 0x000fc400078e02ff */
[----:B---34-:R-:W-:-:S04]  /*7430*/  @!P0 IMAD.WIDE R18, R212, 0x2, R16 ;  /* 0x00000002d4128825 */ /* 0x018fc800078e0210 */
[----:B------:R-:W-:Y:S01]  /*7440*/  IMAD R193, R83, c[0x0][0x1e8], RZ ;  /* 0x00007a0053c17a24 */ /* 0x000fe200078e02ff */
[----:B------:R-:W-:Y:S01]  /*7450*/  @!PT LDS RZ, [RZ] ;  /* 0x00000000fffff984 */ /* 0x000fe20000000800 */
[----:B------:R3:W-:Y:S01]  /*7460*/  @!P0 LDGSTS.E.BYPASS.LTC128B.128 [R48+0x1b100], [R18.64], !P2 ;  /* 0x1b10000012308fae */ /* 0x0007e2000d101d4a */
[C---:B------:R-:W-:Y:S01]  /*7470*/  ISETP.GE.AND P2, PT, R198.reuse, UR9, PT ;  /* 0x00000009c6007c0c */ /* 0x040fe2000bf46270 */
[----:B------:R-:W-:Y:S01]  /*7480*/  @!P0 IMAD.WIDE R22, R207, 0x2, R16 ;  /* 0x00000002cf168825 */ /* 0x000fe200078e0210 */
[----:B------:R-:W-:Y:S02]  /*7490*/  IADD3 R198, R198, UR8, RZ ;  /* 0x00000008c6c67c10 */ /* 0x000fe4000fffe0ff */
[----:B------:R-:W-:Y:S01]  /*74a0*/  ISETP.GT.OR P2, PT, R200, 0x3f, P2 ;  /* 0x0000003fc800780c */ /* 0x000fe20001744670 */
[----:B------:R-:W-:Y:S02]  /*74b0*/  IMAD R15, R204, c[0x0][0x2b4], R15 ;  /* 0x0000ad00cc0f7a24 */ /* 0x000fe400078e020f */
[----:B------:R-:W-:Y:S01]  /*74c0*/  IMAD.WIDE.U32 R202, R190, c[0x0][0x1e8], RZ ;  /* 0x00007a00beca7a25 */ /* 0x000fe200078e00ff */
[----:B------:R-:W-:Y:S01]  /*74d0*/  ULEA UR18, UR15, 0xffffffc0, 0x6 ;  /* 0xffffffc00f127891 */ /* 0x000fe2000f8e303f */
[----:B------:R-:W-:-:S02]  /*74e0*/  @P5 LOP3.LUT R84, R84, 0x2, RZ, 0xfc, !PT ;  /* 0x0000000254545812 */ /* 0x000fc400078efcff */
[----:B------:R-:W-:-:S04]  /*74f0*/  @P5 IMAD.HI.U32 R12, R198, c[0x0][0x2bc], RZ ;  /* 0x0000af00c60c5a27 */ /* 0x000fc800078e00ff */
[----:B-12---:R-:W-:Y:S01]  /*7500*/  IMAD.MOV.U32 R13, RZ, RZ, R198 ;  /* 0x000000ffff0d7224 */ /* 0x006fe200078e00c6 */
[----:B------:R-:W-:Y:S01]  /*7510*/  @P5 SHF.R.U32.HI R13, RZ, c[0x0][0x2c0], R12 ;  /* 0x0000b000ff0d5a19 */ /* 0x000fe2000001160c */
[----:B------:R-:W-:-:S04]  /*7520*/  IMAD.WIDE.U32 R204, R204, c[0x0][0x2b0], RZ ;  /* 0x0000ac00cccc7a25 */ /* 0x000fc800078e00ff */
[----:B------:R-:W-:Y:S02]  /*7530*/  IMAD.IADD R194, R205, 0x1, R15 ;  /* 0x00000001cdc27824 */ /* 0x000fe400078e020f */
[----:B---3--:R-:W-:-:S05]  /*7540*/  @!P0 IMAD.WIDE R18, R208, 0x2, R16 ;  /* 0x00000002d0128825 */ /* 0x008fca00078e0210 */
        /* <DEDUP_REMOVED lines=8> */
[----:B------:R-:W3:Y:S01]  /*75d0*/  @!P2 LDG.E R197, [R20.64] ;  /* 0x0000000a14c5a981 */ /* 0x000ee2000c1e1900 */
[----:B------:R-:W-:Y:S01]  /*75e0*/  IMAD.MOV R13, RZ, RZ, -R13 ;  /* 0x000000ffff0d7224 */ /* 0x000fe200078e0a0d */
[----:B------:R-:W-:Y:S01]  /*75f0*/  UIADD3 UR18, UR9, -UR18, URZ ;  /* 0x8000001209127290 */ /* 0x000fe2000fffe03f */
[----:B------:R-:W-:Y:S01]  /*7600*/  IMAD R193, R190, c[0x0][0x1ec], R193 ;  /* 0x00007b00bec17a24 */ /* 0x000fe200078e02c1 */
[----:B------:R-:W-:Y:S01]  /*7610*/  ISETP.GE.AND P5, PT, R212, c[0x0][0x1d4], PT ;  /* 0x00007500d4007a0c */ /* 0x000fe20003fa6270 */
[----:B------:R-:W-:Y:S01]  /*7620*/  IMAD R198, R13, c[0x0][0x2b8], R198 ;  /* 0x0000ae000dc67a24 */ /* 0x000fe200078e02c6 */
[----:B------:R-:W-:Y:S01]  /*7630*/  ISETP.GE.AND P4, PT, R9, c[0x0][0x1d4], PT ;  /* 0x0000750009007a0c */ /* 0x000fe20003f86270 */
[----:B------:R-:W-:Y:S01]  /*7640*/  IMAD.IADD R193, R203, 0x1, R193 ;  /* 0x00000001cbc17824 */ /* 0x000fe200078e02c1 */
[----:B------:R-:W-:Y:S01]  /*7650*/  IADD3 R11, -R11, UR18, RZ ;  /* 0x000000120b0b7c10 */ /* 0x000fe2000fffe1ff */
[----:B------:R-:W-:Y:S01]  /*7660*/  IMAD.WIDE.U32 R14, R198, c[0x0][0x1e0], RZ ;  /* 0x00007800c60e7a25 */ /* 0x000fe200078e00ff */
[----:B------:R-:W-:Y:S01]  /*7670*/  SHF.R.S32.HI R13, RZ, 0x1f, R198 ;  /* 0x0000001fff0d7819 */ /* 0x000fe200000114c6 */
[----:B------:R-:W-:Y:S01]  /*7680*/  UISETP.GE.AND UP1, UPT, UR15, 0x2, UPT ;  /* 0x000000020f00788c */ /* 0x000fe2000bf26270 */
[----:B------:R-:W-:Y:S01]  /*7690*/  ISETP.GE.AND P6, PT, R8, c[0x0][0x1d4], PT ;  /* 0x0000750008007a0c */ /* 0x000fe20003fc6270 */
[----:B------:R-:W-:Y:S01]  /*76a0*/  IMAD.WIDE.U32 R50, R190, c[0x0][0x210], RZ ;  /* 0x00008400be327a25 */ /* 0x000fe200078e00ff */
[----:B------:R-:W-:-:S02]  /*76b0*/  ISETP.GE.AND P3, PT, R212, c[0x0][0x1d4], PT ;  /* 0x00007500d4007a0c */ /* 0x000fc40003f66270 */
[----:B------:R-:W-:Y:S01]  /*76c0*/  ISETP.GE.AND P2, PT, R9, c[0x0][0x1d4], PT ;  /* 0x0000750009007a0c */ /* 0x000fe20003f46270 */
[C---:B------:R-:W-:Y:S01]  /*76d0*/  IMAD R17, R13.reuse, c[0x0][0x1e0], RZ ;  /* 0x000078000d117a24 */ /* 0x040fe200078e02ff */
[----:B------:R-:W-:Y:S01]  /*76e0*/  SHF.R.S32.HI R209, RZ, 0x1f, R212 ;  /* 0x0000001fffd17819 */ /* 0x000fe200000114d4 */
[----:B------:R-:W-:Y:S01]  /*76f0*/  IMAD R13, R13, c[0x0][0x208], RZ ;  /* 0x000082000d0d7a24 */ /* 0x000fe200078e02ff */
[----:B------:R-:W-:Y:S01]  /*7700*/  SEL R210, RZ, 0x10, P6 ;  /* 0x00000010ffd27807 */ /* 0x000fe20003000000 */
[----:B-1----:R-:W-:Y:S01]  /*7710*/  IMAD R18, R198, c[0x0][0x1e4], R17 ;  /* 0x00007900c6127a24 */ /* 0x002fe200078e0211 */
[----:B------:R-:W-:Y:S02]  /*7720*/  IADD3 R196, R48, 0x100, RZ ;  /* 0x0000010030c47810 */ /* 0x000fe40007ffe0ff */
[----:B------:R-:W-:Y:S01]  /*7730*/  SHF.R.S32.HI R211, RZ, 0x1f, R208 ;  /* 0x0000001fffd37819 */ /* 0x000fe200000114d0 */
[----:B------:R-:W-:Y:S01]  /*7740*/  IMAD.IADD R19, R15, 0x1, R18 ;  /* 0x000000010f137824 */ /* 0x000fe200078e0212 */
[----:B------:R-:W-:Y:S01]  /*7750*/  SHF.R.S32.HI R144, RZ, 0x1f, R207 ;  /* 0x0000001fff907819 */ /* 0x000fe200000114cf */
[----:B------:R-:W-:Y:S01]  /*7760*/  IMAD.MOV.U32 R18, RZ, RZ, R14 ;  /* 0x000000ffff127224 */ /* 0x000fe200078e000e */
[----:B---3--:R-:W-:-:S03]  /*7770*/  SHF.R.S32.HI R12, RZ, 0x1f, R197 ;  /* 0x0000001fff0c7819 */ /* 0x008fc600000114c5 */
[----:B------:R-:W-:-:S04]  /*7780*/  IMAD.WIDE.U32 R18, R197, c[0x0][0x1f0], R18 ;  /* 0x00007c00c5127a25 */ /* 0x000fc800078e0012 */
[----:B------:R-:W-:Y:S01]  /*7790*/  IMAD R14, R12, c[0x0][0x1f0], RZ ;  /* 0x00007c000c0e7a24 */ /* 0x000fe200078e02ff */
[----:B------:R-:W-:Y:S01]  /*77a0*/  IADD3 R17, P0, R202, R18, RZ ;  /* 0x00000012ca117210 */ /* 0x000fe20007f1e0ff */
[----:B------:R-:W-:Y:S02]  /*77b0*/  IMAD R12, R12, c[0x0][0x218], RZ ;  /* 0x000086000c0c7a24 */ /* 0x000fe400078e02ff */
[----:B------:R-:W-:-:S05]  /*77c0*/  IMAD R14, R197, c[0x0][0x1f4], R14 ;  /* 0x00007d00c50e7a24 */ /* 0x000fca00078e020e */
[----:B------:R-:W-:Y:S01]  /*77d0*/  IADD3.X R14, R193, R19, R14, P0, !PT ;  /* 0x00000013c10e7210 */ /* 0x000fe200007fe40e */
[----:B------:R-:W-:Y:S01]  /*77e0*/  IMAD.WIDE.U32 R18, R198, c[0x0][0x208], RZ ;  /* 0x00008200c6127a25 */ /* 0x000fe200078e00ff */
[----:B------:R-:W-:-:S04]  /*77f0*/  LEA R20, P0, R17, c[0x0][0x1c8], 0x1 ;  /* 0x0000720011147a11 */ /* 0x000fc800078008ff */
[----:B------:R-:W-:Y:S01]  /*7800*/  LEA.HI.X R17, R17, c[0x0][0x1cc], R14, 0x1, P0 ;  /* 0x0000730011117a11 */ /* 0x000fe200000f0c0e */
[----:B--2---:R-:W-:Y:S01]  /*7810*/  SHFL.IDX PT, R22, R20, RZ, 0x181f ;  /* 0x00181fff14167589 */ /* 0x004fe200000e0000 */
[----:B------:R-:W-:Y:S01]  /*7820*/  ISETP.GE.AND P0, PT, R11, 0x1, PT ;  /* 0x000000010b00780c */ /* 0x000fe20003f06270 */
[----:B------:R-:W-:Y:S02]  /*7830*/  IMAD R14, R198, c[0x0][0x20c], R13 ;  /* 0x00008300c60e7a24 */ /* 0x000fe400078e020d */
[----:B------:R-:W1:Y:S01]  /*7840*/  SHFL.IDX PT, R23, R17, RZ, 0x181f ;  /* 0x00181fff11177589 */ /* 0x000e6200000e0000 */
[----:B------:R-:W-:Y:S02]  /*7850*/  IMAD R13, R83, c[0x0][0x210], RZ ;  /* 0x00008400530d7a24 */ /* 0x000fe400078e02ff */
[----:B------:R-:W-:Y:S01]  /*7860*/  IMAD.IADD R15, R19, 0x1, R14 ;  /* 0x00000001130f7824 */ /* 0x000fe200078e020e */
[----:B------:R-:W-:Y:S01]  /*7870*/  SHFL.IDX PT, R16, R20, 0x1, 0x181f ;  /* 0x00381f0014107f89 */ /* 0x000fe200000e0000 */
[----:B------:R-:W-:-:S02]  /*7880*/  IMAD.MOV.U32 R14, RZ, RZ, R18 ;  /* 0x000000ffff0e7224 */ /* 0x000fc400078e0012 */
[----:B------:R-:W-:Y:S01]  /*7890*/  IMAD R13, R190, c[0x0][0x214], R13 ;  /* 0x00008500be0d7a24 */ /* 0x000fe200078e020d */
[----:B------:R-:W2:Y:S01]  /*78a0*/  SHFL.IDX PT, R17, R17, 0x1, 0x181f ;  /* 0x00381f0011117f89 */ /* 0x000ea200000e0000 */
[----:B------:R-:W-:-:S04]  /*78b0*/  IMAD.WIDE.U32 R14, R197, c[0x0][0x218], R14 ;  /* 0x00008600c50e7a25 */ /* 0x000fc800078e000e */
[----:B------:R-:W-:Y:S02]  /*78c0*/  IMAD.IADD R192, R51, 0x1, R13 ;  /* 0x0000000133c07824 */ /* 0x000fe400078e020d */
[----:B------:R-:W-:Y:S02]  /*78d0*/  IMAD R13, R197, c[0x0][0x21c], R12 ;  /* 0x00008700c50d7a24 */ /* 0x000fe400078e020c */
[----:B-1----:R-:W-:-:S04]  /*78e0*/  @P0 IMAD.WIDE R26, R212, 0x2, R22 ;  /* 0x00000002d41a0825 */ /* 0x002fc800078e0216 */
[--C-:B------:R-:W-:Y:S01]  /*78f0*/  @P0 IMAD.WIDE R24, R208, 0x2, R22.reuse ;  /* 0x00000002d0180825 */ /* 0x100fe200078e0216 */
[----:B------:R1:W-:Y:S03]  /*7900*/  @P0 LDGSTS.E.BYPASS.LTC128B.128 [R48+0xc100], [R26.64], !P5 ;  /* 0x0c1000001a300fae */ /* 0x0003e6000e901d4a */
[----:B------:R-:W-:Y:S01]  /*7910*/  @P0 IMAD.WIDE R22, R207, 0x2, R22 ;  /* 0x00000002cf160825 */ /* 0x000fe200078e0216 */
[----:B------:R3:W-:Y:S04]  /*7920*/  @P0 LDGSTS.E.BYPASS.LTC128B.128 [R48+0xe100], [R24.64], !P4 ;  /* 0x0e10000018300fae */ /* 0x0007e8000e101d4a */
[----:B------:R4:W-:Y:S01]  /*7930*/  @P0 LDGSTS.E.BYPASS.LTC128B.128 [R48+0x10100], [R22.64], !P6 ;  /* 0x1010000016300fae */ /* 0x0009e2000f101d4a */
[----:B------:R-:W-:-:S04]  /*7940*/  IADD3 R18, P0, R50, R14, RZ ;  /* 0x0000000e32127210 */ /* 0x000fc80007f1e0ff */
[----:B------:R-:W-:Y:S02]  /*7950*/  IADD3.X R13, R192, R15, R13, P0, !PT ;  /* 0x0000000fc00d7210 */ /* 0x000fe400007fe40d */
[----:B------:R-:W-:-:S04]  /*7960*/  LEA R19, P0, R18, c[0x0][0x1f8], 0x1 ;  /* 0x00007e0012137a11 */ /* 0x000fc800078008ff */
[----:B------:R-:W-:Y:S01]  /*7970*/  LEA.HI.X R18, R18, c[0x0][0x1fc], R13, 0x1, P0 ;  /* 0x00007f0012127a11 */ /* 0x000fe200000f0c0d */
[----:B------:R-:W4:Y:S01]  /*7980*/  SHFL.IDX PT, R14, R19, RZ, 0x181f ;  /* 0x00181fff130e7589 */ /* 0x000f2200000e0000 */
[----:B------:R-:W-:-:S03]  /*7990*/  ISETP.GT.AND P0, PT, R11, 0x20, PT ;  /* 0x000000200b00780c */ /* 0x000fc60003f04270 */
[----:B------:R-:W4:Y:S04]  /*79a0*/  SHFL.IDX PT, R15, R18, RZ, 0x181f ;  /* 0x00181fff120f7589 */ /* 0x000f2800000e0000 */
[----:B------:R-:W4:Y:S01]  /*79b0*/  SHFL.IDX PT, R12, R19, 0x1, 0x181f ;  /* 0x00381f00130c7f89 */ /* 0x000f2200000e0000 */
[----:B---3--:R-:W-:-:S03]  /*79c0*/  IMAD.WIDE R24, R208, 0x2, RZ ;  /* 0x00000002d0187825 */ /* 0x008fc600078e02ff */
[----:B------:R3:W3:Y:S02]  /*79d0*/  SHFL.IDX PT, R13, R18, 0x1, 0x181f ;  /* 0x00381f00120d7f89 */ /* 0x0006e400000e0000 */
[----:B--2---:R-:W-:-:S04]  /*79e0*/  @P0 IMAD.WIDE R28, R212, 0x2, R16 ;  /* 0x00000002d41c0825 */ /* 0x004fc800078e0210 */
[--C-:B-1----:R-:W-:Y:S01]  /*79f0*/  @P0 IMAD.WIDE R26, R208, 0x2, R16.reuse ;  /* 0x00000002d01a0825 */ /* 0x102fe200078e0210 */
[----:B------:R1:W-:Y:S03]  /*7a00*/  @P0 LDGSTS.E.BYPASS.LTC128B.128 [R48+0xd100], [R28.64], !P5 ;  /* 0x0d1000001c300fae */ /* 0x0003e6000e901d4a */
[C---:B------:R-:W-:Y:S01]  /*7a10*/  @P0 IMAD.WIDE R30, R207.reuse, 0x2, R16 ;  /* 0x00000002cf1e0825 */ /* 0x040fe200078e0210 */
[----:B------:R1:W-:Y:S03]  /*7a20*/  @P0 LDGSTS.E.BYPASS.LTC128B.128 [R48+0xf100], [R26.64], !P4 ;  /* 0x0f1000001a300fae */ /* 0x0003e6000e101d4a */
[----:B------:R-:W-:Y:S01]  /*7a30*/  IMAD.WIDE R16, R212, 0x2, RZ ;  /* 0x00000002d4107825 */ /* 0x000fe200078e02ff */
[----:B------:R1:W-:Y:S03]  /*7a40*/  @P0 LDGSTS.E.BYPASS.LTC128B.128 [R48+0x11100], [R30.64], !P6 ;  /* 0x111000001e300fae */ /* 0x0003e6000f101d4a */
[----:B----4-:R-:W-:Y:S01]  /*7a50*/  IMAD.WIDE R22, R207, 0x2, RZ ;  /* 0x00000002cf167825 */ /* 0x010fe200078e02ff */
[C---:B------:R-:W-:Y:S01]  /*7a60*/  IADD3 R20, P0, R14.reuse, R16, RZ ;  /* 0x000000100e147210 */ /* 0x040fe20007f1e0ff */
[----:B------:R-:W0:Y:S04]  /*7a70*/  LDGDEPBAR ;  /* 0x00000000000079af */ /* 0x000e280000000000 */
[----:B------:R-:W-:Y:S01]  /*7a80*/  IMAD.X R21, R15, 0x1, R17, P0 ;  /* 0x000000010f157824 */ /* 0x000fe200000e0611 */
[----:B---3--:R-:W-:-:S05]  /*7a90*/  IADD3 R18, P0, R14, R24, RZ ;  /* 0x000000180e127210 */ /* 0x008fca0007f1e0ff */
[----:B------:R-:W-:Y:S01]  /*7aa0*/  IMAD.X R19, R15, 0x1, R25, P0 ;  /* 0x000000010f137824 */ /* 0x000fe200000e0619 */
[----:B------:R-:W-:-:S05]  /*7ab0*/  IADD3 R16, P0, R16, R12, RZ ;  /* 0x0000000c10107210 */ /* 0x000fca0007f1e0ff */
[----:B------:R-:W-:Y:S01]  /*7ac0*/  IMAD.X R17, R17, 0x1, R13, P0 ;  /* 0x0000000111117824 */ /* 0x000fe200000e060d */
        /* <DEDUP_REMOVED lines=32> */
[----:B------:R-:W-:-:S04]  /*7cd0*/  @!P3 IADD3 R11, P0, R9, R204, RZ ;  /* 0x000000cc090bb210 */ /* 0x000fc80007f1e0ff */
[----:B------:R-:W-:Y:S02]  /*7ce0*/  @!P3 LEA.HI.X.SX32 R8, R9, R194, 0x1, P0 ;  /* 0x000000c20908b211 */ /* 0x000fe400000f0eff */
[----:B-1----:R-:W-:-:S04]  /*7cf0*/  @!P3 LEA R12, P0, R11, c[0x0][0x2a0], 0x2 ;  /* 0x0000a8000b0cba11 */ /* 0x002fc800078010ff */
[----:B------:R-:W-:-:S05]  /*7d00*/  @!P3 LEA.HI.X R13, R11, c[0x0][0x2a4], R8, 0x2, P0 ;  /* 0x0000a9000b0dba11 */ /* 0x000fca00000f1408 */
[----:B------:R1:W2:Y:S01]  /*7d10*/  @!P3 LDG.E R197, [R12.64] ;  /* 0x0000000a0cc5b981 */ /* 0x0002a2000c1e1900 */
        /* <DEDUP_REMOVED lines=11> */
[----:B-1----:R-:W-:Y:S02]  /*7dd0*/  SEL R13, RZ, 0x10, P5 ;  /* 0x00000010ff0d7807 */ /* 0x002fe40002800000 */
[----:B------:R-:W-:Y:S02]  /*7de0*/  SHF.L.U64.HI R12, R208, 0x1, R211 ;  /* 0x00000001d00c7819 */ /* 0x000fe400000102d3 */
[----:B------:R-:W-:-:S04]  /*7df0*/  IADD3 R25, -R13, 0x10, RZ ;  /* 0x000000100d197810 */ /* 0x000fc80007ffe1ff */
[----:B------:R-:W-:Y:S02]  /*7e00*/  LOP3.LUT R25, R25, 0xf, RZ, 0xc0, !PT ;  /* 0x0000000f19197812 */ /* 0x000fe400078ec0ff */
[----:B--2---:R-:W-:Y:S01]  /*7e10*/  SHF.R.S32.HI R8, RZ, 0x1f, R197 ;  /* 0x0000001fff087819 */ /* 0x004fe200000114c5 */
[----:B------:R-:W-:-:S04]  /*7e20*/  IMAD.WIDE.U32 R10, R197, c[0x0][0x1f0], R10 ;  /* 0x00007c00c50a7a25 */ /* 0x000fc800078e000a */
[----:B------:R-:W-:Y:S01]  /*7e30*/  IMAD R8, R8, c[0x0][0x1f0], RZ ;  /* 0x00007c0008087a24 */ /* 0x000fe200078e02ff */
[----:B------:R-:W-:Y:S02]  /*7e40*/  IADD3 R9, P0, R202, R10, RZ ;  /* 0x0000000aca097210 */ /* 0x000fe40007f1e0ff */
[----:B------:R-:W-:Y:S01]  /*7e50*/  SEL R10, RZ, 0x10, P4 ;  /* 0x00000010ff0a7807 */ /* 0x000fe20002000000 */
[----:B------:R-:W-:Y:S02]  /*7e60*/  IMAD R16, R197, c[0x0][0x1f4], R8 ;  /* 0x00007d00c5107a24 */ /* 0x000fe400078e0208 */
[----:B------:R-:W-:Y:S01]  /*7e70*/  IMAD.SHL.U32 R8, R207, 0x2, RZ ;  /* 0x00000002cf087824 */ /* 0x000fe200078e00ff */
[----:B------:R-:W-:Y:S02]  /*7e80*/  IADD3 R22, -R10, 0x10, RZ ;  /* 0x000000100a167810 */ /* 0x000fe40007ffe1ff */
[----:B------:R-:W-:Y:S01]  /*7e90*/  IADD3.X R16, R193, R11, R16, P0, !PT ;  /* 0x0000000bc1107210 */ /* 0x000fe200007fe410 */
[----:B------:R-:W-:Y:S01]  /*7ea0*/  IMAD.SHL.U32 R11, R208, 0x2, RZ ;  /* 0x00000002d00b7824 */ /* 0x000fe200078e00ff */
[----:B------:R-:W-:-:S02]  /*7eb0*/  LEA R17, P0, R9, c[0x0][0x1c8], 0x1 ;  /* 0x0000720009117a11 */ /* 0x000fc400078008ff */
[----:B------:R-:W-:Y:S02]  /*7ec0*/  LOP3.LUT R22, R22, 0xf, RZ, 0xc0, !PT ;  /* 0x0000000f16167812 */ /* 0x000fe400078ec0ff */
[----:B------:R-:W-:Y:S01]  /*7ed0*/  LEA.HI.X R16, R9, c[0x0][0x1cc], R16, 0x1, P0 ;  /* 0x0000730009107a11 */ /* 0x000fe200000f0c10 */
[----:B------:R-:W1:Y:S01]  /*7ee0*/  SHFL.IDX PT, R18, R17, 0x1, 0x181f ;  /* 0x00381f0011127f89 */ /* 0x000e6200000e0000 */
[----:B------:R-:W-:-:S03]  /*7ef0*/  SHF.L.U64.HI R9, R207, 0x1, R144 ;  /* 0x00000001cf097819 */ /* 0x000fc60000010290 */
        /* <DEDUP_REMOVED lines=24> */
.L_x_1421:
[----:B------:R-:W-:Y:S01]  /*8080*/  ISETP.LT.AND P0, PT, RZ, c[0x0][0x27c], PT ;  /* 0x00009f00ff007a0c */ /* 0x000fe20003f01270 */
[----:B------:R-:W0:-:S12]  /*8090*/  LDGDEPBAR ;  /* 0x00000000000079af */ /* 0x000e180000000000 */
[----:B------:R-:W-:Y:S05]  /*80a0*/  @P0 BRA `(.L_x_1422) ;  /* 0x0000002000000947 */ /* 0x000fea0003800000 */
[----:B------:R-:W-:-:S04]  /*80b0*/  DEPBAR.LE SB0, 0x3 ;  /* 0x000080c00000791a */ /* 0x000fc80000000000 */
[----:B------:R-:W-:Y:S05]  /*80c0*/  BRA `(.L_x_1423) ;  /* 0x00006ef000007947 */ /* 0x000fea0003800000 */
.L_x_1422:
[----:B------:R-:W-:Y:S01]  /*80d0*/  USHF.R.S32.HI UR17, URZ, 0x1f, UR14 ;  /* 0x0000001f3f117899 */ /* 0x000fe2000801140e */
[----:B------:R-:W-:Y:S01]  /*80e0*/  LEA.HI R81, R7, R82, RZ, 0x2 ;  /* 0x0000005207517211 */ /* 0x000fe200078f10ff */
[----:B------:R-:W-:Y:S01]  /*80f0*/  ULDC.64 UR6, c[0x0][0x280] ;  /* 0x0000a00000067ab9 */ /* 0x000fe20000000a00 */
[----:B------:R-:W-:Y:S01]  /*8100*/  BSSY B2, `(.L_x_1423) ;  /* 0x00006eb000027945 */ /* 0x000fe20003800000 */
[----:B------:R-:W-:Y:S01]  /*8110*/  ULDC.64 UR4, c[0x0][0x290] ;  /* 0x0000a40000047ab9 */ /* 0x000fe20000000a00 */
[----:B------:R-:W-:Y:S01]  /*8120*/  LOP3.LUT R83, R81, 0xfffffffc, RZ, 0xc0, !PT ;  /* 0xfffffffc51537812 */ /* 0x000fe200078ec0ff */
[----:B------:R-:W-:Y:S01]  /*8130*/  UIMAD UR16, UR17, UR6, URZ ;  /* 0x00000006111072a4 */ /* 0x000fe2000f8e023f */
[----:B------:R-:W-:Y:S01]  /*8140*/  SHF.R.S32.HI R81, RZ, 0x2, R81 ;  /* 0x00000002ff517819 */ /* 0x000fe20000011451 */
[----:B------:R-:W-:Y:S02]  /*8150*/  UIMAD UR17, UR17, UR4, URZ ;  /* 0x00000004111172a4 */ /* 0x000fe4000f8e023f */
[----:B------:R-:W-:Y:S01]  /*8160*/  UIMAD.WIDE.U32 UR22, UR14, UR4, URZ ;  /* 0x000000040e1672a5 */ /* 0x000fe2000f8e003f */
[----:B-1----:R-:W-:Y:S01]  /*8170*/  IADD3 R8, R81, UR13, RZ ;  /* 0x0000000d51087c10 */ /* 0x002fe2000fffe0ff */
[----:B------:R-:W-:Y:S01]  /*8180*/  UIMAD.WIDE.U32 UR20, UR14, UR6, URZ ;  /* 0x000000060e1472a5 */ /* 0x000fe2000f8e003f */
[----:B------:R-:W-:Y:S01]  /*8190*/  IMAD.IADD R83, R82, 0x1, -R83 ;  /* 0x0000000152537824 */ /* 0x000fe200078e0a53 */
[----:B------:R-:W-:-:S02]  /*81a0*/  ULDC.U8 UR4, c[0x0][0x298] ;  /* 0x0000a60000047ab9 */ /* 0x000fc40000000000 */
[----:B------:R-:W-:Y:S01]  /*81b0*/  ISETP.NE.AND P0, PT, RZ, UR4, PT ;  /* 0x00000004ff007c0c */ /* 0x000fe2000bf05270 */
[----:B------:R-:W-:Y:S01]  /*81c0*/  UIMAD UR7, UR14, UR7, UR16 ;  /* 0x000000070e0772a4 */ /* 0x000fe2000f8e0210 */
[C---:B------:R-:W-:Y:S01]  /*81d0*/  IMAD.SHL.U32 R55, R83.reuse, 0x8, RZ ;  /* 0x0000000853377824 */ /* 0x040fe200078e00ff */
[----:B------:R-:W-:Y:S01]  /*81e0*/  UIMAD UR5, UR14, UR5, UR17 ;  /* 0x000000050e0572a4 */ /* 0x000fe2000f8e0211 */
[----:B------:R-:W-:Y:S01]  /*81f0*/  IMAD R9, R83, 0x40, R8 ;  /* 0x0000004053097824 */ /* 0x000fe200078e0208 */
[----:B------:R-:W-:Y:S02]  /*8200*/  UIADD3 UR7, UR7, UR21, URZ ;  /* 0x0000001507077290 */ /* 0x000fe4000fffe03f */
[----:B------:R-:W-:-:S06]  /*8210*/  UIADD3 UR5, UR5, UR23, URZ ;  /* 0x0000001705057290 */ /* 0x000fcc000fffe03f */
[----:B------:R-:W-:Y:S05]  /*8220*/  @!P0 BRA `(.L_x_1424) ;  /* 0x0000359000008947 */ /* 0x000fea0003800000 */
[----:B------:R-:W-:Y:S01]  /*8230*/  PLOP3.LUT P0, PT, PT, PT, UP2, 0x80, 0x0 ;  /* 0x000000000000781c */ /* 0x000fe20003f0f028 */
[----:B------:R-:W-:Y:S01]  /*8240*/  IMAD.U32 R14, RZ, RZ, UR20 ;  /* 0x00000014ff0e7e24 */ /* 0x000fe2000f8e00ff */
[----:B------:R-:W-:Y:S01]  /*8250*/  MOV R15, UR21 ;  /* 0x00000015000f7c02 */ /* 0x000fe20008000f00 */
[----:B------:R-:W-:Y:S01]  /*8260*/  IMAD.U32 R17, RZ, RZ, UR7 ;  /* 0x00000007ff117e24 */ /* 0x000fe2000f8e00ff */
        /* <DEDUP_REMOVED lines=13> */
[----:B------:R-:W-:Y:S01]  /*8340*/  CS2R R74, SRZ ;  /* 0x00000000004a7805 */ /* 0x000fe2000001ff00 */
[----:B------:R-:W-:Y:S01]  /*8350*/  CS2R R90, SRZ ;  /* 0x00000000005a7805 */ /* 0x000fe2000001ff00 */
[----:B------:R-:W-:Y:S01]  /*8360*/  CS2R R100, SRZ ;  /* 0x0000000000647805 */ /* 0x000fe2000001ff00 */
[----:B------:R-:W-:-:S07]  /*8370*/  CS2R R84, SRZ ;  /* 0x0000000000547805 */ /* 0x000fce000001ff00 */
[----:B------:R-:W-:-:S04]  /*8380*/  @P0 SHF.R.U32.HI R9, RZ, c[0x0][0x2cc], R10 ;  /* 0x0000b300ff090a19 */ /* 0x000fc8000001160a */
[----:B------:R-:W-:Y:S01]  /*8390*/  SHF.R.S32.HI R10, RZ, 0x1f, R9 ;  /* 0x0000001fff0a7819 */ /* 0x000fe20000011409 */
[----:B------:R-:W-:Y:S01]  /*83a0*/  IMAD.WIDE.U32 R14, R9, c[0x0][0x280], R16 ;  /* 0x0000a000090e7a25 */ /* 0x000fe200078e0010 */
[----:B------:R-:W-:-:S03]  /*83b0*/  MOV R17, UR5 ;  /* 0x0000000500117c02 */ /* 0x000fc60008000f00 */
[C---:B------:R-:W-:Y:S02]  /*83c0*/  IMAD R12, R10.reuse, c[0x0][0x280], RZ ;  /* 0x0000a0000a0c7a24 */ /* 0x040fe400078e02ff */
[----:B------:R-:W-:Y:S02]  /*83d0*/  IMAD R10, R10, c[0x0][0x290], RZ ;  /* 0x0000a4000a0a7a24 */ /* 0x000fe400078e02ff */
[C---:B------:R-:W-:Y:S01]  /*83e0*/  IMAD R19, R9.reuse, c[0x0][0x284], R12 ;  /* 0x0000a10009137a24 */ /* 0x040fe200078e020c */
[C---:B------:R-:W-:Y:S01]  /*83f0*/  LEA R12, P0, R14.reuse, c[0x0][0x270], 0x1 ;  /* 0x00009c000e0c7a11 */ /* 0x040fe200078008ff */
[----:B------:R-:W-:Y:S02]  /*8400*/  IMAD R10, R9, c[0x0][0x294], R10 ;  /* 0x0000a500090a7a24 */ /* 0x000fe400078e020a */
[----:B------:R-:W-:Y:S01]  /*8410*/  IMAD.IADD R19, R15, 0x1, R19 ;  /* 0x000000010f137824 */ /* 0x000fe200078e0213 */
[----:B------:R-:W-:Y:S01]  /*8420*/  MOV R15, UR23 ;  /* 0x00000017000f7c02 */ /* 0x000fe20008000f00 */
[----:B------:R1:W2:Y:S03]  /*8430*/  SHFL.IDX PT, R22, R12, RZ, 0x1c1f ;  /* 0x001c1fff0c167589 */ /* 0x0002a600000e0000 */
[----:B------:R-:W-:Y:S01]  /*8440*/  LEA.HI.X R19, R14, c[0x0][0x274], R19, 0x1, P0 ;  /* 0x00009d000e137a11 */ /* 0x000fe200000f0c13 */
[----:B------:R-:W-:-:S04]  /*8450*/  IMAD.U32 R14, RZ, RZ, UR22 ;  /* 0x00000016ff0e7e24 */ /* 0x000fc8000f8e00ff */
[----:B------:R-:W-:Y:S01]  /*8460*/  IMAD.MOV.U32 R16, RZ, RZ, R14 ;  /* 0x000000ffff107224 */ /* 0x000fe200078e000e */
[----:B------:R1:W3:Y:S03]  /*8470*/  SHFL.IDX PT, R23, R19, RZ, 0x1c1f ;  /* 0x001c1fff13177589 */ /* 0x0002e600000e0000 */
[----:B------:R-:W-:-:S05]  /*8480*/  IMAD.WIDE.U32 R14, R9, c[0x0][0x290], R16 ;  /* 0x0000a400090e7a25 */ /* 0x000fca00078e0010 */
[----:B------:R-:W-:Y:S02]  /*8490*/  IADD3 R18, R15, R10, RZ ;  /* 0x0000000a0f127210 */ /* 0x000fe40007ffe0ff */
[C---:B------:R-:W-:Y:S02]  /*84a0*/  LEA R10, P0, R14.reuse, c[0x0][0x288], 0x1 ;  /* 0x0000a2000e0a7a11 */ /* 0x040fe400078008ff */
[----:B------:R-:W-:Y:S02]  /*84b0*/  LEA.HI R15, R7, R82, RZ, 0x2 ;  /* 0x00000052070f7211 */ /* 0x000fe400078f10ff */
[----:B------:R-:W-:Y:S01]  /*84c0*/  LEA.HI.X R18, R14, c[0x0][0x28c], R18, 0x1, P0 ;  /* 0x0000a3000e127a11 */ /* 0x000fe200000f0c12 */
[----:B------:R1:W4:Y:S01]  /*84d0*/  SHFL.IDX PT, R16, R10, RZ, 0x1c1f ;  /* 0x001c1fff0a107589 */ /* 0x00032200000e0000 */
[----:B------:R-:W-:Y:S02]  /*84e0*/  ISETP.GE.AND P0, PT, R8, UR19, PT ;  /* 0x0000001308007c0c */ /* 0x000fe4000bf06270 */
[----:B------:R-:W-:Y:S01]  /*84f0*/  LOP3.LUT R15, R15, 0xfffffffc, RZ, 0xc0, !PT ;  /* 0xfffffffc0f0f7812 */ /* 0x000fe200078ec0ff */
[----:B------:R1:W1:Y:S04]  /*8500*/  SHFL.IDX PT, R17, R18, RZ, 0x1c1f ;  /* 0x001c1fff12117589 */ /* 0x00026800000e0000 */
[----:B------:R-:W-:-:S05]  /*8510*/  IMAD.IADD R15, R82, 0x1, -R15 ;  /* 0x00000001520f7824 */ /* 0x000fca00078e0a0f */
[----:B------:R-:W-:Y:S01]  /*8520*/  SHF.L.U32 R15, R15, 0x2, RZ ;  /* 0x000000020f0f7819 */ /* 0x000fe200000006ff */
[----:B------:R-:W-:Y:S05]  /*8530*/  @P0 BRA `(.L_x_1426) ;  /* 0x000003e000000947 */ /* 0x000fea0003800000 */
[C---:B--23--:R-:W-:Y:S01]  /*8540*/  ISETP.GE.AND P0, PT, R15.reuse, c[0x0][0x27c], PT ;  /* 0x00009f000f007a0c */ /* 0x04cfe20003f06270 */
[----:B------:R-:W-:Y:S01]  /*8550*/  CS2R R86, SRZ ;  /* 0x0000000000567805 */ /* 0x000fe2000001ff00 */
[----:B------:R-:W-:Y:S01]  /*8560*/  CS2R R84, SRZ ;  /* 0x0000000000547805 */ /* 0x000fe2000001ff00 */
[----:B------:R-:W-:-:S10]  /*8570*/  IADD3 R9, R15, 0x10, RZ ;  /* 0x000000100f097810 */ /* 0x000fd40007ffe0ff */
[----:B------:R-:W-:-:S04]  /*8580*/  @!P0 IMAD.WIDE R26, R15, 0x2, R22 ;  /* 0x000000020f1a8825 */ /* 0x000fc800078e0216 */
        /* <DEDUP_REMOVED lines=20> */
[----:B--2---:R-:W-:-:S04]  /*86d0*/  @!P0 IMAD.WIDE R24, R9, 0x2, R22 ;  /* 0x0000000209188825 */ /* 0x004fc800078e0216 */
[----:B-1----:R-:W-:Y:S01]  /*86e0*/  @!P0 IMAD.WIDE R26, R9, 0x2, R16 ;  /* 0x00000002091a8825 */ /* 0x002fe200078e0210 */
        /* <DEDUP_REMOVED lines=9> */
[----:B---3--:R-:W-:-:S04]  /*8780*/  @!P0 IMAD.WIDE R28, R9, 0x2, R22 ;  /* 0x00000002091c8825 */ /* 0x008fc800078e0216 */
[----:B----4-:R-:W-:Y:S01]  /*8790*/  @!P0 IMAD.WIDE R30, R9, 0x2, R16 ;  /* 0x00000002091e8825 */ /* 0x010fe200078e0210 */
        /* <DEDUP_REMOVED lines=24> */
.L_x_1426:
[----:B--23--:R-:W-:Y:S05]  /*8920*/  BSYNC B0 ;  /* 0x0000000000007941 */ /* 0x00cfea0003800000 */
.L_x_1425:
[----:B-----5:R-:W-:Y:S01]  /*8930*/  IMAD.MOV.U32 R11, RZ, RZ, R64 ;  /* 0x000000ffff0b7224 */ /* 0x020fe200078e0040 */
[----:B------:R-:W-:Y:S01]  /*8940*/  IADD3 R8, R8, 0x40, RZ ;  /* 0x0000004008087810 */ /* 0x000fe20007ffe0ff */
[----:B------:R-:W-:Y:S01]  /*8950*/  IMAD.MOV.U32 R9, RZ, RZ, R65 ;  /* 0x000000ffff097224 */ /* 0x000fe200078e0041 */
[----:B-1----:R-:W1:Y:S01]  /*8960*/  SHFL.IDX PT, R12, R12, 0x1, 0x1c1f ;  /* 0x003c1f000c0c7f89 */ /* 0x002e6200000e0000 */
[----:B------:R-:W-:Y:S01]  /*8970*/  IMAD.MOV.U32 R14, RZ, RZ, R70 ;  /* 0x000000ffff0e7224 */ /* 0x000fe200078e0046 */
[----:B------:R-:W-:Y:S01]  /*8980*/  ISETP.GE.AND P0, PT, R8, UR19, PT ;  /* 0x0000001308007c0c */ /* 0x000fe2000bf06270 */
        /* <DEDUP_REMOVED lines=15> */
[----:B------:R-:W-:Y:S01]  /*8a80*/  PRMT R72, R9, 0x5410, R11 ;  /* 0x0000541009487816 */ /* 0x000fe2000000000b */
[----:B------:R-:W-:Y:S01]  /*8a90*/  IMAD.MOV.U32 R13, RZ, RZ, R87 ;  /* 0x000000ffff0d7224 */ /* 0x000fe200078e0057 */
[----:B------:R-:W-:Y:S01]  /*8aa0*/  MOV R11, R62 ;  /* 0x0000003e000b7202 */ /* 0x000fe20000000f00 */
[----:B------:R-:W-:Y:S01]  /*8ab0*/  IMAD.MOV.U32 R9, RZ, RZ, R63 ;  /* 0x000000ffff097224 */ /* 0x000fe200078e003f */
[----:B------:R-:W-:Y:S01]  /*8ac0*/  BSSY B0, `(.L_x_1427) ;  /* 0x000005c000007945 */ /* 0x000fe20003800000 */
        /* <DEDUP_REMOVED lines=13> */
[----:B------:R3:W4:Y:S01]  /*8ba0*/  SHFL.IDX PT, R13, R19, 0x1, 0x1c1f ;  /* 0x003c1f00130d7f89 */ /* 0x00072200000e0000 */
[----:B------:R-:W-:Y:S01]  /*8bb0*/  MOV R9, R91 ;  /* 0x0000005b00097202 */ /* 0x000fe20000000f00 */
[----:B------:R-:W-:Y:S01]  /*8bc0*/  CS2R R46, SRZ ;  /* 0x00000000002e7805 */ /* 0x000fe2000001ff00 */
[----:B------:R-:W-:Y:S01]  /*8bd0*/  CS2R R56, SRZ ;  /* 0x0000000000387805 */ /* 0x000fe2000001ff00 */
[----:B------:R3:W1:Y:S01]  /*8be0*/  SHFL.IDX PT, R11, R18, 0x1, 0x1c1f ;  /* 0x003c1f00120b7f89 */ /* 0x00066200000e0000 */
        /* <DEDUP_REMOVED lines=8> */
[----:B------:R-:W-:Y:S01]  /*8c70*/  CS2R R44, SRZ ;  /* 0x00000000002c7805 */ /* 0x000fe2000001ff00 */
[----:B------:R-:W-:Y:S01]  /*8c80*/  CS2R R52, SRZ ;  /* 0x0000000000347805 */ /* 0x000fe2000001ff00 */
[----:B------:R-:W-:Y:S05]  /*8c90*/  @P0 BRA `(.L_x_1428) ;  /* 0x000003e000000947 */ /* 0x000fea0003800000 */
[C---:B--2---:R-:W-:Y:S01]  /*8ca0*/  ISETP.GE.AND P0, PT, R15.reuse, c[0x0][0x27c], PT ;  /* 0x00009f000f007a0c */ /* 0x044fe20003f06270 */
[----:B------:R-:W-:Y:S01]  /*8cb0*/  CS2R R56, SRZ ;  /* 0x0000000000387805 */ /* 0x000fe2000001ff00 */
[----:B------:R-:W-:Y:S01]  /*8cc0*/  CS2R R52, SRZ ;  /* 0x0000000000347805 */ /* 0x000fe2000001ff00 */
[----:B------:R-:W-:-:S10]  /*8cd0*/  IADD3 R9, R15, 0x10, RZ ;  /* 0x000000100f097810 */ /* 0x000fd40007ffe0ff */
[----:B-1--4-:R-:W-:-:S04]  /*8ce0*/  @!P0 IMAD.WIDE R22, R15, 0x2, R12 ;  /* 0x000000020f168825 */ /* 0x012fc800078e020c */
[----:B---3--:R-:W-:Y:S01]  /*8cf0*/  @!P0 IMAD.WIDE R18, R15, 0x2, R10 ;  /* 0x000000020f128825 */ /* 0x008fe200078e020a */
        /* <DEDUP_REMOVED lines=42> */
[----:B-1----:R-:W-:-:S04]  /*8fa0*/  @!P0 IMAD.WIDE R18, R8, 0x2, R12 ;  /* 0x0000000208128825 */ /* 0x002fc800078e020c */
[----:B--2---:R-:W-:Y:S01]  /*8fb0*/  @!P0 IMAD.WIDE R22, R8, 0x2, R10 ;  /* 0x0000000208168825 */ /* 0x004fe200078e020a */
        /* <DEDUP_REMOVED lines=12> */
.L_x_1428:
[----:B--2---:R-:W-:Y:S05]  /*9080*/  BSYNC B0 ;  /* 0x0000000000007941 */ /* 0x004fea0003800000 */
.L_x_1427:
[----:B-1----:R-:W-:Y:S01]  /*9090*/  SHF.R.S32.HI R8, RZ, 0x1f, R81 ;  /* 0x0000001fff087819 */ /* 0x002fe20000011451 */
[----:B-----5:R-:W-:Y:S01]  /*90a0*/  IMAD.MOV.U32 R11, RZ, RZ, R21 ;  /* 0x000000ffff0b7224 */ /* 0x020fe200078e0015 */
[----:B------:R-:W-:Y:S01]  /*90b0*/  UIADD3 UR4, -UR13, UR19, URZ ;  /* 0x000000130d047290 */ /* 0x000fe2000fffe13f */
[----:B------:R-:W-:Y:S01]  /*90c0*/  IMAD.MOV.U32 R9, RZ, RZ, R27 ;  /* 0x000000ffff097224 */ /* 0x000fe200078e001b */
[----:B------:R-:W-:Y:S01]  /*90d0*/  LEA.HI R8, R8, R81, RZ, 0x3 ;  /* 0x0000005108087211 */ /* 0x000fe200078f18ff */
[----:B------:R-:W-:-:S04]  /*90e0*/  DEPBAR.LE SB0, 0x3 ;  /* 0x000080c00000791a */ /* 0x000fc80000000000 */
[----:B------:R-:W-:Y:S01]  /*90f0*/  LOP3.LUT R8, R8, 0xfffffff8, RZ, 0xc0, !PT ;  /* 0xfffffff808087812 */ /* 0x000fe200078ec0ff */
[----:B------:R-:W-:Y:S01]  /*9100*/  UISETP.LT.AND UP0, UPT, UR4, 0x80, UPT ;  /* 0x000000800400788c */ /* 0x000fe2000bf01270 */
[----:B------:R-:W-:Y:S03]  /*9110*/  BSSY B1, `(.L_x_1429) ;  /* 0x000014f000017945 */ /* 0x000fe60003800000 */
[----:B------:R-:W-:Y:S01]  /*9120*/  IMAD.IADD R8, R81, 0x1, -R8 ;  /* 0x0000000151087824 */ /* 0x000fe200078e0a08 */
[----:B------:R-:W-:-:S03]  /*9130*/  USEL UR4, UR4, 0x80, UP0 ;  /* 0x0000008004047887 */ /* 0x000fc60008000000 */
        /* <DEDUP_REMOVED lines=22> */
[----:B----4-:R-:W-:Y:S01]  /*92a0*/  PRMT R13, R13, 0x5410, R8 ;  /* 0x000054100d0d7816 */ /* 0x010fe20000000008 */
[----:B---3--:R-:W-:-:S02]  /*92b0*/  IMAD R18, R80, 0x200, R55 ;  /* 0x0000020050127824 */ /* 0x008fc400078e0237 */
[----:B------:R-:W-:Y:S01]  /*92c0*/  IMAD.MOV.U32 R8, RZ, RZ, R30 ;  /* 0x000000ffff087224 */ /* 0x000fe200078e001e */
[----:B------:R-:W-:Y:S01]  /*92d0*/  PRMT R32, R9, 0x5410, R10 ;  /* 0x0000541009207816 */ /* 0x000fe2000000000a */
[----:B------:R-:W-:Y:S01]  /*92e0*/  IMAD.MOV.U32 R10, RZ, RZ, R56 ;  /* 0x000000ffff0a7224 */ /* 0x000fe200078e0038 */
[C---:B------:R-:W-:Y:S01]  /*92f0*/  IADD3 R12, R18.reuse, 0x20, RZ ;  /* 0x00000020120c7810 */ /* 0x040fe20007ffe0ff */
[----:B------:R-:W-:Y:S01]  /*9300*/  IMAD.MOV.U32 R9, RZ, RZ, R57 ;  /* 0x000000ffff097224 */ /* 0x000fe200078e0039 */
[C---:B------:R-:W-:Y:S01]  /*9310*/  @P0 IADD3 R12, R18.reuse, -0x20, RZ ;  /* 0xffffffe0120c0810 */ /* 0x040fe20007ffe0ff */
[----:B------:R-:W-:Y:S01]  /*9320*/  IMAD.MOV.U32 R11, RZ, RZ, R17 ;  /* 0x000000ffff0b7224 */ /* 0x000fe200078e0011 */
[----:B------:R-:W-:Y:S02]  /*9330*/  ISETP.GE.AND P0, PT, R81, UR4, PT ;  /* 0x0000000451007c0c */ /* 0x000fe4000bf06270 */
[----:B------:R-:W-:Y:S01]  /*9340*/  PRMT R42, R9, 0x5410, R10 ;  /* 0x00005410092a7816 */ /* 0x000fe2000000000a */
[----:B------:R-:W-:Y:S01]  /*9350*/  IMAD.MOV.U32 R10, RZ, RZ, R24 ;  /* 0x000000ffff0a7224 */ /* 0x000fe200078e0018 */
[----:B------:R-:W-:Y:S01]  /*9360*/  PRMT R23, R23, 0x5410, R8 ;  /* 0x0000541017177816 */ /* 0x000fe20000000008 */
[----:B------:R-:W-:Y:S01]  /*9370*/  IMAD.MOV.U32 R9, RZ, RZ, R25 ;  /* 0x000000ffff097224 */ /* 0x000fe200078e0019 */
[----:B------:R-:W-:Y:S01]  /*9380*/  PRMT R13, R11, 0x7610, R13 ;  /* 0x000076100b0d7816 */ /* 0x000fe2000000000d */
[----:B------:R-:W-:Y:S01]  /*9390*/  IMAD.MOV.U32 R8, RZ, RZ, R44 ;  /* 0x000000ffff087224 */ /* 0x000fe200078e002c */
[----:B------:R-:W-:Y:S01]  /*93a0*/  LEA R18, R18, 0x18100, 0x1 ;  /* 0x0001810012127811 */ /* 0x000fe200078e08ff */
[----:B------:R-:W-:Y:S01]  /*93b0*/  IMAD.MOV.U32 R11, RZ, RZ, R31 ;  /* 0x000000ffff0b7224 */ /* 0x000fe200078e001f */
        /* <DEDUP_REMOVED lines=8> */
[----:B------:R-:W-:Y:S02]  /*9440*/  IMAD.MOV.U32 R10, RZ, RZ, R45 ;  /* 0x000000ffff0a7224 */ /* 0x000fe400078e002d */
[----:B------:R-:W-:-:S03]  /*9450*/  IMAD.MOV.U32 R9, RZ, RZ, R52 ;  /* 0x000000ffff097224 */ /* 0x000fc600078e0034 */
[----:B------:R-:W-:Y:S02]  /*9460*/  PRMT R33, R10, 0x7610, R33 ;  /* 0x000076100a217816 */ /* 0x000fe40000000021 */
[----:B------:R-:W-:Y:S01]  /*9470*/  PRMT R37, R8, 0x5410, R9 ;  /* 0x0000541008257816 */ /* 0x000fe20000000009 */
[----:B------:R-:W-:Y:S05]  /*9480*/  @P0 BRA `(.L_x_1430) ;  /* 0x0000117000000947 */ /* 0x000fea0003800000 */
[----:B------:R-:W-:Y:S01]  /*9490*/  ISETP.GE.AND P0, PT, R15, c[0x0][0x27c], PT ;  /* 0x00009f000f007a0c */ /* 0x000fe20003f06270 */
[----:B------:R-:W-:-:S12]  /*94a0*/  BSSY B0, `(.L_x_1431) ;  /* 0x000002c000007945 */ /* 0x000fd80003800000 */
[----:B------:R-:W-:Y:S05]  /*94b0*/  @P0 BRA `(.L_x_1432) ;  /* 0x000002a000000947 */ /* 0x000fea0003800000 */
[----:B------:R-:W1:Y:S01]  /*94c0*/  LDS.128 R8, [R18] ;  /* 0x0000000012087984 */ /* 0x000e620000000c00 */
[--C-:B------:R-:W-:Y:S01]  /*94d0*/  SHF.R.U64 R83, R84, 0x10, R85.reuse ;  /* 0x0000001054537819 */ /* 0x100fe20000001255 */
[--C-:B------:R-:W-:Y:S01]  /*94e0*/  HADD2.F32 R89, -RZ, R73.reuse.H1_H1 ;  /* 0x30000049ff597230 */ /* 0x100fe20000004100 */
[----:B------:R-:W-:Y:S01]  /*94f0*/  SHF.R.U32.HI R84, RZ, 0x10, R85 ;  /* 0x00000010ff547819 */ /* 0x000fe20000011655 */
        /* <DEDUP_REMOVED lines=9> */
[--C-:B------:R-:W-:Y:S01]  /*9590*/  HADD2.F32 R85, -RZ, R11.reuse.H0_H0 ;  /* 0x2000000bff557230 */ /* 0x100fe20000004100 */
[CC--:B------:R-:W-:Y:S01]  /*95a0*/  FMUL.FTZ R98, R86.reuse, R89.reuse ;  /* 0x0000005956627220 */ /* 0x0c0fe20000410000 */
[----:B------:R-:W-:Y:S01]  /*95b0*/  HADD2.F32 R11, -RZ, R11.H1_H1 ;  /* 0x3000000bff0b7230 */ /* 0x000fe20000004100 */
[C---:B------:R-:W-:Y:S01]  /*95c0*/  FMUL.FTZ R95, R87.reuse, R89 ;  /* 0x00000059575f7220 */ /* 0x040fe20000410000 */
[--C-:B------:R-:W-:Y:S01]  /*95d0*/  HADD2.F32 R8, -RZ, R10.reuse.H0_H0 ;  /* 0x2000000aff087230 */ /* 0x100fe20000004100 */
[-C--:B------:R-:W-:Y:S01]  /*95e0*/  FFMA.FTZ R98, R87, R79.reuse, R98 ;  /* 0x0000004f57627223 */ /* 0x080fe20000010062 */
        /* <DEDUP_REMOVED lines=22> */
[----:B------:R1:W-:Y:S02]  /*9750*/  STS.128 [R18], R8 ;  /* 0x0000000812007388 */ /* 0x0003e40000000c00 */
.L_x_1432:
[----:B------:R-:W-:Y:S05]  /*9760*/  BSYNC B0 ;  /* 0x0000000000007941 */ /* 0x000fea0003800000 */
.L_x_1431:
        /* <DEDUP_REMOVED lines=45> */
[----:B------:R1:W-:Y:S02]  /*9a40*/  STS.128 [R12], R8 ;  /* 0x000000080c007388 */ /* 0x0003e40000000c00 */
.L_x_1434:
[----:B------:R-:W-:Y:S05]  /*9a50*/  BSYNC B0 ;  /* 0x0000000000007941 */ /* 0x000fea0003800000 */
.L_x_1433:
        /* <DEDUP_REMOVED lines=46> */
.L_x_1436:
[----:B------:R-:W-:Y:S05]  /*9d40*/  BSYNC B0 ;  /* 0x0000000000007941 */ /* 0x000fea0003800000 */
.L_x_1435:
        /* <DEDUP_REMOVED lines=46> */
.L_x_1438:
[----:B------:R-:W-:Y:S05]  /*a030*/  BSYNC B0 ;  /* 0x0000000000007941 */ /* 0x000fea0003800000 */
.L_x_1437:
        /* <DEDUP_REMOVED lines=25> */
[CC--:B------:R-:W-:Y:S01]  /*a1d0*/  FMUL.FTZ R73, R66.reuse, R69.reuse ;  /* 0x0000004542497220 */ /* 0x0c0fe20000410000 */
        /* <DEDUP_REMOVED lines=20> */
.L_x_1440:
[----:B------:R-:W-:Y:S05]  /*a320*/  BSYNC B0 ;  /* 0x0000000000007941 */ /* 0x000fea0003800000 */
.L_x_1439:
        /* <DEDUP_REMOVED lines=45> */
.L_x_1430:
[----:B------:R-:W-:Y:S05]  /*a600*/  BSYNC B1 ;  /* 0x0000000000017941 */ /* 0x000fea0003800000 */
.L_x_1429:
        /* <DEDUP_REMOVED lines=32> */
[----:B------:R-:W-:Y:S01]  /*a810*/  FMUL.FTZ R42, R10, R37 ;  /* 0x000000250a2a7220 */ /* 0x000fe20000410000 */
[----:B------:R-:W-:Y:S01]  /*a820*/  HADD2.F32 R54, -RZ, R43.H0_H0 ;  /* 0x2000002bff367230 */ /* 0x000fe20000004100 */
[----:B------:R-:W-:-:S02]  /*a830*/  FMUL.FTZ R43, R9, R52 ;  /* 0x00000034092b7220 */ /* 0x000fc40000410000 */
[C---:B------:R-:W-:Y:S02]  /*a840*/  FMUL.FTZ R37, R8.reuse, R37 ;  /* 0x0000002508257220 */ /* 0x040fe40000410000 */
[----:B------:R-:W-:Y:S02]  /*a850*/  FMUL.FTZ R52, R57, R52 ;  /* 0x0000003439347220 */ /* 0x000fe40000410000 */
[----:B------:R-:W-:Y:S02]  /*a860*/  FFMA.FTZ R56, R53, R60, -R56 ;  /* 0x0000003c35387223 */ /* 0x000fe40000010838 */
        /* <DEDUP_REMOVED lines=10> */
.L_x_1443:
[----:B------:R-:W-:Y:S05]  /*a910*/  BSYNC B0 ;  /* 0x0000000000007941 */ /* 0x000fea0003800000 */
.L_x_1442:
        /* <DEDUP_REMOVED lines=34> */
[C---:B------:R-:W-:Y:S02]  /*ab40*/  FMUL.FTZ R33, R8.reuse, R33 ;  /* 0x0000002108217220 */ /* 0x040fe40000410000 */
        /* <DEDUP_REMOVED lines=11> */
.L_x_1445:
[----:B------:R-:W-:Y:S05]  /*ac00*/  BSYNC B0 ;  /* 0x0000000000007941 */ /* 0x000fea0003800000 */
.L_x_1444:
        /* <DEDUP_REMOVED lines=31> */
[----:B------:R-:W-:Y:S01]  /*ae00*/  F2FP.PACK_AB R11, R11, R40 ;  /* 0x000000280b0b723e */ /* 0x000fe200000000ff */
[----:B------:R-:W-:-:S02]  /*ae10*/  FMUL.FTZ R38, R9, R36 ;  /* 0x0000002409267220 */ /* 0x000fc40000410000 */
[C---:B------:R-:W-:Y:S02]  /*ae20*/  FMUL.FTZ R44, R39.reuse, R44 ;  /* 0x0000002c272c7220 */ /* 0x040fe40000410000 */
[----:B------:R-:W-:Y:S02]  /*ae30*/  FMUL.FTZ R29, R8, R29 ;  /* 0x0000001d081d7220 */ /* 0x000fe40000410000 */
[----:B------:R-:W-:Y:S02]  /*ae40*/  FMUL.FTZ R36, R42, R36 ;  /* 0x000000242a247220 */ /* 0x000fe40000410000 */
[-C--:B------:R-:W-:Y:S02]  /*ae50*/  FFMA.FTZ R43, R39, R52.reuse, -R43 ;  /* 0x00000034272b7223 */ /* 0x080fe4000001082b */
[----:B------:R-:W-:Y:S02]  /*ae60*/  FFMA.FTZ R44, R41, R52, R44 ;  /* 0x00000034292c7223 */ /* 0x000fe4000001002c */
[----:B------:R-:W-:-:S02]  /*ae70*/  FFMA.FTZ R32, R8, R37, -R32 ;  /* 0x0000002508207223 */ /* 0x000fc40000010820 */
[----:B------:R-:W-:Y:S01]  /*ae80*/  FFMA.FTZ R29, R10, R37, R29 ;  /* 0x000000250a1d7223 */ /* 0x000fe2000001001d */
[----:B------:R-:W-:Y:S01]  /*ae90*/  F2FP.PACK_AB R8, R44, R43 ;  /* 0x0000002b2c08723e */ /* 0x000fe200000000ff */
[-C--:B------:R-:W-:Y:S02]  /*aea0*/  FFMA.FTZ R38, R42, R33.reuse, -R38 ;  /* 0x000000212a267223 */ /* 0x080fe40000010826 */
[----:B------:R-:W-:Y:S01]  /*aeb0*/  FFMA.FTZ R9, R9, R33, R36 ;  /* 0x0000002109097223 */ /* 0x000fe20000010024 */
[----:B------:R-:W-:-:S04]  /*aec0*/  F2FP.PACK_AB R10, R29, R32 ;  /* 0x000000201d0a723e */ /* 0x000fc800000000ff */
[----:B------:R-:W-:-:S05]  /*aed0*/  F2FP.PACK_AB R9, R9, R38 ;  /* 0x000000260909723e */ /* 0x000fca00000000ff */
[----:B------:R1:W-:Y:S02]  /*aee0*/  STS.128 [R18+0x6000], R8 ;  /* 0x0060000812007388 */ /* 0x0003e40000000c00 */
.L_x_1447:
[----:B------:R-:W-:Y:S05]  /*aef0*/  BSYNC B0 ;  /* 0x0000000000007941 */ /* 0x000fea0003800000 */
.L_x_1446:
        /* <DEDUP_REMOVED lines=30> */
[----:B------:R-:W-:-:S02]  /*b0e0*/  FMUL.FTZ R28, R10, R23 ;  /* 0x000000170a1c7220 */ /* 0x000fc40000410000 */
[----:B------:R-:W-:Y:S02]  /*b0f0*/  FMUL.FTZ R31, R9, R30 ;  /* 0x0000001e091f7220 */ /* 0x000fe40000410000 */
[C---:B------:R-:W-:Y:S02]  /*b100*/  FMUL.FTZ R38, R33.reuse, R38 ;  /* 0x0000002621267220 */ /* 0x040fe40000410000 */
[----:B------:R-:W-:Y:S02]  /*b110*/  FMUL.FTZ R23, R8, R23 ;  /* 0x0000001708177220 */ /* 0x000fe40000410000 */
[----:B------:R-:W-:Y:S02]  /*b120*/  FMUL.FTZ R30, R36, R30 ;  /* 0x0000001e241e7220 */ /* 0x000fe40000410000 */
[-C--:B------:R-:W-:Y:S02]  /*b130*/  FFMA.FTZ R39, R33, R40.reuse, -R39 ;  /* 0x0000002821277223 */ /* 0x080fe40000010827 */
[----:B------:R-:W-:-:S02]  /*b140*/  FFMA.FTZ R38, R35, R40, R38 ;  /* 0x0000002823267223 */ /* 0x000fc40000010026 */
        /* <DEDUP_REMOVED lines=9> */
.L_x_1449:
[----:B------:R-:W-:Y:S05]  /*b1e0*/  BSYNC B0 ;  /* 0x0000000000007941 */ /* 0x000fea0003800000 */
.L_x_1448:
        /* <DEDUP_REMOVED lines=46> */
.L_x_1451:
[----:B------:R-:W-:Y:S05]  /*b4d0*/  BSYNC B0 ;  /* 0x0000000000007941 */ /* 0x000fea0003800000 */
.L_x_1450:
[----:B------:R-:W-:-:S04]  /*b4e0*/  IADD3 R15, R15, 0x50, RZ ;  /* 0x000000500f0f7810 */ /* 0x000fc80007ffe0ff */
[----:B------:R-:W-:-:S13]  /*b4f0*/  ISETP.GE.AND P0, PT, R15, c[0x0][0x27c], PT ;  /* 0x00009f000f007a0c */ /* 0x000fda0003f06270 */
[----:B------:R-:W-:Y:S05]  /*b500*/  @P0 BRA `(.L_x_1441) ;  /* 0x00003aa000000947 */ /* 0x000fea0003800000 */
[----:B-1----:R-:W1:Y:S01]  /*b510*/  LDS.128 R8, [R12+0xa000] ;  /* 0x00a000000c087984 */ /* 0x002e620000000c00 */
        /* <DEDUP_REMOVED lines=40> */
[----:B------:R1:W-:Y:S01]  /*b7a0*/  STS.128 [R12+0xa000], R8 ;  /* 0x00a000080c007388 */ /* 0x0003e20000000c00 */
[----:B------:R-:W-:Y:S05]  /*b7b0*/  BRA `(.L_x_1441) ;  /* 0x000037f000007947 */ /* 0x000fea0003800000 */
.L_x_1424:
[----:B------:R-:W-:Y:S01]  /*b7c0*/  PLOP3.LUT P0, PT, PT, PT, UP2, 0x80, 0x0 ;  /* 0x000000000000781c */ /* 0x000fe20003f0f028 */
[----:B------:R-:W-:Y:S01]  /*b7d0*/  IMAD.U32 R12, RZ, RZ, UR20 ;  /* 0x00000014ff0c7e24 */ /* 0x000fe2000f8e00ff */
[----:B------:R-:W-:Y:S01]  /*b7e0*/  MOV R13, UR21 ;  /* 0x00000015000d7c02 */ /* 0x000fe20008000f00 */
[----:B------:R-:W-:Y:S01]  /*b7f0*/  IMAD.U32 R15, RZ, RZ, UR7 ;  /* 0x00000007ff0f7e24 */ /* 0x000fe2000f8e00ff */
[----:B------:R-:W-:Y:S01]  /*b800*/  BSSY B0, `(.L_x_1452) ;  /* 0x000004c000007945 */ /* 0x000fe20003800000 */
[----:B------:R-:W-:Y:S01]  /*b810*/  IMAD.MOV.U32 R14, RZ, RZ, R12 ;  /* 0x000000ffff0e7224 */ /* 0x000fe200078e000c */
[----:B------:R-:W-:Y:S01]  /*b820*/  CS2R R30, SRZ ;  /* 0x00000000001e7805 */ /* 0x000fe2000001ff00 */
[----:B------:R-:W-:Y:S01]  /*b830*/  IMAD.U32 R17, RZ, RZ, UR5 ;  /* 0x00000005ff117e24 */ /* 0x000fe2000f8e00ff */
        /* <DEDUP_REMOVED lines=12> */
[----:B------:R-:W-:Y:S01]  /*b900*/  CS2R R70, SRZ ;  /* 0x0000000000467805 */ /* 0x000fe2000001ff00 */
[----:B------:R-:W-:-:S06]  /*b910*/  CS2R R68, SRZ ;  /* 0x0000000000447805 */ /* 0x000fcc000001ff00 */
[----:B------:R-:W-:-:S04]  /*b920*/  @P0 SHF.R.U32.HI R9, RZ, c[0x0][0x2cc], R10 ;  /* 0x0000b300ff090a19 */ /* 0x000fc8000001160a */
[----:B------:R-:W-:Y:S01]  /*b930*/  SHF.R.S32.HI R10, RZ, 0x1f, R9 ;  /* 0x0000001fff0a7819 */ /* 0x000fe20000011409 */
[----:B------:R-:W-:-:S04]  /*b940*/  IMAD.WIDE.U32 R14, R9, c[0x0][0x280], R14 ;  /* 0x0000a000090e7a25 */ /* 0x000fc800078e000e */
[----:B------:R-:W-:Y:S01]  /*b950*/  IMAD R18, R10, c[0x0][0x280], RZ ;  /* 0x0000a0000a127a24 */ /* 0x000fe200078e02ff */
[----:B------:R-:W-:Y:S01]  /*b960*/  LEA R12, P0, R14, c[0x0][0x270], 0x1 ;  /* 0x00009c000e0c7a11 */ /* 0x000fe200078008ff */
[----:B------:R-:W-:Y:S02]  /*b970*/  IMAD R10, R10, c[0x0][0x290], RZ ;  /* 0x0000a4000a0a7a24 */ /* 0x000fe400078e02ff */
[C---:B------:R-:W-:Y:S02]  /*b980*/  IMAD R18, R9.reuse, c[0x0][0x284], R18 ;  /* 0x0000a10009127a24 */ /* 0x040fe400078e0212 */
[----:B------:R-:W-:Y:S01]  /*b990*/  IMAD R10, R9, c[0x0][0x294], R10 ;  /* 0x0000a500090a7a24 */ /* 0x000fe200078e020a */
[----:B------:R1:W2:Y:S02]  /*b9a0*/  SHFL.IDX PT, R22, R12, RZ, 0x1c1f ;  /* 0x001c1fff0c167589 */ /* 0x0002a400000e0000 */
[----:B------:R-:W-:Y:S01]  /*b9b0*/  IADD3 R18, R15, R18, RZ ;  /* 0x000000120f127210 */ /* 0x000fe20007ffe0ff */
[----:B------:R-:W-:-:S03]  /*b9c0*/  IMAD.U32 R15, RZ, RZ, UR23 ;  /* 0x00000017ff0f7e24 */ /* 0x000fc6000f8e00ff */
[----:B------:R-:W-:Y:S02]  /*b9d0*/  LEA.HI.X R18, R14, c[0x0][0x274], R18, 0x1, P0 ;  /* 0x00009d000e127a11 */ /* 0x000fe400000f0c12 */
[----:B------:R-:W-:-:S03]  /*b9e0*/  MOV R14, UR22 ;  /* 0x00000016000e7c02 */ /* 0x000fc60008000f00 */
[----:B------:R1:W3:Y:S01]  /*b9f0*/  SHFL.IDX PT, R23, R18, RZ, 0x1c1f ;  /* 0x001c1fff12177589 */ /* 0x0002e200000e0000 */
[----:B------:R-:W-:-:S05]  /*ba00*/  MOV R16, R14 ;  /* 0x0000000e00107202 */ /* 0x000fca0000000f00 */
[----:B------:R-:W-:-:S04]  /*ba10*/  IMAD.WIDE.U32 R14, R9, c[0x0][0x290], R16 ;  /* 0x0000a400090e7a25 */ /* 0x000fc800078e0010 */
[----:B------:R-:W-:Y:S01]  /*ba20*/  IMAD.IADD R17, R15, 0x1, R10 ;  /* 0x000000010f117824 */ /* 0x000fe200078e020a */
[----:B------:R-:W-:-:S04]  /*ba30*/  LEA R10, P0, R14, c[0x0][0x288], 0x1 ;  /* 0x0000a2000e0a7a11 */ /* 0x000fc800078008ff */
[----:B------:R-:W-:Y:S01]  /*ba40*/  LEA.HI.X R17, R14, c[0x0][0x28c], R17, 0x1, P0 ;  /* 0x0000a3000e117a11 */ /* 0x000fe200000f0c11 */
[----:B------:R1:W4:Y:S01]  /*ba50*/  SHFL.IDX PT, R20, R10, RZ, 0x1c1f ;  /* 0x001c1fff0a147589 */ /* 0x00032200000e0000 */
[----:B------:R-:W-:-:S03]  /*ba60*/  ISETP.GE.AND P0, PT, R8, UR19, PT ;  /* 0x0000001308007c0c */ /* 0x000fc6000bf06270 */
[----:B------:R1:W1:Y:S10]  /*ba70*/  SHFL.IDX PT, R21, R17, RZ, 0x1c1f ;  /* 0x001c1fff11157589 */ /* 0x00027400000e0000 */
[----:B------:R-:W-:Y:S05]  /*ba80*/  @P0 BRA `(.L_x_1453) ;  /* 0x0000023000000947 */ /* 0x000fea0003800000 */
[C---:B--23--:R-:W-:Y:S01]  /*ba90*/  ISETP.GE.AND P0, PT, R55.reuse, c[0x0][0x27c], PT ;  /* 0x00009f0037007a0c */ /* 0x04cfe20003f06270 */
[----:B------:R-:W-:Y:S01]  /*baa0*/  CS2R R74, SRZ ;  /* 0x00000000004a7805 */ /* 0x000fe2000001ff00 */
[----:B------:R-:W-:Y:S01]  /*bab0*/  CS2R R72, SRZ ;  /* 0x0000000000487805 */ /* 0x000fe2000001ff00 */
[----:B------:R-:W-:Y:S01]  /*bac0*/  CS2R R70, SRZ ;  /* 0x0000000000467805 */ /* 0x000fe2000001ff00 */
[----:B------:R-:W-:Y:S01]  /*bad0*/  CS2R R68, SRZ ;  /* 0x0000000000447805 */ /* 0x000fe2000001ff00 */
[----:B------:R-:W-:-:S08]  /*bae0*/  IADD3 R14, R55, 0x20, RZ ;  /* 0x00000020370e7810 */ /* 0x000fd00007ffe0ff */
[----:B------:R-:W-:-:S04]  /*baf0*/  @!P0 IMAD.WIDE R24, R55, 0x2, R22 ;  /* 0x0000000237188825 */ /* 0x000fc800078e0216 */
        /* <DEDUP_REMOVED lines=28> */
.L_x_1453:
[----:B--23--:R-:W-:Y:S05]  /*bcc0*/  BSYNC B0 ;  /* 0x0000000000007941 */ /* 0x00cfea0003800000 */
.L_x_1452:
        /* <DEDUP_REMOVED lines=18> */
[----:B------:R-:W-:Y:S01]  /*bdf0*/  IMAD.MOV.U32 R15, RZ, RZ, R71 ;  /* 0x000000ffff0f7224 */ /* 0x000fe200078e0047 */
        /* <DEDUP_REMOVED lines=24> */
[----:B------:R1:W2:Y:S01]  /*bf80*/  SHFL.IDX PT, R11, R17, 0x1, 0x1c1f ;  /* 0x003c1f00110b7f89 */ /* 0x0002a200000e0000 */
[----:B------:R-:W-:Y:S01]  /*bf90*/  PRMT R88, R9, 0x5410, R14 ;  /* 0x0000541009587816 */ /* 0x000fe2000000000e */
[----:B------:R-:W-:Y:S01]  /*bfa0*/  IMAD.MOV.U32 R9, RZ, RZ, R69 ;  /* 0x000000ffff097224 */ /* 0x000fe200078e0045 */
[----:B------:R-:W-:Y:S01]  /*bfb0*/  MOV R14, R68 ;  /* 0x00000044000e7202 */ /* 0x000fe20000000f00 */
[----:B------:R-:W-:Y:S01]  /*bfc0*/  CS2R R22, SRZ ;  /* 0x0000000000167805 */ /* 0x000fe2000001ff00 */
[----:B----4-:R-:W-:Y:S01]  /*bfd0*/  CS2R R20, SRZ ;  /* 0x0000000000147805 */ /* 0x010fe2000001ff00 */
[----:B------:R-:W-:Y:S01]  /*bfe0*/  CS2R R34, SRZ ;  /* 0x0000000000227805 */ /* 0x000fe2000001ff00 */
[----:B------:R-:W-:Y:S01]  /*bff0*/  PRMT R94, R9, 0x5410, R14 ;  /* 0x00005410095e7816 */ /* 0x000fe2000000000e */
[----:B------:R-:W-:Y:S01]  /*c000*/  CS2R R32, SRZ ;  /* 0x0000000000207805 */ /* 0x000fe2000001ff00 */
[----:B---3--:R-:W-:Y:S01]  /*c010*/  CS2R R18, SRZ ;  /* 0x0000000000127805 */ /* 0x008fe2000001ff00 */
[----:B-1----:R-:W-:Y:S01]  /*c020*/  CS2R R16, SRZ ;  /* 0x0000000000107805 */ /* 0x002fe2000001ff00 */
[----:B------:R-:W-:Y:S05]  /*c030*/  @P0 BRA `(.L_x_1455) ;  /* 0x0000023000000947 */ /* 0x000fea0003800000 */
[C---:B--2---:R-:W-:Y:S01]  /*c040*/  ISETP.GE.AND P0, PT, R55.reuse, c[0x0][0x27c], PT ;  /* 0x00009f0037007a0c */ /* 0x044fe20003f06270 */
        /* <DEDUP_REMOVED lines=28> */
[----:B------:R-:W-:Y:S01]  /*c210*/  @!P0 LOP3.LUT R8, R8, 0xfffffff8, RZ, 0xc0, !PT ;  /* 0xfffffff808088812 */ /* 0x000fe200078ec0ff */
[----:B--2---:R-:W-:-:S04]  /*c220*/  CS2R R20, SRZ ;  /* 0x0000000000147805 */ /* 0x004fc8000001ff00 */
[----:B------:R-:W-:-:S04]  /*c230*/  @!P0 IMAD.WIDE R12, R8, 0x2, R12 ;  /* 0x00000002080c8825 */ /* 0x000fc800078e020c */
[----:B------:R-:W-:Y:S01]  /*c240*/  @!P0 IMAD.WIDE R8, R8, 0x2, R10 ;  /* 0x0000000208088825 */ /* 0x000fe200078e020a */
[----:B------:R1:W5:Y:S04]  /*c250*/  @!P0 LD.E.128 R28, [R12.64] ;  /* 0x0000000a0c1c8980 */ /* 0x000368000c101d00 */
[----:B------:R1:W5:Y:S02]  /*c260*/  @!P0 LD.E.128 R20, [R8.64] ;  /* 0x0000000a08148980 */ /* 0x000364000c101d00 */
.L_x_1455:
[----:B--2---:R-:W-:Y:S05]  /*c270*/  BSYNC B0 ;  /* 0x0000000000007941 */ /* 0x004fea0003800000 */
.L_x_1454:
[----:B-----5:R-:W-:Y:S01]  /*c280*/  IMAD.MOV.U32 R11, RZ, RZ, R30 ;  /* 0x000000ffff0b7224 */ /* 0x020fe200078e001e */
[----:B-1----:R-:W-:Y:S01]  /*c290*/  MOV R8, R29 ;  /* 0x0000001d00087202 */ /* 0x002fe20000000f00 */
[----:B------:R-:W-:Y:S01]  /*c2a0*/  IMAD.MOV.U32 R10, RZ, RZ, R31 ;  /* 0x000000ffff0a7224 */ /* 0x000fe200078e001f */
[----:B------:R-:W-:Y:S01]  /*c2b0*/  UIADD3 UR4, -UR13, UR19, URZ ;  /* 0x000000130d047290 */ /* 0x000fe2000fffe13f */
[----:B------:R-:W-:Y:S01]  /*c2c0*/  IMAD.MOV.U32 R9, RZ, RZ, R28 ;  /* 0x000000ffff097224 */ /* 0x000fe200078e001c */
[----:B------:R-:W-:-:S04]  /*c2d0*/  DEPBAR.LE SB0, 0x3 ;  /* 0x000080c00000791a */ /* 0x000fc80000000000 */
[----:B------:R-:W-:Y:S01]  /*c2e0*/  PRMT R54, R10, 0x5410, R11 ;  /* 0x000054100a367816 */ /* 0x000fe2000000000b */
[----:B------:R-:W-:Y:S01]  /*c2f0*/  IMAD.MOV.U32 R11, RZ, RZ, R26 ;  /* 0x000000ffff0b7224 */ /* 0x000fe200078e001a */
[----:B------:R-:W-:Y:S01]  /*c300*/  PRMT R53, R8, 0x5410, R9 ;  /* 0x0000541008357816 */ /* 0x000fe20000000009 */
[----:B------:R-:W-:Y:S01]  /*c310*/  IMAD.MOV.U32 R10, RZ, RZ, R27 ;  /* 0x000000ffff0a7224 */ /* 0x000fe200078e001b */
[----:B------:R-:W-:Y:S01]  /*c320*/  MOV R8, R25 ;  /* 0x0000001900087202 */ /* 0x000fe20000000f00 */
[----:B------:R-:W-:Y:S01]  /*c330*/  IMAD.MOV.U32 R9, RZ, RZ, R24 ;  /* 0x000000ffff097224 */ /* 0x000fe200078e0018 */
[----:B------:R-:W-:Y:S01]  /*c340*/  UISETP.LT.AND UP0, UPT, UR4, 0x80, UPT ;  /* 0x000000800400788c */ /* 0x000fe2000bf01270 */
[----:B------:R-:W-:Y:S01]  /*c350*/  BSSY B1, `(.L_x_1456) ;  /* 0x000016d000017945 */ /* 0x000fe20003800000 */
[----:B------:R-:W-:Y:S01]  /*c360*/  PRMT R67, R10, 0x5410, R11 ;  /* 0x000054100a437816 */ /* 0x000fe2000000000b */
[----:B------:R-:W-:Y:S01]  /*c370*/  IMAD.MOV.U32 R11, RZ, RZ, R38 ;  /* 0x000000ffff0b7224 */ /* 0x000fe200078e0026 */
[----:B------:R-:W-:Y:S01]  /*c380*/  PRMT R66, R8, 0x5410, R9 ;  /* 0x0000541008427816 */ /* 0x000fe20000000009 */
[----:B------:R-:W-:Y:S01]  /*c390*/  IMAD.MOV.U32 R10, RZ, RZ, R39 ;  /* 0x000000ffff0a7224 */ /* 0x000fe200078e0027 */
[----:B------:R-:W-:Y:S01]  /*c3a0*/  MOV R9, R36 ;  /* 0x0000002400097202 */ /* 0x000fe20000000f00 */
[----:B------:R-:W-:Y:S01]  /*c3b0*/  IMAD.MOV.U32 R8, RZ, RZ, R37 ;  /* 0x000000ffff087224 */ /* 0x000fe200078e0025 */
[----:B------:R-:W-:-:S02]  /*c3c0*/  USEL UR4, UR4, 0x80, UP0 ;  /* 0x0000008004047887 */ /* 0x000fc40008000000 */
        /* <DEDUP_REMOVED lines=12> */
[----:B------:R-:W-:-:S02]  /*c490*/  MOV R11, R18 ;  /* 0x00000012000b7202 */ /* 0x000fc40000000f00 */
[----:B------:R-:W-:Y:S02]  /*c4a0*/  MOV R8, R17 ;  /* 0x0000001100087202 */ /* 0x000fe40000000f00 */
[----:B------:R-:W-:Y:S01]  /*c4b0*/  PRMT R65, R10, 0x5410, R11 ;  /* 0x000054100a417816 */ /* 0x000fe2000000000b */
[----:B------:R-:W-:Y:S01]  /*c4c0*/  IMAD.MOV.U32 R11, RZ, RZ, R34 ;  /* 0x000000ffff0b7224 */ /* 0x000fe200078e0022 */
[----:B------:R-:W-:Y:S01]  /*c4d0*/  PRMT R64, R8, 0x5410, R9 ;  /* 0x0000541008407816 */ /* 0x000fe20000000009 */
[----:B------:R-:W-:Y:S01]  /*c4e0*/  IMAD.MOV.U32 R10, RZ, RZ, R35 ;  /* 0x000000ffff0a7224 */ /* 0x000fe200078e0023 */
[----:B------:R-:W-:Y:S01]  /*c4f0*/  MOV R9, R32 ;  /* 0x0000002000097202 */ /* 0x000fe20000000f00 */
[----:B------:R-:W-:-:S03]  /*c500*/  IMAD.MOV.U32 R8, RZ, RZ, R33 ;  /* 0x000000ffff087224 */ /* 0x000fc600078e0021 */
        /* <DEDUP_REMOVED lines=108> */
.L_x_1459:
[----:B------:R-:W-:Y:S05]  /*cbd0*/  BSYNC B0 ;  /* 0x0000000000007941 */ /* 0x000fea0003800000 */
.L_x_1458:
        /* <DEDUP_REMOVED lines=114> */
.L_x_1461:
[----:B------:R-:W-:Y:S05]  /*d300*/  BSYNC B0 ;  /* 0x0000000000007941 */ /* 0x000fea0003800000 */
.L_x_1460:
[----:B-1----:R-:W-:-:S04]  /*d310*/  IADD3 R12, R55, 0x40, RZ ;  /* 0x00000040370c7810 */ /* 0x002fc80007ffe0ff */
        /* <DEDUP_REMOVED lines=112> */
.L_x_1457:
[----:B------:R-:W-:Y:S05]  /*da20*/  BSYNC B1 ;  /* 0x0000000000017941 */ /* 0x000fea0003800000 */
.L_x_1456:
        /* <DEDUP_REMOVED lines=111> */
.L_x_1463:
[----:B------:R-:W-:Y:S05]  /*e120*/  BSYNC B0 ;  /* 0x0000000000007941 */ /* 0x000fea0003800000 */
.L_x_1462:
        /* <DEDUP_REMOVED lines=16> */
[----:B------:R-:W-:Y:S01]  /*e230*/  LEA.HI R13, R13, R10, RZ, 0x1d ;  /* 0x0000000a0d0d7211 */ /* 0x000fe200078fe8ff */
[--C-:B------:R-:W-:Y:S01]  /*e240*/  HADD2.F32 R46, -RZ, R66.reuse.H0_H0 ;  /* 0x20000042ff2e7230 */ /* 0x100fe20000004100 */
[----:B------:R-:W-:Y:S01]  /*e250*/  LOP3.LUT R14, R14, 0x1c0, RZ, 0xc0, !PT ;  /* 0x000001c00e0e7812 */ /* 0x000fe200078ec0ff */
[----:B------:R-:W-:Y:S01]  /*e260*/  IMAD.SHL.U32 R9, R9, 0x40, RZ ;  /* 0x0000004009097824 */ /* 0x000fe200078e00ff */
        /* <DEDUP_REMOVED lines=96> */
.L_x_1465:
[----:B------:R-:W-:Y:S05]  /*e870*/  BSYNC B0 ;  /* 0x0000000000007941 */ /* 0x000fea0003800000 */
.L_x_1464:
[----:B-1----:R-:W-:-:S04]  /*e880*/  IADD3 R14, R55, 0x40, RZ ;  /* 0x00000040370e7810 */ /* 0x002fc80007ffe0ff */
[----:B------:R-:W-:-:S13]  /*e890*/  ISETP.GE.AND P0, PT, R14, c[0x0][0x27c], PT ;  /* 0x00009f000e007a0c */ /* 0x000fda0003f06270 */
[----:B------:R-:W-:Y:S05]  /*e8a0*/  @P0 BRA `(.L_x_1441) ;  /* 0x0000070000000947 */ /* 0x000fea0003800000 */
[----:B------:R-:W-:Y:S01]  /*e8b0*/  SHF.R.S32.HI R13, RZ, 0x1f, R14 ;  /* 0x0000001fff0d7819 */ /* 0x000fe2000001140e */
        /* <DEDUP_REMOVED lines=12> */
[----:B------:R-:W-:Y:S01]  /*e980*/  HADD2.F32 R49, -RZ, R49.H1_H1 ;  /* 0x30000031ff317230 */ /* 0x000fe20000004100 */
[----:B------:R-:W-:Y:S01]  /*e990*/  LEA.HI R13, R13, R14, RZ, 0x6 ;  /* 0x0000000e0d0d7211 */ /* 0x000fe200078f30ff */
[----:B------:R-:W-:Y:S01]  /*e9a0*/  HADD2.F32 R53, -RZ, R53.H1_H1 ;  /* 0x30000035ff357230 */ /* 0x000fe20000004100 */
        /* <DEDUP_REMOVED lines=96> */
.L_x_1441:
[----:B------:R-:W-:Y:S05]  /*efb0*/  BSYNC B2 ;  /* 0x0000000000027941 */ /* 0x000fea0003800000 */
.L_x_1423:
[----:B------:R-:W-:-:S04]  /*efc0*/  DEPBAR.LE SB0, 0x2 ;  /* 0x000080800000791a */ /* 0x000fc80000000000 */
[----:B------:R-:W-:Y:S01]  /*efd0*/  IMAD.MOV.U32 R182, RZ, RZ, 0x20 ;  /* 0x00000020ffb67424 */ /* 0x000fe200078e00ff */
[----:B------:R-:W-:Y:S01]  /*efe0*/  BAR.SYNC.DEFER_BLOCKING 0x0 ;  /* 0x0000000000007b1d */ /* 0x000fe20000010000 */
[----:B------:R-:W-:Y:S01]  /*eff0*/  LOP3.LUT P0, RZ, R132, 0x2, RZ, 0xc0, !PT ;  /* 0x0000000284ff7812 */ /* 0x000fe2000780c0ff */
[----:B------:R-:W-:Y:S01]  /*f000*/  IMAD.SHL.U32 R185, R5, 0x2, RZ ;  /* 0x0000000205b97824 */ /* 0x000fe200078e00ff */
[----:B------:R-:W-:Y:S01]  /*f010*/  LEA R184, R0, 0x18100, 0x1 ;  /* 0x0001810000b87811 */ /* 0x000fe200078e08ff */
[----:B------:R-:W-:Y:S01]  /*f020*/  IMAD.SHL.U32 R183, R2, 0x2, RZ ;  /* 0x0000000202b77824 */ /* 0x000fe200078e00ff */
[----:B------:R-:W-:Y:S02]  /*f030*/  SEL R182, R182, 0xffffffe0, !P0 ;  /* 0xffffffe0b6b67807 */ /* 0x000fe40004000000 */
[----:B------:R-:W-:Y:S02]  /*f040*/  PLOP3.LUT P0, PT, PT, PT, UP1, 0x40, 0x0 ;  /* 0x000000000000781c */ /* 0x000fe40003f0e818 */
[----:B------:R-:W-:Y:S01]  /*f050*/  SHF.L.U32 R40, R0, 0x1, RZ ;  /* 0x0000000100287819 */ /* 0x000fe200000006ff */
[----:B------:R-:W-:Y:S01]  /*f060*/  IMAD.IADD R0, R184, 0x1, R183 ;  /* 0x00000001b8007824 */ /* 0x000fe200078e02b7 */
[----:B------:R-:W-:-:S04]  /*f070*/  IADD3 R88, R185, R182, RZ ;  /* 0x000000b6b9587210 */ /* 0x000fc80007ffe0ff */
        /* <DEDUP_REMOVED lines=24> */
[----:B------:R-:W-:Y:S01]  /*f200*/  SHF.L.U64.HI R14, R208, 0x1, R211 ;  /* 0x00000001d00e7819 */ /* 0x000fe200000102d3 */
[----:B------:R-:W-:Y:S01]  /*f210*/  IMAD R5, R197, c[0x0][0x21c], R2 ;  /* 0x00008700c5057a24 */ /* 0x000fe200078e0202 */
[----:B------:R-:W-:Y:S01]  /*f220*/  LOP3.LUT R29, R29, 0xf, RZ, 0xc0, !PT ;  /* 0x0000000f1d1d7812 */ /* 0x000fe200078ec0ff */
[----:B------:R-:W-:-:S04]  /*f230*/  IMAD.WIDE.U32 R12, R197, c[0x0][0x218], R12 ;  /* 0x00008600c50c7a25 */ /* 0x000fc800078e000c */
[----:B------:R-:W-:Y:S01]  /*f240*/  IMAD.SHL.U32 R2, R207, 0x2, RZ ;  /* 0x00000002cf027824 */ /* 0x000fe200078e00ff */
[----:B------:R-:W-:Y:S02]  /*f250*/  IADD3 R22, P0, R50, R12, RZ ;  /* 0x0000000c32167210 */ /* 0x000fe40007f1e0ff */
[----:B------:R-:W-:Y:S02]  /*f260*/  SEL R12, RZ, 0x10, P4 ;  /* 0x00000010ff0c7807 */ /* 0x000fe40002000000 */
[----:B------:R-:W-:Y:S01]  /*f270*/  IADD3.X R5, R192, R13, R5, P0, !PT ;  /* 0x0000000dc0057210 */ /* 0x000fe200007fe405 */
[----:B------:R-:W-:Y:S01]  /*f280*/  IMAD.SHL.U32 R13, R208, 0x2, RZ ;  /* 0x00000002d00d7824 */ /* 0x000fe200078e00ff */
[----:B------:R-:W-:Y:S02]  /*f290*/  LEA R23, P0, R22, c[0x0][0x1f8], 0x1 ;  /* 0x00007e0016177a11 */ /* 0x000fe400078008ff */
[----:B------:R-:W-:Y:S02]  /*f2a0*/  IADD3 R32, -R12, 0x10, RZ ;  /* 0x000000100c207810 */ /* 0x000fe40007ffe1ff */
[----:B------:R-:W-:Y:S01]  /*f2b0*/  LEA.HI.X R22, R22, c[0x0][0x1fc], R5, 0x1, P0 ;  /* 0x00007f0016167a11 */ /* 0x000fe200000f0c05 */
[----:B------:R-:W5:Y:S01]  /*f2c0*/  SHFL.IDX PT, R28, R23, 0x1, 0x181f ;  /* 0x00381f00171c7f89 */ /* 0x000f6200000e0000 */
[----:B------:R-:W-:-:S02]  /*f2d0*/  LOP3.LUT R32, R32, 0xf, RZ, 0xc0, !PT ;  /* 0x0000000f20207812 */ /* 0x000fc400078ec0ff */
[----:B------:R-:W-:Y:S01]  /*f2e0*/  SHF.L.U64.HI R5, R207, 0x1, R144 ;  /* 0x00000001cf057819 */ /* 0x000fe20000010290 */
[----:B------:R-:W4:Y:S04]  /*f2f0*/  SHFL.IDX PT, R30, R22, 0x1, 0x181f ;  /* 0x00381f00161e7f89 */ /* 0x000f2800000e0000 */
[----:B------:R-:W3:Y:S04]  /*f300*/  SHFL.IDX PT, R23, R23, RZ, 0x181f ;  /* 0x00181fff17177589 */ /* 0x000ee800000e0000 */
        /* <DEDUP_REMOVED lines=22> */
.L_x_1466:
[----:B------:R-:W-:Y:S01]  /*f470*/  IMAD.MOV.U32 R2, RZ, RZ, 0x40 ;  /* 0x00000040ff027424 */ /* 0x000fe200078e00ff */
[C---:B--23--:R-:W-:Y:S01]  /*f480*/  HMMA.16816.F32 R20, R40.reuse, R16, RZ ;  /* 0x000000102814723c */ /* 0x04cfe200000018ff */
[----:B------:R-:W-:Y:S01]  /*f490*/  IMAD R181, R3, 0x2, R184 ;  /* 0x0000000203b57824 */ /* 0x000fe200078e02b8 */
[----:B------:R-:W-:Y:S01]  /*f4a0*/  LEA.HI R7, R7, R82, RZ, 0x2 ;  /* 0x0000005207077211 */ /* 0x000fe200078f10ff */
[----:B------:R-:W-:Y:S01]  /*f4b0*/  IMAD R180, R3, 0x2, R0 ;  /* 0x0000000203b47824 */ /* 0x000fe200078e0200 */
[----:B------:R-:W-:Y:S01]  /*f4c0*/  SEL R187, R2, 0xffffffc0, !P1 ;  /* 0xffffffc002bb7807 */ /* 0x000fe20004800000 */
[----:B------:R-:W-:Y:S01]  /*f4d0*/  UMOV UR4, 0xffffffc0 ;  /* 0xffffffc000047882 */ /* 0x000fe20000000000 */
[----:B------:R-:W-:Y:S01]  /*f4e0*/  LDSM.16.M88.4 R12, [R181] ;  /* 0x00000000b50c783b */ /* 0x000fe20000000200 */
        /* <DEDUP_REMOVED lines=9> */
[----:B----4-:R-:W-:Y:S01]  /*f580*/  HMMA.16816.F32 R64, R40, R60, RZ ;  /* 0x0000003c2840723c */ /* 0x010fe200000018ff */
[----:B------:R-:W-:Y:S01]  /*f590*/  UISETP.GE.AND UP0, UPT, UR15, 0x3, UPT ;  /* 0x000000030f00788c */ /* 0x000fe2000bf06270 */
[----:B------:R-:W-:Y:S01]  /*f5a0*/  LDSM.16.M88.4 R32, [R5+0xc900] ;  /* 0x00c900000520783b */ /* 0x000fe20000000200 */
[----:B------:R-:W-:-:S02]  /*f5b0*/  IMAD R134, R3, 0x2, R135 ;  /* 0x0000000203867824 */ /* 0x000fc400078e0287 */
[C---:B------:R-:W-:Y:S01]  /*f5c0*/  IMAD.IADD R188, R183.reuse, 0x1, R135 ;  /* 0x00000001b7bc7824 */ /* 0x040fe200078e0287 */
[----:B------:R-:W-:Y:S01]  /*f5d0*/  LDSM.16.M88.4 R28, [R5+0xd100] ;  /* 0x00d10000051c783b */ /* 0x000fe20000000200 */
[----:B------:R-:W-:Y:S01]  /*f5e0*/  IMAD.IADD R143, R183, 0x1, R134 ;  /* 0x00000001b78f7824 */ /* 0x000fe200078e0286 */
[----:B-1----:R-:W-:Y:S01]  /*f5f0*/  HMMA.16816.F32 R56, R40, R52, RZ ;  /* 0x000000342838723c */ /* 0x002fe200000018ff */
[----:B------:R-:W-:Y:S01]  /*f600*/  IMAD R3, R3, 0x2, R188 ;  /* 0x0000000203037824 */ /* 0x000fe200078e02bc */
[----:B------:R-:W0:Y:S01]  /*f610*/  LDGDEPBAR ;  /* 0x00000000000079af */ /* 0x000e220000000000 */
[----:B------:R-:W-:-:S05]  /*f620*/  IMAD.IADD R171, R183, 0x1, R134 ;  /* 0x00000001b7ab7824 */ /* 0x000fca00078e0286 */
        /* <DEDUP_REMOVED lines=80> */
[----:B------:R-:W3:Y:S03]  /*fb30*/  LDSM.16.M88.4 R68, [R185+0x11100] ;  /* 0x01110000b944783b */ /* 0x000ee60000000200 */
        /* <DEDUP_REMOVED lines=17> */
[C---:B------:R-:W-:Y:S01]  /*fc50*/  HMMA.16816.F32 R16, R40.reuse, R34, R16 ;  /* 0x000000222810723c */ /* 0x040fe20000001810 */
[----:B------:R-:W-:Y:S07]  /*fc60*/  LDSM.16.M88.4 R32, [R88+0x11900] ;  /* 0x011900005820783b */ /* 0x000fee0000000200 */
[C---:B------:R-:W-:Y:S08]  /*fc70*/  HMMA.16816.F32 R56, R40.reuse, R68, R56 ;  /* 0x000000442838723c */ /* 0x040ff00000001838 */
[C---:B------:R-:W-:Y:S08]  /*fc80*/  HMMA.16816.F32 R72, R40.reuse, R70, R72 ;  /* 0x000000462848723c */ /* 0x040ff00000001848 */
[C---:B-1----:R-:W-:Y:S01]  /*fc90*/  HMMA.16816.F32 R68, R40.reuse, R24, R48 ;  /* 0x000000182844723c */ /* 0x042fe20000001830 */
[----:B------:R-:W-:Y:S07]  /*fca0*/  LDSM.16.M88.4 R48, [R181+0x8000] ;  /* 0x00800000b530783b */ /* 0x000fee0000000200 */
[----:B------:R-:W-:Y:S01]  /*fcb0*/  HMMA.16816.F32 R44, R40, R26, R44 ;  /* 0x0000001a282c723c */ /* 0x000fe2000000182c */
[----:B------:R-:W1:Y:S07]  /*fcc0*/  LDSM.16.M88.4 R24, [R5+0x10900] ;  /* 0x010900000518783b */ /* 0x000e6e0000000200 */
[C---:B--2---:R-:W-:Y:S08]  /*fcd0*/  HMMA.16816.F32 R64, R36.reuse, R28, R64 ;  /* 0x0000001c2440723c */ /* 0x044ff00000001840 */
[C---:B------:R-:W-:Y:S07]  /*fce0*/  HMMA.16816.F32 R20, R36.reuse, R12, R20 ;  /* 0x0000000c2414723c */ /* 0x040fee0000001814 */
[----:B------:R-:W-:Y:S01]  /*fcf0*/  SHF.R.S32.HI R13, RZ, 0x1f, R80 ;  /* 0x0000001fff0d7819 */ /* 0x000fe20000011450 */
[----:B------:R-:W-:Y:S03]  /*fd00*/  HMMA.16816.F32 R16, R36, R14, R16 ;  /* 0x0000000e2410723c */ /* 0x000fe60000001810 */
[----:B------:R-:W-:-:S04]  /*fd10*/  LEA.HI R13, R13, R80, RZ, 0x3 ;  /* 0x000000500d0d7211 */ /* 0x000fc800078f18ff */
[----:B------:R-:W-:Y:S01]  /*fd20*/  LOP3.LUT R15, R6, 0xffffffe0, RZ, 0xc0, !PT ;  /* 0xffffffe0060f7812 */ /* 0x000fe200078ec0ff */
[----:B------:R-:W-:Y:S01]  /*fd30*/  HMMA.16816.F32 R56, R36, R8, R56 ;  /* 0x000000082438723c */ /* 0x000fe20000001838 */
[----:B------:R-:W-:-:S03]  /*fd40*/  LOP3.LUT R29, R13, 0xffffff8, RZ, 0xc0, !PT ;  /* 0x0ffffff80d1d7812 */ /* 0x000fc600078ec0ff */
[C---:B------:R-:W-:Y:S02]  /*fd50*/  IMAD.IADD R6, R82.reuse, 0x1, -R15 ;  /* 0x0000000152067824 */ /* 0x040fe400078e0a0f */
[----:B------:R-:W-:Y:S01]  /*fd60*/  IMAD.IADD R82, R82, 0x1, -R7 ;  /* 0x0000000152527824 */ /* 0x000fe200078e0a07 */
[----:B------:R-:W-:Y:S01]  /*fd70*/  LDSM.16.M88.4 R12, [R5+0x11900] ;  /* 0x01190000050c783b */ /* 0x000fe20000000200 */
[----:B------:R-:W-:Y:S01]  /*fd80*/  HMMA.16816.F32 R72, R36, R10, R72 ;  /* 0x0000000a2448723c */ /* 0x000fe20000001848 */
[----:B------:R-:W-:Y:S01]  /*fd90*/  SHF.R.S32.HI R7, RZ, 0x1f, R6 ;  /* 0x0000001fff077819 */ /* 0x000fe20000011406 */
[----:B------:R-:W-:Y:S01]  /*fda0*/  IMAD.IADD R80, R80, 0x1, -R29 ;  /* 0x0000000150507824 */ /* 0x000fe200078e0a1d */
[----:B------:R2:W3:Y:S01]  /*fdb0*/  LDSM.16.M88.4 R8, [R5+0x11100] ;  /* 0x011100000508783b */ /* 0x0004e20000000200 */
[----:B------:R-:W-:Y:S02]  /*fdc0*/  LEA.HI R213, R82, R82, RZ, 0x1 ;  /* 0x0000005252d57211 */ /* 0x000fe400078f08ff */
[----:B------:R-:W-:-:S02]  /*fdd0*/  LEA.HI R7, R7, R6, RZ, 0x2 ;  /* 0x0000000607077211 */ /* 0x000fc400078f10ff */
[----:B-1----:R-:W-:Y:S01]  /*fde0*/  HMMA.16816.F32 R64, R48, R24, R64 ;  /* 0x000000183040723c */ /* 0x002fe20000001840 */
[----:B------:R-:W-:-:S05]  /*fdf0*/  LOP3.LUT R213, R213, 0x1ffffffe, RZ, 0xc0, !PT ;  /* 0x1ffffffed5d57812 */ /* 0x000fca00078ec0ff */
[----:B------:R-:W-:Y:S01]  /*fe00*/  IMAD.IADD R213, R82, 0x1, -R213 ;  /* 0x0000000152d57824 */ /* 0x000fe200078e0ad5 */
[C---:B------:R-:W-:Y:S01]  /*fe10*/  LEA.HI.SX32 R25, R7.reuse, UR13, 0x1e ;  /* 0x0000000d07197c11 */ /* 0x040fe2000f8ff2ff */
[----:B------:R-:W-:Y:S01]  /*fe20*/  HMMA.16816.F32 R60, R36, R30, R60 ;  /* 0x0000001e243c723c */ /* 0x000fe2000000183c */
[----:B------:R-:W-:Y:S01]  /*fe30*/  LDSM.16.M88.4 R28, [R180+0x8000] ;  /* 0x00800000b41c783b */ /* 0x000fe20000000200 */
[----:B------:R-:W-:Y:S02]  /*fe40*/  LOP3.LUT R7, R7, 0x7ffffffc, RZ, 0xc0, !PT ;  /* 0x7ffffffc07077812 */ /* 0x000fe400078ec0ff */
[----:B------:R-:W-:-:S03]  /*fe50*/  IMAD R80, R80, 0x10, R25 ;  /* 0x0000001050507824 */ /* 0x000fc600078e0219 */
[----:B------:R-:W-:Y:S01]  /*fe60*/  IMAD.IADD R7, R6, 0x1, -R7 ;  /* 0x0000000106077824 */ /* 0x000fe200078e0a07 */
[C---:B------:R-:W-:Y:S01]  /*fe70*/  HMMA.16816.F32 R68, R36.reuse, R32, R68 ;  /* 0x000000202444723c */ /* 0x040fe20000001844 */
[----:B------:R-:W-:Y:S02]  /*fe80*/  IMAD R213, R213, 0x8, R80 ;  /* 0x00000008d5d57824 */ /* 0x000fe400078e0250 */
[----:B------:R-:W-:Y:S02]  /*fe90*/  IMAD.SHL.U32 R214, R7, 0x2, RZ ;  /* 0x0000000207d67824 */ /* 0x000fe400078e00ff */
[----:B--2---:R-:W-:Y:S01]  /*fea0*/  @P0 IMAD.HI.U32 R5, R213, c[0x0][0x2c8], RZ ;  /* 0x0000b200d5050a27 */ /* 0x004fe200078e00ff */
[----:B------:R-:W-:Y:S02]  /*feb0*/  PLOP3.LUT P0, PT, PT, PT, UP2, 0x80, 0x0 ;  /* 0x000000000000781c */ /* 0x000fe40003f0f028 */
[----:B------:R-:W-:Y:S01]  /*fec0*/  HMMA.16816.F32 R44, R36, R34, R44 ;  /* 0x00000022242c723c */ /* 0x000fe2000000182c */
[----:B------:R-:W1:Y:S01]  /*fed0*/  LDSM.16.M88.4 R32, [R2+0x10100] ;  /* 0x010100000220783b */ /* 0x000e620000000200 */
[----:B------:R-:W-:-:S06]  /*fee0*/  IMAD.MOV.U32 R0, RZ, RZ, R213 ;  /* 0x000000ffff007224 */ /* 0x000fcc00078e00d5 */
[----:B------:R-:W-:Y:S03]  /*fef0*/  HMMA.16816.F32 R20, R48, R52, R20 ;  /* 0x000000343014723c */ /* 0x000fe60000001814 */
[----:B------:R-:W-:Y:S01]  /*ff00*/  @P0 SHF.R.U32.HI R0, RZ, c[0x0][0x2cc], R5 ;  /* 0x0000b300ff000a19 */ /* 0x000fe20000011605 */
[----:B------:R-:W-:-:S04]  /*ff10*/  IMAD.U32 R5, RZ, RZ, UR4 ;  /* 0x00000004ff057e24 */ /* 0x000fc8000f8e00ff */
[----:B---3--:R-:W-:Y:S01]  /*ff20*/  HMMA.16816.F32 R56, R48, R8, R56 ;  /* 0x000000083038723c */ /* 0x008fe20000001838 */
[----:B------:R-:W-:-:S04]  /*ff30*/  IADD3 R5, -R214, UR9, R5 ;  /* 0x00000009d6057c10 */ /* 0x000fc8000fffe105 */
[----:B------:R-:W-:-:S03]  /*ff40*/  IADD3 R5, R5, -UR12, RZ ;  /* 0x8000000c05057c10 */ /* 0x000fc6000fffe0ff */
[C---:B------:R-:W-:Y:S01]  /*ff50*/  HMMA.16816.F32 R72, R48.reuse, R10, R72 ;  /* 0x0000000a3048723c */ /* 0x040fe20000001848 */
[----:B------:R-:W-:Y:S07]  /*ff60*/  LDSM.16.M88.4 R8, [R2+0x10900] ;  /* 0x010900000208783b */ /* 0x000fee0000000200 */
[C---:B------:R-:W-:Y:S08]  /*ff70*/  HMMA.16816.F32 R16, R48.reuse, R54, R16 ;  /* 0x000000363010723c */ /* 0x040ff00000001810 */
[C---:B------:R-:W-:Y:S01]  /*ff80*/  HMMA.16816.F32 R68, R48.reuse, R12, R68 ;  /* 0x0000000c3044723c */ /* 0x040fe20000001844 */
[----:B------:R-:W2:Y:S04]  /*ff90*/  SHFL.IDX PT, R12, R0, RZ, 0x1c1f ;  /* 0x001c1fff000c7589 */ /* 0x000ea800000e0000 */
[----:B------:R-:W3:Y:S03]  /*ffa0*/  SHFL.IDX PT, R0, R0, 0x1, 0x1c1f ;  /* 0x003c1f0000007f89 */ /* 0x000ee600000e0000 */
[----:B------:R-:W-:Y:S01]  /*ffb0*/  HMMA.16816.F32 R60, R48, R26, R60 ;  /* 0x0000001a303c723c */ /* 0x000fe2000000183c */
[----:B------:R-:W4:Y:S07]  /*ffc0*/  LDSM.16.M88.4 R24, [R2+0x11100] ;  /* 0x011100000218783b */ /* 0x000f2e0000000200 */
[C---:B-1----:R-:W-:Y:S07]  /*ffd0*/  HMMA.16816.F32 R20, R28.reuse, R32, R20 ;  /* 0x000000201c14723c */ /* 0x042fee0000001814 */
[----:B------:R-:W-:Y:S01]  /*ffe0*/  IADD3 R33, -R214, UR18, RZ ;  /* 0x00000012d6217c10 */ /* 0x000fe2000fffe1ff */
[----:B------:R-:W-:Y:S01]  /*fff0*/  HMMA.16816.F32 R16, R28, R34, R16 ;  /* 0x000000221c10723c */ /* 0x000fe20000001810 */
[----:B--2---:R-:W-:-:S02]  /*10000*/  IMAD.IADD R12, R5, 0x1, R12 ;  /* 0x00000001050c7824 */ /* 0x004fc400078e020c */
[----:B---3--:R-:W-:-:S03]  /*10010*/  IMAD.IADD R0, R5, 0x1, R0 ;  /* 0x0000000105007824 */ /* 0x008fc600078e0200 */
[----:B------:R-:W-:Y:S02]  /*10020*/  IMNMX R7, R33, R12, PT ;  /* 0x0000000c21077217 */ /* 0x000fe40003800200 */
[----:B------:R-:W-:Y:S01]  /*10030*/  HMMA.16816.F32 R44, R48, R14, R44 ;  /* 0x0000000e302c723c */ /* 0x000fe2000000182c */
[----:B------:R-:W1:Y:S01]  /*10040*/  LDSM.16.M88.4 R12, [R2+0x11900] ;  /* 0x01190000020c783b */ /* 0x000e620000000200 */
[----:B------:R-:W-:Y:S01]  /*10050*/  ISETP.GT.AND P0, PT, R7, RZ, PT ;  /* 0x000000ff0700720c */ /* 0x000fe20003f04270 */
[----:B------:R-:W-:-:S04]  /*10060*/  DEPBAR.LE SB0, 0x2 ;  /* 0x000080800000791a */ /* 0x000fc80000000000 */
[----:B------:R-:W-:Y:S01]  /*10070*/  IMNMX R33, R33, R0, PT ;  /* 0x0000000021217217 */ /* 0x000fe20003800200 */
[----:B------:R-:W-:Y:S01]  /*10080*/  HMMA.16816.F32 R64, R28, R8, R64 ;  /* 0x000000081c40723c */ /* 0x000fe20000001840 */
[----:B------:R-:W-:Y:S01]  /*10090*/  FSEL R32, R20, -INF , P0 ;  /* 0xff80000014207808 */ /* 0x000fe20000000000 */
[----:B------:R-:W-:Y:S01]  /*100a0*/  BAR.SYNC.DEFER_BLOCKING 0x0 ;  /* 0x0000000000007b1d */ /* 0x000fe20000010000 */
[----:B------:R-:W-:-:S04]  /*100b0*/  ISETP.GT.AND P0, PT, R7, 0x1, PT ;  /* 0x000000010700780c */ /* 0x000fc80003f04270 */
[----:B------:R-:W-:Y:S01]  /*100c0*/  FSEL R21, R21, -INF , P0 ;  /* 0xff80000015157808 */ /* 0x000fe20000000000 */
[----:B------:R-:W-:Y:S01]  /*100d0*/  HMMA.16816.F32 R60, R28, R10, R60 ;  /* 0x0000000a1c3c723c */ /* 0x000fe2000000183c */
[----:B------:R-:W-:-:S04]  /*100e0*/  ISETP.GT.AND P0, PT, R7, 0x8, PT ;  /* 0x000000080700780c */ /* 0x000fc80003f04270 */
[----:B------:R-:W-:Y:S02]  /*100f0*/  FSEL R34, R16, -INF , P0 ;  /* 0xff80000010227808 */ /* 0x000fe40000000000 */
[----:B------:R-:W-:Y:S01]  /*10100*/  ISETP.GT.AND P0, PT, R7, 0x9, PT ;  /* 0x000000090700780c */ /* 0x000fe20003f04270 */
[C---:B----4-:R-:W-:Y:S07]  /*10110*/  HMMA.16816.F32 R56, R28.reuse, R24, R56 ;  /* 0x000000181c38723c */ /* 0x050fee0000001838 */
[----:B------:R-:W-:Y:S01]  /*10120*/  FSEL R24, R17, -INF , P0 ;  /* 0xff80000011187808 */ /* 0x000fe20000000000 */
[C---:B------:R-:W-:Y:S01]  /*10130*/  HMMA.16816.F32 R72, R28.reuse, R26, R72 ;  /* 0x0000001a1c48723c */ /* 0x040fe20000001848 */
[C---:B------:R-:W-:Y:S01]  /*10140*/  ISETP.GT.AND P0, PT, R7.reuse, 0x10, PT ;  /* 0x000000100700780c */ /* 0x040fe20003f04270 */
[----:B------:R-:W-:Y:S03]  /*10150*/  LDSM.16.MT88.4 R112, [R134+0x100] ;  /* 0x000100008670783b */ /* 0x000fe60000004200 */
[----:B------:R-:W-:Y:S01]  /*10160*/  FSEL R16, R64, -INF , P0 ;  /* 0xff80000040107808 */ /* 0x000fe20000000000 */
[----:B------:R-:W-:Y:S01]  /*10170*/  LDSM.16.MT88.4 R40, [R135+0x2100] ;  /* 0x002100008728783b */ /* 0x000fe20000004200 */
[----:B------:R-:W-:Y:S01]  /*10180*/  ISETP.GT.AND P0, PT, R7, 0x11, PT ;  /* 0x000000110700780c */ /* 0x000fe20003f04270 */
[----:B-1----:R-:W-:Y:S02]  /*10190*/  HMMA.16816.F32 R68, R28, R12, R68 ;  /* 0x0000000c1c44723c */ /* 0x002fe40000001844 */
[----:B------:R-:W-:Y:S01]  /*101a0*/  LDSM.16.MT88.4 R104, [R188+0x100] ;  /* 0x00010000bc68783b */ /* 0x000fe20000004200 */
[----:B------:R-:W-:-:S02]  /*101b0*/  FSEL R20, R65, -INF , P0 ;  /* 0xff80000041147808 */ /* 0x000fc40000000000 */
[C---:B------:R-:W-:Y:S01]  /*101c0*/  ISETP.GT.AND P0, PT, R7.reuse, 0x18, PT ;  /* 0x000000180700780c */ /* 0x040fe20003f04270 */
[----:B------:R-:W-:Y:S03]  /*101d0*/  LDSM.16.MT88.4 R48, [R188+0x2100] ;  /* 0x00210000bc30783b */ /* 0x000fe60000004200 */
[----:B------:R-:W-:Y:S01]  /*101e0*/  FSEL R60, R60, -INF , P0 ;  /* 0xff8000003c3c7808 */ /* 0x000fe20000000000 */
[----:B------:R-:W-:Y:S01]  /*101f0*/  HMMA.16816.F32 R44, R28, R14, R44 ;  /* 0x0000000e1c2c723c */ /* 0x000fe2000000182c */
[----:B------:R-:W-:Y:S01]  /*10200*/  ISETP.GT.AND P0, PT, R7, 0x19, PT ;  /* 0x000000190700780c */ /* 0x000fe20003f04270 */
[----:B------:R-:W-:Y:S03]  /*10210*/  LDSM.16.MT88.4 R80, [R188+0x4100] ;  /* 0x00410000bc50783b */ /* 0x000fe60000004200 */
[----:B------:R-:W-:Y:S01]  /*10220*/  FSEL R6, R61, -INF , P0 ;  /* 0xff8000003d067808 */ /* 0x000fe20000000000 */
[----:B------:R-:W-:Y:S01]  /*10230*/  LDSM.16.MT88.4 R124, [R135+0x100] ;  /* 0x00010000877c783b */ /* 0x000fe20000004200 */
[----:B------:R-:W-:-:S03]  /*10240*/  ISETP.GT.AND P0, PT, R7, 0x20, PT ;  /* 0x000000200700780c */ /* 0x000fc60003f04270 */
[----:B------:R-:W-:Y:S01]  /*10250*/  LDSM.16.MT88.4 R120, [R3+0x100] ;  /* 0x000100000378783b */ /* 0x000fe20000004200 */
[----:B------:R-:W-:Y:S02]  /*10260*/  FSEL R162, R56, -INF , P0 ;  /* 0xff80000038a27808 */ /* 0x000fe40000000000 */
[----:B------:R-:W-:Y:S01]  /*10270*/  ISETP.GT.AND P0, PT, R7, 0x21, PT ;  /* 0x000000210700780c */ /* 0x000fe20003f04270 */
[----:B------:R-:W-:Y:S03]  /*10280*/  LDSM.16.MT88.4 R88, [R134+0x4100] ;  /* 0x004100008658783b */ /* 0x000fe60000004200 */
[----:B------:R-:W-:Y:S01]  /*10290*/  FSEL R220, R57, -INF , P0 ;  /* 0xff80000039dc7808 */ /* 0x000fe20000000000 */
[----:B------:R-:W-:Y:S01]  /*102a0*/  LDSM.16.MT88.4 R136, [R188+0x2900] ;  /* 0x00290000bc88783b */ /* 0x000fe20000004200 */
[----:B------:R-:W-:-:S03]  /*102b0*/  ISETP.GT.AND P0, PT, R7, 0x28, PT ;  /* 0x000000280700780c */ /* 0x000fc60003f04270 */
[----:B------:R-:W-:Y:S01]  /*102c0*/  LDSM.16.MT88.4 R28, [R135+0x900] ;  /* 0x00090000871c783b */ /* 0x000fe20000004200 */
[----:B------:R-:W-:Y:S02]  /*102d0*/  FSEL R218, R72, -INF , P0 ;  /* 0xff80000048da7808 */ /* 0x000fe40000000000 */
[----:B------:R-:W-:-:S04]  /*102e0*/  ISETP.GT.AND P0, PT, R7, 0x29, PT ;  /* 0x000000290700780c */ /* 0x000fc80003f04270 */
[----:B------:R-:W-:Y:S02]  /*102f0*/  FSEL R164, R73, -INF , P0 ;  /* 0xff80000049a47808 */ /* 0x000fe40000000000 */
[----:B------:R-:W-:-:S04]  /*10300*/  ISETP.GT.AND P0, PT, R7, 0x30, PT ;  /* 0x000000300700780c */ /* 0x000fc80003f04270 */
[----:B------:R-:W-:Y:S02]  /*10310*/  FSEL R186, R68, -INF , P0 ;  /* 0xff80000044ba7808 */ /* 0x000fe40000000000 */
[----:B------:R-:W-:-:S04]  /*10320*/  ISETP.GT.AND P0, PT, R7, 0x31, PT ;  /* 0x000000310700780c */ /* 0x000fc80003f04270 */
[----:B------:R-:W-:Y:S02]  /*10330*/  FSEL R178, R69, -INF , P0 ;  /* 0xff80000045b27808 */ /* 0x000fe40000000000 */
[----:B------:R-:W-:-:S04]  /*10340*/  ISETP.GT.AND P0, PT, R7, 0x38, PT ;  /* 0x000000380700780c */ /* 0x000fc80003f04270 */
[----:B------:R-:W-:Y:S02]  /*10350*/  FSEL R176, R44, -INF , P0 ;  /* 0xff8000002cb07808 */ /* 0x000fe40000000000 */
[----:B------:R-:W-:Y:S02]  /*10360*/  ISETP.GT.AND P0, PT, R7, 0x39, PT ;  /* 0x000000390700780c */ /* 0x000fe40003f04270 */
[----:B------:R-:W-:Y:S02]  /*10370*/  FMNMX.FTZ R7, R32, R21, !PT ;  /* 0x0000001520077209 */ /* 0x000fe40007810000 */
[----:B------:R-:W-:Y:S02]  /*10380*/  FSEL R174, R45, -INF , P0 ;  /* 0xff8000002dae7808 */ /* 0x000fe40000000000 */
[----:B------:R-:W-:Y:S02]  /*10390*/  ISETP.GT.AND P0, PT, R33, RZ, PT ;  /* 0x000000ff2100720c */ /* 0x000fe40003f04270 */
[----:B------:R-:W-:-:S02]  /*103a0*/  FMNMX.FTZ R7, R34, R7, !PT ;  /* 0x0000000722077209 */ /* 0x000fc40007810000 */
[----:B------:R-:W-:Y:S02]  /*103b0*/  FSEL R5, R22, -INF , P0 ;  /* 0xff80000016057808 */ /* 0x000fe40000000000 */
[----:B------:R-:W-:Y:S02]  /*103c0*/  ISETP.GT.AND P0, PT, R33, 0x1, PT ;  /* 0x000000012100780c */ /* 0x000fe40003f04270 */
[----:B------:R-:W-:Y:S02]  /*103d0*/  FMNMX.FTZ R7, R24, R7, !PT ;  /* 0x0000000718077209 */ /* 0x000fe40007810000 */
[----:B------:R-:W-:Y:S02]  /*103e0*/  FSEL R26, R23, -INF , P0 ;  /* 0xff800000171a7808 */ /* 0x000fe40000000000 */
[----:B------:R-:W-:Y:S02]  /*103f0*/  ISETP.GT.AND P0, PT, R33, 0x8, PT ;  /* 0x000000082100780c */ /* 0x000fe40003f04270 */
        /* <DEDUP_REMOVED lines=10> */
[----:B------:R-:W-:Y:S02]  /*104a0*/  FMNMX.FTZ R7, R6, R7, !PT ;  /* 0x0000000706077209 */ /* 0x000fe40007810000 */
[----:B------:R-:W-:Y:S02]  /*104b0*/  FSEL R12, R67, -INF , P0 ;  /* 0xff800000430c7808 */ /* 0x000fe40000000000 */
[----:B------:R-:W-:Y:S01]  /*104c0*/  FMNMX.FTZ R9, R22, R9, !PT ;  /* 0x0000000916097209 */ /* 0x000fe20007810000 */
[----:B------:R-:W-:Y:S01]  /*104d0*/  LDSM.16.MT88.4 R64, [R143+0x2100] ;  /* 0x002100008f40783b */ /* 0x000fe20000004200 */
[----:B------:R-:W-:-:S02]  /*104e0*/  ISETP.GT.AND P0, PT, R33, 0x18, PT ;  /* 0x000000182100780c */ /* 0x000fc40003f04270 */
[----:B------:R-:W-:Y:S02]  /*104f0*/  FMNMX.FTZ R7, R162, R7, !PT ;  /* 0x00000007a2077209 */ /* 0x000fe40007810000 */
[----:B------:R-:W-:Y:S02]  /*10500*/  FMNMX.FTZ R9, R18, R9, !PT ;  /* 0x0000000912097209 */ /* 0x000fe40007810000 */
[----:B------:R-:W-:Y:S02]  /*10510*/  FSEL R10, R62, -INF , P0 ;  /* 0xff8000003e0a7808 */ /* 0x000fe40000000000 */
[----:B------:R-:W-:Y:S02]  /*10520*/  FMNMX.FTZ R7, R220, R7, !PT ;  /* 0x00000007dc077209 */ /* 0x000fe40007810000 */
[----:B------:R-:W-:Y:S02]  /*10530*/  ISETP.GT.AND P0, PT, R33, 0x19, PT ;  /* 0x000000192100780c */ /* 0x000fe40003f04270 */
[----:B------:R-:W-:-:S02]  /*10540*/  FMNMX.FTZ R9, R14, R9, !PT ;  /* 0x000000090e097209 */ /* 0x000fc40007810000 */
[----:B------:R-:W-:Y:S02]  /*10550*/  FMNMX.FTZ R7, R218, R7, !PT ;  /* 0x00000007da077209 */ /* 0x000fe40007810000 */
[----:B------:R-:W-:Y:S02]  /*10560*/  FSEL R8, R63, -INF , P0 ;  /* 0xff8000003f087808 */ /* 0x000fe40000000000 */
[----:B------:R-:W-:Y:S02]  /*10570*/  ISETP.GT.AND P0, PT, R33, 0x20, PT ;  /* 0x000000202100780c */ /* 0x000fe40003f04270 */
[----:B------:R-:W-:Y:S02]  /*10580*/  FMNMX.FTZ R9, R12, R9, !PT ;  /* 0x000000090c097209 */ /* 0x000fe40007810000 */
[----:B------:R-:W-:Y:S02]  /*10590*/  FMNMX.FTZ R7, R164, R7, !PT ;  /* 0x00000007a4077209 */ /* 0x000fe40007810000 */
[----:B------:R-:W-:-:S02]  /*105a0*/  FSEL R216, R58, -INF , P0 ;  /* 0xff8000003ad87808 */ /* 0x000fc40000000000 */
        /* <DEDUP_REMOVED lines=15> */
[C---:B------:R-:W-:Y:S01]  /*106a0*/  ISETP.GT.AND P0, PT, R33.reuse, 0x30, PT ;  /* 0x000000302100780c */ /* 0x040fe20003f04270 */
[----:B------:R-:W-:Y:S01]  /*106b0*/  LDSM.16.MT88.4 R72, [R135+0x4100] ;  /* 0x004100008748783b */ /* 0x000fe20000004200 */
[----:B------:R-:W-:Y:S02]  /*106c0*/  FMNMX.FTZ R9, R206, R7, !PT ;  /* 0x00000007ce097209 */ /* 0x000fe40007810000 */
[----:B------:R-:W-:Y:S01]  /*106d0*/  FSEL R172, R70, -INF , P0 ;  /* 0xff80000046ac7808 */ /* 0x000fe20000000000 */
[----:B------:R-:W1:Y:S01]  /*106e0*/  SHFL.BFLY PT, R7, R0, 0x2, 0x1f ;  /* 0x0c401f0000077f89 */ /* 0x000e6200000e0000 */
[----:B------:R-:W-:-:S02]  /*106f0*/  ISETP.GT.AND P0, PT, R33, 0x31, PT ;  /* 0x000000312100780c */ /* 0x000fc40003f04270 */
[----:B------:R-:W-:Y:S02]  /*10700*/  FMNMX.FTZ R9, R170, R9, !PT ;  /* 0x00000009aa097209 */ /* 0x000fe40007810000 */
[----:B------:R-:W-:Y:S02]  /*10710*/  FSEL R142, R71, -INF , P0 ;  /* 0xff800000478e7808 */ /* 0x000fe40000000000 */
[C---:B------:R-:W-:Y:S02]  /*10720*/  ISETP.GT.AND P0, PT, R33.reuse, 0x38, PT ;  /* 0x000000382100780c */ /* 0x040fe40003f04270 */
[----:B------:R-:W-:Y:S02]  /*10730*/  FMNMX.FTZ R9, R172, R9, !PT ;  /* 0x00000009ac097209 */ /* 0x000fe40007810000 */
[----:B------:R-:W-:Y:S02]  /*10740*/  FSEL R140, R46, -INF , P0 ;  /* 0xff8000002e8c7808 */ /* 0x000fe40000000000 */
[----:B------:R-:W-:-:S02]  /*10750*/  ISETP.GT.AND P0, PT, R33, 0x39, PT ;  /* 0x000000392100780c */ /* 0x000fc40003f04270 */
[----:B------:R-:W-:Y:S02]  /*10760*/  FMNMX.FTZ R9, R142, R9, !PT ;  /* 0x000000098e097209 */ /* 0x000fe40007810000 */
[----:B------:R-:W-:Y:S02]  /*10770*/  FSEL R166, R47, -INF , P0 ;  /* 0xff8000002fa67808 */ /* 0x000fe40000000000 */
[----:B------:R-:W-:-:S04]  /*10780*/  FMNMX.FTZ R9, R140, R9, !PT ;  /* 0x000000098c097209 */ /* 0x000fc80007810000 */
[----:B------:R-:W-:Y:S02]  /*10790*/  FMNMX.FTZ R9, R166, R9, !PT ;  /* 0x00000009a6097209 */ /* 0x000fe40007810000 */
[----:B-1----:R-:W-:-:S03]  /*107a0*/  FMNMX.FTZ R11, R0, R7, !PT ;  /* 0x00000007000b7209 */ /* 0x002fc60007810000 */
[----:B------:R-:W1:Y:S04]  /*107b0*/  SHFL.BFLY PT, R0, R9, 0x2, 0x1f ;  /* 0x0c401f0009007f89 */ /* 0x000e6800000e0000 */
[----:B------:R-:W2:Y:S01]  /*107c0*/  SHFL.BFLY PT, R2, R11, 0x1, 0x1f ;  /* 0x0c201f000b027f89 */ /* 0x000ea200000e0000 */
[----:B-1----:R-:W-:Y:S02]  /*107d0*/  FMNMX.FTZ R7, R9, R0, !PT ;  /* 0x0000000009077209 */ /* 0x002fe40007810000 */
[----:B--2---:R-:W-:-:S03]  /*107e0*/  FMNMX.FTZ R2, R11, R2, !PT ;  /* 0x000000020b027209 */ /* 0x004fc60007810000 */
[----:B------:R-:W1:Y:S01]  /*107f0*/  SHFL.BFLY PT, R0, R7, 0x1, 0x1f ;  /* 0x0c201f0007007f89 */ /* 0x000e6200000e0000 */
        /* <DEDUP_REMOVED lines=10> */
[----:B-1----:R-:W-:Y:S01]  /*108a0*/  FMNMX.FTZ R0, R7, R0, !PT ;  /* 0x0000000007007209 */ /* 0x002fe20007810000 */
[----:B------:R-:W-:-:S02]  /*108b0*/  FFMA.FTZ R154, R16, c[0x0][0x2d0], -R141 ;  /* 0x0000b400109a7a23 */ /* 0x000fc4000001088d */
[--C-:B------:R-:W-:Y:S01]  /*108c0*/  FFMA.FTZ R147, R20, c[0x0][0x2d0], -R141.reuse ;  /* 0x0000b40014937a23 */ /* 0x100fe2000001088d */
[C---:B------:R-:W-:Y:S01]  /*108d0*/  FSETP.NEU.FTZ.AND P0, PT, R0.reuse, -INF , PT ;  /* 0xff8000000000780b */ /* 0x040fe20003f1d000 */
[----:B------:R-:W-:Y:S01]  /*108e0*/  FMUL.FTZ R161, R0, c[0x0][0x2d0] ;  /* 0x0000b40000a17a20 */ /* 0x000fe20000410000 */
[----:B------:R-:W1:Y:S01]  /*108f0*/  MUFU.EX2 R151, R151 ;  /* 0x0000009700977308 */ /* 0x000e620000000800 */
        /* <DEDUP_REMOVED lines=9> */
[----:B------:R2:W3:Y:S01]  /*10990*/  LDSM.16.MT88.4 R4, [R3+0x4100] ;  /* 0x004100000304783b */ /* 0x0004e20000004200 */
[--C-:B------:R-:W-:Y:S02]  /*109a0*/  FFMA.FTZ R153, R22, c[0x0][0x2d0], -R161.reuse ;  /* 0x0000b40016997a23 */ /* 0x100fe400000108a1 */
[--C-:B------:R-:W-:Y:S01]  /*109b0*/  FFMA.FTZ R150, R18, c[0x0][0x2d0], -R161.reuse ;  /* 0x0000b40012967a23 */ /* 0x100fe200000108a1 */
[----:B------:R-:W4:Y:S01]  /*109c0*/  MUFU.EX2 R149, R149 ;  /* 0x0000009500957308 */ /* 0x000f220000000800 */
[--C-:B------:R-:W-:Y:S01]  /*109d0*/  FFMA.FTZ R146, R10, c[0x0][0x2d0], -R161.reuse ;  /* 0x0000b4000a927a23 */ /* 0x100fe200000108a1 */
[----:B------:R-:W-:Y:S01]  /*109e0*/  LDSM.16.MT88.4 R16, [R135+0x2900] ;  /* 0x002900008710783b */ /* 0x000fe20000004200 */
[----:B-1----:R-:W-:Y:S01]  /*109f0*/  F2FP.PACK_AB R96, R151, R158 ;  /* 0x0000009e9760723e */ /* 0x002fe200000000ff */
[--C-:B------:R-:W-:Y:S02]  /*10a00*/  FFMA.FTZ R152, R14, c[0x0][0x2d0], -R161.reuse ;  /* 0x0000b4000e987a23 */ /* 0x100fe400000108a1 */
[----:B------:R-:W-:Y:S01]  /*10a10*/  FFMA.FTZ R145, R12, c[0x0][0x2d0], -R161 ;  /* 0x0000b4000c917a23 */ /* 0x000fe200000108a1 */
[----:B------:R-:W-:Y:S01]  /*10a20*/  LDSM.16.MT88.4 R20, [R188+0x900] ;  /* 0x00090000bc14783b */ /* 0x000fe20000004200 */
[----:B------:R-:W-:Y:S01]  /*10a30*/  MUFU.EX2 R160, R160 ;  /* 0x000000a000a07308 */ /* 0x000fe20000000800 */
[----:B------:R-:W-:-:S02]  /*10a40*/  FFMA.FTZ R164, R164, c[0x0][0x2d0], -R141 ;  /* 0x0000b400a4a47a23 */ /* 0x000fc4000001088d */
[----:B------:R-:W-:Y:S01]  /*10a50*/  LDSM.16.MT88.4 R12, [R134+0x2900] ;  /* 0x00290000860c783b */ /* 0x000fe20000004200 */
[--C-:B------:R-:W-:Y:S02]  /*10a60*/  FFMA.FTZ R163, R216, c[0x0][0x2d0], -R161.reuse ;  /* 0x0000b400d8a37a23 */ /* 0x100fe400000108a1 */
[--C-:B------:R-:W-:Y:S01]  /*10a70*/  FFMA.FTZ R168, R168, c[0x0][0x2d0], -R161.reuse ;  /* 0x0000b400a8a87a23 */ /* 0x100fe200000108a1 */
[----:B------:R-:W-:Y:S01]  /*10a80*/  LDSM.16.MT88.4 R24, [R143+0x900] ;  /* 0x000900008f18783b */ /* 0x000fe20000004200 */
[----:B------:R-:W1:Y:S01]  /*10a90*/  MUFU.EX2 R155, R155 ;  /* 0x0000009b009b7308 */ /* 0x000e620000000800 */
[----:B----4-:R-:W-:Y:S01]  /*10aa0*/  F2FP.PACK_AB R98, R149, R156 ;  /* 0x0000009c9562723e */ /* 0x010fe200000000ff */
[--C-:B------:R-:W-:Y:S02]  /*10ab0*/  FFMA.FTZ R165, R206, c[0x0][0x2d0], -R161.reuse ;  /* 0x0000b400cea57a23 */ /* 0x100fe400000108a1 */
[--C-:B--2---:R-:W-:Y:S02]  /*10ac0*/  FFMA.FTZ R3, R8, c[0x0][0x2d0], -R161.reuse ;  /* 0x0000b40008037a23 */ /* 0x104fe400000108a1 */
[----:B------:R-:W2:Y:S01]  /*10ad0*/  LDSM.16.MT88.4 R8, [R134+0x900] ;  /* 0x000900008608783b */ /* 0x000ea20000004200 */
[----:B------:R-:W-:Y:S01]  /*10ae0*/  FFMA.FTZ R170, R170, c[0x0][0x2d0], -R161 ;  /* 0x0000b400aaaa7a23 */ /* 0x000fe200000108a1 */
[----:B------:R-:W-:Y:S01]  /*10af0*/  MUFU.EX2 R153, R153 ;  /* 0x0000009900997308 */ /* 0x000fe20000000800 */
[----:B------:R-:W-:-:S02]  /*10b00*/  FFMA.FTZ R169, R176, c[0x0][0x2d0], -R141 ;  /* 0x0000b400b0a97a23 */ /* 0x000fc4000001088d */
[----:B------:R-:W-:Y:S02]  /*10b10*/  IMAD.IADD R176, R183, 0x1, R135 ;  /* 0x00000001b7b07824 */ /* 0x000fe400078e0287 */
[--C-:B------:R-:W-:Y:S02]  /*10b20*/  FFMA.FTZ R167, R186, c[0x0][0x2d0], -R141.reuse ;  /* 0x0000b400baa77a23 */ /* 0x100fe4000001088d */
[--C-:B------:R-:W-:Y:S01]  /*10b30*/  FFMA.FTZ R178, R178, c[0x0][0x2d0], -R141.reuse ;  /* 0x0000b400b2b27a23 */ /* 0x100fe2000001088d */
[----:B------:R-:W4:Y:S01]  /*10b40*/  MUFU.EX2 R150, R150 ;  /* 0x0000009600967308 */ /* 0x000f220000000800 */
[----:B-1----:R-:W-:Y:S01]  /*10b50*/  F2FP.PACK_AB R97, R155, R160 ;  /* 0x000000a09b61723e */ /* 0x002fe200000000ff */
[----:B------:R-:W-:Y:S02]  /*10b60*/  FFMA.FTZ R174, R174, c[0x0][0x2d0], -R141 ;  /* 0x0000b400aeae7a23 */ /* 0x000fe4000001088d */
[--C-:B------:R-:W-:Y:S02]  /*10b70*/  FFMA.FTZ R172, R172, c[0x0][0x2d0], -R161.reuse ;  /* 0x0000b400acac7a23 */ /* 0x100fe400000108a1 */
[----:B------:R-:W-:-:S02]  /*10b80*/  FFMA.FTZ R173, R142, c[0x0][0x2d0], -R161 ;  /* 0x0000b4008ead7a23 */ /* 0x000fc400000108a1 */
[----:B------:R-:W-:Y:S01]  /*10b90*/  MUFU.EX2 R154, R154 ;  /* 0x0000009a009a7308 */ /* 0x000fe20000000800 */
[--C-:B------:R-:W-:Y:S02]  /*10ba0*/  FFMA.FTZ R175, R140, c[0x0][0x2d0], -R161.reuse ;  /* 0x0000b4008caf7a23 */ /* 0x100fe400000108a1 */
[----:B------:R-:W-:Y:S02]  /*10bb0*/  FFMA.FTZ R206, R166, c[0x0][0x2d0], -R161 ;  /* 0x0000b400a6ce7a23 */ /* 0x000fe400000108a1 */
[----:B------:R-:W-:Y:S02]  /*10bc0*/  FADD.FTZ R151, R158, R151 ;  /* 0x000000979e977221 */ /* 0x000fe40000010000 */
[----:B------:R-:W-:Y:S01]  /*10bd0*/  FADD.FTZ R160, R160, R155 ;  /* 0x0000009ba0a07221 */ /* 0x000fe20000010000 */
[----:B----4-:R-:W-:Y:S01]  /*10be0*/  F2FP.PACK_AB R99, R150, R153 ;  /* 0x000000999663723e */ /* 0x010fe200000000ff */
[----:B------:R-:W1:Y:S01]  /*10bf0*/  MUFU.EX2 R147, R147 ;  /* 0x0000009300937308 */ /* 0x000e620000000800 */
        /* <DEDUP_REMOVED lines=48> */
[C---:B---3--:R-:W-:Y:S07]  /*10f00*/  HMMA.16816.F32 R92, R96.reuse, R4, RZ ;  /* 0x00000004605c723c */ /* 0x048fee00000018ff */
        /* <DEDUP_REMOVED lines=12> */
[----:B--2---:R-:W-:Y:S01]  /*10fd0*/  HMMA.16816.F32 R108, R4, R8, R108 ;  /* 0x00000008046c723c */ /* 0x004fe2000000186c */
        /* <DEDUP_REMOVED lines=35> */
[----:B------:R-:W3:Y:S04]  /*11210*/  LDSM.16.MT88.4 R12, [R143+0x3100] ;  /* 0x003100008f0c783b */ /* 0x000ee80000004200 */
[----:B------:R-:W-:Y:S02]  /*11220*/  LDSM.16.MT88.4 R140, [R176+0x3900] ;  /* 0x00390000b08c783b */ /* 0x000fe40000004200 */
        /* <DEDUP_REMOVED lines=102> */
[----:B------:R-:W-:Y:S02]  /*11890*/  SHF.L.U64.HI R10, R212, 0x1, R209 ;  /* 0x00000001d40a7819 */ /* 0x000fe400000102d1 */
[----:B------:R-:W-:Y:S01]  /*118a0*/  IADD3 R14, -R210, 0x10, RZ ;  /* 0x00000010d20e7810 */ /* 0x000fe20007ffe1ff */
        /* <DEDUP_REMOVED lines=8> */
[----:B-1----:R-:W-:Y:S01]  /*11930*/  SEL R8, RZ, 0x10, P5 ;  /* 0x00000010ff087807 */ /* 0x002fe20002800000 */
[----:B------:R-:W-:Y:S02]  /*11940*/  IMAD.SHL.U32 R9, R212, 0x2, RZ ;  /* 0x00000002d4097824 */ /* 0x000fe400078e00ff */
[----:B------:R-:W-:Y:S01]  /*11950*/  IMAD.SHL.U32 R3, R207, 0x2, RZ ;  /* 0x00000002cf037824 */ /* 0x000fe200078e00ff */
[----:B------:R-:W-:-:S04]  /*11960*/  IADD3 R18, -R8, 0x10, RZ ;  /* 0x0000001008127810 */ /* 0x000fc80007ffe1ff */
[----:B------:R-:W-:Y:S02]  /*11970*/  LOP3.LUT R18, R18, 0xf, RZ, 0xc0, !PT ;  /* 0x0000000f12127812 */ /* 0x000fe400078ec0ff */
[----:B--2---:R-:W-:Y:S01]  /*11980*/  SHF.R.S32.HI R6, RZ, 0x1f, R197 ;  /* 0x0000001fff067819 */ /* 0x004fe200000114c5 */
[----:B------:R-:W-:-:S04]  /*11990*/  IMAD.WIDE.U32 R4, R197, c[0x0][0x1f0], R4 ;  /* 0x00007c00c5047a25 */ /* 0x000fc800078e0004 */
[----:B------:R-:W-:Y:S01]  /*119a0*/  IMAD R6, R6, c[0x0][0x1f0], RZ ;  /* 0x00007c0006067a24 */ /* 0x000fe200078e02ff */
[----:B------:R-:W-:-:S03]  /*119b0*/  IADD3 R4, P0, R202, R4, RZ ;  /* 0x00000004ca047210 */ /* 0x000fc60007f1e0ff */
[----:B------:R-:W-:-:S05]  /*119c0*/  IMAD R6, R197, c[0x0][0x1f4], R6 ;  /* 0x00007d00c5067a24 */ /* 0x000fca00078e0206 */
[----:B------:R-:W-:Y:S01]  /*119d0*/  IADD3.X R11, R193, R5, R6, P0, !PT ;  /* 0x00000005c10b7210 */ /* 0x000fe200007fe406 */
[----:B------:R-:W-:Y:S01]  /*119e0*/  IMAD.SHL.U32 R6, R208, 0x2, RZ ;  /* 0x00000002d0067824 */ /* 0x000fe200078e00ff */
        /* <DEDUP_REMOVED lines=32> */
.L_x_1467:
[----:B------:R-:W-:Y:S01]  /*11bf0*/  ULDC.64 UR4, c[0x0][0x2c8] ;  /* 0x0000b20000047ab9 */ /* 0x000fe20000000a00 */
[----:B------:R-:W0:Y:S01]  /*11c00*/  LDGDEPBAR ;  /* 0x00000000000079af */ /* 0x000e220000000000 */
[----:B------:R-:W-:-:S04]  /*11c10*/  UIMAD.WIDE.U32 UR6, UR13, UR4, URZ ;  /* 0x000000040d0672a5 */ /* 0x000fc8000f8e003f */
[----:B------:R-:W-:-:S03]  /*11c20*/  @UP2 USHF.R.U32.HI UR13, URZ, UR5, UR7 ;  /* 0x000000053f0d2299 */ /* 0x000fc60008011607 */
[----:B------:R-:W-:Y:S02]  /*11c30*/  UMOV UR6, URZ ;  /* 0x0000003f00067c82 */ /* 0x000fe40008000000 */
[----:B------:R-:W-:Y:S02]  /*11c40*/  UIADD3 UR13, UR13, UR9, -UR12 ;  /* 0x000000090d0d7290 */ /* 0x000fe4000fffe80c */
[----:B------:R-:W-:Y:S02]  /*11c50*/  UMOV UR5, 0x1 ;  /* 0x0000000100057882 */ /* 0x000fe40000000000 */
[----:B------:R-:W-:-:S04]  /*11c60*/  USHF.R.S32.HI UR4, URZ, 0x1f, UR13 ;  /* 0x0000001f3f047899 */ /* 0x000fc8000801140d */
[----:B------:R-:W-:Y:S02]  /*11c70*/  ULEA.HI UR4, UR4, UR13, URZ, 0x6 ;  /* 0x0000000d04047291 */ /* 0x000fe4000f8f303f */
[----:B------:R-:W-:Y:S02]  /*11c80*/  UIADD3 UR13, UR15, -0x2, URZ ;  /* 0xfffffffe0f0d7890 */ /* 0x000fe4000fffe03f */
        /* <DEDUP_REMOVED lines=10> */
[----:B------:R-:W-:Y:S01]  /*11d30*/  IMAD.SHL.U32 R215, R207, 0x2, RZ ;  /* 0x00000002cfd77824 */ /* 0x000fe200078e00ff */
[----:B-1----:R-:W-:Y:S01]  /*11d40*/  MOV R3, R2 ;  /* 0x0000000200037202 */ /* 0x002fe20000000f00 */
[----:B------:R-:W-:Y:S01]  /*11d50*/  UMOV UR6, URZ ;  /* 0x0000003f00067c82 */ /* 0x000fe20008000000 */
[----:B------:R-:W-:Y:S01]  /*11d60*/  SEL R182, R182, 0xffffffe0, !P1 ;  /* 0xffffffe0b6b67807 */ /* 0x000fe20004800000 */
[----:B------:R-:W-:Y:S01]  /*11d70*/  UMOV UR5, 0x1 ;  /* 0x0000000100057882 */ /* 0x000fe20000000000 */
[----:B------:R-:W-:Y:S02]  /*11d80*/  IADD3 R186, R185, 0xc100, RZ ;  /* 0x0000c100b9ba7810 */ /* 0x000fe40007ffe0ff */
[----:B------:R-:W-:-:S02]  /*11d90*/  IADD3 R133, R184, R183, RZ ;  /* 0x000000b7b8857210 */ /* 0x000fc40007ffe0ff */
.L_x_1471:
        /* <DEDUP_REMOVED lines=8> */
[----:B-1----:R1:W2:Y:S04]  /*11e20*/  LDSM.16.M88.4 R140, [R0+0xc100] ;  /* 0x00c10000008c783b */ /* 0x0022a80000000200 */
[----:B------:R1:W3:Y:S04]  /*11e30*/  LDSM.16.M88.4 R144, [R0+0xc900] ;  /* 0x00c900000090783b */ /* 0x0002e80000000200 */
        /* <DEDUP_REMOVED lines=12> */
[----:B------:R-:W-:Y:S01]  /*11f00*/  SHF.L.U64.HI R6, R212, 0x1, R209 ;  /* 0x00000001d4067819 */ /* 0x000fe200000102d1 */
[----:B------:R-:W-:Y:S02]  /*11f10*/  IMAD R5, R5, c[0x0][0x208], RZ ;  /* 0x0000820005057a24 */ /* 0x000fe400078e02ff */
[----:B------:R-:W-:Y:S02]  /*11f20*/  IMAD R7, R7, c[0x0][0x218], RZ ;  /* 0x0000860007077a24 */ /* 0x000fe400078e02ff */
[----:B------:R-:W-:Y:S02]  /*11f30*/  IMAD R5, R198, c[0x0][0x20c], R5 ;  /* 0x00008300c6057a24 */ /* 0x000fe400078e0205 */
[----:B------:R-:W-:Y:S02]  /*11f40*/  IMAD R7, R197, c[0x0][0x21c], R7 ;  /* 0x00008700c5077a24 */ /* 0x000fe400078e0207 */
[----:B------:R-:W-:Y:S02]  /*11f50*/  IMAD.IADD R9, R9, 0x1, R5 ;  /* 0x0000000109097824 */ /* 0x000fe400078e0205 */
[----:B------:R-:W-:Y:S02]  /*11f60*/  IMAD R5, R190, c[0x0][0x210], RZ ;  /* 0x00008400be057a24 */ /* 0x000fe400078e02ff */
[----:B------:R-:W-:Y:S04]  /*11f70*/  IMAD.WIDE.U32 R8, R197, c[0x0][0x218], R8 ;  /* 0x00008600c5087a25 */ /* 0x000fe800078e0008 */
[----:B------:R-:W-:Y:S01]  /*11f80*/  IMAD.SHL.U32 R2, R208, 0x2, RZ ;  /* 0x00000002d0027824 */ /* 0x000fe200078e00ff */
[----:B------:R-:W-:Y:S02]  /*11f90*/  IADD3 R5, P0, R5, R8, RZ ;  /* 0x0000000805057210 */ /* 0x000fe40007f1e0ff */
[----:B------:R-:W-:Y:S02]  /*11fa0*/  IADD3 R8, -R210, 0x10, RZ ;  /* 0x00000010d2087810 */ /* 0x000fe40007ffe1ff */
[----:B-1----:R-:W-:Y:S01]  /*11fb0*/  IADD3.X R0, R192, R9, R7, P0, !PT ;  /* 0x00000009c0007210 */ /* 0x002fe200007fe407 */
[----:B------:R-:W-:Y:S01]  /*11fc0*/  IMAD.SHL.U32 R7, R212, 0x2, RZ ;  /* 0x00000002d4077824 */ /* 0x000fe200078e00ff */
[C---:B------:R-:W-:Y:S02]  /*11fd0*/  LEA R4, P0, R5.reuse, c[0x0][0x1f8], 0x1 ;  /* 0x00007e0005047a11 */ /* 0x040fe400078008ff */
[----:B------:R-:W-:Y:S02]  /*11fe0*/  LOP3.LUT R8, R8, 0xf, RZ, 0xc0, !PT ;  /* 0x0000000f08087812 */ /* 0x000fe400078ec0ff */
[----:B------:R-:W-:Y:S01]  /*11ff0*/  LEA.HI.X R18, R5, c[0x0][0x1fc], R0, 0x1, P0 ;  /* 0x00007f0005127a11 */ /* 0x000fe200000f0c00 */
[----:B------:R-:W1:Y:S01]  /*12000*/  SHFL.IDX PT, R10, R4, 0x1, 0x181f ;  /* 0x00381f00040a7f89 */ /* 0x000e6200000e0000 */
[----:B------:R-:W-:Y:S02]  /*12010*/  SEL R5, RZ, 0x10, P5 ;  /* 0x00000010ff057807 */ /* 0x000fe40002800000 */
[----:B------:R-:W-:Y:S01]  /*12020*/  SEL R0, RZ, 0x10, P4 ;  /* 0x00000010ff007807 */ /* 0x000fe20002000000 */
[----:B------:R-:W5:Y:S01]  /*12030*/  SHFL.IDX PT, R11, R18, 0x1, 0x181f ;  /* 0x00381f00120b7f89 */ /* 0x000f6200000e0000 */
[C---:B------:R-:W-:Y:S02]  /*12040*/  IADD3 R14, -R5.reuse, 0x10, RZ ;  /* 0x00000010050e7810 */ /* 0x040fe40007ffe1ff */
[----:B------:R-:W-:Y:S01]  /*12050*/  ISETP.NE.U32.AND P2, PT, R5, RZ, PT ;  /* 0x000000ff0500720c */ /* 0x000fe20003f45070 */
[----:B------:R4:W3:Y:S01]  /*12060*/  SHFL.IDX PT, R12, R4, RZ, 0x181f ;  /* 0x00181fff040c7589 */ /* 0x0008e200000e0000 */
[----:B------:R-:W-:Y:S02]  /*12070*/  LOP3.LUT R14, R14, 0xf, RZ, 0xc0, !PT ;  /* 0x0000000f0e0e7812 */ /* 0x000fe400078ec0ff */
[----:B------:R-:W-:Y:S01]  /*12080*/  IADD3 R9, -R0, 0x10, RZ ;  /* 0x0000001000097810 */ /* 0x000fe20007ffe1ff */
[----:B------:R2:W2:Y:S03]  /*12090*/  SHFL.IDX PT, R13, R18, RZ, 0x181f ;  /* 0x00181fff120d7589 */ /* 0x0004a600000e0000 */
[----:B------:R-:W-:Y:S02]  /*120a0*/  LOP3.LUT R9, R9, 0xf, RZ, 0xc0, !PT ;  /* 0x0000000f09097812 */ /* 0x000fe400078ec0ff */
[----:B----4-:R-:W-:Y:S02]  /*120b0*/  SHF.L.U64.HI R4, R208, 0x1, R211 ;  /* 0x00000001d0047819 */ /* 0x010fe400000102d3 */
[-C--:B-1----:R-:W-:Y:S04]  /*120c0*/  IADD3 R14, P1, P0, R14, R10.reuse, R7 ;  /* 0x0000000a0e0e7210 */ /* 0x082fe8000783e007 */
[-C--:B-----5:R-:W-:Y:S02]  /*120d0*/  IADD3.X R15, RZ, R11.reuse, R6, P1, P0 ;  /* 0x0000000bff0f7210 */ /* 0x0a0fe40000fe0406 */
[-C--:B------:R-:W-:Y:S04]  /*120e0*/  IADD3 R16, P1, P0, R9, R10.reuse, R2 ;  /* 0x0000000a09107210 */ /* 0x080fe8000783e002 */
[-C--:B------:R-:W-:Y:S02]  /*120f0*/  IADD3.X R17, RZ, R11.reuse, R4, P1, P0 ;  /* 0x0000000bff117210 */ /* 0x080fe40000fe0404 */
[----:B------:R-:W-:Y:S04]  /*12100*/  IADD3 R8, P1, P0, R8, R10, R215 ;  /* 0x0000000a08087210 */ /* 0x000fe8000783e0d7 */
[----:B------:R-:W-:Y:S02]  /*12110*/  IADD3.X R9, RZ, R11, R216, P1, P0 ;  /* 0x0000000bff097210 */ /* 0x000fe40000fe04d8 */
[C---:B---3--:R-:W-:Y:S01]  /*12120*/  IADD3 R10, P1, R12.reuse, R7, RZ ;  /* 0x000000070c0a7210 */ /* 0x048fe20007f3e0ff */
[----:B------:R-:W-:Y:S01]  /*12130*/  IMAD.U32 R7, RZ, RZ, UR6 ;  /* 0x00000006ff077e24 */ /* 0x000fe2000f8e00ff */
[----:B--2---:R-:W-:Y:S03]  /*12140*/  IADD3 R18, P0, R12, R2, RZ ;  /* 0x000000020c127210 */ /* 0x004fe60007f1e0ff */
[----:B------:R-:W-:Y:S01]  /*12150*/  IMAD.X R11, R13, 0x1, R6, P1 ;  /* 0x000000010d0b7824 */ /* 0x000fe200008e0606 */
[----:B------:R-:W-:Y:S01]  /*12160*/  ISETP.NE.U32.AND P1, PT, R0, RZ, PT ;  /* 0x000000ff0000720c */ /* 0x000fe20003f25070 */
[----:B------:R-:W-:Y:S02]  /*12170*/  IMAD R5, R7, 0x6000, R196 ;  /* 0x0000600007057824 */ /* 0x000fe400078e02c4 */
        /* <DEDUP_REMOVED lines=10> */
.L_x_1469:
[C---:B-12---:R-:W-:Y:S01]  /*12220*/  HMMA.16816.F32 R4, R136.reuse, R140, RZ ;  /* 0x0000008c8804723c */ /* 0x046fe200000018ff */
[----:B------:R-:W-:Y:S01]  /*12230*/  LDSM.16.M88.4 R172, [R184+0x4000] ;  /* 0x00400000b8ac783b */ /* 0x000fe20000000200 */
[----:B------:R-:W-:Y:S01]  /*12240*/  UIMAD UR4, UR5, 0x6000, URZ ;  /* 0x00006000050478a4 */ /* 0x000fe2000f8e023f */
[----:B------:R-:W-:Y:S01]  /*12250*/  PLOP3.LUT P1, PT, PT, PT, UP2, 0x80, 0x0 ;  /* 0x000000000000781c */ /* 0x000fe20003f2f028 */
[----:B------:R-:W-:Y:S01]  /*12260*/  USHF.L.U32 UR14, UR13, 0x6, URZ ;  /* 0x000000060d0e7899 */ /* 0x000fe2000800063f */
[CC--:B------:R-:W-:Y:S01]  /*12270*/  IADD3 R0, R187.reuse, R189.reuse, RZ ;  /* 0x000000bdbb007210 */ /* 0x0c0fe20007ffe0ff */
[----:B------:R-:W-:Y:S01]  /*12280*/  UISETP.GE.AND UP0, UPT, UR13, 0x2, UPT ;  /* 0x000000020d00788c */ /* 0x000fe2000bf06270 */
[----:B------:R-:W-:Y:S01]  /*12290*/  IADD3 R2, R187, R188, RZ ;  /* 0x000000bcbb027210 */ /* 0x000fe20007ffe0ff */
[C---:B------:R-:W-:Y:S01]  /*122a0*/  HMMA.16816.F32 R8, R136.reuse, R142, RZ ;  /* 0x0000008e8808723c */ /* 0x040fe200000018ff */
[----:B------:R-:W-:Y:S01]  /*122b0*/  LDSM.16.M88.4 R140, [R181] ;  /* 0x00000000b58c783b */ /* 0x000fe20000000200 */
[----:B------:R-:W-:Y:S01]  /*122c0*/  PLOP3.LUT P0, PT, PT, PT, UP2, 0x80, 0x0 ;  /* 0x000000000000781c */ /* 0x000fe20003f0f028 */
[----:B------:R-:W-:Y:S05]  /*122d0*/  UISETP.GE.AND UP1, UPT, UR6, 0x1, UPT ;  /* 0x000000010600788c */ /* 0x000fea000bf26270 */
[C---:B---3--:R-:W-:Y:S01]  /*122e0*/  HMMA.16816.F32 R12, R136.reuse, R144, RZ ;  /* 0x00000090880c723c */ /* 0x048fe200000018ff */
[----:B------:R-:W-:Y:S07]  /*122f0*/  LDSM.16.M88.4 R168, [R0+0x800] ;  /* 0x0008000000a8783b */ /* 0x000fee0000000200 */
[C---:B------:R-:W-:Y:S01]  /*12300*/  HMMA.16816.F32 R16, R136.reuse, R146, RZ ;  /* 0x000000928810723c */ /* 0x040fe200000018ff */
[----:B------:R-:W1:Y:S07]  /*12310*/  LDSM.16.M88.4 R144, [R0] ;  /* 0x000000000090783b */ /* 0x000e6e0000000200 */
[C---:B----4-:R-:W-:Y:S01]  /*12320*/  HMMA.16816.F32 R20, R136.reuse, R24, RZ ;  /* 0x000000188814723c */ /* 0x050fe200000018ff */
[----:B------:R-:W-:Y:S07]  /*12330*/  LDSM.16.M88.4 R176, [R189+0x2000] ;  /* 0x00200000bdb0783b */ /* 0x000fee0000000200 */
[C---:B------:R-:W-:Y:S01]  /*12340*/  HMMA.16816.F32 R24, R136.reuse, R26, RZ ;  /* 0x0000001a8818723c */ /* 0x040fe200000018ff */
[----:B------:R-:W0:Y:S07]  /*12350*/  LDGDEPBAR ;  /* 0x00000000000079af */ /* 0x000e2e0000000000 */
[C---:B------:R-:W-:Y:S08]  /*12360*/  HMMA.16816.F32 R28, R136.reuse, R32, RZ ;  /* 0x00000020881c723c */ /* 0x040ff000000018ff */
[----:B------:R-:W-:Y:S01]  /*12370*/  HMMA.16816.F32 R32, R136, R34, RZ ;  /* 0x000000228820723c */ /* 0x000fe200000018ff */
[----:B------:R-:W2:Y:S07]  /*12380*/  LDSM.16.M88.4 R136, [R0+0x1000] ;  /* 0x001000000088783b */ /* 0x000eae0000000200 */
        /* <DEDUP_REMOVED lines=8> */
[----:B------:R-:W4:Y:S07]  /*12410*/  LDSM.16.M88.4 R160, [R2] ;  /* 0x0000000002a0783b */ /* 0x000f2e0000000200 */
        /* <DEDUP_REMOVED lines=9> */
[----:B------:R-:W-:Y:S07]  /*124b0*/  LDSM.16.M88.4 R168, [R188+0x4000] ;  /* 0x00400000bca8783b */ /* 0x000fee0000000200 */
[C---:B--2---:R-:W-:Y:S08]  /*124c0*/  HMMA.16816.F32 R20, R140.reuse, R136, R20 ;  /* 0x000000888c14723c */ /* 0x044ff00000001814 */
[C---:B------:R-:W-:Y:S01]  /*124d0*/  HMMA.16816.F32 R24, R140.reuse, R138, R24 ;  /* 0x0000008a8c18723c */ /* 0x040fe20000001818 */
[----:B------:R-:W2:Y:S07]  /*124e0*/  LDSM.16.M88.4 R136, [R189+0x2800] ;  /* 0x00280000bd88783b */ /* 0x000eae0000000200 */
[C---:B---3--:R-:W-:Y:S08]  /*124f0*/  HMMA.16816.F32 R28, R140.reuse, R152, R28 ;  /* 0x000000988c1c723c */ /* 0x048ff0000000181c */
[----:B------:R-:W-:Y:S01]  /*12500*/  HMMA.16816.F32 R32, R140, R154, R32 ;  /* 0x0000009a8c20723c */ /* 0x000fe20000001820 */
[----:B------:R-:W3:Y:S07]  /*12510*/  LDSM.16.M88.4 R140, [R189+0x3000] ;  /* 0x00300000bd8c783b */ /* 0x000eee0000000200 */
[C---:B----4-:R-:W-:Y:S01]  /*12520*/  HMMA.16816.F32 R4, R156.reuse, R160, R4 ;  /* 0x000000a09c04723c */ /* 0x050fe20000001804 */
[----:B------:R-:W-:Y:S07]  /*12530*/  LDSM.16.M88.4 R152, [R188+0x2000] ;  /* 0x00200000bc98783b */ /* 0x000fee0000000200 */
[C---:B------:R-:W-:Y:S08]  /*12540*/  HMMA.16816.F32 R8, R156.reuse, R162, R8 ;  /* 0x000000a29c08723c */ /* 0x040ff00000001808 */
[C---:B-----5:R-:W-:Y:S08]  /*12550*/  HMMA.16816.F32 R12, R156.reuse, R148, R12 ;  /* 0x000000949c0c723c */ /* 0x060ff0000000180c */
[C---:B------:R-:W-:Y:S01]  /*12560*/  HMMA.16816.F32 R16, R156.reuse, R150, R16 ;  /* 0x000000969c10723c */ /* 0x040fe20000001810 */
[----:B------:R-:W4:Y:S07]  /*12570*/  LDSM.16.M88.4 R148, [R189+0x3800] ;  /* 0x00380000bd94783b */ /* 0x000f2e0000000200 */
[C---:B-1----:R-:W-:Y:S08]  /*12580*/  HMMA.16816.F32 R20, R156.reuse, R144, R20 ;  /* 0x000000909c14723c */ /* 0x042ff00000001814 */
[C---:B------:R-:W-:Y:S01]  /*12590*/  HMMA.16816.F32 R24, R156.reuse, R146, R24 ;  /* 0x000000929c18723c */ /* 0x040fe20000001818 */
[----:B------:R-:W1:Y:S07]  /*125a0*/  LDSM.16.M88.4 R144, [R133+0x4000] ;  /* 0x004000008590783b */ /* 0x000e6e0000000200 */
[C---:B------:R-:W-:Y:S08]  /*125b0*/  HMMA.16816.F32 R28, R156.reuse, R164, R28 ;  /* 0x000000a49c1c723c */ /* 0x040ff0000000181c */
[----:B------:R-:W-:Y:S08]  /*125c0*/  HMMA.16816.F32 R32, R156, R166, R32 ;  /* 0x000000a69c20723c */ /* 0x000ff00000001820 */
[C---:B------:R-:W-:Y:S07]  /*125d0*/  HMMA.16816.F32 R4, R172.reuse, R176, R4 ;  /* 0x000000b0ac04723c */ /* 0x040fee0000001804 */
[CC--:B------:R-:W-:Y:S01]  /*125e0*/  IADD3 R177, R182.reuse, R189.reuse, RZ ;  /* 0x000000bdb6b17210 */ /* 0x0c0fe20007ffe0ff */
[C---:B------:R-:W-:Y:S04]  /*125f0*/  HMMA.16816.F32 R8, R172.reuse, R178, R8 ;  /* 0x000000b2ac08723c */ /* 0x040fe80000001808 */
[----:B------:R-:W5:Y:S01]  /*12600*/  LDSM.16.M88.4 R156, [R177+0x2800] ;  /* 0x00280000b19c783b */ /* 0x000f620000000200 */
[----:B------:R-:W-:Y:S03]  /*12610*/  IADD3 R176, R182, R189, R187 ;  /* 0x000000bdb6b07210 */ /* 0x000fe60007ffe0bb */
[C---:B--2---:R-:W-:Y:S04]  /*12620*/  HMMA.16816.F32 R12, R172.reuse, R136, R12 ;  /* 0x00000088ac0c723c */ /* 0x044fe8000000180c */
[----:B------:R-:W2:Y:S04]  /*12630*/  LDSM.16.M88.4 R160, [R177+0x3000] ;  /* 0x00300000b1a0783b */ /* 0x000ea80000000200 */
[C---:B------:R-:W-:Y:S04]  /*12640*/  HMMA.16816.F32 R16, R172.reuse, R138, R16 ;  /* 0x0000008aac10723c */ /* 0x040fe80000001810 */
[----:B------:R-:W2:Y:S04]  /*12650*/  LDSM.16.M88.4 R164, [R177+0x3800] ;  /* 0x00380000b1a4783b */ /* 0x000ea80000000200 */
[C---:B---3--:R-:W-:Y:S04]  /*12660*/  HMMA.16816.F32 R20, R172.reuse, R140, R20 ;  /* 0x0000008cac14723c */ /* 0x048fe80000001814 */
[----:B------:R-:W-:Y:S04]  /*12670*/  LDSM.16.M88.4 R136, [R181+0x4000] ;  /* 0x00400000b588783b */ /* 0x000fe80000000200 */
[C---:B------:R-:W-:Y:S04]  /*12680*/  HMMA.16816.F32 R24, R172.reuse, R142, R24 ;  /* 0x0000008eac18723c */ /* 0x040fe80000001818 */
[----:B------:R-:W3:Y:S04]  /*12690*/  LDSM.16.M88.4 R140, [R0+0x2000] ;  /* 0x00200000008c783b */ /* 0x000ee80000000200 */
[C---:B----4-:R-:W-:Y:S08]  /*126a0*/  HMMA.16816.F32 R28, R172.reuse, R148, R28 ;  /* 0x00000094ac1c723c */ /* 0x050ff0000000181c */
[----:B------:R-:W-:Y:S01]  /*126b0*/  HMMA.16816.F32 R32, R172, R150, R32 ;  /* 0x00000096ac20723c */ /* 0x000fe20000001820 */
[----:B------:R-:W4:Y:S07]  /*126c0*/  LDSM.16.M88.4 R148, [R0+0x2800] ;  /* 0x002800000094783b */ /* 0x000f2e0000000200 */
        /* <DEDUP_REMOVED lines=10> */
[C---:B------:R-:W-:Y:S08]  /*12770*/  HMMA.16816.F32 R28, R144.reuse, R164, R28 ;  /* 0x000000a4901c723c */ /* 0x040ff0000000181c */
[----:B------:R-:W-:Y:S01]  /*12780*/  HMMA.16816.F32 R32, R144, R166, R32 ;  /* 0x000000a69020723c */ /* 0x000fe20000001820 */
[----:B------:R-:W2:Y:S07]  /*12790*/  LDSM.16.M88.4 R144, [R0+0x3800] ;  /* 0x003800000090783b */ /* 0x000eae0000000200 */
[C---:B---3--:R-:W-:Y:S01]  /*127a0*/  HMMA.16816.F32 R4, R136.reuse, R140, R4 ;  /* 0x0000008c8804723c */ /* 0x048fe20000001804 */
[----:B------:R-:W-:Y:S07]  /*127b0*/  LDSM.16.M88.4 R164, [R176+0x3000] ;  /* 0x00300000b0a4783b */ /* 0x000fee0000000200 */
[C---:B------:R-:W-:Y:S01]  /*127c0*/  HMMA.16816.F32 R8, R136.reuse, R142, R8 ;  /* 0x0000008e8808723c */ /* 0x040fe20000001808 */
[----:B------:R-:W3:Y:S07]  /*127d0*/  LDSM.16.M88.4 R140, [R176+0x2800] ;  /* 0x00280000b08c783b */ /* 0x000eee0000000200 */
[C---:B----4-:R-:W-:Y:S08]  /*127e0*/  HMMA.16816.F32 R12, R136.reuse, R148, R12 ;  /* 0x00000094880c723c */ /* 0x050ff0000000180c */
        /* <DEDUP_REMOVED lines=35> */
[----:B------:R5:W1:Y:S07]  /*12a20*/  LDSM.16.M88.4 R140, [R0+0x5800] ;  /* 0x00580000008c783b */ /* 0x000a6e0000000200 */
[C---:B------:R-:W-:Y:S08]  /*12a30*/  HMMA.16816.F32 R8, R164.reuse, R170, R8 ;  /* 0x000000aaa408723c */ /* 0x040ff00000001808 */
[C---:B------:R-:W-:Y:S08]  /*12a40*/  HMMA.16816.F32 R12, R164.reuse, R172, R12 ;  /* 0x000000aca40c723c */ /* 0x040ff0000000180c */
[C---:B------:R-:W-:Y:S04]  /*12a50*/  HMMA.16816.F32 R16, R164.reuse, R174, R16 ;  /* 0x000000aea410723c */ /* 0x040fe80000001810 */
[----:B-----5:R-:W-:Y:S04]  /*12a60*/  MOV R0, R213 ;  /* 0x000000d500007202 */ /* 0x020fe80000000f00 */
[C---:B----4-:R-:W-:Y:S08]  /*12a70*/  HMMA.16816.F32 R20, R164.reuse, R148, R20 ;  /* 0x00000094a414723c */ /* 0x050ff00000001814 */
[C---:B------:R-:W-:Y:S01]  /*12a80*/  HMMA.16816.F32 R24, R164.reuse, R150, R24 ;  /* 0x00000096a418723c */ /* 0x040fe20000001818 */
[----:B------:R4:W-:Y:S07]  /*12a90*/  LDSM.16.M88.4 R148, [R2+0x4000] ;  /* 0x004000000294783b */ /* 0x0009ee0000000200 */
[C---:B-1----:R-:W-:Y:S08]  /*12aa0*/  HMMA.16816.F32 R28, R164.reuse, R144, R28 ;  /* 0x00000090a41c723c */ /* 0x042ff0000000181c */
[----:B------:R-:W-:Y:S01]  /*12ab0*/  HMMA.16816.F32 R32, R164, R146, R32 ;  /* 0x00000092a420723c */ /* 0x000fe20000001820 */
[----:B------:R-:W1:Y:S07]  /*12ac0*/  LDSM.16.M88.4 R144, [R180+0x8000] ;  /* 0x00800000b490783b */ /* 0x000e6e0000000200 */
[C---:B------:R-:W-:Y:S05]  /*12ad0*/  HMMA.16816.F32 R4, R152.reuse, R156, R4 ;  /* 0x0000009c9804723c */ /* 0x040fea0000001804 */
[----:B----4-:R-:W-:Y:S03]  /*12ae0*/  @P1 IMAD.HI.U32 R2, R213, c[0x0][0x2c8], RZ ;  /* 0x0000b200d5021a27 */ /* 0x010fe600078e00ff */
[C---:B------:R-:W-:Y:S04]  /*12af0*/  HMMA.16816.F32 R8, R152.reuse, R158, R8 ;  /* 0x0000009e9808723c */ /* 0x040fe80000001808 */
[----:B------:R-:W-:Y:S04]  /*12b00*/  @P0 SHF.R.U32.HI R0, RZ, c[0x0][0x2cc], R2 ;  /* 0x0000b300ff000a19 */ /* 0x000fe80000011602 */
[C---:B--2---:R-:W-:Y:S01]  /*12b10*/  HMMA.16816.F32 R12, R152.reuse, R160, R12 ;  /* 0x000000a0980c723c */ /* 0x044fe2000000180c */
[----:B------:R-:W-:Y:S07]  /*12b20*/  SHFL.IDX PT, R2, R0, RZ, 0x1c1f ;  /* 0x001c1fff00027589 */ /* 0x000fee00000e0000 */
[C---:B------:R-:W-:Y:S08]  /*12b30*/  HMMA.16816.F32 R16, R152.reuse, R162, R16 ;  /* 0x000000a29810723c */ /* 0x040ff00000001810 */
[C---:B---3--:R-:W-:Y:S08]  /*12b40*/  HMMA.16816.F32 R20, R152.reuse, R136, R20 ;  /* 0x000000889814723c */ /* 0x048ff00000001814 */
[C---:B------:R-:W-:Y:S01]  /*12b50*/  HMMA.16816.F32 R24, R152.reuse, R138, R24 ;  /* 0x0000008a9818723c */ /* 0x040fe20000001818 */
[----:B------:R-:W2:Y:S07]  /*12b60*/  LDSM.16.M88.4 R136, [R176+0x4800] ;  /* 0x00480000b088783b */ /* 0x000eae0000000200 */
[C---:B------:R-:W-:Y:S08]  /*12b70*/  HMMA.16816.F32 R28, R152.reuse, R140, R28 ;  /* 0x0000008c981c723c */ /* 0x040ff0000000181c */
[----:B------:R-:W-:Y:S01]  /*12b80*/  HMMA.16816.F32 R32, R152, R142, R32 ;  /* 0x0000008e9820723c */ /* 0x000fe20000001820 */
[----:B------:R-:W-:Y:S06]  /*12b90*/  LDSM.16.M88.4 R140, [R176+0x5000] ;  /* 0x00500000b08c783b */ /* 0x000fec0000000200 */
[----:B------:R-:W-:Y:S01]  /*12ba0*/  MOV R153, UR12 ;  /* 0x0000000c00997c02 */ /* 0x000fe20008000f00 */
[C---:B-1----:R-:W-:Y:S01]  /*12bb0*/  HMMA.16816.F32 R4, R144.reuse, R148, R4 ;  /* 0x000000949004723c */ /* 0x042fe20000001804 */
[----:B------:R-:W1:Y:S06]  /*12bc0*/  SHFL.IDX PT, R152, R0, 0x1, 0x1c1f ;  /* 0x003c1f0000987f89 */ /* 0x000e6c00000e0000 */
[----:B------:R-:W-:Y:S01]  /*12bd0*/  MOV R149, UR14 ;  /* 0x0000000e00957c02 */ /* 0x000fe20008000f00 */
[C---:B------:R-:W-:Y:S01]  /*12be0*/  HMMA.16816.F32 R8, R144.reuse, R150, R8 ;  /* 0x000000969008723c */ /* 0x040fe20000001808 */
[----:B------:R-:W-:Y:S03]  /*12bf0*/  UIADD3 UR14, UR6, 0x1, URZ ;  /* 0x00000001060e7890 */ /* 0x000fe6000fffe03f */
[----:B------:R-:W-:Y:S01]  /*12c00*/  IADD3 R148, -R214, 0x1, -R149 ;  /* 0x00000001d6947810 */ /* 0x000fe20007ffe995 */
[----:B------:R-:W-:Y:S03]  /*12c10*/  USEL UR6, UR14, URZ, !UP1 ;  /* 0x0000003f0e067287 */ /* 0x000fe6000c800000 */
[----:B------:R-:W-:Y:S01]  /*12c20*/  IADD3 R153, -R153, UR9, R148 ;  /* 0x0000000999997c10 */ /* 0x000fe2000fffe194 */
[C---:B--2---:R-:W-:Y:S01]  /*12c30*/  HMMA.16816.F32 R12, R144.reuse, R136, R12 ;  /* 0x00000088900c723c */ /* 0x044fe2000000180c */
[----:B------:R-:W2:Y:S01]  /*12c40*/  LDSM.16.M88.4 R148, [R176+0x5800] ;  /* 0x00580000b094783b */ /* 0x000ea20000000200 */
[----:B------:R-:W-:Y:S04]  /*12c50*/  DEPBAR.LE SB0, 0x2 ;  /* 0x000080800000791a */ /* 0x000fe80000000000 */
[C---:B------:R-:W-:Y:S02]  /*12c60*/  IADD3 R2, R153.reuse, R2, RZ ;  /* 0x0000000299027210 */ /* 0x040fe40007ffe0ff */
[C---:B------:R-:W-:Y:S01]  /*12c70*/  HMMA.16816.F32 R16, R144.reuse, R138, R16 ;  /* 0x0000008a9010723c */ /* 0x040fe20000001810 */
[----:B------:R-:W-:Y:S04]  /*12c80*/  BAR.SYNC.DEFER_BLOCKING 0x0 ;  /* 0x0000000000007b1d */ /* 0x000fe80000010000 */
[----:B------:R-:W-:Y:S02]  /*12c90*/  ISETP.GT.AND P0, PT, R2, RZ, PT ;  /* 0x000000ff0200720c */ /* 0x000fe40003f04270 */
[----:B-1----:R-:W-:Y:S01]  /*12ca0*/  IADD3 R0, R153, R152, RZ ;  /* 0x0000009899007210 */ /* 0x002fe20007ffe0ff */
[C---:B------:R-:W-:Y:S03]  /*12cb0*/  HMMA.16816.F32 R20, R144.reuse, R140, R20 ;  /* 0x0000008c9014723c */ /* 0x040fe60000001814 */
[----:B------:R-:W-:Y:S02]  /*12cc0*/  ISETP.GT.AND P1, PT, R0, RZ, PT ;  /* 0x000000ff0000720c */ /* 0x000fe40003f24270 */
[----:B------:R-:W-:Y:S02]  /*12cd0*/  FSEL R166, R4, -INF , P0 ;  /* 0xff80000004a67808 */ /* 0x000fe40000000000 */
[----:B------:R-:W-:Y:S01]  /*12ce0*/  ISETP.GT.AND P0, PT, R0, 0x1, PT ;  /* 0x000000010000780c */ /* 0x000fe20003f04270 */
[C---:B------:R-:W-:Y:S03]  /*12cf0*/  HMMA.16816.F32 R24, R144.reuse, R142, R24 ;  /* 0x0000008e9018723c */ /* 0x040fe60000001818 */
[C---:B------:R-:W-:Y:S02]  /*12d00*/  ISETP.GT.AND P2, PT, R2.reuse, 0x1, PT ;  /* 0x000000010200780c */ /* 0x040fe40003f44270 */
[----:B------:R-:W-:Y:S02]  /*12d10*/  FSEL R165, R7, -INF , P0 ;  /* 0xff80000007a57808 */ /* 0x000fe40000000000 */
[----:B------:R-:W-:Y:S01]  /*12d20*/  ISETP.GT.AND P0, PT, R2, 0x9, PT ;  /* 0x000000090200780c */ /* 0x000fe20003f04270 */
[----:B------:R-:W-:Y:S04]  /*12d30*/  LDSM.16.MT88.4 R140, [R134+UR4+0x2900] ;  /* 0x00290004868c783b */ /* 0x000fe80008004200 */
[----:B------:R-:W-:Y:S02]  /*12d40*/  FSEL R168, R9, -INF , P0 ;  /* 0xff80000009a87808 */ /* 0x000fe40000000000 */
[----:B------:R-:W-:Y:S02]  /*12d50*/  ISETP.GT.AND P0, PT, R0, 0x9, PT ;  /* 0x000000090000780c */ /* 0x000fe40003f04270 */
[----:B------:R-:W-:Y:S01]  /*12d60*/  FSEL R167, R6, -INF , P1 ;  /* 0xff80000006a77808 */ /* 0x000fe20000800000 */
[C---:B--2---:R-:W-:Y:S03]  /*12d70*/  HMMA.16816.F32 R28, R144.reuse, R148, R28 ;  /* 0x00000094901c723c */ /* 0x044fe6000000181c */
[----:B------:R-:W-:Y:S02]  /*12d80*/  FSEL R175, R11, -INF , P0 ;  /* 0xff8000000baf7808 */ /* 0x000fe40000000000 */
[C---:B------:R-:W-:Y:S02]  /*12d90*/  ISETP.GT.AND P0, PT, R2.reuse, 0x11, PT ;  /* 0x000000110200780c */ /* 0x040fe40003f04270 */
[----:B------:R-:W-:Y:S01]  /*12da0*/  ISETP.GT.AND P1, PT, R2, 0x8, PT ;  /* 0x000000080200780c */ /* 0x000fe20003f24270 */
[----:B------:R-:W-:Y:S04]  /*12db0*/  HMMA.16816.F32 R32, R144, R150, R32 ;  /* 0x000000969020723c */ /* 0x000fe80000001820 */
[----:B------:R-:W-:Y:S02]  /*12dc0*/  FSEL R176, R13, -INF , P0 ;  /* 0xff8000000db07808 */ /* 0x000fe40000000000 */
[----:B------:R-:W-:Y:S02]  /*12dd0*/  ISETP.GT.AND P0, PT, R0, 0x11, PT ;  /* 0x000000110000780c */ /* 0x000fe40003f04270 */
[----:B------:R-:W-:Y:S02]  /*12de0*/  FSEL R164, R5, -INF , P2 ;  /* 0xff80000005a47808 */ /* 0x000fe40001000000 */
[C---:B------:R-:W-:Y:S02]  /*12df0*/  ISETP.GT.AND P2, PT, R2.reuse, 0x19, PT ;  /* 0x000000190200780c */ /* 0x040fe40003f44270 */
[----:B------:R-:W-:Y:S02]  /*12e00*/  FSEL R177, R15, -INF , P0 ;  /* 0xff8000000fb17808 */ /* 0x000fe40000000000 */
[----:B------:R-:W-:Y:S02]  /*12e10*/  ISETP.GT.AND P0, PT, R2, 0x18, PT ;  /* 0x000000180200780c */ /* 0x000fe40003f04270 */
[----:B------:R-:W-:Y:S02]  /*12e20*/  FMNMX.FTZ R153, R166, R3, !PT ;  /* 0x00000003a6997209 */ /* 0x000fe40007810000 */
[----:B------:R-:W-:Y:S02]  /*12e30*/  FSEL R178, R16, -INF , P0 ;  /* 0xff80000010b27808 */ /* 0x000fe40000000000 */
[----:B------:R-:W-:Y:S02]  /*12e40*/  ISETP.GT.AND P0, PT, R0, 0x19, PT ;  /* 0x000000190000780c */ /* 0x000fe40003f04270 */
[----:B------:R-:W-:Y:S02]  /*12e50*/  FSEL R170, R8, -INF , P1 ;  /* 0xff80000008aa7808 */ /* 0x000fe40000800000 */
[----:B------:R-:W-:Y:S02]  /*12e60*/  FSEL R189, R19, -INF , P0 ;  /* 0xff80000013bd7808 */ /* 0x000fe40000000000 */
[----:B------:R-:W-:Y:S02]  /*12e70*/  ISETP.GT.AND P0, PT, R2, 0x20, PT ;  /* 0x000000200200780c */ /* 0x000fe40003f04270 */
        /* <DEDUP_REMOVED lines=14> */
[----:B------:R-:W-:Y:S02]  /*12f60*/  FMNMX.FTZ R149, R174, R149, !PT ;  /* 0x00000095ae957209 */ /* 0x000fe40007810000 */
[----:B------:R-:W-:Y:S02]  /*12f70*/  ISETP.GT.AND P1, PT, R0, 0x18, PT ;  /* 0x000000180000780c */ /* 0x000fe40003f24270 */
[----:B------:R-:W-:Y:S02]  /*12f80*/  FMNMX.FTZ R20, R179, R20, !PT ;  /* 0x00000014b3147209 */ /* 0x000fe40007810000 */
[----:B------:R-:W-:Y:S02]  /*12f90*/  FSEL R188, R17, -INF , P2 ;  /* 0xff80000011bc7808 */ /* 0x000fe40001000000 */
[----:B------:R-:W-:Y:S02]  /*12fa0*/  ISETP.GT.AND P2, PT, R2, 0x21, PT ;  /* 0x000000210200780c */ /* 0x000fe40003f44270 */
[----:B------:R-:W-:Y:S02]  /*12fb0*/  FMNMX.FTZ R149, R176, R149, !PT ;  /* 0x00000095b0957209 */ /* 0x000fe40007810000 */
[----:B------:R-:W-:Y:S02]  /*12fc0*/  FSEL R219, R18, -INF , P1 ;  /* 0xff80000012db7808 */ /* 0x000fe40000800000 */
[C---:B------:R-:W-:Y:S02]  /*12fd0*/  ISETP.GT.AND P1, PT, R0.reuse, 0x20, PT ;  /* 0x000000200000780c */ /* 0x040fe40003f24270 */
        /* <DEDUP_REMOVED lines=19> */
[----:B------:R-:W-:Y:S02]  /*13110*/  ISETP.GT.AND P1, PT, R0, 0x28, PT ;  /* 0x000000280000780c */ /* 0x000fe40003f24270 */
[----:B------:R-:W-:Y:S02]  /*13120*/  FMNMX.FTZ R20, R217, R20, !PT ;  /* 0x00000014d9147209 */ /* 0x000fe40007810000 */
[----:B------:R-:W-:Y:S02]  /*13130*/  FMNMX.FTZ R21, R162, R21, !PT ;  /* 0x00000015a2157209 */ /* 0x000fe40007810000 */
[----:B------:R-:W-:Y:S02]  /*13140*/  FSEL R152, R32, -INF , P0 ;  /* 0xff80000020987808 */ /* 0x000fe40000000000 */
        /* <DEDUP_REMOVED lines=13> */
[----:B------:R-:W-:Y:S01]  /*13220*/  FMNMX.FTZ R20, R157, R20, !PT ;  /* 0x000000149d147209 */ /* 0x000fe20007810000 */
[----:B------:R-:W-:Y:S01]  /*13230*/  LDSM.16.MT88.4 R28, [R134+UR4+0x100] ;  /* 0x00010004861c783b */ /* 0x000fe20008004200 */
[----:B------:R-:W-:Y:S02]  /*13240*/  ISETP.GT.AND P1, PT, R0, 0x38, PT ;  /* 0x000000380000780c */ /* 0x000fe40003f24270 */
[----:B------:R-:W-:Y:S02]  /*13250*/  FMNMX.FTZ R21, R154, R21, !PT ;  /* 0x000000159a157209 */ /* 0x000fe40007810000 */
[----:B------:R-:W-:Y:S02]  /*13260*/  ISETP.GT.AND P2, PT, R2, 0x39, PT ;  /* 0x000000390200780c */ /* 0x000fe40003f44270 */
[----:B------:R-:W-:Y:S02]  /*13270*/  FSEL R151, R34, -INF , P1 ;  /* 0xff80000022977808 */ /* 0x000fe40000800000 */
[----:B------:R-:W-:Y:S02]  /*13280*/  FMNMX.FTZ R20, R155, R20, !PT ;  /* 0x000000149b147209 */ /* 0x000fe40007810000 */
[----:B------:R-:W-:Y:S02]  /*13290*/  ISETP.GT.AND P0, PT, R0, 0x39, PT ;  /* 0x000000390000780c */ /* 0x000fe40003f04270 */
[----:B------:R-:W-:Y:S02]  /*132a0*/  FSEL R150, R33, -INF , P2 ;  /* 0xff80000021967808 */ /* 0x000fe40001000000 */
[----:B------:R-:W-:Y:S02]  /*132b0*/  FMNMX.FTZ R21, R152, R21, !PT ;  /* 0x0000001598157209 */ /* 0x000fe40007810000 */
[----:B------:R-:W-:Y:S02]  /*132c0*/  FSEL R149, R35, -INF , P0 ;  /* 0xff80000023957808 */ /* 0x000fe40000000000 */
[----:B------:R-:W-:Y:S02]  /*132d0*/  FMNMX.FTZ R20, R151, R20, !PT ;  /* 0x0000001497147209 */ /* 0x000fe40007810000 */
[----:B------:R-:W-:Y:S02]  /*132e0*/  FMNMX.FTZ R2, R150, R21, !PT ;  /* 0x0000001596027209 */ /* 0x000fe40007810000 */
[----:B------:R-:W-:Y:S02]  /*132f0*/  FMNMX.FTZ R22, R149, R20, !PT ;  /* 0x0000001495167209 */ /* 0x000fe40007810000 */
[----:B------:R-:W-:Y:S01]  /*13300*/  IADD3 R24, R135, UR4, RZ ;  /* 0x0000000487187c10 */ /* 0x000fe2000fffe0ff */
[----:B------:R-:W1:Y:S08]  /*13310*/  SHFL.BFLY PT, R21, R2, 0x2, 0x1f ;  /* 0x0c401f0002157f89 */ /* 0x000e7000000e0000 */
[----:B------:R-:W2:Y:S01]  /*13320*/  SHFL.BFLY PT, R25, R22, 0x2, 0x1f ;  /* 0x0c401f0016197f89 */ /* 0x000ea200000e0000 */
[----:B-1----:R-:W-:Y:S07]  /*13330*/  FMNMX.FTZ R23, R2, R21, !PT ;  /* 0x0000001502177209 */ /* 0x002fee0007810000 */
[----:B------:R-:W1:Y:S01]  /*13340*/  SHFL.BFLY PT, R2, R23, 0x1, 0x1f ;  /* 0x0c201f0017027f89 */ /* 0x000e6200000e0000 */
[----:B--2---:R-:W-:Y:S07]  /*13350*/  FMNMX.FTZ R21, R22, R25, !PT ;  /* 0x0000001916157209 */ /* 0x004fee0007810000 */
[----:B------:R-:W2:Y:S01]  /*13360*/  SHFL.BFLY PT, R0, R21, 0x1, 0x1f ;  /* 0x0c201f0015007f89 */ /* 0x000ea200000e0000 */
[----:B-1----:R-:W-:Y:S04]  /*13370*/  FMNMX.FTZ R2, R23, R2, !PT ;  /* 0x0000000217027209 */ /* 0x002fe80007810000 */
[C---:B------:R-:W-:Y:S01]  /*13380*/  FSETP.NEU.FTZ.AND P1, PT, R2.reuse, -INF , PT ;  /* 0xff8000000200780b */ /* 0x040fe20003f3d000 */
[C---:B------:R-:W-:Y:S01]  /*13390*/  FMUL.FTZ R153, R2.reuse, c[0x0][0x2d0] ;  /* 0x0000b40002997a20 */ /* 0x040fe20000410000 */
[----:B--2---:R-:W-:Y:S02]  /*133a0*/  FMNMX.FTZ R0, R21, R0, !PT ;  /* 0x0000000015007209 */ /* 0x004fe40007810000 */
[----:B------:R-:W-:Y:S01]  /*133b0*/  FSEL R4, R2, RZ, P1 ;  /* 0x000000ff02047208 */ /* 0x000fe20000800000 */
[----:B------:R-:W1:Y:S01]  /*133c0*/  LDSM.16.MT88.4 R20, [R135+UR4+0x100] ;  /* 0x000100048714783b */ /* 0x000e620008004200 */
[C---:B------:R-:W-:Y:S01]  /*133d0*/  FSETP.NEU.FTZ.AND P0, PT, R0.reuse, -INF , PT ;  /* 0xff8000000000780b */ /* 0x040fe20003f1d000 */
[----:B------:R-:W-:Y:S01]  /*133e0*/  FMUL.FTZ R148, R0, c[0x0][0x2d0] ;  /* 0x0000b40000947a20 */ /* 0x000fe20000410000 */
[----:B------:R-:W-:Y:S01]  /*133f0*/  FSEL R153, R153, RZ, P1 ;  /* 0x000000ff99997208 */ /* 0x000fe20000800000 */
[----:B------:R-:W-:Y:S01]  /*13400*/  FADD.FTZ R4, -R4, R3 ;  /* 0x0000000304047221 */ /* 0x000fe20000010100 */
[----:B------:R-:W-:Y:S02]  /*13410*/  FSEL R5, R0, RZ, P0 ;  /* 0x000000ff00057208 */ /* 0x000fe40000000000 */
[----:B------:R-:W-:Y:S01]  /*13420*/  FSEL R148, R148, RZ, P0 ;  /* 0x000000ff94947208 */ /* 0x000fe20000000000 */
[--C-:B------:R-:W-:Y:S01]  /*13430*/  FFMA.FTZ R173, R166, c[0x0][0x2d0], -R153.reuse ;  /* 0x0000b400a6ad7a23 */ /* 0x100fe20000010899 */
[----:B------:R-:W-:Y:S01]  /*13440*/  PLOP3.LUT P0, PT, PT, PT, UP0, 0x80, 0x0 ;  /* 0x000000000000781c */ /* 0x000fe20003f0f008 */
[----:B------:R-:W-:Y:S02]  /*13450*/  FADD.FTZ R3, -R5, R132 ;  /* 0x0000008405037221 */ /* 0x000fe40000010100 */
[--C-:B------:R-:W-:Y:S01]  /*13460*/  FFMA.FTZ R172, R164, c[0x0][0x2d0], -R153.reuse ;  /* 0x0000b400a4ac7a23 */ /* 0x100fe20000010899 */
[----:B------:R-:W-:Y:S01]  /*13470*/  IADD3 R164, R183, R24, RZ ;  /* 0x00000018b7a47210 */ /* 0x000fe20007ffe0ff */
[--C-:B------:R-:W-:Y:S01]  /*13480*/  FFMA.FTZ R171, R170, c[0x0][0x2d0], -R153.reuse ;  /* 0x0000b400aaab7a23 */ /* 0x100fe20000010899 */
[----:B------:R-:W-:Y:S01]  /*13490*/  MUFU.EX2 R173, R173 ;  /* 0x000000ad00ad7308 */ /* 0x000fe20000000800 */
[--C-:B------:R-:W-:Y:S02]  /*134a0*/  FFMA.FTZ R170, R168, c[0x0][0x2d0], -R153.reuse ;  /* 0x0000b400a8aa7a23 */ /* 0x100fe40000010899 */
[--C-:B------:R-:W-:Y:S01]  /*134b0*/  FFMA.FTZ R169, R167, c[0x0][0x2d0], -R148.reuse ;  /* 0x0000b400a7a97a23 */ /* 0x100fe20000010894 */
[----:B------:R-:W2:Y:S01]  /*134c0*/  LDSM.16.MT88.4 R24, [R164+0x100] ;  /* 0x00010000a418783b */ /* 0x000ea20000004200 */
[--C-:B------:R-:W-:Y:S02]  /*134d0*/  FFMA.FTZ R168, R165, c[0x0][0x2d0], -R148.reuse ;  /* 0x0000b400a5a87a23 */ /* 0x100fe40000010894 */
[--C-:B------:R-:W-:Y:S02]  /*134e0*/  FFMA.FTZ R167, R221, c[0x0][0x2d0], -R148.reuse ;  /* 0x0000b400dda77a23 */ /* 0x100fe40000010894 */
[--C-:B------:R-:W-:Y:S01]  /*134f0*/  FFMA.FTZ R166, R175, c[0x0][0x2d0], -R148.reuse ;  /* 0x0000b400afa67a23 */ /* 0x100fe20000010894 */
[----:B------:R-:W3:Y:S01]  /*13500*/  MUFU.EX2 R172, R172 ;  /* 0x000000ac00ac7308 */ /* 0x000ee20000000800 */
[----:B------:R-:W-:Y:S01]  /*13510*/  FMUL.FTZ R132, R4, c[0x0][0x2d0] ;  /* 0x0000b40004847a20 */ /* 0x000fe20000410000 */
[----:B------:R-:W-:Y:S01]  /*13520*/  LDSM.16.MT88.4 R144, [R164+0x3900] ;  /* 0x00390000a490783b */ /* 0x000fe20000004200 */
[----:B------:R-:W-:Y:S02]  /*13530*/  FMUL.FTZ R7, R3, c[0x0][0x2d0] ;  /* 0x0000b40003077a20 */ /* 0x000fe40000410000 */
        /* <DEDUP_REMOVED lines=8> */
[--C-:B------:R-:W-:Y:S01]  /*135c0*/  FFMA.FTZ R227, R157, c[0x0][0x2d0], -R148.reuse ;  /* 0x0000b4009de37a23 */ /* 0x100fe20000010894 */
[----:B------:R-:W5:Y:S01]  /*135d0*/  MUFU.EX2 R3, R7 ;  /* 0x0000000700037308 */ /* 0x000f620000000800 */
[----:B------:R-:W-:Y:S01]  /*135e0*/  LDSM.16.MT88.4 R156, [R135+UR4+0x5900] ;  /* 0x00590004879c783b */ /* 0x000fe20008004200 */
[--C-:B------:R-:W-:Y:S01]  /*135f0*/  FFMA.FTZ R228, R155, c[0x0][0x2d0], -R148.reuse ;  /* 0x0000b4009be47a23 */ /* 0x100fe20000010894 */
[----:B---3--:R-:W-:Y:S01]  /*13600*/  F2FP.PACK_AB R136, R172, R173 ;  /* 0x000000adac88723e */ /* 0x008fe200000000ff */
[--C-:B------:R-:W-:Y:S02]  /*13610*/  FFMA.FTZ R229, R152, c[0x0][0x2d0], -R153.reuse ;  /* 0x0000b40098e57a23 */ /* 0x100fe40000010899 */
[--C-:B------:R-:W-:Y:S02]  /*13620*/  FFMA.FTZ R231, R151, c[0x0][0x2d0], -R148.reuse ;  /* 0x0000b40097e77a23 */ /* 0x100fe40000010894 */
[--C-:B------:R-:W-:Y:S02]  /*13630*/  FFMA.FTZ R174, R174, c[0x0][0x2d0], -R153.reuse ;  /* 0x0000b400aeae7a23 */ /* 0x100fe40000010899 */
[----:B------:R-:W-:Y:S01]  /*13640*/  MUFU.EX2 R171, R171 ;  /* 0x000000ab00ab7308 */ /* 0x000fe20000000800 */
[--C-:B------:R-:W-:Y:S02]  /*13650*/  FFMA.FTZ R175, R176, c[0x0][0x2d0], -R153.reuse ;  /* 0x0000b400b0af7a23 */ /* 0x100fe40000010899 */
[--C-:B------:R-:W-:Y:S02]  /*13660*/  FFMA.FTZ R176, R179, c[0x0][0x2d0], -R148.reuse ;  /* 0x0000b400b3b07a23 */ /* 0x100fe40000010894 */
[C---:B----4-:R-:W-:Y:S02]  /*13670*/  FMUL.FTZ R4, R132.reuse, R128 ;  /* 0x0000008084047220 */ /* 0x050fe40000410000 */
[C---:B------:R-:W-:Y:S02]  /*13680*/  FMUL.FTZ R5, R132.reuse, R129 ;  /* 0x0000008184057220 */ /* 0x040fe40000410000 */
[C---:B------:R-:W-:Y:S01]  /*13690*/  FMUL.FTZ R8, R132.reuse, R124 ;  /* 0x0000007c84087220 */ /* 0x040fe20000410000 */
[----:B------:R-:W3:Y:S01]  /*136a0*/  MUFU.EX2 R170, R170 ;  /* 0x000000aa00aa7308 */ /* 0x000ee20000000800 */
[C---:B------:R-:W-:Y:S02]  /*136b0*/  FMUL.FTZ R9, R132.reuse, R125 ;  /* 0x0000007d84097220 */ /* 0x040fe40000410000 */
[C---:B------:R-:W-:Y:S02]  /*136c0*/  FMUL.FTZ R12, R132.reuse, R100 ;  /* 0x00000064840c7220 */ /* 0x040fe40000410000 */
        /* <DEDUP_REMOVED lines=11> */
[----:B------:R-:W-:Y:S01]  /*13780*/  FMUL.FTZ R17, R132, R105 ;  /* 0x0000006984117220 */ /* 0x000fe20000410000 */
[----:B------:R-:W-:Y:S01]  /*13790*/  LDSM.16.MT88.4 R124, [R135+UR4+0x2900] ;  /* 0x00290004877c783b */ /* 0x000fe20008004200 */
[C---:B------:R-:W-:Y:S01]  /*137a0*/  FMUL.FTZ R18, R3.reuse, R106 ;  /* 0x0000006a03127220 */ /* 0x040fe20000410000 */
[----:B---3--:R-:W-:Y:S01]  /*137b0*/  F2FP.PACK_AB R138, R170, R171 ;  /* 0x000000abaa8a723e */ /* 0x008fe200000000ff */
[C---:B------:R-:W-:Y:S02]  /*137c0*/  FMUL.FTZ R19, R3.reuse, R107 ;  /* 0x0000006b03137220 */ /* 0x040fe40000410000 */
[C---:B------:R-:W-:Y:S02]  /*137d0*/  FMUL.FTZ R32, R132.reuse, R120 ;  /* 0x0000007884207220 */ /* 0x040fe40000410000 */
[C---:B------:R-:W-:Y:S01]  /*137e0*/  FMUL.FTZ R33, R132.reuse, R121 ;  /* 0x0000007984217220 */ /* 0x040fe20000410000 */
[----:B------:R-:W-:Y:S01]  /*137f0*/  MUFU.EX2 R167, R167 ;  /* 0x000000a700a77308 */ /* 0x000fe20000000800 */
[----:B------:R-:W-:Y:S01]  /*13800*/  LDSM.16.MT88.4 R104, [R135+UR4+0x2100] ;  /* 0x002100048768783b */ /* 0x000fe20008004200 */
[C---:B------:R-:W-:Y:S02]  /*13810*/  FMUL.FTZ R34, R3.reuse, R122 ;  /* 0x0000007a03227220 */ /* 0x040fe40000410000 */
[C---:B------:R-:W-:Y:S02]  /*13820*/  FMUL.FTZ R35, R3.reuse, R123 ;  /* 0x0000007b03237220 */ /* 0x040fe40000410000 */
[C---:B------:R-:W-:Y:S02]  /*13830*/  FMUL.FTZ R36, R132.reuse, R36 ;  /* 0x0000002484247220 */ /* 0x040fe40000410000 */
[----:B------:R-:W-:Y:S02]  /*13840*/  FMUL.FTZ R37, R132, R37 ;  /* 0x0000002584257220 */ /* 0x000fe40000410000 */
[----:B------:R-:W3:Y:S01]  /*13850*/  MUFU.EX2 R166, R166 ;  /* 0x000000a600a67308 */ /* 0x000ee20000000800 */
[C---:B------:R-:W-:Y:S02]  /*13860*/  FMUL.FTZ R38, R3.reuse, R38 ;  /* 0x0000002603267220 */ /* 0x040fe40000410000 */
[C---:B------:R-:W-:Y:S01]  /*13870*/  FMUL.FTZ R39, R3.reuse, R39 ;  /* 0x0000002703277220 */ /* 0x040fe20000410000 */
[----:B----4-:R-:W-:Y:S01]  /*13880*/  F2FP.PACK_AB R137, R168, R169 ;  /* 0x000000a9a889723e */ /* 0x010fe200000000ff */
        /* <DEDUP_REMOVED lines=19> */
[----:B------:R-:W-:Y:S01]  /*139c0*/  IADD3 R20, R134, UR4, RZ ;  /* 0x0000000486147c10 */ /* 0x000fe2000fffe0ff */
[C---:B------:R-:W-:Y:S01]  /*139d0*/  HMMA.16816.F32 R8, R136.reuse, R22, R8 ;  /* 0x000000168808723c */ /* 0x040fe20000001808 */
[----:B------:R-:W-:Y:S03]  /*139e0*/  MUFU.EX2 R220, R220 ;  /* 0x000000dc00dc7308 */ /* 0x000fe60000000800 */
[----:B------:R-:W-:Y:S01]  /*139f0*/  IADD3 R165, R183, R20, RZ ;  /* 0x00000014b7a57210 */ /* 0x000fe20007ffe0ff */
[C---:B------:R-:W-:Y:S02]  /*13a00*/  FMUL.FTZ R20, R132.reuse, R108 ;  /* 0x0000006c84147220 */ /* 0x040fe40000410000 */
[C---:B------:R-:W-:Y:S01]  /*13a10*/  FMUL.FTZ R21, R132.reuse, R109 ;  /* 0x0000006d84157220 */ /* 0x040fe20000410000 */
[C---:B--2---:R-:W-:Y:S01]  /*13a20*/  HMMA.16816.F32 R12, R136.reuse, R24, R12 ;  /* 0x00000018880c723c */ /* 0x044fe2000000180c */
[----:B------:R-:W1:Y:S02]  /*13a30*/  LDSM.16.MT88.4 R100, [R165+0x100] ;  /* 0x00010000a564783b */ /* 0x000e640000004200 */
[----:B------:R-:W-:Y:S01]  /*13a40*/  MUFU.EX2 R221, R221 ;  /* 0x000000dd00dd7308 */ /* 0x000fe20000000800 */
[C---:B------:R-:W-:Y:S02]  /*13a50*/  FMUL.FTZ R22, R3.reuse, R110 ;  /* 0x0000006e03167220 */ /* 0x040fe40000410000 */
[C---:B------:R-:W-:Y:S02]  /*13a60*/  FMUL.FTZ R23, R3.reuse, R111 ;  /* 0x0000006f03177220 */ /* 0x040fe40000410000 */
[C---:B------:R-:W-:Y:S01]  /*13a70*/  HMMA.16816.F32 R16, R136.reuse, R26, R16 ;  /* 0x0000001a8810723c */ /* 0x040fe20000001810 */
[----:B------:R-:W2:Y:S03]  /*13a80*/  LDSM.16.MT88.4 R108, [R164+0x2100] ;  /* 0x00210000a46c783b */ /* 0x000ea60000004200 */
[C---:B------:R-:W-:Y:S01]  /*13a90*/  FMUL.FTZ R24, R132.reuse, R112 ;  /* 0x0000007084187220 */ /* 0x040fe20000410000 */
[----:B------:R-:W-:Y:S01]  /*13aa0*/  MUFU.EX2 R222, R222 ;  /* 0x000000de00de7308 */ /* 0x000fe20000000800 */
[C---:B------:R-:W-:Y:S02]  /*13ab0*/  FMUL.FTZ R25, R132.reuse, R113 ;  /* 0x0000007184197220 */ /* 0x040fe40000410000 */
[C---:B------:R-:W-:Y:S01]  /*13ac0*/  HMMA.16816.F32 R20, R136.reuse, R28, R20 ;  /* 0x0000001c8814723c */ /* 0x040fe20000001814 */
[----:B------:R-:W-:Y:S03]  /*13ad0*/  LDSM.16.MT88.4 R120, [R165+0x900] ;  /* 0x00090000a578783b */ /* 0x000fe60000004200 */
[C---:B------:R-:W-:Y:S02]  /*13ae0*/  FMUL.FTZ R26, R3.reuse, R114 ;  /* 0x00000072031a7220 */ /* 0x040fe40000410000 */
[C---:B------:R-:W-:Y:S01]  /*13af0*/  FMUL.FTZ R27, R3.reuse, R115 ;  /* 0x00000073031b7220 */ /* 0x040fe20000410000 */
[----:B------:R-:W-:Y:S01]  /*13b00*/  MUFU.EX2 R223, R223 ;  /* 0x000000df00df7308 */ /* 0x000fe20000000800 */
[C---:B------:R-:W-:Y:S01]  /*13b10*/  FMUL.FTZ R28, R132.reuse, R116 ;  /* 0x00000074841c7220 */ /* 0x040fe20000410000 */
[----:B------:R-:W-:Y:S03]  /*13b20*/  LDSM.16.MT88.4 R112, [R135+UR4+0x900] ;  /* 0x000900048770783b */ /* 0x000fe60008004200 */
[C---:B------:R-:W-:Y:S01]  /*13b30*/  FMUL.FTZ R29, R132.reuse, R117 ;  /* 0x00000075841d7220 */ /* 0x040fe20000410000 */
[C---:B------:R-:W-:Y:S03]  /*13b40*/  HMMA.16816.F32 R24, R136.reuse, R30, R24 ;  /* 0x0000001e8818723c */ /* 0x040fe60000001818 */
[C---:B------:R-:W-:Y:S01]  /*13b50*/  FMUL.FTZ R54, R3.reuse, R54 ;  /* 0x0000003603367220 */ /* 0x040fe20000410000 */
[----:B------:R-:W-:Y:S01]  /*13b60*/  MUFU.EX2 R224, R224 ;  /* 0x000000e000e07308 */ /* 0x000fe20000000800 */
[C---:B------:R-:W-:Y:S02]  /*13b70*/  FMUL.FTZ R55, R3.reuse, R55 ;  /* 0x0000003703377220 */ /* 0x040fe40000410000 */
[C---:B------:R-:W-:Y:S02]  /*13b80*/  FMUL.FTZ R30, R3.reuse, R118 ;  /* 0x00000076031e7220 */ /* 0x040fe40000410000 */
[C---:B------:R-:W-:Y:S02]  /*13b90*/  FMUL.FTZ R31, R3.reuse, R119 ;  /* 0x00000077031f7220 */ /* 0x040fe40000410000 */
[----:B------:R-:W-:Y:S01]  /*13ba0*/  LDSM.16.MT88.4 R116, [R134+UR4+0x900] ;  /* 0x000900048674783b */ /* 0x000fe20008004200 */
[C---:B------:R-:W-:Y:S02]  /*13bb0*/  FMUL.FTZ R56, R132.reuse, R56 ;  /* 0x0000003884387220 */ /* 0x040fe40000410000 */
[C---:B------:R-:W-:Y:S01]  /*13bc0*/  FMUL.FTZ R57, R132.reuse, R57 ;  /* 0x0000003984397220 */ /* 0x040fe20000410000 */
[----:B------:R-:W-:Y:S01]  /*13bd0*/  MUFU.EX2 R225, R225 ;  /* 0x000000e100e17308 */ /* 0x000fe20000000800 */
[C---:B-1----:R-:W-:Y:S03]  /*13be0*/  HMMA.16816.F32 R28, R136.reuse, R100, R28 ;  /* 0x00000064881c723c */ /* 0x042fe6000000181c */
[C---:B------:R-:W-:Y:S02]  /*13bf0*/  FMUL.FTZ R58, R3.reuse, R58 ;  /* 0x0000003a033a7220 */ /* 0x040fe40000410000 */
[C---:B------:R-:W-:Y:S02]  /*13c00*/  FMUL.FTZ R59, R3.reuse, R59 ;  /* 0x0000003b033b7220 */ /* 0x040fe40000410000 */
[C---:B------:R-:W-:Y:S01]  /*13c10*/  FMUL.FTZ R60, R132.reuse, R60 ;  /* 0x0000003c843c7220 */ /* 0x040fe20000410000 */
[C---:B------:R-:W-:Y:S01]  /*13c20*/  HMMA.16816.F32 R32, R136.reuse, R102, R32 ;  /* 0x000000668820723c */ /* 0x040fe20000001820 */
[----:B------:R-:W1:Y:S01]  /*13c30*/  LDSM.16.MT88.4 R100, [R134+UR4+0x2100] ;  /* 0x002100048664783b */ /* 0x000e620008004200 */
        /* <DEDUP_REMOVED lines=8> */
[----:B------:R-:W3:Y:S03]  /*13cc0*/  LDSM.16.MT88.4 R104, [R165+0x2100] ;  /* 0x00210000a568783b */ /* 0x000ee60000004200 */
[C---:B------:R-:W-:Y:S02]  /*13cd0*/  FMUL.FTZ R65, R132.reuse, R65 ;  /* 0x0000004184417220 */ /* 0x040fe40000410000 */
[C---:B------:R-:W-:Y:S01]  /*13ce0*/  FMUL.FTZ R66, R3.reuse, R66 ;  /* 0x0000004203427220 */ /* 0x040fe20000410000 */
[----:B------:R-:W-:Y:S01]  /*13cf0*/  MUFU.EX2 R228, R228 ;  /* 0x000000e400e47308 */ /* 0x000fe20000000800 */
[C---:B--2---:R-:W-:Y:S04]  /*13d00*/  HMMA.16816.F32 R44, R136.reuse, R108, R44 ;  /* 0x0000006c882c723c */ /* 0x044fe8000000182c */
[C---:B------:R-:W-:Y:S02]  /*13d10*/  FMUL.FTZ R67, R3.reuse, R67 ;  /* 0x0000004303437220 */ /* 0x040fe40000410000 */
[C---:B------:R-:W-:Y:S02]  /*13d20*/  FMUL.FTZ R68, R132.reuse, R68 ;  /* 0x0000004484447220 */ /* 0x040fe40000410000 */
[C---:B------:R-:W-:Y:S01]  /*13d30*/  HMMA.16816.F32 R48, R136.reuse, R110, R48 ;  /* 0x0000006e8830723c */ /* 0x040fe20000001830 */
[----:B------:R-:W2:Y:S01]  /*13d40*/  LDSM.16.MT88.4 R108, [R135+UR4+0x4100] ;  /* 0x00410004876c783b */ /* 0x000ea20008004200 */
[----:B------:R-:W-:Y:S02]  /*13d50*/  MUFU.EX2 R229, R229 ;  /* 0x000000e500e57308 */ /* 0x000fe40000000800 */
[C---:B------:R-:W-:Y:S02]  /*13d60*/  FMUL.FTZ R69, R132.reuse, R69 ;  /* 0x0000004584457220 */ /* 0x040fe40000410000 */
[C---:B------:R-:W-:Y:S02]  /*13d70*/  FMUL.FTZ R70, R3.reuse, R70 ;  /* 0x0000004603467220 */ /* 0x040fe40000410000 */
[C---:B------:R-:W-:Y:S01]  /*13d80*/  FMUL.FTZ R71, R3.reuse, R71 ;  /* 0x0000004703477220 */ /* 0x040fe20000410000 */
        /* <DEDUP_REMOVED lines=16> */
[C---:B--2---:R-:W-:Y:S04]  /*13e90*/  HMMA.16816.F32 R68, R136.reuse, R108, R68 ;  /* 0x0000006c8844723c */ /* 0x044fe80000001844 */
[--C-:B------:R-:W-:Y:S01]  /*13ea0*/  FFMA.FTZ R178, R178, c[0x0][0x2d0], -R153.reuse ;  /* 0x0000b400b2b27a23 */ /* 0x100fe20000010899 */
[----:B------:R-:W2:Y:S01]  /*13eb0*/  MUFU.EX2 R177, R177 ;  /* 0x000000b100b17308 */ /* 0x000ea20000000800 */
[--C-:B------:R-:W-:Y:S02]  /*13ec0*/  FFMA.FTZ R179, R188, c[0x0][0x2d0], -R153.reuse ;  /* 0x0000b400bcb37a23 */ /* 0x100fe40000010899 */
[C---:B------:R-:W-:Y:S01]  /*13ed0*/  HMMA.16816.F32 R72, R136.reuse, R110, R72 ;  /* 0x0000006e8848723c */ /* 0x040fe20000001848 */
[----:B------:R-:W5:Y:S03]  /*13ee0*/  LDSM.16.MT88.4 R108, [R165+0x4100] ;  /* 0x00410000a56c783b */ /* 0x000f660000004200 */
[C---:B------:R-:W-:Y:S02]  /*13ef0*/  FMUL.FTZ R76, R132.reuse, R76 ;  /* 0x0000004c844c7220 */ /* 0x040fe40000410000 */
[----:B------:R-:W-:Y:S01]  /*13f00*/  FMUL.FTZ R77, R132, R77 ;  /* 0x0000004d844d7220 */ /* 0x000fe20000410000 */
[----:B------:R-:W-:Y:S01]  /*13f10*/  MUFU.EX2 R178, R178 ;  /* 0x000000b200b27308 */ /* 0x000fe20000000800 */
[C---:B------:R-:W-:Y:S04]  /*13f20*/  FMUL.FTZ R78, R3.reuse, R78 ;  /* 0x0000004e034e7220 */ /* 0x040fe80000410000 */
[----:B------:R-:W-:Y:S02]  /*13f30*/  FMUL.FTZ R79, R3, R79 ;  /* 0x0000004f034f7220 */ /* 0x000fe40000410000 */
[--C-:B------:R-:W-:Y:S02]  /*13f40*/  FFMA.FTZ R188, R219, c[0x0][0x2d0], -R148.reuse ;  /* 0x0000b400dbbc7a23 */ /* 0x100fe40000010894 */
[--C-:B------:R-:W-:Y:S01]  /*13f50*/  FFMA.FTZ R219, R162, c[0x0][0x2d0], -R153.reuse ;  /* 0x0000b400a2db7a23 */ /* 0x100fe20000010899 */
[----:B------:R-:W3:Y:S01]  /*13f60*/  MUFU.EX2 R179, R179 ;  /* 0x000000b300b37308 */ /* 0x000ee20000000800 */
[----:B------:R-:W-:Y:S01]  /*13f70*/  LDSM.16.MT88.4 R160, [R164+0x5900] ;  /* 0x00590000a4a0783b */ /* 0x000fe20000004200 */
[C---:B-1----:R-:W-:Y:S03]  /*13f80*/  HMMA.16816.F32 R76, R136.reuse, R100, R76 ;  /* 0x00000064884c723c */ /* 0x042fe6000000184c */
[C---:B------:R-:W-:Y:S02]  /*13f90*/  FMUL.FTZ R80, R132.reuse, R80 ;  /* 0x0000005084507220 */ /* 0x040fe40000410000 */
[C---:B------:R-:W-:Y:S02]  /*13fa0*/  FMUL.FTZ R81, R132.reuse, R81 ;  /* 0x0000005184517220 */ /* 0x040fe40000410000 */
[C---:B------:R-:W-:Y:S01]  /*13fb0*/  FMUL.FTZ R82, R3.reuse, R82 ;  /* 0x0000005203527220 */ /* 0x040fe20000410000 */
[----:B------:R-:W-:Y:S01]  /*13fc0*/  MUFU.EX2 R188, R188 ;  /* 0x000000bc00bc7308 */ /* 0x000fe20000000800 */
[----:B------:R-:W-:Y:S03]  /*13fd0*/  FMUL.FTZ R83, R3, R83 ;  /* 0x0000005303537220 */ /* 0x000fe60000410000 */
[--C-:B------:R-:W-:Y:S01]  /*13fe0*/  FFMA.FTZ R189, R189, c[0x0][0x2d0], -R148.reuse ;  /* 0x0000b400bdbd7a23 */ /* 0x100fe20000010894 */
[----:B----4-:R-:W-:Y:S01]  /*13ff0*/  F2FP.PACK_AB R100, R175, R174 ;  /* 0x000000aeaf64723e */ /* 0x010fe200000000ff */
[C---:B------:R-:W-:Y:S01]  /*14000*/  FMUL.FTZ R88, R132.reuse, R88 ;  /* 0x0000005884587220 */ /* 0x040fe20000410000 */
[----:B--2---:R-:W-:Y:S01]  /*14010*/  F2FP.PACK_AB R101, R177, R176 ;  /* 0x000000b0b165723e */ /* 0x004fe200000000ff */
[C---:B------:R-:W-:Y:S02]  /*14020*/  HMMA.16816.F32 R80, R136.reuse, R102, R80 ;  /* 0x000000668850723c */ /* 0x040fe40000001850 */
[----:B------:R-:W1:Y:S01]  /*14030*/  MUFU.EX2 R189, R189 ;  /* 0x000000bd00bd7308 */ /* 0x000e620000000800 */
[C---:B------:R-:W-:Y:S02]  /*14040*/  FMUL.FTZ R89, R132.reuse, R89 ;  /* 0x0000005984597220 */ /* 0x040fe40000410000 */
[C---:B------:R-:W-:Y:S02]  /*14050*/  FMUL.FTZ R90, R3.reuse, R90 ;  /* 0x0000005a035a7220 */ /* 0x040fe40000410000 */
[----:B------:R-:W-:Y:S01]  /*14060*/  FMUL.FTZ R91, R3, R91 ;  /* 0x0000005b035b7220 */ /* 0x000fe20000410000 */
[C---:B---3--:R-:W-:Y:S04]  /*14070*/  HMMA.16816.F32 R84, R136.reuse, R104, R84 ;  /* 0x000000688854723c */ /* 0x048fe80000001854 */
[C---:B------:R-:W-:Y:S01]  /*14080*/  FMUL.FTZ R92, R132.reuse, R92 ;  /* 0x0000005c845c7220 */ /* 0x040fe20000410000 */
[----:B------:R-:W-:Y:S01]  /*14090*/  F2FP.PACK_AB R102, R179, R178 ;  /* 0x000000b2b366723e */ /* 0x000fe200000000ff */
[C---:B------:R-:W-:Y:S01]  /*140a0*/  FMUL.FTZ R93, R132.reuse, R93 ;  /* 0x0000005d845d7220 */ /* 0x040fe20000410000 */
[----:B------:R-:W-:Y:S01]  /*140b0*/  MUFU.EX2 R219, R219 ;  /* 0x000000db00db7308 */ /* 0x000fe20000000800 */
[C---:B------:R-:W-:Y:S01]  /*140c0*/  HMMA.16816.F32 R88, R136.reuse, R106, R88 ;  /* 0x0000006a8858723c */ /* 0x040fe20000001858 */
[----:B------:R-:W2:Y:S03]  /*140d0*/  LDSM.16.MT88.4 R104, [R164+0x900] ;  /* 0x00090000a468783b */ /* 0x000ea60000004200 */
[C---:B------:R-:W-:Y:S02]  /*140e0*/  FMUL.FTZ R94, R3.reuse, R94 ;  /* 0x0000005e035e7220 */ /* 0x040fe40000410000 */
[C---:B------:R-:W-:Y:S02]  /*140f0*/  FMUL.FTZ R95, R3.reuse, R95 ;  /* 0x0000005f035f7220 */ /* 0x040fe40000410000 */
[C---:B------:R-:W-:Y:S04]  /*14100*/  FMUL.FTZ R96, R132.reuse, R96 ;  /* 0x0000006084607220 */ /* 0x040fe80000410000 */
[----:B------:R-:W-:Y:S01]  /*14110*/  FMUL.FTZ R97, R132, R97 ;  /* 0x0000006184617220 */ /* 0x000fe20000410000 */
[C---:B-----5:R-:W-:Y:S03]  /*14120*/  HMMA.16816.F32 R92, R136.reuse, R108, R92 ;  /* 0x0000006c885c723c */ /* 0x060fe6000000185c */
[----:B------:R-:W-:Y:S01]  /*14130*/  FMUL.FTZ R98, R3, R98 ;  /* 0x0000006203627220 */ /* 0x000fe20000410000 */
[----:B-1----:R-:W-:Y:S01]  /*14140*/  F2FP.PACK_AB R103, R189, R188 ;  /* 0x000000bcbd67723e */ /* 0x002fe200000000ff */
[----:B------:R-:W-:Y:S02]  /*14150*/  FMUL.FTZ R99, R3, R99 ;  /* 0x0000006303637220 */ /* 0x000fe40000410000 */
[--C-:B------:R-:W-:Y:S02]  /*14160*/  FFMA.FTZ R218, R218, c[0x0][0x2d0], -R153.reuse ;  /* 0x0000b400dada7a23 */ /* 0x100fe40000010899 */
[----:B------:R-:W-:Y:S03]  /*14170*/  FFMA.FTZ R153, R150, c[0x0][0x2d0], -R153 ;  /* 0x0000b40096997a23 */ /* 0x000fe60000010899 */
[----:B------:R-:W-:Y:S01]  /*14180*/  HMMA.16816.F32 R96, R136, R110, R96 ;  /* 0x0000006e8860723c */ /* 0x000fe20000001860 */
[----:B------:R-:W1:Y:S01]  /*14190*/  LDSM.16.MT88.4 R108, [R165+0x2900] ;  /* 0x00290000a56c783b */ /* 0x000e620000004200 */
[----:B------:R3:W4:Y:S01]  /*141a0*/  MUFU.EX2 R230, R153 ;  /* 0x0000009900e67308 */ /* 0x0007220000000800 */
[--C-:B------:R-:W-:Y:S02]  /*141b0*/  FFMA.FTZ R217, R217, c[0x0][0x2d0], -R148.reuse ;  /* 0x0000b400d9d97a23 */ /* 0x100fe40000010894 */
[----:B------:R-:W-:Y:S02]  /*141c0*/  FFMA.FTZ R148, R149, c[0x0][0x2d0], -R148 ;  /* 0x0000b40095947a23 */ /* 0x000fe40000010894 */
[----:B------:R-:W-:Y:S01]  /*141d0*/  F2FP.PACK_AB R136, R226, R225 ;  /* 0x000000e1e288723e */ /* 0x000fe200000000ff */
[C---:B------:R-:W-:Y:S04]  /*141e0*/  HMMA.16816.F32 R4, R100.reuse, R112, R4 ;  /* 0x000000706404723c */ /* 0x040fe80000001804 */
[----:B------:R-:W5:Y:S01]  /*141f0*/  MUFU.EX2 R232, R148 ;  /* 0x0000009400e87308 */ /* 0x000f620000000800 */
[----:B------:R-:W-:Y:S01]  /*14200*/  F2FP.PACK_AB R137, R228, R227 ;  /* 0x000000e3e489723e */ /* 0x000fe200000000ff */
[----:B------:R-:W-:Y:S02]  /*14210*/  FFMA.FTZ R173, R132, R201, R173 ;  /* 0x000000c984ad7223 */ /* 0x000fe400000100ad */
[C---:B------:R-:W-:Y:S01]  /*14220*/  HMMA.16816.F32 R8, R100.reuse, R114, R8 ;  /* 0x000000726408723c */ /* 0x040fe20000001808 */
[----:B------:R-:W-:Y:S03]  /*14230*/  LDSM.16.MT88.4 R112, [R164+0x4900] ;  /* 0x00490000a470783b */ /* 0x000fe60000004200 */
[----:B------:R-:W-:Y:S02]  /*14240*/  FFMA.FTZ R169, R3, R206, R169 ;  /* 0x000000ce03a97223 */ /* 0x000fe400000100a9 */
[----:B------:R-:W1:Y:S01]  /*14250*/  MUFU.EX2 R218, R218 ;  /* 0x000000da00da7308 */ /* 0x000e620000000800 */
[----:B------:R-:W-:Y:S01]  /*14260*/  FADD.FTZ R172, R172, R173 ;  /* 0x000000adacac7221 */ /* 0x000fe20000010000 */
[C---:B--2---:R-:W-:Y:S01]  /*14270*/  HMMA.16816.F32 R12, R100.reuse, R104, R12 ;  /* 0x00000068640c723c */ /* 0x044fe2000000180c */
[----:B---3--:R-:W-:Y:S03]  /*14280*/  LDSM.16.MT88.4 R152, [R165+0x3900] ;  /* 0x00390000a598783b */ /* 0x008fe60000004200 */
[----:B----4-:R-:W-:Y:S01]  /*14290*/  F2FP.PACK_AB R138, R230, R229 ;  /* 0x000000e5e68a723e */ /* 0x010fe200000000ff */
[----:B------:R-:W-:Y:S02]  /*142a0*/  FADD.FTZ R168, R168, R169 ;  /* 0x000000a9a8a87221 */ /* 0x000fe40000010000 */
[----:B------:R-:W-:Y:S01]  /*142b0*/  FADD.FTZ R3, R171, R172 ;  /* 0x000000acab037221 */ /* 0x000fe20000010000 */
[C---:B------:R-:W-:Y:S01]  /*142c0*/  HMMA.16816.F32 R16, R100.reuse, R106, R16 ;  /* 0x0000006a6410723c */ /* 0x040fe20000001810 */
[----:B------:R-:W2:Y:S01]  /*142d0*/  MUFU.EX2 R217, R217 ;  /* 0x000000d900d97308 */ /* 0x000ea20000000800 */
[----:B------:R-:W3:Y:S02]  /*142e0*/  LDSM.16.MT88.4 R104, [R135+UR4+0x4900] ;  /* 0x004900048768783b */ /* 0x000ee40008004200 */
[----:B-----5:R-:W-:Y:S01]  /*142f0*/  F2FP.PACK_AB R139, R232, R231 ;  /* 0x000000e7e88b723e */ /* 0x020fe200000000ff */
[----:B------:R-:W-:Y:S03]  /*14300*/  FADD.FTZ R3, R170, R3 ;  /* 0x00000003aa037221 */ /* 0x000fe60000010000 */
[C---:B------:R-:W-:Y:S02]  /*14310*/  HMMA.16816.F32 R20, R100.reuse, R116, R20 ;  /* 0x000000746414723c */ /* 0x040fe40000001814 */
[----:B------:R-:W-:Y:S02]  /*14320*/  LDSM.16.MT88.4 R148, [R134+UR4+0x3900] ;  /* 0x003900048694783b */ /* 0x000fe40008004200 */
[----:B------:R-:W-:Y:S04]  /*14330*/  FADD.FTZ R174, R174, R3 ;  /* 0x00000003aeae7221 */ /* 0x000fe80000010000 */
[C---:B------:R-:W-:Y:S02]  /*14340*/  HMMA.16816.F32 R24, R100.reuse, R118, R24 ;  /* 0x000000766418723c */ /* 0x040fe40000001818 */
[----:B------:R-:W-:Y:S02]  /*14350*/  LDSM.16.MT88.4 R116, [R165+0x4900] ;  /* 0x00490000a574783b */ /* 0x000fe40000004200 */
[----:B------:R-:W-:Y:S04]  /*14360*/  FADD.FTZ R175, R175, R174 ;  /* 0x000000aeafaf7221 */ /* 0x000fe80000010000 */
[C---:B------:R-:W-:Y:S04]  /*14370*/  HMMA.16816.F32 R28, R100.reuse, R120, R28 ;  /* 0x00000078641c723c */ /* 0x040fe8000000181c */
[----:B------:R-:W-:Y:S04]  /*14380*/  FADD.FTZ R178, R178, R175 ;  /* 0x000000afb2b27221 */ /* 0x000fe80000010000 */
[C---:B------:R-:W-:Y:S01]  /*14390*/  HMMA.16816.F32 R32, R100.reuse, R122, R32 ;  /* 0x0000007a6420723c */ /* 0x040fe20000001820 */
[----:B------:R-:W-:Y:S03]  /*143a0*/  LDSM.16.MT88.4 R120, [R164+0x1100] ;  /* 0x00110000a478783b */ /* 0x000fe60000004200 */
[----:B------:R-:W-:Y:S04]  /*143b0*/  FADD.FTZ R179, R179, R178 ;  /* 0x000000b2b3b37221 */ /* 0x000fe80000010000 */
        /* <DEDUP_REMOVED lines=8> */
[C---:B-1----:R-:W-:Y:S08]  /*14440*/  HMMA.16816.F32 R60, R100.reuse, R108, R60 ;  /* 0x0000006c643c723c */ /* 0x042ff0000000183c */
[C---:B------:R-:W-:Y:S01]  /*14450*/  HMMA.16816.F32 R64, R100.reuse, R110, R64 ;  /* 0x0000006e6440723c */ /* 0x040fe20000001840 */
[----:B------:R-:W1:Y:S07]  /*14460*/  LDSM.16.MT88.4 R108, [R134+UR4+0x4900] ;  /* 0x00490004866c783b */ /* 0x000e6e0008004200 */
[C---:B---3--:R-:W-:Y:S08]  /*14470*/  HMMA.16816.F32 R68, R100.reuse, R104, R68 ;  /* 0x000000686444723c */ /* 0x048ff00000001844 */
[C---:B------:R-:W-:Y:S01]  /*14480*/  HMMA.16816.F32 R72, R100.reuse, R106, R72 ;  /* 0x0000006a6448723c */ /* 0x040fe20000001848 */
[----:B------:R-:W3:Y:S07]  /*14490*/  LDSM.16.MT88.4 R104, [R135+UR4+0x1100] ;  /* 0x001100048768783b */ /* 0x000eee0008004200 */
[C---:B------:R-:W-:Y:S08]  /*144a0*/  HMMA.16816.F32 R76, R100.reuse, R112, R76 ;  /* 0x00000070644c723c */ /* 0x040ff0000000184c */
[C---:B------:R-:W-:Y:S01]  /*144b0*/  HMMA.16816.F32 R80, R100.reuse, R114, R80 ;  /* 0x000000726450723c */ /* 0x040fe20000001850 */
[----:B------:R-:W4:Y:S07]  /*144c0*/  LDSM.16.MT88.4 R112, [R134+UR4+0x1100] ;  /* 0x001100048670783b */ /* 0x000f2e0008004200 */
[C---:B-1----:R-:W-:Y:S08]  /*144d0*/  HMMA.16816.F32 R84, R100.reuse, R108, R84 ;  /* 0x0000006c6454723c */ /* 0x042ff00000001854 */
[C---:B------:R-:W-:Y:S01]  /*144e0*/  HMMA.16816.F32 R88, R100.reuse, R110, R88 ;  /* 0x0000006e6458723c */ /* 0x040fe20000001858 */
[----:B------:R-:W1:Y:S07]  /*144f0*/  LDSM.16.MT88.4 R108, [R135+UR4+0x3100] ;  /* 0x00310004876c783b */ /* 0x000e6e0008004200 */
[C---:B------:R-:W-:Y:S08]  /*14500*/  HMMA.16816.F32 R92, R100.reuse, R116, R92 ;  /* 0x00000074645c723c */ /* 0x040ff0000000185c */
[----:B------:R-:W-:Y:S01]  /*14510*/  HMMA.16816.F32 R96, R100, R118, R96 ;  /* 0x000000766460723c */ /* 0x000fe20000001860 */
[----:B------:R-:W5:Y:S06]  /*14520*/  LDSM.16.MT88.4 R116, [R164+0x3100] ;  /* 0x00310000a474783b */ /* 0x000f6c0000004200 */
[----:B------:R-:W-:Y:S01]  /*14530*/  F2FP.PACK_AB R100, R219, R218 ;  /* 0x000000dadb64723e */ /* 0x000fe200000000ff */
[----:B------:R-:W-:Y:S01]  /*14540*/  FADD.FTZ R218, R218, R179 ;  /* 0x000000b3dada7221 */ /* 0x000fe20000010000 */
[----:B--2---:R-:W-:Y:S03]  /*14550*/  F2FP.PACK_AB R101, R220, R217 ;  /* 0x000000d9dc65723e */ /* 0x004fe600000000ff */
[----:B------:R-:W-:Y:S02]  /*14560*/  F2FP.PACK_AB R102, R222, R221 ;  /* 0x000000ddde66723e */ /* 0x000fe400000000ff */
[----:B------:R-:W-:Y:S07]  /*14570*/  F2FP.PACK_AB R103, R224, R223 ;  /* 0x000000dfe067723e */ /* 0x000fee00000000ff */
[C---:B---3--:R-:W-:Y:S08]  /*14580*/  HMMA.16816.F32 R4, R100.reuse, R104, R4 ;  /* 0x000000686404723c */ /* 0x048ff00000001804 */
[C---:B------:R-:W-:Y:S01]  /*14590*/  HMMA.16816.F32 R8, R100.reuse, R106, R8 ;  /* 0x0000006a6408723c */ /* 0x040fe20000001808 */
[----:B------:R-:W2:Y:S07]  /*145a0*/  LDSM.16.MT88.4 R104, [R134+UR4+0x3100] ;  /* 0x003100048668783b */ /* 0x000eae0008004200 */
[C---:B------:R-:W-:Y:S08]  /*145b0*/  HMMA.16816.F32 R12, R100.reuse, R120, R12 ;  /* 0x00000078640c723c */ /* 0x040ff0000000180c */
[C---:B------:R-:W-:Y:S01]  /*145c0*/  HMMA.16816.F32 R16, R100.reuse, R122, R16 ;  /* 0x0000007a6410723c */ /* 0x040fe20000001810 */
[----:B------:R-:W-:Y:S07]  /*145d0*/  LDSM.16.MT88.4 R120, [R165+0x1900] ;  /* 0x00190000a578783b */ /* 0x000fee0000004200 */
[C---:B----4-:R-:W-:Y:S08]  /*145e0*/  HMMA.16816.F32 R20, R100.reuse, R112, R20 ;  /* 0x000000706414723c */ /* 0x050ff00000001814 */
[C---:B------:R-:W-:Y:S01]  /*145f0*/  HMMA.16816.F32 R24, R100.reuse, R114, R24 ;  /* 0x000000726418723c */ /* 0x040fe20000001818 */
[----:B------:R-:W3:Y:S07]  /*14600*/  LDSM.16.MT88.4 R112, [R165+0x3100] ;  /* 0x00310000a570783b */ /* 0x000eee0000004200 */
[C---:B------:R-:W-:Y:S08]  /*14610*/  HMMA.16816.F32 R28, R100.reuse, R124, R28 ;  /* 0x0000007c641c723c */ /* 0x040ff0000000181c */
[C---:B------:R-:W-:Y:S01]  /*14620*/  HMMA.16816.F32 R32, R100.reuse, R126, R32 ;  /* 0x0000007e6420723c */ /* 0x040fe20000001820 */
[----:B------:R-:W-:Y:S07]  /*14630*/  LDSM.16.MT88.4 R124, [R135+UR4+0x1900] ;  /* 0x00190004877c783b */ /* 0x000fee0008004200 */
        /* <DEDUP_REMOVED lines=12> */
[C---:B-1----:R-:W-:Y:S08]  /*14700*/  HMMA.16816.F32 R68, R100.reuse, R108, R68 ;  /* 0x0000006c6444723c */ /* 0x042ff00000001844 */
[C---:B------:R-:W-:Y:S01]  /*14710*/  HMMA.16816.F32 R72, R100.reuse, R110, R72 ;  /* 0x0000006e6448723c */ /* 0x040fe20000001848 */
[----:B------:R-:W1:Y:S07]  /*14720*/  LDSM.16.MT88.4 R108, [R164+0x1900] ;  /* 0x00190000a46c783b */ /* 0x000e6e0000004200 */
[C---:B----4-:R-:W-:Y:S08]  /*14730*/  HMMA.16816.F32 R76, R100.reuse, R116, R76 ;  /* 0x00000074644c723c */ /* 0x050ff0000000184c */
[C---:B------:R-:W-:Y:S01]  /*14740*/  HMMA.16816.F32 R80, R100.reuse, R118, R80 ;  /* 0x000000766450723c */ /* 0x040fe20000001850 */
[----:B------:R-:W4:Y:S07]  /*14750*/  LDSM.16.MT88.4 R116, [R134+UR4+0x1900] ;  /* 0x001900048674783b */ /* 0x000f2e0008004200 */
[C---:B--2---:R-:W-:Y:S08]  /*14760*/  HMMA.16816.F32 R84, R100.reuse, R104, R84 ;  /* 0x000000686454723c */ /* 0x044ff00000001854 */
[C---:B------:R-:W-:Y:S08]  /*14770*/  HMMA.16816.F32 R88, R100.reuse, R106, R88 ;  /* 0x0000006a6458723c */ /* 0x040ff00000001858 */
[C---:B---3--:R-:W-:Y:S08]  /*14780*/  HMMA.16816.F32 R92, R100.reuse, R112, R92 ;  /* 0x00000070645c723c */ /* 0x048ff0000000185c */
[----:B------:R-:W-:Y:S08]  /*14790*/  HMMA.16816.F32 R96, R100, R114, R96 ;  /* 0x000000726460723c */ /* 0x000ff00000001860 */
[C---:B------:R-:W-:Y:S08]  /*147a0*/  HMMA.16816.F32 R128, R136.reuse, R124, R4 ;  /* 0x0000007c8880723c */ /* 0x040ff00000001804 */
[C---:B------:R-:W-:Y:S08]  /*147b0*/  HMMA.16816.F32 R124, R136.reuse, R126, R8 ;  /* 0x0000007e887c723c */ /* 0x040ff00000001808 */
[C---:B-1----:R-:W-:Y:S08]  /*147c0*/  HMMA.16816.F32 R100, R136.reuse, R108, R12 ;  /* 0x0000006c8864723c */ /* 0x042ff0000000180c */
[C---:B------:R-:W-:Y:S08]  /*147d0*/  HMMA.16816.F32 R104, R136.reuse, R110, R16 ;  /* 0x0000006e8868723c */ /* 0x040ff00000001810 */
[C---:B----4-:R-:W-:Y:S01]  /*147e0*/  HMMA.16816.F32 R108, R136.reuse, R116, R20 ;  /* 0x00000074886c723c */ /* 0x050fe20000001814 */
[----:B------:R-:W1:Y:S07]  /*147f0*/  LDSM.16.MT88.4 R20, [R134+UR4+0x5900] ;  /* 0x005900048614783b */ /* 0x000e6e0008004200 */
[C---:B------:R-:W-:Y:S01]  /*14800*/  HMMA.16816.F32 R112, R136.reuse, R118, R24 ;  /* 0x000000768870723c */ /* 0x040fe20000001818 */
[----:B------:R-:W2:Y:S07]  /*14810*/  LDSM.16.MT88.4 R24, [R165+0x5900] ;  /* 0x00590000a518783b */ /* 0x000eae0000004200 */
        /* <DEDUP_REMOVED lines=34> */
[----:B------:R-:W-:Y:S02]  /*14a40*/  FADD.FTZ R228, R228, R227 ;  /* 0x000000e3e4e47221 */ /* 0x000fe40000010000 */
[----:B------:R-:W-:Y:S02]  /*14a50*/  FADD.FTZ R201, R229, R226 ;  /* 0x000000e2e5c97221 */ /* 0x000fe40000010000 */
[----:B------:R-:W-:Y:S02]  /*14a60*/  FADD.FTZ R231, R231, R228 ;  /* 0x000000e4e7e77221 */ /* 0x000fe40000010000 */
[----:B------:R-:W-:Y:S02]  /*14a70*/  FADD.FTZ R201, R230, R201 ;  /* 0x000000c9e6c97221 */ /* 0x000fe40000010000 */
[----:B------:R-:W-:Y:S01]  /*14a80*/  FADD.FTZ R206, R232, R231 ;  /* 0x000000e7e8ce7221 */ /* 0x000fe20000010000 */
[----:B------:R-:W-:-:S05]  /*14a90*/  @!P0 BRA `(.L_x_1470) ;  /* 0x0000045000008947 */ /* 0x000fca0003800000 */
[----:B------:R-:W-:Y:S01]  /*14aa0*/  ISETP.NE.AND P2, PT, R195, 0x1, PT ;  /* 0x00000001c300780c */ /* 0x000fe20003f45270 */
[----:B------:R-:W-:Y:S01]  /*14ab0*/  USHF.L.U32 UR4, UR13, 0x6, URZ ;  /* 0x000000060d047899 */ /* 0x000fe2000800063f */
[----:B------:R-:W-:Y:S01]  /*14ac0*/  IADD3 R9, -R210, 0x10, RZ ;  /* 0x00000010d2097810 */ /* 0x000fe20007ffe1ff */
[----:B------:R-:W-:Y:S03]  /*14ad0*/  IMAD.MOV.U32 R197, RZ, RZ, RZ ;  /* 0x000000ffffc57224 */ /* 0x000fe600078e00ff */
[----:B------:R-:W-:Y:S01]  /*14ae0*/  LOP3.LUT R9, R9, 0xf, RZ, 0xc0, !PT ;  /* 0x0000000f09097812 */ /* 0x000fe200078ec0ff */
[----:B------:R-:W-:Y:S05]  /*14af0*/  IMAD.U32 R3, RZ, RZ, UR4 ;  /* 0x00000004ff037e24 */ /* 0x000fea000f8e00ff */
[----:B------:R-:W-:Y:S04]  /*14b00*/  IADD3 R3, R200, UR8, R3 ;  /* 0x00000008c8037c10 */ /* 0x000fe8000fffe003 */
[----:B------:R-:W-:Y:S05]  /*14b10*/  IADD3 R198, R3, -0x80, RZ ;  /* 0xffffff8003c67810 */ /* 0x000fea0007ffe0ff */
[----:B------:R-:W-:Y:S04]  /*14b20*/  @P2 IMAD.HI.U32 R4, R198, c[0x0][0x2bc], RZ ;  /* 0x0000af00c6042a27 */ /* 0x000fe800078e00ff */
[----:B------:R-:W-:Y:S01]  /*14b30*/  IMAD.MOV.U32 R3, RZ, RZ, R198 ;  /* 0x000000ffff037224 */ /* 0x000fe200078e00c6 */
[----:B------:R-:W-:Y:S04]  /*14b40*/  @P2 SHF.R.U32.HI R3, RZ, c[0x0][0x2c0], R4 ;  /* 0x0000b000ff032a19 */ /* 0x000fe80000011604 */
[C---:B------:R-:W-:Y:S04]  /*14b50*/  @!P3 IADD3 R5, P0, R3.reuse, R204, RZ ;  /* 0x000000cc0305b210 */ /* 0x040fe80007f1e0ff */
[----:B------:R-:W-:Y:S01]  /*14b60*/  @!P3 LEA.HI.X.SX32 R4, R3, R194, 0x1, P0 ;  /* 0x000000c20304b211 */ /* 0x000fe200000f0eff */
[----:B------:R-:W-:Y:S01]  /*14b70*/  IMAD.MOV R3, RZ, RZ, -R3 ;  /* 0x000000ffff037224 */ /* 0x000fe200078e0a03 */
[----:B------:R-:W-:Y:S03]  /*14b80*/  @!P3 LEA R6, P0, R5, c[0x0][0x2a0], 0x2 ;  /* 0x0000a8000506ba11 */ /* 0x000fe600078010ff */
[----:B------:R-:W-:Y:S01]  /*14b90*/  IMAD R198, R3, c[0x0][0x2b8], R198 ;  /* 0x0000ae0003c67a24 */ /* 0x000fe200078e02c6 */
[----:B------:R-:W-:Y:S03]  /*14ba0*/  @!P3 LEA.HI.X R7, R5, c[0x0][0x2a4], R4, 0x2, P0 ;  /* 0x0000a9000507ba11 */ /* 0x000fe600000f1404 */
[C---:B------:R-:W-:Y:S01]  /*14bb0*/  IMAD.WIDE.U32 R4, R198.reuse, c[0x0][0x1e0], RZ ;  /* 0x00007800c6047a25 */ /* 0x040fe200078e00ff */
[----:B------:R-:W-:Y:S01]  /*14bc0*/  SHF.R.S32.HI R3, RZ, 0x1f, R198 ;  /* 0x0000001fff037819 */ /* 0x000fe200000114c6 */
[----:B------:R1:W2:Y:S04]  /*14bd0*/  @!P3 LDG.E R197, [R6.64] ;  /* 0x0000000a06c5b981 */ /* 0x0002a8000c1e1900 */
[----:B------:R-:W-:Y:S04]  /*14be0*/  IMAD R3, R3, c[0x0][0x1e0], RZ ;  /* 0x0000780003037a24 */ /* 0x000fe800078e02ff */
[----:B------:R-:W-:Y:S04]  /*14bf0*/  IMAD R3, R198, c[0x0][0x1e4], R3 ;  /* 0x00007900c6037a24 */ /* 0x000fe800078e0203 */
[----:B------:R-:W-:Y:S01]  /*14c00*/  IMAD.IADD R5, R5, 0x1, R3 ;  /* 0x0000000105057824 */ /* 0x000fe200078e0203 */
[----:B-1----:R-:W-:Y:S02]  /*14c10*/  SHF.L.U64.HI R7, R212, 0x1, R209 ;  /* 0x00000001d4077819 */ /* 0x002fe400000102d1 */
[----:B--2---:R-:W-:Y:S01]  /*14c20*/  SHF.R.S32.HI R8, RZ, 0x1f, R197 ;  /* 0x0000001fff087819 */ /* 0x004fe200000114c5 */
[C---:B------:R-:W-:Y:S04]  /*14c30*/  IMAD.WIDE.U32 R4, R197.reuse, c[0x0][0x1f0], R4 ;  /* 0x00007c00c5047a25 */ /* 0x040fe800078e0004 */
[----:B------:R-:W-:Y:S01]  /*14c40*/  IMAD R8, R8, c[0x0][0x1f0], RZ ;  /* 0x00007c0008087a24 */ /* 0x000fe200078e02ff */
[----:B------:R-:W-:Y:S03]  /*14c50*/  IADD3 R4, P0, R202, R4, RZ ;  /* 0x00000004ca047210 */ /* 0x000fe60007f1e0ff */
[----:B------:R-:W-:Y:S05]  /*14c60*/  IMAD R8, R197, c[0x0][0x1f4], R8 ;  /* 0x00007d00c5087a24 */ /* 0x000fea00078e0208 */
[----:B------:R-:W-:Y:S01]  /*14c70*/  IADD3.X R3, R193, R5, R8, P0, !PT ;  /* 0x00000005c1037210 */ /* 0x000fe200007fe408 */
[----:B------:R-:W-:Y:S01]  /*14c80*/  IMAD.SHL.U32 R5, R212, 0x2, RZ ;  /* 0x00000002d4057824 */ /* 0x000fe200078e00ff */
[C---:B------:R-:W-:Y:S02]  /*14c90*/  LEA R6, P0, R4.reuse, c[0x0][0x1c8], 0x1 ;  /* 0x0000720004067a11 */ /* 0x040fe400078008ff */
[----:B------:R-:W-:Y:S02]  /*14ca0*/  SEL R8, RZ, 0x10, P5 ;  /* 0x00000010ff087807 */ /* 0x000fe40002800000 */
[----:B------:R-:W-:Y:S01]  /*14cb0*/  LEA.HI.X R14, R4, c[0x0][0x1cc], R3, 0x1, P0 ;  /* 0x00007300040e7a11 */ /* 0x000fe200000f0c03 */
[----:B------:R-:W1:Y:S01]  /*14cc0*/  SHFL.IDX PT, R10, R6, 0x1, 0x181f ;  /* 0x00381f00060a7f89 */ /* 0x000e6200000e0000 */
[----:B------:R-:W-:Y:S01]  /*14cd0*/  ISETP.NE.U32.AND P2, PT, R8, RZ, PT ;  /* 0x000000ff0800720c */ /* 0x000fe20003f45070 */
[----:B------:R-:W-:Y:S01]  /*14ce0*/  IMAD.SHL.U32 R4, R208, 0x2, RZ ;  /* 0x00000002d0047824 */ /* 0x000fe200078e00ff */
[----:B------:R-:W-:Y:S01]  /*14cf0*/  SEL R3, RZ, 0x10, P4 ;  /* 0x00000010ff037807 */ /* 0x000fe20002000000 */
[----:B------:R-:W2:Y:S01]  /*14d00*/  SHFL.IDX PT, R13, R14, 0x1, 0x181f ;  /* 0x00381f000e0d7f89 */ /* 0x000ea200000e0000 */
[----:B------:R-:W-:Y:S02]  /*14d10*/  IADD3 R16, -R8, 0x10, RZ ;  /* 0x0000001008107810 */ /* 0x000fe40007ffe1ff */
[----:B------:R-:W-:Y:S01]  /*14d20*/  IADD3 R11, -R3, 0x10, RZ ;  /* 0x00000010030b7810 */ /* 0x000fe20007ffe1ff */
[----:B------:R3:W4:Y:S01]  /*14d30*/  SHFL.IDX PT, R12, R6, RZ, 0x181f ;  /* 0x00181fff060c7589 */ /* 0x00072200000e0000 */
[----:B------:R-:W-:Y:S02]  /*14d40*/  LOP3.LUT R16, R16, 0xf, RZ, 0xc0, !PT ;  /* 0x0000000f10107812 */ /* 0x000fe400078ec0ff */
[----:B------:R-:W-:Y:S01]  /*14d50*/  LOP3.LUT R11, R11, 0xf, RZ, 0xc0, !PT ;  /* 0x0000000f0b0b7812 */ /* 0x000fe200078ec0ff */
[----:B------:R-:W5:Y:S01]  /*14d60*/  SHFL.IDX PT, R15, R14, RZ, 0x181f ;  /* 0x00181fff0e0f7589 */ /* 0x000f6200000e0000 */
[-C--:B-1----:R-:W-:Y:S04]  /*14d70*/  IADD3 R16, P1, P0, R16, R10.reuse, R5 ;  /* 0x0000000a10107210 */ /* 0x082fe8000783e005 */
[-C--:B--2---:R-:W-:Y:S02]  /*14d80*/  IADD3.X R17, RZ, R13.reuse, R7, P1, P0 ;  /* 0x0000000dff117210 */ /* 0x084fe40000fe0407 */
[-C--:B------:R-:W-:Y:S02]  /*14d90*/  IADD3 R18, P1, P0, R11, R10.reuse, R4 ;  /* 0x0000000a0b127210 */ /* 0x080fe4000783e004 */
[----:B---3--:R-:W-:Y:S04]  /*14da0*/  SHF.L.U64.HI R6, R208, 0x1, R211 ;  /* 0x00000001d0067819 */ /* 0x008fe800000102d3 */
[-C--:B------:R-:W-:Y:S02]  /*14db0*/  IADD3.X R19, RZ, R13.reuse, R6, P1, P0 ;  /* 0x0000000dff137210 */ /* 0x080fe40000fe0406 */
[----:B------:R-:W-:Y:S01]  /*14dc0*/  IADD3 R20, P1, P0, R9, R10, R215 ;  /* 0x0000000a09147210 */ /* 0x000fe2000783e0d7 */
[----:B------:R-:W-:Y:S03]  /*14dd0*/  IMAD.U32 R10, RZ, RZ, UR6 ;  /* 0x00000006ff0a7e24 */ /* 0x000fe6000f8e00ff */
[----:B------:R-:W-:Y:S01]  /*14de0*/  IADD3.X R21, RZ, R13, R216, P1, P0 ;  /* 0x0000000dff157210 */ /* 0x000fe20000fe04d8 */
[----:B------:R-:W-:Y:S01]  /*14df0*/  IMAD R10, R10, 0x3000, R199 ;  /* 0x000030000a0a7824 */ /* 0x000fe200078e02c7 */
[C---:B----4-:R-:W-:Y:S02]  /*14e00*/  IADD3 R22, P1, R12.reuse, R5, RZ ;  /* 0x000000050c167210 */ /* 0x050fe40007f3e0ff */
[----:B------:R-:W-:Y:S01]  /*14e10*/  IADD3 R24, P0, R12, R4, RZ ;  /* 0x000000040c187210 */ /* 0x000fe20007f1e0ff */
[----:B------:R-:W-:Y:S02]  /*14e20*/  IMAD.SHL.U32 R5, R10, 0x2, RZ ;  /* 0x000000020a057824 */ /* 0x000fe400078e00ff */
        /* <DEDUP_REMOVED lines=12> */
.L_x_1470:
        /* <DEDUP_REMOVED lines=11> */
.L_x_1468:
[----:B------:R-:W-:-:S13]  /*14fa0*/  ISETP.LE.AND P0, PT, RZ, UR13, PT ;  /* 0x0000000dff007c0c */ /* 0x000fda000bf03270 */
[----:B------:R-:W-:Y:S05]  /*14fb0*/  @!P0 BRA `(.L_x_1472) ;  /* 0x00002bb000008947 */ /* 0x000fea0003800000 */
[----:B------:R-:W2:Y:S01]  /*14fc0*/  S2R R4, SR_TID.X ;  /* 0x0000000000047919 */ /* 0x000ea20000002100 */
[----:B------:R-:W-:Y:S01]  /*14fd0*/  IMAD.MOV.U32 R188, RZ, RZ, 0x40 ;  /* 0x00000040ffbc7424 */ /* 0x000fe200078e00ff */
[C---:B------:R-:W-:Y:S01]  /*14fe0*/  SHF.L.U64.HI R209, R212.reuse, 0x1, R209 ;  /* 0x00000001d4d17819 */ /* 0x040fe200000102d1 */
[----:B------:R-:W-:Y:S01]  /*14ff0*/  IMAD.SHL.U32 R212, R212, 0x2, RZ ;  /* 0x00000002d4d47824 */ /* 0x000fe200078e00ff */
[C---:B------:R-:W-:Y:S01]  /*15000*/  SHF.L.U64.HI R211, R208.reuse, 0x1, R211 ;  /* 0x00000001d0d37819 */ /* 0x040fe200000102d3 */
[----:B------:R-:W-:Y:S02]  /*15010*/  IMAD.SHL.U32 R208, R208, 0x2, RZ ;  /* 0x00000002d0d07824 */ /* 0x000fe400078e00ff */
[----:B------:R-:W-:Y:S02]  /*15020*/  IMAD.MOV.U32 R133, RZ, RZ, R2 ;  /* 0x000000ffff857224 */ /* 0x000fe400078e0002 */
[----:B------:R-:W-:Y:S01]  /*15030*/  IMAD.IADD R186, R184, 0x1, R183 ;  /* 0x00000001b8ba7824 */ /* 0x000fe200078e02b7 */
[----:B-12---:R-:W-:-:S04]  /*15040*/  SHF.R.S32.HI R3, RZ, 0x1f, R4 ;  /* 0x0000001fff037819 */ /* 0x006fc80000011404 */
[----:B------:R-:W-:-:S04]  /*15050*/  LEA.HI R3, R3, R4, RZ, 0x3 ;  /* 0x0000000403037211 */ /* 0x000fc800078f18ff */
[----:B------:R-:W-:-:S05]  /*15060*/  LOP3.LUT R3, R3, 0xfffffff8, RZ, 0xc0, !PT ;  /* 0xfffffff803037812 */ /* 0x000fca00078ec0ff */
[----:B------:R-:W-:Y:S01]  /*15070*/  IMAD.IADD R3, R4, 0x1, -R3 ;  /* 0x0000000104037824 */ /* 0x000fe200078e0a03 */
[----:B------:R-:W-:-:S04]  /*15080*/  SHF.R.S32.HI R4, RZ, 0x1f, R207 ;  /* 0x0000001fff047819 */ /* 0x000fc800000114cf */
[----:B------:R-:W-:Y:S01]  /*15090*/  LOP3.LUT P0, RZ, R3, 0x4, RZ, 0xc0, !PT ;  /* 0x0000000403ff7812 */ /* 0x000fe2000780c0ff */
[----:B------:R-:W-:Y:S01]  /*150a0*/  IMAD.MOV.U32 R3, RZ, RZ, R0 ;  /* 0x000000ffff037224 */ /* 0x000fe200078e0000 */
[C---:B------:R-:W-:Y:S01]  /*150b0*/  SHF.L.U64.HI R189, R207.reuse, 0x1, R4 ;  /* 0x00000001cfbd7819 */ /* 0x040fe20000010204 */
[----:B------:R-:W-:Y:S01]  /*150c0*/  IMAD.SHL.U32 R207, R207, 0x2, RZ ;  /* 0x00000002cfcf7824 */ /* 0x000fe200078e00ff */
[----:B------:R-:W-:Y:S02]  /*150d0*/  SEL R188, R188, 0xffffffc0, !P0 ;  /* 0xffffffc0bcbc7807 */ /* 0x000fe40004000000 */
.L_x_1475:
        /* <DEDUP_REMOVED lines=18> */
[C---:B------:R-:W-:Y:S01]  /*15200*/  IMAD.WIDE.U32 R8, R198.reuse, c[0x0][0x208], RZ ;  /* 0x00008200c6087a25 */ /* 0x040fe200078e00ff */
[----:B------:R-:W-:Y:S03]  /*15210*/  SHF.R.S32.HI R7, RZ, 0x1f, R197 ;  /* 0x0000001fff077819 */ /* 0x000fe600000114c5 */
        /* <DEDUP_REMOVED lines=9> */
[C---:B------:R-:W-:Y:S04]  /*152b0*/  LEA R20, P0, R5.reuse, c[0x0][0x1f8], 0x1 ;  /* 0x00007e0005147a11 */ /* 0x040fe800078008ff */
[----:B------:R-:W-:Y:S01]  /*152c0*/  LEA.HI.X R6, R5, c[0x0][0x1fc], R0, 0x1, P0 ;  /* 0x00007f0005067a11 */ /* 0x000fe200000f0c00 */
[----:B------:R-:W5:Y:S01]  /*152d0*/  SHFL.IDX PT, R9, R20, RZ, 0x181f ;  /* 0x00181fff14097589 */ /* 0x000f6200000e0000 */
[----:B------:R-:W-:Y:S03]  /*152e0*/  IMAD.U32 R5, RZ, RZ, UR6 ;  /* 0x00000006ff057e24 */ /* 0x000fe6000f8e00ff */
[----:B------:R-:W4:Y:S01]  /*152f0*/  SHFL.IDX PT, R2, R6, RZ, 0x181f ;  /* 0x00181fff06027589 */ /* 0x000f2200000e0000 */
[----:B------:R-:W-:Y:S03]  /*15300*/  IMAD R4, R5, 0x6000, R196 ;  /* 0x0000600005047824 */ /* 0x000fe600078e02c4 */
[----:B------:R-:W3:Y:S04]  /*15310*/  SHFL.IDX PT, R7, R20, 0x1, 0x181f ;  /* 0x00381f0014077f89 */ /* 0x000ee800000e0000 */
[----:B------:R2:W1:Y:S01]  /*15320*/  SHFL.IDX PT, R0, R6, 0x1, 0x181f ;  /* 0x00381f0006007f89 */ /* 0x00046200000e0000 */
[C---:B-----5:R-:W-:Y:S02]  /*15330*/  IADD3 R10, P0, R9.reuse, R212, RZ ;  /* 0x000000d4090a7210 */ /* 0x060fe40007f1e0ff */
[C---:B------:R-:W-:Y:S02]  /*15340*/  IADD3 R8, P1, R9.reuse, R208, RZ ;  /* 0x000000d009087210 */ /* 0x040fe40007f3e0ff */
[C---:B----4-:R-:W-:Y:S02]  /*15350*/  IADD3.X R11, R2.reuse, R209, RZ, P0, !PT ;  /* 0x000000d1020b7210 */ /* 0x050fe400007fe4ff */
[----:B------:R-:W-:Y:S01]  /*15360*/  IADD3 R14, P0, R9, R207, RZ ;  /* 0x000000cf090e7210 */ /* 0x000fe20007f1e0ff */
[C---:B------:R-:W-:Y:S01]  /*15370*/  IMAD.X R9, R2.reuse, 0x1, R211, P1 ;  /* 0x0000000102097824 */ /* 0x040fe200008e06d3 */
[C---:B---3--:R-:W-:Y:S01]  /*15380*/  IADD3 R12, P2, R7.reuse, R212, RZ ;  /* 0x000000d4070c7210 */ /* 0x048fe20007f5e0ff */
[----:B------:R3:W-:Y:S02]  /*15390*/  LDGSTS.E.BYPASS.LTC128B.128 [R4], [R10.64], !P5 ;  /* 0x000000000a047fae */ /* 0x0007e4000e901d4a */
[----:B------:R-:W-:Y:S01]  /*153a0*/  IMAD.X R15, R2, 0x1, R189, P0 ;  /* 0x00000001020f7824 */ /* 0x000fe200000e06bd */
[C---:B--2---:R-:W-:Y:S01]  /*153b0*/  IADD3 R6, P1, R7.reuse, R208, RZ ;  /* 0x000000d007067210 */ /* 0x044fe20007f3e0ff */
[----:B------:R3:W-:Y:S01]  /*153c0*/  LDGSTS.E.BYPASS.LTC128B.128 [R4+0x2000], [R8.64], !P4 ;  /* 0x0200000008047fae */ /* 0x0007e2000e101d4a */
[C---:B-1----:R-:W-:Y:S02]  /*153d0*/  IADD3.X R13, R0.reuse, R209, RZ, P2, !PT ;  /* 0x000000d1000d7210 */ /* 0x042fe400017fe4ff */
[----:B------:R-:W-:Y:S01]  /*153e0*/  IADD3 R20, P0, R7, R207, RZ ;  /* 0x000000cf07147210 */ /* 0x000fe20007f1e0ff */
[----:B------:R3:W-:Y:S01]  /*153f0*/  LDGSTS.E.BYPASS.LTC128B.128 [R4+0x4000], [R14.64], !P6 ;  /* 0x040000000e047fae */ /* 0x0007e2000f101d4a */
[C---:B------:R-:W-:Y:S02]  /*15400*/  IMAD.X R7, R0.reuse, 0x1, R211, P1 ;  /* 0x0000000100077824 */ /* 0x040fe400008e06d3 */
[----:B------:R-:W-:Y:S01]  /*15410*/  IADD3.X R21, R0, R189, RZ, P0, !PT ;  /* 0x000000bd00157210 */ /* 0x000fe200007fe4ff */
[----:B------:R3:W-:Y:S04]  /*15420*/  LDGSTS.E.BYPASS.LTC128B.128 [R4+0x1000], [R12.64], !P5 ;  /* 0x010000000c047fae */ /* 0x0007e8000e901d4a */
[----:B------:R3:W-:Y:S04]  /*15430*/  LDGSTS.E.BYPASS.LTC128B.128 [R4+0x3000], [R6.64], !P4 ;  /* 0x0300000006047fae */ /* 0x0007e8000e101d4a */
[----:B------:R3:W-:Y:S02]  /*15440*/  LDGSTS.E.BYPASS.LTC128B.128 [R4+0x5000], [R20.64], !P6 ;  /* 0x0500000014047fae */ /* 0x0007e4000f101d4a */
.L_x_1473:
        /* <DEDUP_REMOVED lines=210> */
[--C-:B------:R-:W-:Y:S01]  /*16170*/  FFMA.FTZ R159, R8, c[0x0][0x2d0], -R166.reuse ;  /* 0x0000b400089f7a23 */ /* 0x100fe200000108a6 */
[----:B------:R-:W-:Y:S01]  /*16180*/  IADD3 R8, R135, UR4, RZ ;  /* 0x0000000487087c10 */ /* 0x000fe2000fffe0ff */
[--C-:B------:R-:W-:Y:S02]  /*16190*/  FFMA.FTZ R160, R9, c[0x0][0x2d0], -R166.reuse ;  /* 0x0000b40009a07a23 */ /* 0x100fe400000108a6 */
        /* <DEDUP_REMOVED lines=368> */
[----:B------:R-:W-:Y:S05]  /*178a0*/  IMAD R3, R198, c[0x0][0x1e4], R3 ;  /* 0x00007900c6037a24 */ /* 0x000fea00078e0203 */
[----:B------:R-:W-:Y:S01]  /*178b0*/  IADD3 R5, R5, R3, RZ ;  /* 0x0000000305057210 */ /* 0x000fe20007ffe0ff */
[----:B-1----:R-:W-:Y:S04]  /*178c0*/  IMAD.U32 R8, RZ, RZ, UR6 ;  /* 0x00000006ff087e24 */ /* 0x002fe8000f8e00ff */
[----:B------:R-:W-:Y:S01]  /*178d0*/  IMAD R8, R8, 0x3000, R199 ;  /* 0x0000300008087824 */ /* 0x000fe200078e02c7 */
[----:B--2---:R-:W-:Y:S01]  /*178e0*/  SHF.R.S32.HI R6, RZ, 0x1f, R197 ;  /* 0x0000001fff067819 */ /* 0x004fe200000114c5 */
[C---:B------:R-:W-:Y:S04]  /*178f0*/  IMAD.WIDE.U32 R4, R197.reuse, c[0x0][0x1f0], R4 ;  /* 0x00007c00c5047a25 */ /* 0x040fe800078e0004 */
[----:B------:R-:W-:Y:S01]  /*17900*/  IMAD R6, R6, c[0x0][0x1f0], RZ ;  /* 0x00007c0006067a24 */ /* 0x000fe200078e02ff */
[----:B------:R-:W-:Y:S03]  /*17910*/  IADD3 R4, P0, R202, R4, RZ ;  /* 0x00000004ca047210 */ /* 0x000fe60007f1e0ff */
[----:B------:R-:W-:Y:S05]  /*17920*/  IMAD R6, R197, c[0x0][0x1f4], R6 ;  /* 0x00007d00c5067a24 */ /* 0x000fea00078e0206 */
[----:B------:R-:W-:Y:S02]  /*17930*/  IADD3.X R3, R193, R5, R6, P0, !PT ;  /* 0x00000005c1037210 */ /* 0x000fe400007fe406 */
[C---:B------:R-:W-:Y:S04]  /*17940*/  LEA R17, P0, R4.reuse, c[0x0][0x1c8], 0x1 ;  /* 0x0000720004117a11 */ /* 0x040fe800078008ff */
[----:B------:R-:W-:Y:S01]  /*17950*/  LEA.HI.X R16, R4, c[0x0][0x1cc], R3, 0x1, P0 ;  /* 0x0000730004107a11 */ /* 0x000fe200000f0c03 */
[----:B------:R-:W1:Y:S01]  /*17960*/  SHFL.IDX PT, R7, R17, RZ, 0x181f ;  /* 0x00181fff11077589 */ /* 0x000e6200000e0000 */
[----:B------:R-:W-:Y:S03]  /*17970*/  IMAD.SHL.U32 R3, R8, 0x2, RZ ;  /* 0x0000000208037824 */ /* 0x000fe600078e00ff */
[----:B------:R-:W2:Y:S04]  /*17980*/  SHFL.IDX PT, R6, R16, RZ, 0x181f ;  /* 0x00181fff10067589 */ /* 0x000ea800000e0000 */
[----:B------:R-:W3:Y:S04]  /*17990*/  SHFL.IDX PT, R5, R17, 0x1, 0x181f ;  /* 0x00381f0011057f89 */ /* 0x000ee800000e0000 */
[----:B------:R4:W5:Y:S01]  /*179a0*/  SHFL.IDX PT, R4, R16, 0x1, 0x181f ;  /* 0x00381f0010047f89 */ /* 0x00096200000e0000 */
[C---:B-1----:R-:W-:Y:S02]  /*179b0*/  IADD3 R12, P0, R7.reuse, R212, RZ ;  /* 0x000000d4070c7210 */ /* 0x042fe40007f1e0ff */
[C---:B------:R-:W-:Y:S03]  /*179c0*/  IADD3 R10, P1, R7.reuse, R208, RZ ;  /* 0x000000d0070a7210 */ /* 0x040fe60007f3e0ff */
[C---:B--2---:R-:W-:Y:S01]  /*179d0*/  IMAD.X R13, R6.reuse, 0x1, R209, P0 ;  /* 0x00000001060d7824 */ /* 0x044fe200000e06d1 */
[----:B------:R-:W-:Y:S02]  /*179e0*/  IADD3 R14, P0, R7, R207, RZ ;  /* 0x000000cf070e7210 */ /* 0x000fe40007f1e0ff */
[C---:B------:R-:W-:Y:S02]  /*179f0*/  IADD3.X R11, R6.reuse, R211, RZ, P1, !PT ;  /* 0x000000d3060b7210 */ /* 0x040fe40000ffe4ff */
[----:B------:R1:W-:Y:S01]  /*17a00*/  LDGSTS.E.BYPASS.LTC128B.128 [R3+0xc100], [R12.64], !P5 ;  /* 0x0c1000000c037fae */ /* 0x0003e2000e901d4a */
[C---:B---3--:R-:W-:Y:S01]  /*17a10*/  IADD3 R8, P2, R5.reuse, R212, RZ ;  /* 0x000000d405087210 */ /* 0x048fe20007f5e0ff */
[----:B------:R-:W-:Y:S01]  /*17a20*/  IMAD.X R15, R6, 0x1, R189, P0 ;  /* 0x00000001060f7824 */ /* 0x000fe200000e06bd */
        /* <DEDUP_REMOVED lines=10> */
.L_x_1474:
        /* <DEDUP_REMOVED lines=10> */
.L_x_1472:
[----:B------:R-:W2:Y:S01]  /*17b70*/  SHFL.BFLY PT, R4, R201, 0x2, 0x1f ;  /* 0x0c401f00c9047f89 */ /* 0x000ea200000e0000 */
[----:B------:R-:W-:-:S02]  /*17b80*/  MOV R11, 0xff800000 ;  /* 0xff800000000b7802 */ /* 0x000fc40000000f00 */
[----:B-1----:R-:W-:Y:S01]  /*17b90*/  MOV R12, 0xff800000 ;  /* 0xff800000000c7802 */ /* 0x002fe20000000f00 */
[----:B------:R-:W1:Y:S01]  /*17ba0*/  SHFL.BFLY PT, R3, R206, 0x2, 0x1f ;  /* 0x0c401f00ce037f89 */ /* 0x000e6200000e0000 */
[----:B------:R-:W-:Y:S01]  /*17bb0*/  PLOP3.LUT P2, PT, PT, PT, PT, 0x8, 0x0 ;  /* 0x000000000000781c */ /* 0x000fe20003f4e170 */
        /* <DEDUP_REMOVED lines=12> */
[----:B------:R-:W2:Y:S08]  /*17c80*/  @P1 MUFU.LG2 R6, R6 ;  /* 0x0000000600061308 */ /* 0x000eb00000000c00 */
[----:B------:R-:W-:Y:S01]  /*17c90*/  @P0 MUFU.RCP R4, R3 ;  /* 0x0000000300040308 */ /* 0x000fe20000001000 */
[C---:B-1----:R-:W-:Y:S02]  /*17ca0*/  FMUL.FTZ R128, R5.reuse, R128 ;  /* 0x0000008005807220 */ /* 0x042fe40000410000 */
[----:B------:R-:W-:-:S02]  /*17cb0*/  FMUL.FTZ R129, R5, R129 ;  /* 0x0000008105817220 */ /* 0x000fc40000410000 */
[C---:B------:R-:W-:Y:S02]  /*17cc0*/  FMUL.FTZ R124, R5.reuse, R124 ;  /* 0x0000007c057c7220 */ /* 0x040fe40000410000 */
[C---:B------:R-:W-:Y:S01]  /*17cd0*/  FMUL.FTZ R125, R5.reuse, R125 ;  /* 0x0000007d057d7220 */ /* 0x040fe20000410000 */
[----:B------:R-:W1:Y:S01]  /*17ce0*/  @P0 MUFU.LG2 R3, R3 ;  /* 0x0000000300030308 */ /* 0x000e620000000c00 */
[----:B--2---:R-:W-:Y:S02]  /*17cf0*/  @P1 FMUL.FTZ R13, R6, 0.69314718246459960938 ;  /* 0x3f317218060d1820 */ /* 0x004fe40000410000 */
[----:B------:R-:W-:Y:S02]  /*17d00*/  @P1 FMUL.FTZ R6, R14, c[0x0][0x2d0] ;  /* 0x0000b4000e061a20 */ /* 0x000fe40000410000 */
[C---:B------:R-:W-:Y:S02]  /*17d10*/  FMUL.FTZ R100, R5.reuse, R100 ;  /* 0x0000006405647220 */ /* 0x040fe40000410000 */
[----:B------:R-:W-:-:S02]  /*17d20*/  FMUL.FTZ R101, R5, R101 ;  /* 0x0000006505657220 */ /* 0x000fc40000410000 */
[C---:B------:R-:W-:Y:S02]  /*17d30*/  FMUL.FTZ R104, R5.reuse, R104 ;  /* 0x0000006805687220 */ /* 0x040fe40000410000 */
[C---:B------:R-:W-:Y:S02]  /*17d40*/  FMUL.FTZ R105, R5.reuse, R105 ;  /* 0x0000006905697220 */ /* 0x040fe40000410000 */
[C---:B------:R-:W-:Y:S02]  /*17d50*/  FMUL.FTZ R108, R5.reuse, R108 ;  /* 0x0000006c056c7220 */ /* 0x040fe40000410000 */
[----:B------:R-:W-:Y:S02]  /*17d60*/  FMUL.FTZ R109, R5, R109 ;  /* 0x0000006d056d7220 */ /* 0x000fe40000410000 */
[----:B-1----:R-:W-:Y:S02]  /*17d70*/  @P0 FMUL.FTZ R14, R3, 0.69314718246459960938 ;  /* 0x3f317218030e0820 */ /* 0x002fe40000410000 */
[----:B------:R-:W-:-:S02]  /*17d80*/  @P0 FMUL.FTZ R3, R15, c[0x0][0x2d0] ;  /* 0x0000b4000f030a20 */ /* 0x000fc40000410000 */
        /* <DEDUP_REMOVED lines=88> */
.L_x_1414:
[----:B------:R-:W-:Y:S01]  /*18310*/  SHF.R.S32.HI R0, RZ, 0x1f, R190 ;  /* 0x0000001fff007819 */ /* 0x000fe200000114be */
[----:B------:R-:W-:Y:S05]  /*18320*/  @P2 BRA `(.L_x_1476) ;  /* 0x0000169000002947 */ /* 0x000fea0003800000 */
[----:B------:R-:W1:Y:S01]  /*18330*/  S2R R2, SR_TID.X ;  /* 0x0000000000027919 */ /* 0x000e620000002100 */
[----:B------:R-:W-:Y:S02]  /*18340*/  F2FP.PACK_AB R7, R8, R7 ;  /* 0x000000070807723e */ /* 0x000fe400000000ff */
[----:B------:R-:W-:Y:S01]  /*18350*/  F2FP.PACK_AB R9, R10, R9 ;  /* 0x000000090a09723e */ /* 0x000fe200000000ff */
[----:B------:R-:W-:Y:S01]  /*18360*/  BAR.SYNC.DEFER_BLOCKING 0x1, 0x100 ;  /* 0x0044000000007b1d */ /* 0x000fe20000010000 */
[----:B------:R-:W-:Y:S01]  /*18370*/  F2FP.PACK_AB R96, R5, R96 ;  /* 0x000000600560723e */ /* 0x000fe200000000ff */
[----:B------:R-:W-:Y:S01]  /*18380*/  IMAD.MOV.U32 R10, RZ, RZ, 0x20 ;  /* 0x00000020ff0a7424 */ /* 0x000fe200078e00ff */
        /* <DEDUP_REMOVED lines=9> */
[----:B-1----:R-:W-:Y:S02]  /*18420*/  SHF.R.S32.HI R3, RZ, 0x1f, R2 ;  /* 0x0000001fff037819 */ /* 0x002fe40000011402 */
[----:B------:R-:W-:Y:S02]  /*18430*/  F2FP.PACK_AB R110, R111, R110 ;  /* 0x0000006e6f6e723e */ /* 0x000fe400000000ff */
[----:B------:R-:W-:Y:S02]  /*18440*/  LEA.HI R4, R3, R2, RZ, 0x2 ;  /* 0x0000000203047211 */ /* 0x000fe400078f10ff */
[----:B------:R-:W-:-:S02]  /*18450*/  F2FP.PACK_AB R112, R113, R112 ;  /* 0x000000707170723e */ /* 0x000fc400000000ff */
        /* <DEDUP_REMOVED lines=47> */
[----:B------:R-:W-:Y:S01]  /*18750*/  F2FP.PACK_AB R50, R51, R50 ;  /* 0x000000323332723e */ /* 0x000fe200000000ff */
[----:B------:R-:W-:Y:S01]  /*18760*/  IMAD.MOV.U32 R8, RZ, RZ, 0x4 ;  /* 0x00000004ff087424 */ /* 0x000fe200078e00ff */
[----:B------:R-:W-:Y:S01]  /*18770*/  STS [R13+0x480], R102 ;  /* 0x000480660d007388 */ /* 0x000fe20000000800 */
[----:B------:R-:W-:-:S02]  /*18780*/  F2FP.PACK_AB R52, R53, R52 ;  /* 0x000000343534723e */ /* 0x000fc400000000ff */
[----:B------:R-:W-:Y:S01]  /*18790*/  F2FP.PACK_AB R54, R55, R54 ;  /* 0x000000363736723e */ /* 0x000fe200000000ff */
[----:B------:R-:W-:Y:S01]  /*187a0*/  STS [R19], R104 ;  /* 0x0000006813007388 */ /* 0x000fe20000000800 */
[----:B------:R-:W-:Y:S01]  /*187b0*/  F2FP.PACK_AB R56, R57, R56 ;  /* 0x000000383938723e */ /* 0x000fe200000000ff */
[----:B------:R-:W-:Y:S01]  /*187c0*/  IMAD.WIDE R28, R191, R8, c[0x0][0x500] ;  /* 0x00014000bf1c7625 */ /* 0x000fe200078e0208 */
        /* <DEDUP_REMOVED lines=64> */
[----:B-1----:R-:W-:-:S02]  /*18bd0*/  IMAD.MOV.U32 R5, RZ, RZ, c[0x0][0x388] ;  /* 0x0000e200ff057624 */ /* 0x002fc400078e00ff */
[----:B--2---:R-:W-:-:S03]  /*18be0*/  @P1 IMAD.WIDE R8, R191, R8, c[0x0][0x508] ;  /* 0x00014200bf081625 */ /* 0x004fc600078e0208 */
[----:B---3--:R-:W2:Y:S04]  /*18bf0*/  @P0 LDG.E R7, [R28.64] ;  /* 0x0000000a1c070981 */ /* 0x008ea8000c1e1900 */
[----:B------:R4:W5:Y:S01]  /*18c00*/  @P1 LDG.E R5, [R8.64] ;  /* 0x0000000a08051981 */ /* 0x000962000c1e1900 */
[----:B------:R-:W-:Y:S02]  /*18c10*/  CS2R R16, SRZ ;  /* 0x0000000000107805 */ /* 0x000fe4000001ff00 */
[--C-:B--2---:R-:W-:Y:S01]  /*18c20*/  @P0 SHF.R.S32.HI R17, RZ, 0x1f, R7.reuse ;  /* 0x0000001fff110819 */ /* 0x104fe20000011407 */
[----:B------:R-:W-:Y:S01]  /*18c30*/  @P0 IMAD.MOV.U32 R16, RZ, RZ, R7 ;  /* 0x000000ffff100224 */ /* 0x000fe200078e0007 */
[----:B------:R-:W-:Y:S05]  /*18c40*/  @P1 BRA `(.L_x_1477) ;  /* 0x0000004000001947 */ /* 0x000fea0003800000 */
[----:B----4-:R-:W-:Y:S05]  /*18c50*/  @!P0 BRA `(.L_x_1477) ;  /* 0x0000003000008947 */ /* 0x010fea0003800000 */
[----:B-----5:R-:W2:Y:S04]  /*18c60*/  LDG.E R5, [R28.64] ;  /* 0x0000000a1c057981 */ /* 0x020ea8000c1e1900 */
[----:B------:R-:W2:Y:S02]  /*18c70*/  LDG.E R8, [R28.64+0x4] ;  /* 0x0000040a1c087981 */ /* 0x000ea4000c1e1900 */
[----:B--2---:R-:W-:-:S02]  /*18c80*/  IADD3 R5, -R5, R8, RZ ;  /* 0x0000000805057210 */ /* 0x004fc40007ffe1ff */
.L_x_1477:
[----:B----4-:R-:W-:Y:S01]  /*18c90*/  LOP3.LUT R7, R6, 0xffffffe0, RZ, 0xc0, !PT ;  /* 0xffffffe006077812 */ /* 0x010fe200078ec0ff */
        /* <DEDUP_REMOVED lines=13> */
[----:B------:R-:W-:Y:S01]  /*18d70*/  IADD3 R4, R4, -R13, RZ ;  /* 0x8000000d04047210 */ /* 0x000fe20007ffe0ff */
[----:B------:R-:W-:Y:S01]  /*18d80*/  IMAD R13, R17, c[0x0][0x3a0], RZ ;  /* 0x0000e800110d7a24 */ /* 0x000fe200078e02ff */
[----:B------:R-:W-:Y:S02]  /*18d90*/  SHF.R.S32.HI R7, RZ, 0x2, R7 ;  /* 0x00000002ff077819 */ /* 0x000fe40000011407 */
[----:B------:R-:W-:Y:S01]  /*18da0*/  ISETP.NE.AND P1, PT, R9, 0x1, PT ;  /* 0x000000010900780c */ /* 0x000fe20003f25270 */
[----:B------:R-:W-:Y:S01]  /*18db0*/  IMAD R13, R16, c[0x0][0x3a4], R13 ;  /* 0x0000e900100d7a24 */ /* 0x000fe200078e020d */
[----:B------:R-:W-:Y:S01]  /*18dc0*/  LOP3.LUT P2, RZ, R8, 0x3, RZ, 0xc0, !PT ;  /* 0x0000000308ff7812 */ /* 0x000fe2000784c0ff */
[----:B------:R-:W-:Y:S01]  /*18dd0*/  IMAD R4, R4, 0x10, R7 ;  /* 0x0000001004047824 */ /* 0x000fe200078e0207 */
[----:B------:R-:W-:Y:S01]  /*18de0*/  LEA.HI R8, R3, R2, RZ, 0x3 ;  /* 0x0000000203087211 */ /* 0x000fe200078f18ff */
[----:B------:R-:W-:Y:S01]  /*18df0*/  IMAD R7, R0, c[0x0][0x490], RZ ;  /* 0x0001240000077a24 */ /* 0x000fe200078e02ff */
[----:B------:R-:W-:Y:S01]  /*18e00*/  MOV R18, R16 ;  /* 0x0000001000127202 */ /* 0x000fe20000000f00 */
[----:B------:R-:W-:Y:S01]  /*18e10*/  IMAD R6, R15, 0x8, R4 ;  /* 0x000000080f067824 */ /* 0x000fe200078e0204 */
[----:B------:R-:W-:Y:S01]  /*18e20*/  LEA.HI R3, R3, R2, RZ, 0x6 ;  /* 0x0000000203037211 */ /* 0x000fe200078f30ff */
[----:B------:R-:W-:Y:S01]  /*18e30*/  IMAD R17, R190, c[0x0][0x494], R7 ;  /* 0x00012500be117a24 */ /* 0x000fe200078e0207 */
[----:B------:R-:W-:Y:S01]  /*18e40*/  LOP3.LUT R7, R8, 0xfffffff8, RZ, 0xc0, !PT ;  /* 0xfffffff808077812 */ /* 0x000fe200078ec0ff */
        /* <DEDUP_REMOVED lines=31> */
[----:B------:R-:W-:Y:S02]  /*19040*/  IMAD R17, R18, c[0x0][0x488], RZ ;  /* 0x0001220012117a24 */ /* 0x000fe400078e02ff */
[----:B------:R-:W-:Y:S01]  /*19050*/  IMAD.SHL.U32 R0, R8, 0x40, RZ ;  /* 0x0000004008007824 */ /* 0x000fe200078e00ff */
[----:B------:R-:W-:Y:S01]  /*19060*/  SHF.R.S32.HI R16, RZ, 0x1f, R6 ;  /* 0x0000001fff107819 */ /* 0x000fe20000011406 */
[----:B------:R-:W-:-:S03]  /*19070*/  IMAD.WIDE.U32 R20, R10, c[0x0][0x488], R20 ;  /* 0x000122000a147a25 */ /* 0x000fc600078e0014 */
[----:B------:R-:W-:Y:S01]  /*19080*/  LOP3.LUT R13, R0, 0x1c0, RZ, 0xc0, !PT ;  /* 0x000001c0000d7812 */ /* 0x000fe200078ec0ff */
        /* <DEDUP_REMOVED lines=11> */
[----:B------:R-:W-:Y:S01]  /*19140*/  SHFL.IDX PT, R50, R7, 0x1, 0x1c1f ;  /* 0x003c1f0007327f89 */ /* 0x000fe200000e0000 */
[----:B------:R-:W-:Y:S01]  /*19150*/  LOP3.LUT R13, R13, R2, RZ, 0x3c, !PT ;  /* 0x000000020d0d7212 */ /* 0x000fe200078e3cff */
[----:B------:R-:W-:-:S02]  /*19160*/  IMAD.MOV R2, RZ, RZ, -R6 ;  /* 0x000000ffff027224 */ /* 0x000fc400078e0a06 */
[----:B------:R-:W1:Y:S01]  /*19170*/  SHFL.IDX PT, R49, R17, RZ, 0x1c1f ;  /* 0x001c1fff11317589 */ /* 0x000e6200000e0000 */
[----:B------:R-:W-:Y:S02]  /*19180*/  IMAD.IADD R19, R15, 0x1, R10 ;  /* 0x000000010f137824 */ /* 0x000fe400078e020a */
[----:B------:R-:W-:Y:S01]  /*19190*/  IMAD R15, R2, c[0x0][0x4e8], R9 ;  /* 0x00013a00020f7a24 */ /* 0x000fe200078e0209 */
[----:B------:R-:W2:Y:S01]  /*191a0*/  SHFL.IDX PT, R51, R17, 0x1, 0x1c1f ;  /* 0x003c1f0011337f89 */ /* 0x000ea200000e0000 */
[----:B------:R-:W-:Y:S01]  /*191b0*/  LEA R9, R57, R4, 0x7 ;  /* 0x0000000439097211 */ /* 0x000fe200078e38ff */
[----:B-----5:R-:W-:Y:S01]  /*191c0*/  IMAD R2, R5, c[0x0][0x4e8], RZ ;  /* 0x00013a0005027a24 */ /* 0x020fe200078e02ff */
[----:B------:R-:W-:Y:S01]  /*191d0*/  LEA R57, R57, R8, 0x7 ;  /* 0x0000000839397211 */ /* 0x000fe200078e38ff */
[----:B------:R-:W-:Y:S01]  /*191e0*/  IMAD R21, R16, c[0x0][0x3e0], RZ ;  /* 0x0000f80010157a24 */ /* 0x000fe200078e02ff */
[C---:B------:R-:W-:Y:S01]  /*191f0*/  IADD3 R5, R9.reuse, 0x8, RZ ;  /* 0x0000000809057810 */ /* 0x040fe20007ffe0ff */
[----:B------:R-:W-:Y:S01]  /*19200*/  IMAD.MOV.U32 R18, RZ, RZ, R14 ;  /* 0x000000ffff127224 */ /* 0x000fe200078e000e */
[-C--:B------:R-:W-:Y:S01]  /*19210*/  ISETP.GE.OR P1, PT, R9, R2.reuse, P2 ;  /* 0x000000020900720c */ /* 0x080fe20001726670 */
[C---:B------:R-:W-:Y:S01]  /*19220*/  IMAD R21, R6.reuse, c[0x0][0x3e4], R21 ;  /* 0x0000f90006157a24 */ /* 0x040fe200078e0215 */
[----:B------:R-:W-:Y:S01]  /*19230*/  ISETP.GE.OR P0, PT, R5, R2, P2 ;  /* 0x000000020500720c */ /* 0x000fe20001706670 */
[----:B------:R-:W-:Y:S01]  /*19240*/  IMAD.WIDE.U32 R18, R6, c[0x0][0x3e0], R18 ;  /* 0x0000f80006127a25 */ /* 0x000fe200078e0012 */
[----:B------:R-:W-:-:S02]  /*19250*/  SHF.L.U32 R6, R3, 0x3, RZ ;  /* 0x0000000303067819 */ /* 0x000fc400000006ff */
[----:B------:R-:W-:Y:S01]  /*19260*/  SHF.R.S32.HI R4, RZ, 0x1f, R15 ;  /* 0x0000001fff047819 */ /* 0x000fe2000001140f */
[----:B------:R-:W-:Y:S01]  /*19270*/  IMAD.IADD R19, R19, 0x1, R21 ;  /* 0x0000000113137824 */ /* 0x000fe200078e0215 */
[----:B------:R-:W-:-:S03]  /*19280*/  LOP3.LUT R6, R13, 0x7ffffe00, R6, 0xf8, !PT ;  /* 0x7ffffe000d067812 */ /* 0x000fc600078ef806 */
[----:B------:R-:W-:Y:S01]  /*19290*/  IMAD R4, R4, c[0x0][0x3d8], RZ ;  /* 0x0000f60004047a24 */ /* 0x000fe200078e02ff */
[----:B------:R-:W-:Y:S01]  /*192a0*/  SHF.L.U32 R58, R6, 0x1, RZ ;  /* 0x00000001063a7819 */ /* 0x000fe200000006ff */
[----:B-1----:R1:W-:Y:S02]  /*192b0*/  @!P1 ST.E [R48.64], R11 ;  /* 0x0000000b30009985 */ /* 0x0023e4000c10190a */
        /* <DEDUP_REMOVED lines=39> */
.L_x_1479:
[----:B--2---:R-:W-:Y:S05]  /*19530*/  BSYNC B0 ;  /* 0x0000000000007941 */ /* 0x004fea0003800000 */
.L_x_1478:
        /* <DEDUP_REMOVED lines=23> */
.L_x_1481:
[----:B------:R-:W-:Y:S05]  /*196b0*/  BSYNC B0 ;  /* 0x0000000000007941 */ /* 0x000fea0003800000 */
.L_x_1480:
        /* <DEDUP_REMOVED lines=23> */
.L_x_1483:
[----:B------:R-:W-:Y:S05]  /*19830*/  BSYNC B0 ;  /* 0x0000000000007941 */ /* 0x000fea0003800000 */
.L_x_1482:
        /* <DEDUP_REMOVED lines=24> */
.L_x_1476:
        /* <DEDUP_REMOVED lines=18> */
.L_x_1484:
[----:B-1----:R-:W1:Y:S01]  /*19ae0*/  S2R R2, SR_TID.X ;  /* 0x0000000000027919 */ /* 0x002e620000002100 */
[----:B------:R-:W-:Y:S01]  /*19af0*/  SHF.R.S32.HI R5, RZ, 0x1f, R191 ;  /* 0x0000001fff057819 */ /* 0x000fe200000114bf */
[----:B------:R-:W-:Y:S01]  /*19b00*/  BSSY B0, `(.L_x_1485) ;  /* 0x0000026000007945 */ /* 0x000fe20003800000 */
[----:B------:R-:W-:-:S02]  /*19b10*/  SEL R191, R191, RZ, !P0 ;  /* 0x000000ffbfbf7207 */ /* 0x000fc40004000000 */
[----:B------:R-:W-:Y:S02]  /*19b20*/  SEL R5, R5, RZ, !P0 ;  /* 0x000000ff05057207 */ /* 0x000fe40004000000 */
[----:B-1----:R-:W-:-:S13]  /*19b30*/  ISETP.GT.AND P1, PT, R2, 0x7f, PT ;  /* 0x0000007f0200780c */ /* 0x002fda0003f24270 */
        /* <DEDUP_REMOVED lines=34> */
.L_x_1486:
[----:B------:R-:W-:Y:S05]  /*19d60*/  BSYNC B0 ;  /* 0x0000000000007941 */ /* 0x000fea0003800000 */
.L_x_1485:
        /* <DEDUP_REMOVED lines=64> */
.L_x_1488:
[----:B------:R-:W-:Y:S05]  /*1a170*/  BSYNC B0 ;  /* 0x0000000000007941 */ /* 0x000fea0003800000 */
.L_x_1487:
        /* <DEDUP_REMOVED lines=21> */
.L_x_1490:
[----:B------:R-:W-:Y:S05]  /*1a2d0*/  BSYNC B0 ;  /* 0x0000000000007941 */ /* 0x000fea0003800000 */
.L_x_1489:
        /* <DEDUP_REMOVED lines=21> */
.L_x_1492:
[----:B------:R-:W-:Y:S05]  /*1a430*/  BSYNC B0 ;  /* 0x0000000000007941 */ /* 0x000fea0003800000 */
.L_x_1491:
        /* <DEDUP_REMOVED lines=22> */
.L_x_1493:
        /* <DEDUP_REMOVED lines=14> */
.L_x_1515:


//--------------------- .nv.shared._ZN7cutlass13device_kernelIN5flash19enable_sm80_to_sm89INS1_16FlashAttnFwdSm80INS1_25CollectiveMainloopFwdSm80ILi8ELi1ELb0EN4cute5tupleIJNS5_1CILi128EEENS7_ILi64EEENS7_ILi192EEEEEELi192ENS_6half_tEfNS_4arch4Sm80ELb0ELb0ELb0ELb0ELb1ELb0ELb1ELb0EEENS1_21CollectiveEpilogueFwdINS6_IJS8_SA_S9_EEENS6_IJNS7_ILi1EEESI_SI_EEESC_SE_Li256ELb0ELb1ELb0ELb0EEENS1_19SingleTileSchedulerILb0ELb0ELb1ELi128EEEEEEEEEvNT_6ParamsE --------------------------
	.section	.nv.shared._ZN7cutlass13device_kernelIN5flash19enable_sm80_to_sm89INS1_16FlashAttnFwdSm80INS1_25CollectiveMainloopFwdSm80ILi8ELi1ELb0EN4cute5tupleIJNS5_1CILi128EEENS7_ILi64EEENS7_ILi192EEEEEELi192ENS_6half_tEfNS_4arch4Sm80ELb0ELb0ELb0ELb0ELb1ELb0ELb1ELb0EEENS1_21CollectiveEpilogueFwdINS6_IJS8_SA_S9_EEENS6_IJNS7_ILi1EEESI_SI_EEESC_SE_Li256ELb0ELb1ELb0ELb0EEENS1_19SingleTileSchedulerILb0ELb0ELb1ELi128EEEEEEEEEvNT_6ParamsE,"aw",@nobits
	.sectionflags	@""
	.align	16


//--------------------- .nv.global                --------------------------
	.section	.nv.global,"aw",@nobits
.nv.global:
	.type		_ZN72_INTERNAL_01b305d5_36_flash_fwd_hdim192_fp16_paged_sm80_cu_1f2e7571_30984cute1_E,@object
	.size		_ZN72_INTERNAL_01b305d5_36_flash_fwd_hdim192_fp16_paged_sm80_cu_1f2e7571_30984cute1_E,(_ZN72_INTERNAL_01b305d5_36_flash_fwd_hdim192_fp16_paged_sm80_cu_1f2e7571_30984cuda3std3__45__cpo6cbeginE - _ZN72_INTERNAL_01b305d5_36_flash_fwd_hdim192_fp16_paged_sm80_cu_1f2e7571_30984cute1_E)
_ZN72_INTERNAL_01b305d5_36_flash_fwd_hdim192_fp16_paged_sm80_cu_1f2e7571_30984cute1_E:
	.zero		1
	.type		_ZN72_INTERNAL_01b305d5_36_flash_fwd_hdim192_fp16_paged_sm80_cu_1f2e7571_30984cuda3std3__45__cpo6cbeginE,@object
	.size		_ZN72_INTERNAL_01b305d5_36_flash_fwd_hdim192_fp16_paged_sm80_cu_1f2e7571_30984cuda3std3__45__cpo6cbeginE,(_ZN72_INTERNAL_01b305d5_36_flash_fwd_hdim192_fp16_paged_sm80_cu_1f2e7571_30984cuda3std3__48in_placeE - _ZN72_INTERNAL_01b305d5_36_flash_fwd_hdim192_fp16_paged_sm80_cu_1f2e7571_30984cuda3std3__45__cpo6cbeginE)
_ZN72_INTERNAL_01b305d5_36_flash_fwd_hdim192_fp16_paged_sm80_cu_1f2e7571_30984cuda3std3__45__cpo6cbeginE:
	.zero		1
	.type		_ZN72_INTERNAL_01b305d5_36_flash_fwd_hdim192_fp16_paged_sm80_cu_1f2e7571_30984cuda3std3__48in_placeE,@object
	.size		_ZN72_INTERNAL_01b305d5_36_flash_fwd_hdim192_fp16_paged_sm80_cu_1f2e7571_30984cuda3std3__48in_placeE,(_ZN72_INTERNAL_01b305d5_36_flash_fwd_hdim192_fp16_paged_sm80_cu_1f2e7571_30984cuda3std6ranges3__45__cpo9iter_moveE - _ZN72_INTERNAL_01b305d5_36_flash_fwd_hdim192_fp16_paged_sm80_cu_1f2e7571_30984cuda3std3__48in_placeE)
_ZN72_INTERNAL_01b305d5_36_flash_fwd_hdim192_fp16_paged_sm80_cu_1f2e7571_30984cuda3std3__48in_placeE:
	.zero		1
	.type		_ZN72_INTERNAL_01b305d5_36_flash_fwd_hdim192_fp16_paged_sm80_cu_1f2e7571_30984cuda3std6ranges3__45__cpo9iter_moveE,@object
	.size		_ZN72_INTERNAL_01b305d5_36_flash_fwd_hdim192_fp16_paged_sm80_cu_1f2e7571_30984cuda3std6ranges3__45__cpo9iter_moveE,(_ZN72_INTERNAL_01b305d5_36_flash_fwd_hdim192_fp16_paged_sm80_cu_1f2e7571_30984cuda3std3__45__cpo5beginE - _ZN72_INTERNAL_01b305d5_36_flash_fwd_hdim192_fp16_paged_sm80_cu_1f2e7571_30984cuda3std6ranges3__45__cpo9iter_moveE)
_ZN72_INTERNAL_01b305d5_36_flash_fwd_hdim192_fp16_paged_sm80_cu_1f2e7571_30984cuda3std6ranges3__45__cpo9iter_moveE:
	.zero		1
	.type		_ZN72_INTERNAL_01b305d5_36_flash_fwd_hdim192_fp16_paged_sm80_cu_1f2e7571_30984cuda3std3__45__cpo5beginE,@object
	.size		_ZN72_INTERNAL_01b305d5_36_flash_fwd_hdim192_fp16_paged_sm80_cu_1f2e7571_30984cuda3std3__45__cpo5beginE,(_ZN72_INTERNAL_01b305d5_36_flash_fwd_hdim192_fp16_paged_sm80_cu_1f2e7571_30984cuda3std3__474_GLOBAL__N__01b305d5_36_flash_fwd_hdim192_fp16_paged_sm80_cu_1f2e7571_30986ignoreE - _ZN72_INTERNAL_01b305d5_36_flash_fwd_hdim192_fp16_paged_sm80_cu_1f2e7571_30984cuda3std3__45__cpo5beginE)
_ZN72_INTERNAL_01b305d5_36_flash_fwd_hdim192_fp16_paged_sm80_cu_1f2e7571_30984cuda3std3__45__cpo5beginE:
	.zero		1
	.type		_ZN72_INTERNAL_01b305d5_36_flash_fwd_hdim192_fp16_paged_sm80_cu_1f2e7571_30984cuda3std3__474_GLOBAL__N__01b305d5_36_flash_fwd_hdim192_fp16_paged_sm80_cu_1f2e7571_30986ignoreE,@object
	.size		_ZN72_INTERNAL_01b305d5_36_flash_fwd_hdim192_fp16_paged_sm80_cu_1f2e7571_30984cuda3std3__474_GLOBAL__N__01b305d5_36_flash_fwd_hdim192_fp16_paged_sm80_cu_1f2e7571_30986ignoreE,(_ZN72_INTERNAL_01b305d5_36_flash_fwd_hdim192_fp16_paged_sm80_cu_1f2e7571_30984cute7productE - _ZN72_INTERNAL_01b305d5_36_flash_fwd_hdim192_fp16_paged_sm80_cu_1f2e7571_30984cuda3std3__474_GLOBAL__N__01b305d5_36_flash_fwd_hdim192_fp16_paged_sm80_cu_1f2e7571_30986ignoreE)
_ZN72_INTERNAL_01b305d5_36_flash_fwd_hdim192_fp16_paged_sm80_cu_1f2e7571_30984cuda3std3__474_GLOBAL__N__01b305d5_36_flash_fwd_hdim192_fp16_paged_sm80_cu_1f2e7571_30986ignoreE:
	.zero		1
	.type		_ZN72_INTERNAL_01b305d5_36_flash_fwd_hdim192_fp16_paged_sm80_cu_1f2e7571_30984cute7productE,@object
	.size		_ZN72_INTERNAL_01b305d5_36_flash_fwd_hdim192_fp16_paged_sm80_cu_1f2e7571_30984cute7productE,(_ZN72_INTERNAL_01b305d5_36_flash_fwd_hdim192_fp16_paged_sm80_cu_1f2e7571_30984cuda3std3__45__cpo3endE - _ZN72_INTERNAL_01b305d5_36_flash_fwd_hdim192_fp16_paged_sm80_cu_1f2e7571_30984cute7productE)
_ZN72_INTERNAL_01b305d5_36_flash_fwd_hdim192_fp16_paged_sm80_cu_1f2e7571_30984cute7productE:
	.zero		1
	.type		_ZN72_INTERNAL_01b305d5_36_flash_fwd_hdim192_fp16_paged_sm80_cu_1f2e7571_30984cuda3std3__45__cpo3endE,@object
	.size		_ZN72_INTERNAL_01b305d5_36_flash_fwd_hdim192_fp16_paged_sm80_cu_1f2e7571_30984cuda3std3__45__cpo3endE,(_ZN72_INTERNAL_01b305d5_36_flash_fwd_hdim192_fp16_paged_sm80_cu_1f2e7571_30984cuda3std3__419piecewise_constructE - _ZN72_INTERNAL_01b305d5_36_flash_fwd_hdim192_fp16_paged_sm80_cu_1f2e7571_30984cuda3std3__45__cpo3endE)
_ZN72_INTERNAL_01b305d5_36_flash_fwd_hdim192_fp16_paged_sm80_cu_1f2e7571_30984cuda3std3__45__cpo3endE:
	.zero		1
	.type		_ZN72_INTERNAL_01b305d5_36_flash_fwd_hdim192_fp16_paged_sm80_cu_1f2e7571_30984cuda3std3__419piecewise_constructE,@object
	.size		_ZN72_INTERNAL_01b305d5_36_flash_fwd_hdim192_fp16_paged_sm80_cu_1f2e7571_30984cuda3std3__419piecewise_constructE,(_ZN72_INTERNAL_01b305d5_36_flash_fwd_hdim192_fp16_paged_sm80_cu_1f2e7571_30984cuda3std3__45__cpo4cendE - _ZN72_INTERNAL_01b305d5_36_flash_fwd_hdim192_fp16_paged_sm80_cu_1f2e7571_30984cuda3std3__419piecewise_constructE)
_ZN72_INTERNAL_01b305d5_36_flash_fwd_hdim192_fp16_paged_sm80_cu_1f2e7571_30984cuda3std3__419piecewise_constructE:
	.zero		1
	.type		_ZN72_INTERNAL_01b305d5_36_flash_fwd_hdim192_fp16_paged_sm80_cu_1f2e7571_30984cuda3std3__45__cpo4cendE,@object
	.size		_ZN72_INTERNAL_01b305d5_36_flash_fwd_hdim192_fp16_paged_sm80_cu_1f2e7571_30984cuda3std3__45__cpo4cendE,(_ZN72_INTERNAL_01b305d5_36_flash_fwd_hdim192_fp16_paged_sm80_cu_1f2e7571_30984cuda3std6ranges3__45__cpo4swapE - _ZN72_INTERNAL_01b305d5_36_flash_fwd_hdim192_fp16_paged_sm80_cu_1f2e7571_30984cuda3std3__45__cpo4cendE)
_ZN72_INTERNAL_01b305d5_36_flash_fwd_hdim192_fp16_paged_sm80_cu_1f2e7571_30984cuda3std3__45__cpo4cendE:
	.zero		1
	.type		_ZN72_INTERNAL_01b305d5_36_flash_fwd_hdim192_fp16_paged_sm80_cu_1f2e7571_30984cuda3std6ranges3__45__cpo4swapE,@object
	.size		_ZN72_INTERNAL_01b305d5_36_flash_fwd_hdim192_fp16_paged_sm80_cu_1f2e7571_30984cuda3std6ranges3__45__cpo4swapE,(.L_7 - _ZN72_INTERNAL_01b305d5_36_flash_fwd_hdim192_fp16_paged_sm80_cu_1f2e7571_30984cuda3std6ranges3__45__cpo4swapE)
_ZN72_INTERNAL_01b305d5_36_flash_fwd_hdim192_fp16_paged_sm80_cu_1f2e7571_30984cuda3std6ranges3__45__cpo4swapE:
	.zero		1
.L_7:


//--------------------- .nv.shared._ZN7cutlass13device_kernelIN5flash19enable_sm80_to_sm89INS1_16FlashAttnFwdSm80INS1_25CollectiveMainloopFwdSm80ILi8ELi1ELb0EN4cute5tupleIJNS5_1CILi128EEENS7_ILi64EEENS7_ILi192EEEEEELi192ENS_6half_tEfNS_4arch4Sm80ELb0ELb0ELb0ELb1ELb1ELb0ELb1ELb0EEENS1_21CollectiveEpilogueFwdINS6_IJS8_SA_S9_EEENS6_IJNS7_ILi1EEESI_SI_EEESC_SE_Li256ELb1ELb1ELb0ELb0EEENS1_19SingleTileSchedulerILb1ELb0ELb1ELi128EEEEEEEEEvNT_6ParamsE --------------------------
	.section	.nv.shared._ZN7cutlass13device_kernelIN5flash19enable_sm80_to_sm89INS1_16FlashAttnFwdSm80INS1_25CollectiveMainloopFwdSm80ILi8ELi1ELb0EN4cute5tupleIJNS5_1CILi128EEENS7_ILi64EEENS7_ILi192EEEEEELi192ENS_6half_tEfNS_4arch4Sm80ELb0ELb0ELb0ELb1ELb1ELb0ELb1ELb0EEENS1_21CollectiveEpilogueFwdINS6_IJS8_SA_S9_EEENS6_IJNS7_ILi1EEESI_SI_EEESC_SE_Li256ELb1ELb1ELb0ELb0EEENS1_19SingleTileSchedulerILb1ELb0ELb1ELi128EEEEEEEEEvNT_6ParamsE,"aw",@nobits
	.sectionflags	@""
	.align	16


//--------------------- .nv.shared._ZN7cutlass13device_kernelIN5flash19enable_sm80_to_sm89INS1_16FlashAttnFwdSm80INS1_25CollectiveMainloopFwdSm80ILi8ELi1ELb0EN4cute5tupleIJNS5_1CILi128EEENS7_ILi64EEENS7_ILi192EEEEEELi192ENS_6half_tEfNS_4arch4Sm80ELb0ELb0ELb0ELb1ELb1ELb1ELb1ELb0EEENS1_21CollectiveEpilogueFwdINS6_IJS8_SA_S9_EEENS6_IJNS7_ILi1EEESI_SI_EEESC_SE_Li256ELb1ELb1ELb0ELb0EEENS1_19SingleTileSchedulerILb1ELb0ELb1ELi128EEEEEEEEEvNT_6ParamsE --------------------------
	.section	.nv.shared._ZN7cutlass13device_kernelIN5flash19enable_sm80_to_sm89INS1_16FlashAttnFwdSm80INS1_25CollectiveMainloopFwdSm80ILi8ELi1ELb0EN4cute5tupleIJNS5_1CILi128EEENS7_ILi64EEENS7_ILi192EEEEEELi192ENS_6half_tEfNS_4arch4Sm80ELb0ELb0ELb0ELb1ELb1ELb1ELb1ELb0EEENS1_21CollectiveEpilogueFwdINS6_IJS8_SA_S9_EEENS6_IJNS7_ILi1EEESI_SI_EEESC_SE_Li256ELb1ELb1ELb0ELb0EEENS1_19SingleTileSchedulerILb1ELb0ELb1ELi128EEEEEEEEEvNT_6ParamsE,"aw",@nobits
	.sectionflags	@""
	.align	16


//--------------------- .nv.shared._ZN7cutlass13device_kernelIN5flash19enable_sm80_to_sm89INS1_16FlashAttnFwdSm80INS1_25CollectiveMainloopFwdSm80ILi8ELi1ELb0EN4cute5tupleIJNS5_1CILi128EEENS7_ILi64EEENS7_ILi192EEEEEELi192ENS_6half_tEfNS_4arch4Sm80ELb0ELb1ELb0ELb0ELb1ELb0ELb1ELb0EEENS1_21CollectiveEpilogueFwdINS6_IJS8_SA_S9_EEENS6_IJNS7_ILi1EEESI_SI_EEESC_SE_Li256ELb0ELb1ELb0ELb0EEENS1_19SingleTileSchedulerILb0ELb0ELb1ELi128EEEEEEEEEvNT_6ParamsE --------------------------
	.section	.nv.shared._ZN7cutlass13device_kernelIN5flash19enable_sm80_to_sm89INS1_16FlashAttnFwdSm80INS1_25CollectiveMainloopFwdSm80ILi8ELi1ELb0EN4cute5tupleIJNS5_1CILi128EEENS7_ILi64EEENS7_ILi192EEEEEELi192ENS_6half_tEfNS_4arch4Sm80ELb0ELb1ELb0ELb0ELb1ELb0ELb1ELb0EEENS1_21CollectiveEpilogueFwdINS6_IJS8_SA_S9_EEENS6_IJNS7_ILi1EEESI_SI_EEESC_SE_Li256ELb0ELb1ELb0ELb0EEENS1_19SingleTileSchedulerILb0ELb0ELb1ELi128EEEEEEEEEvNT_6ParamsE,"aw",@nobits
	.sectionflags	@""
	.align	16


//--------------------- .nv.shared._ZN7cutlass13device_kernelIN5flash19enable_sm80_to_sm89INS1_16FlashAttnFwdSm80INS1_25CollectiveMainloopFwdSm80ILi8ELi1ELb0EN4cute5tupleIJNS5_1CILi128EEENS7_ILi64EEENS7_ILi192EEEEEELi192ENS_6half_tEfNS_4arch4Sm80ELb0ELb1ELb0ELb1ELb1ELb0ELb1ELb0EEENS1_21CollectiveEpilogueFwdINS6_IJS8_SA_S9_EEENS6_IJNS7_ILi1EEESI_SI_EEESC_SE_Li256ELb1ELb1ELb0ELb0EEENS1_19SingleTileSchedulerILb1ELb0ELb1ELi128EEEEEEEEEvNT_6ParamsE --------------------------
	.section	.nv.shared._ZN7cutlass13device_kernelIN5flash19enable_sm80_to_sm89INS1_16FlashAttnFwdSm80INS1_25CollectiveMainloopFwdSm80ILi8ELi1ELb0EN4cute5tupleIJNS5_1CILi128EEENS7_ILi64EEENS7_ILi192EEEEEELi192ENS_6half_tEfNS_4arch4Sm80ELb0ELb1ELb0ELb1ELb1ELb0ELb1ELb0EEENS1_21CollectiveEpilogueFwdINS6_IJS8_SA_S9_EEENS6_IJNS7_ILi1EEESI_SI_EEESC_SE_Li256ELb1ELb1ELb0ELb0EEENS1_19SingleTileSchedulerILb1ELb0ELb1ELi128EEEEEEEEEvNT_6ParamsE,"aw",@nobits
	.sectionflags	@""
	.align	16


//--------------------- .nv.shared._ZN7cutlass13device_kernelIN5flash19enable_sm80_to_sm89INS1_16FlashAttnFwdSm80INS1_25CollectiveMainloopFwdSm80ILi8ELi1ELb0EN4cute5tupleIJNS5_1CILi128EEENS7_ILi64EEENS7_ILi192EEEEEELi192ENS_6half_tEfNS_4arch4Sm80ELb0ELb1ELb0ELb1ELb1ELb1ELb1ELb0EEENS1_21CollectiveEpilogueFwdINS6_IJS8_SA_S9_EEENS6_IJNS7_ILi1EEESI_SI_EEESC_SE_Li256ELb1ELb1ELb0ELb0EEENS1_19SingleTileSchedulerILb1ELb0ELb1ELi128EEEEEEEEEvNT_6ParamsE --------------------------
	.section	.nv.shared._ZN7cutlass13device_kernelIN5flash19enable_sm80_to_sm89INS1_16FlashAttnFwdSm80INS1_25CollectiveMainloopFwdSm80ILi8ELi1ELb0EN4cute5tupleIJNS5_1CILi128EEENS7_ILi64EEENS7_ILi192EEEEEELi192ENS_6half_tEfNS_4arch4Sm80ELb0ELb1ELb0ELb1ELb1ELb1ELb1ELb0EEENS1_21CollectiveEpilogueFwdINS6_IJS8_SA_S9_EEENS6_IJNS7_ILi1EEESI_SI_EEESC_SE_Li256ELb1ELb1ELb0ELb0EEENS1_19SingleTileSchedulerILb1ELb0ELb1ELi128EEEEEEEEEvNT_6ParamsE,"aw",@nobits
	.sectionflags	@""
	.align	16


//--------------------- .nv.shared._ZN7cutlass13device_kernelIN5flash19enable_sm80_to_sm89INS1_16FlashAttnFwdSm80INS1_25CollectiveMainloopFwdSm80ILi8ELi1ELb0EN4cute5tupleIJNS5_1CILi128EEENS7_ILi64EEENS7_ILi192EEEEEELi192ENS_6half_tEfNS_4arch4Sm80ELb1ELb0ELb0ELb0ELb1ELb0ELb1ELb0EEENS1_21CollectiveEpilogueFwdINS6_IJS8_SA_S9_EEENS6_IJNS7_ILi1EEESI_SI_EEESC_SE_Li256ELb0ELb1ELb0ELb0EEENS1_30DynamicPersistentTileSchedulerILi256ELi256ELb0ELb1ELb0EEEEEEEEEvNT_6ParamsE --------------------------
	.section	.nv.shared._ZN7cutlass13device_kernelIN5flash19enable_sm80_to_sm89INS1_16FlashAttnFwdSm80INS1_25CollectiveMainloopFwdSm80ILi8ELi1ELb0EN4cute5tupleIJNS5_1CILi128EEENS7_ILi64EEENS7_ILi192EEEEEELi192ENS_6half_tEfNS_4arch4Sm80ELb1ELb0ELb0ELb0ELb1ELb0ELb1ELb0EEENS1_21CollectiveEpilogueFwdINS6_IJS8_SA_S9_EEENS6_IJNS7_ILi1EEESI_SI_EEESC_SE_Li256ELb0ELb1ELb0ELb0EEENS1_30DynamicPersistentTileSchedulerILi256ELi256ELb0ELb1ELb0EEEEEEEEEvNT_6ParamsE,"aw",@nobits
	.sectionflags	@""
	.align	16


//--------------------- .nv.shared._ZN7cutlass13device_kernelIN5flash19enable_sm80_to_sm89INS1_16FlashAttnFwdSm80INS1_25CollectiveMainloopFwdSm80ILi8ELi1ELb0EN4cute5tupleIJNS5_1CILi128EEENS7_ILi64EEENS7_ILi192EEEEEELi192ENS_6half_tEfNS_4arch4Sm80ELb1ELb0ELb0ELb1ELb1ELb0ELb1ELb0EEENS1_21CollectiveEpilogueFwdINS6_IJS8_SA_S9_EEENS6_IJNS7_ILi1EEESI_SI_EEESC_SE_Li256ELb1ELb1ELb0ELb0EEENS1_19SingleTileSchedulerILb1ELb0ELb1ELi128EEEEEEEEEvNT_6ParamsE --------------------------
	.section	.nv.shared._ZN7cutlass13device_kernelIN5flash19enable_sm80_to_sm89INS1_16FlashAttnFwdSm80INS1_25CollectiveMainloopFwdSm80ILi8ELi1ELb0EN4cute5tupleIJNS5_1CILi128EEENS7_ILi64EEENS7_ILi192EEEEEELi192ENS_6half_tEfNS_4arch4Sm80ELb1ELb0ELb0ELb1ELb1ELb0ELb1ELb0EEENS1_21CollectiveEpilogueFwdINS6_IJS8_SA_S9_EEENS6_IJNS7_ILi1EEESI_SI_EEESC_SE_Li256ELb1ELb1ELb0ELb0EEENS1_19SingleTileSchedulerILb1ELb0ELb1ELi128EEEEEEEEEvNT_6ParamsE,"aw",@nobits
	.sectionflags	@""
	.align	16


//--------------------- .nv.shared._ZN7cutlass13device_kernelIN5flash19enable_sm80_to_sm89INS1_16FlashAttnFwdSm80INS1_25CollectiveMainloopFwdSm80ILi8ELi1ELb0EN4cute5tupleIJNS5_1CILi128EEENS7_ILi64EEENS7_ILi192EEEEEELi192ENS_6half_tEfNS_4arch4Sm80ELb1ELb0ELb0ELb1ELb1ELb1ELb1ELb0EEENS1_21CollectiveEpilogueFwdINS6_IJS8_SA_S9_EEENS6_IJNS7_ILi1EEESI_SI_EEESC_SE_Li256ELb1ELb1ELb0ELb0EEENS1_19SingleTileSchedulerILb1ELb0ELb1ELi128EEEEEEEEEvNT_6ParamsE --------------------------
	.section	.nv.shared._ZN7cutlass13device_kernelIN5flash19enable_sm80_to_sm89INS1_16FlashAttnFwdSm80INS1_25CollectiveMainloopFwdSm80ILi8ELi1ELb0EN4cute5tupleIJNS5_1CILi128EEENS7_ILi64EEENS7_ILi192EEEEEELi192ENS_6half_tEfNS_4arch4Sm80ELb1ELb0ELb0ELb1ELb1ELb1ELb1ELb0EEENS1_21CollectiveEpilogueFwdINS6_IJS8_SA_S9_EEENS6_IJNS7_ILi1EEESI_SI_EEESC_SE_Li256ELb1ELb1ELb0ELb0EEENS1_19SingleTileSchedulerILb1ELb0ELb1ELi128EEEEEEEEEvNT_6ParamsE,"aw",@nobits
	.sectionflags	@""
	.align	16


//--------------------- .nv.shared._ZN7cutlass13device_kernelIN5flash19enable_sm80_to_sm89INS1_16FlashAttnFwdSm80INS1_25CollectiveMainloopFwdSm80ILi8ELi2ELb0EN4cute5tupleIJNS5_1CILi128EEENS7_ILi64EEENS7_ILi192EEEEEELi192ENS_6half_tEfNS_4arch4Sm80ELb0ELb0ELb0ELb0ELb1ELb0ELb1ELb0EEENS1_21CollectiveEpilogueFwdINS6_IJS8_SA_S9_EEENS6_IJNS7_ILi1EEESI_SI_EEESC_SE_Li256ELb0ELb1ELb0ELb0EEENS1_19SingleTileSchedulerILb0ELb0ELb1ELi128EEEEEEEEEvNT_6ParamsE --------------------------
	.section	.nv.shared._ZN7cutlass13device_kernelIN5flash19enable_sm80_to_sm89INS1_16FlashAttnFwdSm80INS1_25CollectiveMainloopFwdSm80ILi8ELi2ELb0EN4cute5tupleIJNS5_1CILi128EEENS7_ILi64EEENS7_ILi192EEEEEELi192ENS_6half_tEfNS_4arch4Sm80ELb0ELb0ELb0ELb0ELb1ELb0ELb1ELb0EEENS1_21CollectiveEpilogueFwdINS6_IJS8_SA_S9_EEENS6_IJNS7_ILi1EEESI_SI_EEESC_SE_Li256ELb0ELb1ELb0ELb0EEENS1_19SingleTileSchedulerILb0ELb0ELb1ELi128EEEEEEEEEvNT_6ParamsE,"aw",@nobits
	.sectionflags	@""
	.align	16


//--------------------- .nv.shared._ZN7cutlass13device_kernelIN5flash19enable_sm80_to_sm89INS1_16FlashAttnFwdSm80INS1_25CollectiveMainloopFwdSm80ILi8ELi2ELb0EN4cute5tupleIJNS5_1CILi128EEENS7_ILi64EEENS7_ILi192EEEEEELi192ENS_6half_tEfNS_4arch4Sm80ELb0ELb0ELb0ELb1ELb1ELb0ELb1ELb0EEENS1_21CollectiveEpilogueFwdINS6_IJS8_SA_S9_EEENS6_IJNS7_ILi1EEESI_SI_EEESC_SE_Li256ELb1ELb1ELb0ELb0EEENS1_19SingleTileSchedulerILb1ELb0ELb1ELi128EEEEEEEEEvNT_6ParamsE --------------------------
	.section	.nv.shared._ZN7cutlass13device_kernelIN5flash19enable_sm80_to_sm89INS1_16FlashAttnFwdSm80INS1_25CollectiveMainloopFwdSm80ILi8ELi2ELb0EN4cute5tupleIJNS5_1CILi128EEENS7_ILi64EEENS7_ILi192EEEEEELi192ENS_6half_tEfNS_4arch4Sm80ELb0ELb0ELb0ELb1ELb1ELb0ELb1ELb0EEENS1_21CollectiveEpilogueFwdINS6_IJS8_SA_S9_EEENS6_IJNS7_ILi1EEESI_SI_EEESC_SE_Li256ELb1ELb1ELb0ELb0EEENS1_19SingleTileSchedulerILb1ELb0ELb1ELi128EEEEEEEEEvNT_6ParamsE,"aw",@nobits
	.sectionflags	@""
	.align	16


//--------------------- .nv.shared._ZN7cutlass13device_kernelIN5flash19enable_sm80_to_sm89INS1_16FlashAttnFwdSm80INS1_25CollectiveMainloopFwdSm80ILi8ELi2ELb0EN4cute5tupleIJNS5_1CILi128EEENS7_ILi64EEENS7_ILi192EEEEEELi192ENS_6half_tEfNS_4arch4Sm80ELb0ELb0ELb0ELb1ELb1ELb1ELb1ELb0EEENS1_21CollectiveEpilogueFwdINS6_IJS8_SA_S9_EEENS6_IJNS7_ILi1EEESI_SI_EEESC_SE_Li256ELb1ELb1ELb0ELb0EEENS1_19SingleTileSchedulerILb1ELb0ELb1ELi128EEEEEEEEEvNT_6ParamsE --------------------------
	.section	.nv.shared._ZN7cutlass13device_kernelIN5flash19enable_sm80_to_sm89INS1_16FlashAttnFwdSm80INS1_25CollectiveMainloopFwdSm80ILi8ELi2ELb0EN4cute5tupleIJNS5_1CILi128EEENS7_ILi64EEENS7_ILi192EEEEEELi192ENS_6half_tEfNS_4arch4Sm80ELb0ELb0ELb0ELb1ELb1ELb1ELb1ELb0EEENS1_21CollectiveEpilogueFwdINS6_IJS8_SA_S9_EEENS6_IJNS7_ILi1EEESI_SI_EEESC_SE_Li256ELb1ELb1ELb0ELb0EEENS1_19SingleTileSchedulerILb1ELb0ELb1ELi128EEEEEEEEEvNT_6ParamsE,"aw",@nobits
	.sectionflags	@""
	.align	16


//--------------------- .nv.shared._ZN7cutlass13device_kernelIN5flash19enable_sm80_to_sm89INS1_16FlashAttnFwdSm80INS1_25CollectiveMainloopFwdSm80ILi8ELi2ELb0EN4cute5tupleIJNS5_1CILi128EEENS7_ILi64EEENS7_ILi192EEEEEELi192ENS_6half_tEfNS_4arch4Sm80ELb0ELb1ELb0ELb0ELb1ELb0ELb1ELb0EEENS1_21CollectiveEpilogueFwdINS6_IJS8_SA_S9_EEENS6_IJNS7_ILi1EEESI_SI_EEESC_SE_Li256ELb0ELb1ELb0ELb0EEENS1_19SingleTileSchedulerILb0ELb0ELb1ELi128EEEEEEEEEvNT_6ParamsE --------------------------
	.section	.nv.shared._ZN7cutlass13device_kernelIN5flash19enable_sm80_to_sm89INS1_16FlashAttnFwdSm80INS1_25CollectiveMainloopFwdSm80ILi8ELi2ELb0EN4cute5tupleIJNS5_1CILi128EEENS7_ILi64EEENS7_ILi192EEEEEELi192ENS_6half_tEfNS_4arch4Sm80ELb0ELb1ELb0ELb0ELb1ELb0ELb1ELb0EEENS1_21CollectiveEpilogueFwdINS6_IJS8_SA_S9_EEENS6_IJNS7_ILi1EEESI_SI_EEESC_SE_Li256ELb0ELb1ELb0ELb0EEENS1_19SingleTileSchedulerILb0ELb0ELb1ELi128EEEEEEEEEvNT_6ParamsE,"aw",@nobits
	.sectionflags	@""
	.align	16


//--------------------- .nv.shared._ZN7cutlass13device_kernelIN5flash19enable_sm80_to_sm89INS1_16FlashAttnFwdSm80INS1_25CollectiveMainloopFwdSm80ILi8ELi2ELb0EN4cute5tupleIJNS5_1CILi128EEENS7_ILi64EEENS7_ILi192EEEEEELi192ENS_6half_tEfNS_4arch4Sm80ELb0ELb1ELb0ELb1ELb1ELb0ELb1ELb0EEENS1_21CollectiveEpilogueFwdINS6_IJS8_SA_S9_EEENS6_IJNS7_ILi1EEESI_SI_EEESC_SE_Li256ELb1ELb1ELb0ELb0EEENS1_19SingleTileSchedulerILb1ELb0ELb1ELi128EEEEEEEEEvNT_6ParamsE --------------------------
	.section	.nv.shared._ZN7cutlass13device_kernelIN5flash19enable_sm80_to_sm89INS1_16FlashAttnFwdSm80INS1_25CollectiveMainloopFwdSm80ILi8ELi2ELb0EN4cute5tupleIJNS5_1CILi128EEENS7_ILi64EEENS7_ILi192EEEEEELi192ENS_6half_tEfNS_4arch4Sm80ELb0ELb1ELb0ELb1ELb1ELb0ELb1ELb0EEENS1_21CollectiveEpilogueFwdINS6_IJS8_SA_S9_EEENS6_IJNS7_ILi1EEESI_SI_EEESC_SE_Li256ELb1ELb1ELb0ELb0EEENS1_19SingleTileSchedulerILb1ELb0ELb1ELi128EEEEEEEEEvNT_6ParamsE,"aw",@nobits
	.sectionflags	@""
	.align	16


//--------------------- .nv.shared._ZN7cutlass13device_kernelIN5flash19enable_sm80_to_sm89INS1_16FlashAttnFwdSm80INS1_25CollectiveMainloopFwdSm80ILi8ELi2ELb0EN4cute5tupleIJNS5_1CILi128EEENS7_ILi64EEENS7_ILi192EEEEEELi192ENS_6half_tEfNS_4arch4Sm80ELb0ELb1ELb0ELb1ELb1ELb1ELb1ELb0EEENS1_21CollectiveEpilogueFwdINS6_IJS8_SA_S9_EEENS6_IJNS7_ILi1EEESI_SI_EEESC_SE_Li256ELb1ELb1ELb0ELb0EEENS1_19SingleTileSchedulerILb1ELb0ELb1ELi128EEEEEEEEEvNT_6ParamsE --------------------------
	.section	.nv.shared._ZN7cutlass13device_kernelIN5flash19enable_sm80_to_sm89INS1_16FlashAttnFwdSm80INS1_25CollectiveMainloopFwdSm80ILi8ELi2ELb0EN4cute5tupleIJNS5_1CILi128EEENS7_ILi64EEENS7_ILi192EEEEEELi192ENS_6half_tEfNS_4arch4Sm80ELb0ELb1ELb0ELb1ELb1ELb1ELb1ELb0EEENS1_21CollectiveEpilogueFwdINS6_IJS8_SA_S9_EEENS6_IJNS7_ILi1EEESI_SI_EEESC_SE_Li256ELb1ELb1ELb0ELb0EEENS1_19SingleTileSchedulerILb1ELb0ELb1ELi128EEEEEEEEEvNT_6ParamsE,"aw",@nobits
	.sectionflags	@""
	.align	16


//--------------------- .nv.shared._ZN7cutlass13device_kernelIN5flash19enable_sm80_to_sm89INS1_16FlashAttnFwdSm80INS1_25CollectiveMainloopFwdSm80ILi8ELi2ELb0EN4cute5tupleIJNS5_1CILi128EEENS7_ILi64EEENS7_ILi192EEEEEELi192ENS_6half_tEfNS_4arch4Sm80ELb1ELb0ELb0ELb0ELb1ELb0ELb1ELb0EEENS1_21CollectiveEpilogueFwdINS6_IJS8_SA_S9_EEENS6_IJNS7_ILi1EEESI_SI_EEESC_SE_Li256ELb0ELb1ELb0ELb0EEENS1_30DynamicPersistentTileSchedulerILi256ELi256ELb0ELb1ELb0EEEEEEEEEvNT_6ParamsE --------------------------
	.section	.nv.shared._ZN7cutlass13device_kernelIN5flash19enable_sm80_to_sm89INS1_16FlashAttnFwdSm80INS1_25CollectiveMainloopFwdSm80ILi8ELi2ELb0EN4cute5tupleIJNS5_1CILi128EEENS7_ILi64EEENS7_ILi192EEEEEELi192ENS_6half_tEfNS_4arch4Sm80ELb1ELb0ELb0ELb0ELb1ELb0ELb1ELb0EEENS1_21CollectiveEpilogueFwdINS6_IJS8_SA_S9_EEENS6_IJNS7_ILi1EEESI_SI_EEESC_SE_Li256ELb0ELb1ELb0ELb0EEENS1_30DynamicPersistentTileSchedulerILi256ELi256ELb0ELb1ELb0EEEEEEEEEvNT_6ParamsE,"aw",@nobits
	.sectionflags	@""
	.align	16


//--------------------- .nv.shared._ZN7cutlass13device_kernelIN5flash19enable_sm80_to_sm89INS1_16FlashAttnFwdSm80INS1_25CollectiveMainloopFwdSm80ILi8ELi2ELb0EN4cute5tupleIJNS5_1CILi128EEENS7_ILi64EEENS7_ILi192EEEEEELi192ENS_6half_tEfNS_4arch4Sm80ELb1ELb0ELb0ELb1ELb1ELb0ELb1ELb0EEENS1_21CollectiveEpilogueFwdINS6_IJS8_SA_S9_EEENS6_IJNS7_ILi1EEESI_SI_EEESC_SE_Li256ELb1ELb1ELb0ELb0EEENS1_19SingleTileSchedulerILb1ELb0ELb1ELi128EEEEEEEEEvNT_6ParamsE --------------------------
	.section	.nv.shared._ZN7cutlass13device_kernelIN5flash19enable_sm80_to_sm89INS1_16FlashAttnFwdSm80INS1_25CollectiveMainloopFwdSm80ILi8ELi2ELb0EN4cute5tupleIJNS5_1CILi128EEENS7_ILi64EEENS7_ILi192EEEEEELi192ENS_6half_tEfNS_4arch4Sm80ELb1ELb0ELb0ELb1ELb1ELb0ELb1ELb0EEENS1_21CollectiveEpilogueFwdINS6_IJS8_SA_S9_EEENS6_IJNS7_ILi1EEESI_SI_EEESC_SE_Li256ELb1ELb1ELb0ELb0EEENS1_19SingleTileSchedulerILb1ELb0ELb1ELi128EEEEEEEEEvNT_6ParamsE,"aw",@nobits
	.sectionflags	@""
	.align	16


//--------------------- .nv.shared._ZN7cutlass13device_kernelIN5flash19enable_sm80_to_sm89INS1_16FlashAttnFwdSm80INS1_25CollectiveMainloopFwdSm80ILi8ELi2ELb0EN4cute5tupleIJNS5_1CILi128EEENS7_ILi64EEENS7_ILi192EEEEEELi192ENS_6half_tEfNS_4arch4Sm80ELb1ELb0ELb0ELb1ELb1ELb1ELb1ELb0EEENS1_21CollectiveEpilogueFwdINS6_IJS8_SA_S9_EEENS6_IJNS7_ILi1EEESI_SI_EEESC_SE_Li256ELb1ELb1ELb0ELb0EEENS1_19SingleTileSchedulerILb1ELb0ELb1ELi128EEEEEEEEEvNT_6ParamsE --------------------------
	.section	.nv.shared._ZN7cutlass13device_kernelIN5flash19enable_sm80_to_sm89INS1_16FlashAttnFwdSm80INS1_25CollectiveMainloopFwdSm80ILi8ELi2ELb0EN4cute5tupleIJNS5_1CILi128EEENS7_ILi64EEENS7_ILi192EEEEEELi192ENS_6half_tEfNS_4arch4Sm80ELb1ELb0ELb0ELb1ELb1ELb1ELb1ELb0EEENS1_21CollectiveEpilogueFwdINS6_IJS8_SA_S9_EEENS6_IJNS7_ILi1EEESI_SI_EEESC_SE_Li256ELb1ELb1ELb0ELb0EEENS1_19SingleTileSchedulerILb1ELb0ELb1ELi128EEEEEEEEEvNT_6ParamsE,"aw",@nobits
	.sectionflags	@""
	.align	16
